	.target	sm_100a

	.elftype	@"ET_EXEC"


//--------------------- .note.nv.tkinfo           --------------------------
	.section	.note.nv.tkinfo,"",@"SHT_NOTE"
	.sectionflags	@"SHF_NOTE_NV_TKINFO"
	.tkinfo
        /*0018*/ 	.word	0x00000002
        /*0030*/ 	.string	""
        /*0030*/ 	.string	"ptxas"
        /*0030*/ 	.string	"Cuda compilation tools, release 13.0, V13.0.88"
        /*0030*/ 	.string	"Build cuda_13.0.r13.0/compiler.36424714_0"
        /*0030*/ 	.string	"-arch sm_100a -m 64 "



//--------------------- .note.nv.cuinfo           --------------------------
	.section	.note.nv.cuinfo,"",@"SHT_NOTE"
	.sectionflags	@"SHF_NOTE_NV_CUINFO"
        /*0018*/ 	.short	0x0002
        /*001a*/ 	.short	0x0064
        /*001c*/ 	.short	0x0082
	.zero		2


//--------------------- .nv.info                  --------------------------
	.section	.nv.info,"",@"SHT_CUDA_INFO"
	.align	4


	//----- nvinfo : EIATTR_REGCOUNT
	.align		4
        /*0000*/ 	.byte	0x04, 0x2f
        /*0002*/ 	.short	(.L_29 - .L_28)
	.align		4
.L_28:
        /*0004*/ 	.word	index@(_Z23gemm_half_q_half_kernelILi1ELi2ELb1ELb0ELi32EEvPK6__halfPKjS4_S2_PS0_iiiiPKtS7_iiiiiibS2_i)
        /*0008*/ 	.word	0x00000022


	//----- nvinfo : EIATTR_FRAME_SIZE
	.align		4
.L_29:
        /*000c*/ 	.byte	0x04, 0x11
        /*000e*/ 	.short	(.L_31 - .L_30)
	.align		4
.L_30:
        /*0010*/ 	.word	index@(_Z23gemm_half_q_half_kernelILi1ELi2ELb1ELb0ELi32EEvPK6__halfPKjS4_S2_PS0_iiiiPKtS7_iiiiiibS2_i)
        /*0014*/ 	.word	0x00000000


	//----- nvinfo : EIATTR_REGCOUNT
	.align		4
.L_31:
        /*0018*/ 	.byte	0x04, 0x2f
        /*001a*/ 	.short	(.L_33 - .L_32)
	.align		4
.L_32:
        /*001c*/ 	.word	index@(_Z23gemm_half_q_half_kernelILi1ELi6ELb1ELb0ELi32EEvPK6__halfPKjS4_S2_PS0_iiiiPKtS7_iiiiiibS2_i)
        /*0020*/ 	.word	0x00000028


	//----- nvinfo : EIATTR_FRAME_SIZE
	.align		4
.L_33:
        /*0024*/ 	.byte	0x04, 0x11
        /*0026*/ 	.short	(.L_35 - .L_34)
	.align		4
.L_34:
        /*0028*/ 	.word	index@(_Z23gemm_half_q_half_kernelILi1ELi6ELb1ELb0ELi32EEvPK6__halfPKjS4_S2_PS0_iiiiPKtS7_iiiiiibS2_i)
        /*002c*/ 	.word	0x00000000


	//----- nvinfo : EIATTR_REGCOUNT
	.align		4
.L_35:
        /*0030*/ 	.byte	0x04, 0x2f
        /*0032*/ 	.short	(.L_37 - .L_36)
	.align		4
.L_36:
        /*0034*/ 	.word	index@(_Z23gemm_half_q_half_kernelILi1ELi4ELb1ELb0ELi32EEvPK6__halfPKjS4_S2_PS0_iiiiPKtS7_iiiiiibS2_i)
        /*0038*/ 	.word	0x00000028


	//----- nvinfo : EIATTR_FRAME_SIZE
	.align		4
.L_37:
        /*003c*/ 	.byte	0x04, 0x11
        /*003e*/ 	.short	(.L_39 - .L_38)
	.align		4
.L_38:
        /*0040*/ 	.word	index@(_Z23gemm_half_q_half_kernelILi1ELi4ELb1ELb0ELi32EEvPK6__halfPKjS4_S2_PS0_iiiiPKtS7_iiiiiibS2_i)
        /*0044*/ 	.word	0x00000000


	//----- nvinfo : EIATTR_REGCOUNT
	.align		4
.L_39:
        /*0048*/ 	.byte	0x04, 0x2f
        /*004a*/ 	.short	(.L_41 - .L_40)
	.align		4
.L_40:
        /*004c*/ 	.word	index@(_Z23gemm_half_q_half_kernelILi1ELi14ELb1ELb0ELi32EEvPK6__halfPKjS4_S2_PS0_iiiiPKtS7_iiiiiibS2_i)
        /*0050*/ 	.word	0x0000002e


	//----- nvinfo : EIATTR_FRAME_SIZE
	.align		4
.L_41:
        /*0054*/ 	.byte	0x04, 0x11
        /*0056*/ 	.short	(.L_43 - .L_42)
	.align		4
.L_42:
        /*0058*/ 	.word	index@(_Z23gemm_half_q_half_kernelILi1ELi14ELb1ELb0ELi32EEvPK6__halfPKjS4_S2_PS0_iiiiPKtS7_iiiiiibS2_i)
        /*005c*/ 	.word	0x00000000


	//----- nvinfo : EIATTR_REGCOUNT
	.align		4
.L_43:
        /*0060*/ 	.byte	0x04, 0x2f
        /*0062*/ 	.short	(.L_45 - .L_44)
	.align		4
.L_44:
        /*0064*/ 	.word	index@(_Z23gemm_half_q_half_kernelILi1ELi12ELb1ELb0ELi32EEvPK6__halfPKjS4_S2_PS0_iiiiPKtS7_iiiiiibS2_i)
        /*0068*/ 	.word	0x0000002a


	//----- nvinfo : EIATTR_FRAME_SIZE
	.align		4
.L_45:
        /*006c*/ 	.byte	0x04, 0x11
        /*006e*/ 	.short	(.L_47 - .L_46)
	.align		4
.L_46:
        /*0070*/ 	.word	index@(_Z23gemm_half_q_half_kernelILi1ELi12ELb1ELb0ELi32EEvPK6__halfPKjS4_S2_PS0_iiiiPKtS7_iiiiiibS2_i)
        /*0074*/ 	.word	0x00000000


	//----- nvinfo : EIATTR_REGCOUNT
	.align		4
.L_47:
        /*0078*/ 	.byte	0x04, 0x2f
        /*007a*/ 	.short	(.L_49 - .L_48)
	.align		4
.L_48:
        /*007c*/ 	.word	index@(_Z23gemm_half_q_half_kernelILi1ELi8ELb1ELb0ELi32EEvPK6__halfPKjS4_S2_PS0_iiiiPKtS7_iiiiiibS2_i)
        /*0080*/ 	.word	0x00000026


	//----- nvinfo : EIATTR_FRAME_SIZE
	.align		4
.L_49:
        /*0084*/ 	.byte	0x04, 0x11
        /*0086*/ 	.short	(.L_51 - .L_50)
	.align		4
.L_50:
        /*0088*/ 	.word	index@(_Z23gemm_half_q_half_kernelILi1ELi8ELb1ELb0ELi32EEvPK6__halfPKjS4_S2_PS0_iiiiPKtS7_iiiiiibS2_i)
        /*008c*/ 	.word	0x00000000


	//----- nvinfo : EIATTR_REGCOUNT
	.align		4
.L_51:
        /*0090*/ 	.byte	0x04, 0x2f
        /*0092*/ 	.short	(.L_53 - .L_52)
	.align		4
.L_52:
        /*0094*/ 	.word	index@(_Z23gemm_half_q_half_kernelILi1ELi24ELb1ELb0ELi32EEvPK6__halfPKjS4_S2_PS0_iiiiPKtS7_iiiiiibS2_i)
        /*0098*/ 	.word	0x00000025


	//----- nvinfo : EIATTR_FRAME_SIZE
	.align		4
.L_53:
        /*009c*/ 	.byte	0x04, 0x11
        /*009e*/ 	.short	(.L_55 - .L_54)
	.align		4
.L_54:
        /*00a0*/ 	.word	index@(_Z23gemm_half_q_half_kernelILi1ELi24ELb1ELb0ELi32EEvPK6__halfPKjS4_S2_PS0_iiiiPKtS7_iiiiiibS2_i)
        /*00a4*/ 	.word	0x00000000


	//----- nvinfo : EIATTR_REGCOUNT
	.align		4
.L_55:
        /*00a8*/ 	.byte	0x04, 0x2f
        /*00aa*/ 	.short	(.L_57 - .L_56)
	.align		4
.L_56:
        /*00ac*/ 	.word	index@(_Z23gemm_half_q_half_kernelILi1ELi16ELb1ELb0ELi32EEvPK6__halfPKjS4_S2_PS0_iiiiPKtS7_iiiiiibS2_i)
        /*00b0*/ 	.word	0x00000022


	//----- nvinfo : EIATTR_FRAME_SIZE
	.align		4
.L_57:
        /*00b4*/ 	.byte	0x04, 0x11
        /*00b6*/ 	.short	(.L_59 - .L_58)
	.align		4
.L_58:
        /*00b8*/ 	.word	index@(_Z23gemm_half_q_half_kernelILi1ELi16ELb1ELb0ELi32EEvPK6__halfPKjS4_S2_PS0_iiiiPKtS7_iiiiiibS2_i)
        /*00bc*/ 	.word	0x00000000


	//----- nvinfo : EIATTR_REGCOUNT
	.align		4
.L_59:
        /*00c0*/ 	.byte	0x04, 0x2f
        /*00c2*/ 	.short	(.L_61 - .L_60)
	.align		4
.L_60:
        /*00c4*/ 	.word	index@(_Z23gemm_half_q_half_kernelILi1ELi48ELb1ELb0ELi32EEvPK6__halfPKjS4_S2_PS0_iiiiPKtS7_iiiiiibS2_i)
        /*00c8*/ 	.word	0x0000002c


	//----- nvinfo : EIATTR_FRAME_SIZE
	.align		4
.L_61:
        /*00cc*/ 	.byte	0x04, 0x11
        /*00ce*/ 	.short	(.L_63 - .L_62)
	.align		4
.L_62:
        /*00d0*/ 	.word	index@(_Z23gemm_half_q_half_kernelILi1ELi48ELb1ELb0ELi32EEvPK6__halfPKjS4_S2_PS0_iiiiPKtS7_iiiiiibS2_i)
        /*00d4*/ 	.word	0x00000000


	//----- nvinfo : EIATTR_REGCOUNT
	.align		4
.L_63:
        /*00d8*/ 	.byte	0x04, 0x2f
        /*00da*/ 	.short	(.L_65 - .L_64)
	.align		4
.L_64:
        /*00dc*/ 	.word	index@(_Z23gemm_half_q_half_kernelILi1ELi32ELb1ELb0ELi32EEvPK6__halfPKjS4_S2_PS0_iiiiPKtS7_iiiiiibS2_i)
        /*00e0*/ 	.word	0x00000026


	//----- nvinfo : EIATTR_FRAME_SIZE
	.align		4
.L_65:
        /*00e4*/ 	.byte	0x04, 0x11
        /*00e6*/ 	.short	(.L_67 - .L_66)
	.align		4
.L_66:
        /*00e8*/ 	.word	index@(_Z23gemm_half_q_half_kernelILi1ELi32ELb1ELb0ELi32EEvPK6__halfPKjS4_S2_PS0_iiiiPKtS7_iiiiiibS2_i)
        /*00ec*/ 	.word	0x00000000


	//----- nvinfo : EIATTR_REGCOUNT
	.align		4
.L_67:
        /*00f0*/ 	.byte	0x04, 0x2f
        /*00f2*/ 	.short	(.L_69 - .L_68)
	.align		4
.L_68:
        /*00f4*/ 	.word	index@(_Z23gemm_half_q_half_kernelILi1ELi2ELb1ELb0ELi64EEvPK6__halfPKjS4_S2_PS0_iiiiPKtS7_iiiiiibS2_i)
        /*00f8*/ 	.word	0x00000020


	//----- nvinfo : EIATTR_FRAME_SIZE
	.align		4
.L_69:
        /*00fc*/ 	.byte	0x04, 0x11
        /*00fe*/ 	.short	(.L_71 - .L_70)
	.align		4
.L_70:
        /*0100*/ 	.word	index@(_Z23gemm_half_q_half_kernelILi1ELi2ELb1ELb0ELi64EEvPK6__halfPKjS4_S2_PS0_iiiiPKtS7_iiiiiibS2_i)
        /*0104*/ 	.word	0x00000010


	//----- nvinfo : EIATTR_REGCOUNT
	.align		4
.L_71:
        /*0108*/ 	.byte	0x04, 0x2f
        /*010a*/ 	.short	(.L_73 - .L_72)
	.align		4
.L_72:
        /*010c*/ 	.word	index@(_Z23gemm_half_q_half_kernelILi1ELi6ELb1ELb0ELi64EEvPK6__halfPKjS4_S2_PS0_iiiiPKtS7_iiiiiibS2_i)
        /*0110*/ 	.word	0x00000030


	//----- nvinfo : EIATTR_FRAME_SIZE
	.align		4
.L_73:
        /*0114*/ 	.byte	0x04, 0x11
        /*0116*/ 	.short	(.L_75 - .L_74)
	.align		4
.L_74:
        /*0118*/ 	.word	index@(_Z23gemm_half_q_half_kernelILi1ELi6ELb1ELb0ELi64EEvPK6__halfPKjS4_S2_PS0_iiiiPKtS7_iiiiiibS2_i)
        /*011c*/ 	.word	0x00000010


	//----- nvinfo : EIATTR_REGCOUNT
	.align		4
.L_75:
        /*0120*/ 	.byte	0x04, 0x2f
        /*0122*/ 	.short	(.L_77 - .L_76)
	.align		4
.L_76:
        /*0124*/ 	.word	index@(_Z23gemm_half_q_half_kernelILi1ELi4ELb1ELb0ELi64EEvPK6__halfPKjS4_S2_PS0_iiiiPKtS7_iiiiiibS2_i)
        /*0128*/ 	.word	0x0000002e


	//----- nvinfo : EIATTR_FRAME_SIZE
	.align		4
.L_77:
        /*012c*/ 	.byte	0x04, 0x11
        /*012e*/ 	.short	(.L_79 - .L_78)
	.align		4
.L_78:
        /*0130*/ 	.word	index@(_Z23gemm_half_q_half_kernelILi1ELi4ELb1ELb0ELi64EEvPK6__halfPKjS4_S2_PS0_iiiiPKtS7_iiiiiibS2_i)
        /*0134*/ 	.word	0x00000010


	//----- nvinfo : EIATTR_REGCOUNT
	.align		4
.L_79:
        /*0138*/ 	.byte	0x04, 0x2f
        /*013a*/ 	.short	(.L_81 - .L_80)
	.align		4
.L_80:
        /*013c*/ 	.word	index@(_Z23gemm_half_q_half_kernelILi1ELi14ELb1ELb0ELi64EEvPK6__halfPKjS4_S2_PS0_iiiiPKtS7_iiiiiibS2_i)
        /*0140*/ 	.word	0x00000035


	//----- nvinfo : EIATTR_FRAME_SIZE
	.align		4
.L_81:
        /*0144*/ 	.byte	0x04, 0x11
        /*0146*/ 	.short	(.L_83 - .L_82)
	.align		4
.L_82:
        /*0148*/ 	.word	index@(_Z23gemm_half_q_half_kernelILi1ELi14ELb1ELb0ELi64EEvPK6__halfPKjS4_S2_PS0_iiiiPKtS7_iiiiiibS2_i)
        /*014c*/ 	.word	0x00000010


	//----- nvinfo : EIATTR_REGCOUNT
	.align		4
.L_83:
        /*0150*/ 	.byte	0x04, 0x2f
        /*0152*/ 	.short	(.L_85 - .L_84)
	.align		4
.L_84:
        /*0154*/ 	.word	index@(_Z23gemm_half_q_half_kernelILi1ELi12ELb1ELb0ELi64EEvPK6__halfPKjS4_S2_PS0_iiiiPKtS7_iiiiiibS2_i)
        /*0158*/ 	.word	0x00000033


	//----- nvinfo : EIATTR_FRAME_SIZE
	.align		4
.L_85:
        /*015c*/ 	.byte	0x04, 0x11
        /*015e*/ 	.short	(.L_87 - .L_86)
	.align		4
.L_86:
        /*0160*/ 	.word	index@(_Z23gemm_half_q_half_kernelILi1ELi12ELb1ELb0ELi64EEvPK6__halfPKjS4_S2_PS0_iiiiPKtS7_iiiiiibS2_i)
        /*0164*/ 	.word	0x00000010


	//----- nvinfo : EIATTR_REGCOUNT
	.align		4
.L_87:
        /*0168*/ 	.byte	0x04, 0x2f
        /*016a*/ 	.short	(.L_89 - .L_88)
	.align		4
.L_88:
        /*016c*/ 	.word	index@(_Z23gemm_half_q_half_kernelILi1ELi8ELb1ELb0ELi64EEvPK6__halfPKjS4_S2_PS0_iiiiPKtS7_iiiiiibS2_i)
        /*0170*/ 	.word	0x00000023


	//----- nvinfo : EIATTR_FRAME_SIZE
	.align		4
.L_89:
        /*0174*/ 	.byte	0x04, 0x11
        /*0176*/ 	.short	(.L_91 - .L_90)
	.align		4
.L_90:
        /*0178*/ 	.word	index@(_Z23gemm_half_q_half_kernelILi1ELi8ELb1ELb0ELi64EEvPK6__halfPKjS4_S2_PS0_iiiiPKtS7_iiiiiibS2_i)
        /*017c*/ 	.word	0x00000010


	//----- nvinfo : EIATTR_REGCOUNT
	.align		4
.L_91:
        /*0180*/ 	.byte	0x04, 0x2f
        /*0182*/ 	.short	(.L_93 - .L_92)
	.align		4
.L_92:
        /*0184*/ 	.word	index@(_Z23gemm_half_q_half_kernelILi1ELi24ELb1ELb0ELi64EEvPK6__halfPKjS4_S2_PS0_iiiiPKtS7_iiiiiibS2_i)
        /*0188*/ 	.word	0x00000030


	//----- nvinfo : EIATTR_FRAME_SIZE
	.align		4
.L_93:
        /*018c*/ 	.byte	0x04, 0x11
        /*018e*/ 	.short	(.L_95 - .L_94)
	.align		4
.L_94:
        /*0190*/ 	.word	index@(_Z23gemm_half_q_half_kernelILi1ELi24ELb1ELb0ELi64EEvPK6__halfPKjS4_S2_PS0_iiiiPKtS7_iiiiiibS2_i)
        /*0194*/ 	.word	0x00000010


	//----- nvinfo : EIATTR_REGCOUNT
	.align		4
.L_95:
        /*0198*/ 	.byte	0x04, 0x2f
        /*019a*/ 	.short	(.L_97 - .L_96)
	.align		4
.L_96:
        /*019c*/ 	.word	index@(_Z23gemm_half_q_half_kernelILi1ELi16ELb1ELb0ELi64EEvPK6__halfPKjS4_S2_PS0_iiiiPKtS7_iiiiiibS2_i)
        /*01a0*/ 	.word	0x00000028


	//----- nvinfo : EIATTR_FRAME_SIZE
	.align		4
.L_97:
        /*01a4*/ 	.byte	0x04, 0x11
        /*01a6*/ 	.short	(.L_99 - .L_98)
	.align		4
.L_98:
        /*01a8*/ 	.word	index@(_Z23gemm_half_q_half_kernelILi1ELi16ELb1ELb0ELi64EEvPK6__halfPKjS4_S2_PS0_iiiiPKtS7_iiiiiibS2_i)
        /*01ac*/ 	.word	0x00000010


	//----- nvinfo : EIATTR_REGCOUNT
	.align		4
.L_99:
        /*01b0*/ 	.byte	0x04, 0x2f
        /*01b2*/ 	.short	(.L_101 - .L_100)
	.align		4
.L_100:
        /*01b4*/ 	.word	index@(_Z23gemm_half_q_half_kernelILi1ELi48ELb1ELb0ELi64EEvPK6__halfPKjS4_S2_PS0_iiiiPKtS7_iiiiiibS2_i)
        /*01b8*/ 	.word	0x00000036


	//----- nvinfo : EIATTR_FRAME_SIZE
	.align		4
.L_101:
        /*01bc*/ 	.byte	0x04, 0x11
        /*01be*/ 	.short	(.L_103 - .L_102)
	.align		4
.L_102:
        /*01c0*/ 	.word	index@(_Z23gemm_half_q_half_kernelILi1ELi48ELb1ELb0ELi64EEvPK6__halfPKjS4_S2_PS0_iiiiPKtS7_iiiiiibS2_i)
        /*01c4*/ 	.word	0x00000010


	//----- nvinfo : EIATTR_REGCOUNT
	.align		4
.L_103:
        /*01c8*/ 	.byte	0x04, 0x2f
        /*01ca*/ 	.short	(.L_105 - .L_104)
	.align		4
.L_104:
        /*01cc*/ 	.word	index@(_Z23gemm_half_q_half_kernelILi1ELi32ELb1ELb0ELi64EEvPK6__halfPKjS4_S2_PS0_iiiiPKtS7_iiiiiibS2_i)
        /*01d0*/ 	.word	0x00000028


	//----- nvinfo : EIATTR_FRAME_SIZE
	.align		4
.L_105:
        /*01d4*/ 	.byte	0x04, 0x11
        /*01d6*/ 	.short	(.L_107 - .L_106)
	.align		4
.L_106:
        /*01d8*/ 	.word	index@(_Z23gemm_half_q_half_kernelILi1ELi32ELb1ELb0ELi64EEvPK6__halfPKjS4_S2_PS0_iiiiPKtS7_iiiiiibS2_i)
        /*01dc*/ 	.word	0x00000010


	//----- nvinfo : EIATTR_REGCOUNT
	.align		4
.L_107:
        /*01e0*/ 	.byte	0x04, 0x2f
        /*01e2*/ 	.short	(.L_109 - .L_108)
	.align		4
.L_108:
        /*01e4*/ 	.word	index@(_Z23gemm_half_q_half_kernelILi2ELi2ELb1ELb0ELi32EEvPK6__halfPKjS4_S2_PS0_iiiiPKtS7_iiiiiibS2_i)
        /*01e8*/ 	.word	0x0000003c


	//----- nvinfo : EIATTR_FRAME_SIZE
	.align		4
.L_109:
        /*01ec*/ 	.byte	0x04, 0x11
        /*01ee*/ 	.short	(.L_111 - .L_110)
	.align		4
.L_110:
        /*01f0*/ 	.word	index@(_Z23gemm_half_q_half_kernelILi2ELi2ELb1ELb0ELi32EEvPK6__halfPKjS4_S2_PS0_iiiiPKtS7_iiiiiibS2_i)
        /*01f4*/ 	.word	0x00000000


	//----- nvinfo : EIATTR_REGCOUNT
	.align		4
.L_111:
        /*01f8*/ 	.byte	0x04, 0x2f
        /*01fa*/ 	.short	(.L_113 - .L_112)
	.align		4
.L_112:
        /*01fc*/ 	.word	index@(_Z23gemm_half_q_half_kernelILi2ELi6ELb1ELb0ELi32EEvPK6__halfPKjS4_S2_PS0_iiiiPKtS7_iiiiiibS2_i)
        /*0200*/ 	.word	0x00000060


	//----- nvinfo : EIATTR_FRAME_SIZE
	.align		4
.L_113:
        /*0204*/ 	.byte	0x04, 0x11
        /*0206*/ 	.short	(.L_115 - .L_114)
	.align		4
.L_114:
        /*0208*/ 	.word	index@(_Z23gemm_half_q_half_kernelILi2ELi6ELb1ELb0ELi32EEvPK6__halfPKjS4_S2_PS0_iiiiPKtS7_iiiiiibS2_i)
        /*020c*/ 	.word	0x00000000


	//----- nvinfo : EIATTR_REGCOUNT
	.align		4
.L_115:
        /*0210*/ 	.byte	0x04, 0x2f
        /*0212*/ 	.short	(.L_117 - .L_116)
	.align		4
.L_116:
        /*0214*/ 	.word	index@(_Z23gemm_half_q_half_kernelILi2ELi4ELb1ELb0ELi32EEvPK6__halfPKjS4_S2_PS0_iiiiPKtS7_iiiiiibS2_i)
        /*0218*/ 	.word	0x0000005e


	//----- nvinfo : EIATTR_FRAME_SIZE
	.align		4
.L_117:
        /*021c*/ 	.byte	0x04, 0x11
        /*021e*/ 	.short	(.L_119 - .L_118)
	.align		4
.L_118:
        /*0220*/ 	.word	index@(_Z23gemm_half_q_half_kernelILi2ELi4ELb1ELb0ELi32EEvPK6__halfPKjS4_S2_PS0_iiiiPKtS7_iiiiiibS2_i)
        /*0224*/ 	.word	0x00000000


	//----- nvinfo : EIATTR_REGCOUNT
	.align		4
.L_119:
        /*0228*/ 	.byte	0x04, 0x2f
        /*022a*/ 	.short	(.L_121 - .L_120)
	.align		4
.L_120:
        /*022c*/ 	.word	index@(_Z23gemm_half_q_half_kernelILi2ELi14ELb1ELb0ELi32EEvPK6__halfPKjS4_S2_PS0_iiiiPKtS7_iiiiiibS2_i)
        /*0230*/ 	.word	0x00000062


	//----- nvinfo : EIATTR_FRAME_SIZE
	.align		4
.L_121:
        /*0234*/ 	.byte	0x04, 0x11
        /*0236*/ 	.short	(.L_123 - .L_122)
	.align		4
.L_122:
        /*0238*/ 	.word	index@(_Z23gemm_half_q_half_kernelILi2ELi14ELb1ELb0ELi32EEvPK6__halfPKjS4_S2_PS0_iiiiPKtS7_iiiiiibS2_i)
        /*023c*/ 	.word	0x00000000


	//----- nvinfo : EIATTR_REGCOUNT
	.align		4
.L_123:
        /*0240*/ 	.byte	0x04, 0x2f
        /*0242*/ 	.short	(.L_125 - .L_124)
	.align		4
.L_124:
        /*0244*/ 	.word	index@(_Z23gemm_half_q_half_kernelILi2ELi12ELb1ELb0ELi32EEvPK6__halfPKjS4_S2_PS0_iiiiPKtS7_iiiiiibS2_i)
        /*0248*/ 	.word	0x0000005f


	//----- nvinfo : EIATTR_FRAME_SIZE
	.align		4
.L_125:
        /*024c*/ 	.byte	0x04, 0x11
        /*024e*/ 	.short	(.L_127 - .L_126)
	.align		4
.L_126:
        /*0250*/ 	.word	index@(_Z23gemm_half_q_half_kernelILi2ELi12ELb1ELb0ELi32EEvPK6__halfPKjS4_S2_PS0_iiiiPKtS7_iiiiiibS2_i)
        /*0254*/ 	.word	0x00000000


	//----- nvinfo : EIATTR_REGCOUNT
	.align		4
.L_127:
        /*0258*/ 	.byte	0x04, 0x2f
        /*025a*/ 	.short	(.L_129 - .L_128)
	.align		4
.L_128:
        /*025c*/ 	.word	index@(_Z23gemm_half_q_half_kernelILi2ELi8ELb1ELb0ELi32EEvPK6__halfPKjS4_S2_PS0_iiiiPKtS7_iiiiiibS2_i)
        /*0260*/ 	.word	0x0000002a


	//----- nvinfo : EIATTR_FRAME_SIZE
	.align		4
.L_129:
        /*0264*/ 	.byte	0x04, 0x11
        /*0266*/ 	.short	(.L_131 - .L_130)
	.align		4
.L_130:
        /*0268*/ 	.word	index@(_Z23gemm_half_q_half_kernelILi2ELi8ELb1ELb0ELi32EEvPK6__halfPKjS4_S2_PS0_iiiiPKtS7_iiiiiibS2_i)
        /*026c*/ 	.word	0x00000000


	//----- nvinfo : EIATTR_REGCOUNT
	.align		4
.L_131:
        /*0270*/ 	.byte	0x04, 0x2f
        /*0272*/ 	.short	(.L_133 - .L_132)
	.align		4
.L_132:
        /*0274*/ 	.word	index@(_Z23gemm_half_q_half_kernelILi2ELi24ELb1ELb0ELi32EEvPK6__halfPKjS4_S2_PS0_iiiiPKtS7_iiiiiibS2_i)
        /*0278*/ 	.word	0x00000060


	//----- nvinfo : EIATTR_FRAME_SIZE
	.align		4
.L_133:
        /*027c*/ 	.byte	0x04, 0x11
        /*027e*/ 	.short	(.L_135 - .L_134)
	.align		4
.L_134:
        /*0280*/ 	.word	index@(_Z23gemm_half_q_half_kernelILi2ELi24ELb1ELb0ELi32EEvPK6__halfPKjS4_S2_PS0_iiiiPKtS7_iiiiiibS2_i)
        /*0284*/ 	.word	0x00000000


	//----- nvinfo : EIATTR_REGCOUNT
	.align		4
.L_135:
        /*0288*/ 	.byte	0x04, 0x2f
        /*028a*/ 	.short	(.L_137 - .L_136)
	.align		4
.L_136:
        /*028c*/ 	.word	index@(_Z23gemm_half_q_half_kernelILi2ELi16ELb1ELb0ELi32EEvPK6__halfPKjS4_S2_PS0_iiiiPKtS7_iiiiiibS2_i)
        /*0290*/ 	.word	0x0000005e


	//----- nvinfo : EIATTR_FRAME_SIZE
	.align		4
.L_137:
        /*0294*/ 	.byte	0x04, 0x11
        /*0296*/ 	.short	(.L_139 - .L_138)
	.align		4
.L_138:
        /*0298*/ 	.word	index@(_Z23gemm_half_q_half_kernelILi2ELi16ELb1ELb0ELi32EEvPK6__halfPKjS4_S2_PS0_iiiiPKtS7_iiiiiibS2_i)
        /*029c*/ 	.word	0x00000000


	//----- nvinfo : EIATTR_REGCOUNT
	.align		4
.L_139:
        /*02a0*/ 	.byte	0x04, 0x2f
        /*02a2*/ 	.short	(.L_141 - .L_140)
	.align		4
.L_140:
        /*02a4*/ 	.word	index@(_Z23gemm_half_q_half_kernelILi2ELi48ELb1ELb0ELi32EEvPK6__halfPKjS4_S2_PS0_iiiiPKtS7_iiiiiibS2_i)
        /*02a8*/ 	.word	0x0000005f


	//----- nvinfo : EIATTR_FRAME_SIZE
	.align		4
.L_141:
        /*02ac*/ 	.byte	0x04, 0x11
        /*02ae*/ 	.short	(.L_143 - .L_142)
	.align		4
.L_142:
        /*02b0*/ 	.word	index@(_Z23gemm_half_q_half_kernelILi2ELi48ELb1ELb0ELi32EEvPK6__halfPKjS4_S2_PS0_iiiiPKtS7_iiiiiibS2_i)
        /*02b4*/ 	.word	0x00000000


	//----- nvinfo : EIATTR_REGCOUNT
	.align		4
.L_143:
        /*02b8*/ 	.byte	0x04, 0x2f
        /*02ba*/ 	.short	(.L_145 - .L_144)
	.align		4
.L_144:
        /*02bc*/ 	.word	index@(_Z23gemm_half_q_half_kernelILi2ELi32ELb1ELb0ELi32EEvPK6__halfPKjS4_S2_PS0_iiiiPKtS7_iiiiiibS2_i)
        /*02c0*/ 	.word	0x00000036


	//----- nvinfo : EIATTR_FRAME_SIZE
	.align		4
.L_145:
        /*02c4*/ 	.byte	0x04, 0x11
        /*02c6*/ 	.short	(.L_147 - .L_146)
	.align		4
.L_146:
        /*02c8*/ 	.word	index@(_Z23gemm_half_q_half_kernelILi2ELi32ELb1ELb0ELi32EEvPK6__halfPKjS4_S2_PS0_iiiiPKtS7_iiiiiibS2_i)
        /*02cc*/ 	.word	0x00000000


	//----- nvinfo : EIATTR_REGCOUNT
	.align		4
.L_147:
        /*02d0*/ 	.byte	0x04, 0x2f
        /*02d2*/ 	.short	(.L_149 - .L_148)
	.align		4
.L_148:
        /*02d4*/ 	.word	index@(_Z23gemm_half_q_half_kernelILi2ELi2ELb1ELb0ELi64EEvPK6__halfPKjS4_S2_PS0_iiiiPKtS7_iiiiiibS2_i)
        /*02d8*/ 	.word	0x00000039


	//----- nvinfo : EIATTR_FRAME_SIZE
	.align		4
.L_149:
        /*02dc*/ 	.byte	0x04, 0x11
        /*02de*/ 	.short	(.L_151 - .L_150)
	.align		4
.L_150:
        /*02e0*/ 	.word	index@(_Z23gemm_half_q_half_kernelILi2ELi2ELb1ELb0ELi64EEvPK6__halfPKjS4_S2_PS0_iiiiPKtS7_iiiiiibS2_i)
        /*02e4*/ 	.word	0x00000010


	//----- nvinfo : EIATTR_REGCOUNT
	.align		4
.L_151:
        /*02e8*/ 	.byte	0x04, 0x2f
        /*02ea*/ 	.short	(.L_153 - .L_152)
	.align		4
.L_152:
        /*02ec*/ 	.word	index@(_Z23gemm_half_q_half_kernelILi2ELi6ELb1ELb0ELi64EEvPK6__halfPKjS4_S2_PS0_iiiiPKtS7_iiiiiibS2_i)
        /*02f0*/ 	.word	0x00000065


	//----- nvinfo : EIATTR_FRAME_SIZE
	.align		4
.L_153:
        /*02f4*/ 	.byte	0x04, 0x11
        /*02f6*/ 	.short	(.L_155 - .L_154)
	.align		4
.L_154:
        /*02f8*/ 	.word	index@(_Z23gemm_half_q_half_kernelILi2ELi6ELb1ELb0ELi64EEvPK6__halfPKjS4_S2_PS0_iiiiPKtS7_iiiiiibS2_i)
        /*02fc*/ 	.word	0x00000010


	//----- nvinfo : EIATTR_REGCOUNT
	.align		4
.L_155:
        /*0300*/ 	.byte	0x04, 0x2f
        /*0302*/ 	.short	(.L_157 - .L_156)
	.align		4
.L_156:
        /*0304*/ 	.word	index@(_Z23gemm_half_q_half_kernelILi2ELi4ELb1ELb0ELi64EEvPK6__halfPKjS4_S2_PS0_iiiiPKtS7_iiiiiibS2_i)
        /*0308*/ 	.word	0x0000005e


	//----- nvinfo : EIATTR_FRAME_SIZE
	.align		4
.L_157:
        /*030c*/ 	.byte	0x04, 0x11
        /*030e*/ 	.short	(.L_159 - .L_158)
	.align		4
.L_158:
        /*0310*/ 	.word	index@(_Z23gemm_half_q_half_kernelILi2ELi4ELb1ELb0ELi64EEvPK6__halfPKjS4_S2_PS0_iiiiPKtS7_iiiiiibS2_i)
        /*0314*/ 	.word	0x00000010


	//----- nvinfo : EIATTR_REGCOUNT
	.align		4
.L_159:
        /*0318*/ 	.byte	0x04, 0x2f
        /*031a*/ 	.short	(.L_161 - .L_160)
	.align		4
.L_160:
        /*031c*/ 	.word	index@(_Z23gemm_half_q_half_kernelILi2ELi14ELb1ELb0ELi64EEvPK6__halfPKjS4_S2_PS0_iiiiPKtS7_iiiiiibS2_i)
        /*0320*/ 	.word	0x0000005f


	//----- nvinfo : EIATTR_FRAME_SIZE
	.align		4
.L_161:
        /*0324*/ 	.byte	0x04, 0x11
        /*0326*/ 	.short	(.L_163 - .L_162)
	.align		4
.L_162:
        /*0328*/ 	.word	index@(_Z23gemm_half_q_half_kernelILi2ELi14ELb1ELb0ELi64EEvPK6__halfPKjS4_S2_PS0_iiiiPKtS7_iiiiiibS2_i)
        /*032c*/ 	.word	0x00000010


	//----- nvinfo : EIATTR_REGCOUNT
	.align		4
.L_163:
        /*0330*/ 	.byte	0x04, 0x2f
        /*0332*/ 	.short	(.L_165 - .L_164)
	.align		4
.L_164:
        /*0334*/ 	.word	index@(_Z23gemm_half_q_half_kernelILi2ELi12ELb1ELb0ELi64EEvPK6__halfPKjS4_S2_PS0_iiiiPKtS7_iiiiiibS2_i)
        /*0338*/ 	.word	0x00000062


	//----- nvinfo : EIATTR_FRAME_SIZE
	.align		4
.L_165:
        /*033c*/ 	.byte	0x04, 0x11
        /*033e*/ 	.short	(.L_167 - .L_166)
	.align		4
.L_166:
        /*0340*/ 	.word	index@(_Z23gemm_half_q_half_kernelILi2ELi12ELb1ELb0ELi64EEvPK6__halfPKjS4_S2_PS0_iiiiPKtS7_iiiiiibS2_i)
        /*0344*/ 	.word	0x00000010


	//----- nvinfo : EIATTR_REGCOUNT
	.align		4
.L_167:
        /*0348*/ 	.byte	0x04, 0x2f
        /*034a*/ 	.short	(.L_169 - .L_168)
	.align		4
.L_168:
        /*034c*/ 	.word	index@(_Z23gemm_half_q_half_kernelILi2ELi8ELb1ELb0ELi64EEvPK6__halfPKjS4_S2_PS0_iiiiPKtS7_iiiiiibS2_i)
        /*0350*/ 	.word	0x00000028


	//----- nvinfo : EIATTR_FRAME_SIZE
	.align		4
.L_169:
        /*0354*/ 	.byte	0x04, 0x11
        /*0356*/ 	.short	(.L_171 - .L_170)
	.align		4
.L_170:
        /*0358*/ 	.word	index@(_Z23gemm_half_q_half_kernelILi2ELi8ELb1ELb0ELi64EEvPK6__halfPKjS4_S2_PS0_iiiiPKtS7_iiiiiibS2_i)
        /*035c*/ 	.word	0x00000010


	//----- nvinfo : EIATTR_REGCOUNT
	.align		4
.L_171:
        /*0360*/ 	.byte	0x04, 0x2f
        /*0362*/ 	.short	(.L_173 - .L_172)
	.align		4
.L_172:
        /*0364*/ 	.word	index@(_Z23gemm_half_q_half_kernelILi2ELi24ELb1ELb0ELi64EEvPK6__halfPKjS4_S2_PS0_iiiiPKtS7_iiiiiibS2_i)
        /*0368*/ 	.word	0x00000065


	//----- nvinfo : EIATTR_FRAME_SIZE
	.align		4
.L_173:
        /*036c*/ 	.byte	0x04, 0x11
        /*036e*/ 	.short	(.L_175 - .L_174)
	.align		4
.L_174:
        /*0370*/ 	.word	index@(_Z23gemm_half_q_half_kernelILi2ELi24ELb1ELb0ELi64EEvPK6__halfPKjS4_S2_PS0_iiiiPKtS7_iiiiiibS2_i)
        /*0374*/ 	.word	0x00000010


	//----- nvinfo : EIATTR_REGCOUNT
	.align		4
.L_175:
        /*0378*/ 	.byte	0x04, 0x2f
        /*037a*/ 	.short	(.L_177 - .L_176)
	.align		4
.L_176:
        /*037c*/ 	.word	index@(_Z23gemm_half_q_half_kernelILi2ELi16ELb1ELb0ELi64EEvPK6__halfPKjS4_S2_PS0_iiiiPKtS7_iiiiiibS2_i)
        /*0380*/ 	.word	0x0000005e


	//----- nvinfo : EIATTR_FRAME_SIZE
	.align		4
.L_177:
        /*0384*/ 	.byte	0x04, 0x11
        /*0386*/ 	.short	(.L_179 - .L_178)
	.align		4
.L_178:
        /*0388*/ 	.word	index@(_Z23gemm_half_q_half_kernelILi2ELi16ELb1ELb0ELi64EEvPK6__halfPKjS4_S2_PS0_iiiiPKtS7_iiiiiibS2_i)
        /*038c*/ 	.word	0x00000010


	//----- nvinfo : EIATTR_REGCOUNT
	.align		4
.L_179:
        /*0390*/ 	.byte	0x04, 0x2f
        /*0392*/ 	.short	(.L_181 - .L_180)
	.align		4
.L_180:
        /*0394*/ 	.word	index@(_Z23gemm_half_q_half_kernelILi2ELi48ELb1ELb0ELi64EEvPK6__halfPKjS4_S2_PS0_iiiiPKtS7_iiiiiibS2_i)
        /*0398*/ 	.word	0x0000005d


	//----- nvinfo : EIATTR_FRAME_SIZE
	.align		4
.L_181:
        /*039c*/ 	.byte	0x04, 0x11
        /*039e*/ 	.short	(.L_183 - .L_182)
	.align		4
.L_182:
        /*03a0*/ 	.word	index@(_Z23gemm_half_q_half_kernelILi2ELi48ELb1ELb0ELi64EEvPK6__halfPKjS4_S2_PS0_iiiiPKtS7_iiiiiibS2_i)
        /*03a4*/ 	.word	0x00000010


	//----- nvinfo : EIATTR_REGCOUNT
	.align		4
.L_183:
        /*03a8*/ 	.byte	0x04, 0x2f
        /*03aa*/ 	.short	(.L_185 - .L_184)
	.align		4
.L_184:
        /*03ac*/ 	.word	index@(_Z23gemm_half_q_half_kernelILi2ELi32ELb1ELb0ELi64EEvPK6__halfPKjS4_S2_PS0_iiiiPKtS7_iiiiiibS2_i)
        /*03b0*/ 	.word	0x00000036


	//----- nvinfo : EIATTR_FRAME_SIZE
	.align		4
.L_185:
        /*03b4*/ 	.byte	0x04, 0x11
        /*03b6*/ 	.short	(.L_187 - .L_186)
	.align		4
.L_186:
        /*03b8*/ 	.word	index@(_Z23gemm_half_q_half_kernelILi2ELi32ELb1ELb0ELi64EEvPK6__halfPKjS4_S2_PS0_iiiiPKtS7_iiiiiibS2_i)
        /*03bc*/ 	.word	0x00000010


	//----- nvinfo : EIATTR_REGCOUNT
	.align		4
.L_187:
        /*03c0*/ 	.byte	0x04, 0x2f
        /*03c2*/ 	.short	(.L_189 - .L_188)
	.align		4
.L_188:
        /*03c4*/ 	.word	index@(_Z23gemm_half_q_half_kernelILi3ELi2ELb1ELb0ELi32EEvPK6__halfPKjS4_S2_PS0_iiiiPKtS7_iiiiiibS2_i)
        /*03c8*/ 	.word	0x0000003e


	//----- nvinfo : EIATTR_FRAME_SIZE
	.align		4
.L_189:
        /*03cc*/ 	.byte	0x04, 0x11
        /*03ce*/ 	.short	(.L_191 - .L_190)
	.align		4
.L_190:
        /*03d0*/ 	.word	index@(_Z23gemm_half_q_half_kernelILi3ELi2ELb1ELb0ELi32EEvPK6__halfPKjS4_S2_PS0_iiiiPKtS7_iiiiiibS2_i)
        /*03d4*/ 	.word	0x00000000


	//----- nvinfo : EIATTR_REGCOUNT
	.align		4
.L_191:
        /*03d8*/ 	.byte	0x04, 0x2f
        /*03da*/ 	.short	(.L_193 - .L_192)
	.align		4
.L_192:
        /*03dc*/ 	.word	index@(_Z23gemm_half_q_half_kernelILi3ELi6ELb1ELb0ELi32EEvPK6__halfPKjS4_S2_PS0_iiiiPKtS7_iiiiiibS2_i)
        /*03e0*/ 	.word	0x00000060


	//----- nvinfo : EIATTR_FRAME_SIZE
	.align		4
.L_193:
        /*03e4*/ 	.byte	0x04, 0x11
        /*03e6*/ 	.short	(.L_195 - .L_194)
	.align		4
.L_194:
        /*03e8*/ 	.word	index@(_Z23gemm_half_q_half_kernelILi3ELi6ELb1ELb0ELi32EEvPK6__halfPKjS4_S2_PS0_iiiiPKtS7_iiiiiibS2_i)
        /*03ec*/ 	.word	0x00000000


	//----- nvinfo : EIATTR_REGCOUNT
	.align		4
.L_195:
        /*03f0*/ 	.byte	0x04, 0x2f
        /*03f2*/ 	.short	(.L_197 - .L_196)
	.align		4
.L_196:
        /*03f4*/ 	.word	index@(_Z23gemm_half_q_half_kernelILi3ELi4ELb1ELb0ELi32EEvPK6__halfPKjS4_S2_PS0_iiiiPKtS7_iiiiiibS2_i)
        /*03f8*/ 	.word	0x00000058


	//----- nvinfo : EIATTR_FRAME_SIZE
	.align		4
.L_197:
        /*03fc*/ 	.byte	0x04, 0x11
        /*03fe*/ 	.short	(.L_199 - .L_198)
	.align		4
.L_198:
        /*0400*/ 	.word	index@(_Z23gemm_half_q_half_kernelILi3ELi4ELb1ELb0ELi32EEvPK6__halfPKjS4_S2_PS0_iiiiPKtS7_iiiiiibS2_i)
        /*0404*/ 	.word	0x00000000


	//----- nvinfo : EIATTR_REGCOUNT
	.align		4
.L_199:
        /*0408*/ 	.byte	0x04, 0x2f
        /*040a*/ 	.short	(.L_201 - .L_200)
	.align		4
.L_200:
        /*040c*/ 	.word	index@(_Z23gemm_half_q_half_kernelILi3ELi14ELb1ELb0ELi32EEvPK6__halfPKjS4_S2_PS0_iiiiPKtS7_iiiiiibS2_i)
        /*0410*/ 	.word	0x00000060


	//----- nvinfo : EIATTR_FRAME_SIZE
	.align		4
.L_201:
        /*0414*/ 	.byte	0x04, 0x11
        /*0416*/ 	.short	(.L_203 - .L_202)
	.align		4
.L_202:
        /*0418*/ 	.word	index@(_Z23gemm_half_q_half_kernelILi3ELi14ELb1ELb0ELi32EEvPK6__halfPKjS4_S2_PS0_iiiiPKtS7_iiiiiibS2_i)
        /*041c*/ 	.word	0x00000000


	//----- nvinfo : EIATTR_REGCOUNT
	.align		4
.L_203:
        /*0420*/ 	.byte	0x04, 0x2f
        /*0422*/ 	.short	(.L_205 - .L_204)
	.align		4
.L_204:
        /*0424*/ 	.word	index@(_Z23gemm_half_q_half_kernelILi3ELi12ELb1ELb0ELi32EEvPK6__halfPKjS4_S2_PS0_iiiiPKtS7_iiiiiibS2_i)
        /*0428*/ 	.word	0x0000005f


	//----- nvinfo : EIATTR_FRAME_SIZE
	.align		4
.L_205:
        /*042c*/ 	.byte	0x04, 0x11
        /*042e*/ 	.short	(.L_207 - .L_206)
	.align		4
.L_206:
        /*0430*/ 	.word	index@(_Z23gemm_half_q_half_kernelILi3ELi12ELb1ELb0ELi32EEvPK6__halfPKjS4_S2_PS0_iiiiPKtS7_iiiiiibS2_i)
        /*0434*/ 	.word	0x00000000


	//----- nvinfo : EIATTR_REGCOUNT
	.align		4
.L_207:
        /*0438*/ 	.byte	0x04, 0x2f
        /*043a*/ 	.short	(.L_209 - .L_208)
	.align		4
.L_208:
        /*043c*/ 	.word	index@(_Z23gemm_half_q_half_kernelILi3ELi8ELb1ELb0ELi32EEvPK6__halfPKjS4_S2_PS0_iiiiPKtS7_iiiiiibS2_i)
        /*0440*/ 	.word	0x00000030


	//----- nvinfo : EIATTR_FRAME_SIZE
	.align		4
.L_209:
        /*0444*/ 	.byte	0x04, 0x11
        /*0446*/ 	.short	(.L_211 - .L_210)
	.align		4
.L_210:
        /*0448*/ 	.word	index@(_Z23gemm_half_q_half_kernelILi3ELi8ELb1ELb0ELi32EEvPK6__halfPKjS4_S2_PS0_iiiiPKtS7_iiiiiibS2_i)
        /*044c*/ 	.word	0x00000000


	//----- nvinfo : EIATTR_REGCOUNT
	.align		4
.L_211:
        /*0450*/ 	.byte	0x04, 0x2f
        /*0452*/ 	.short	(.L_213 - .L_212)
	.align		4
.L_212:
        /*0454*/ 	.word	index@(_Z23gemm_half_q_half_kernelILi3ELi24ELb1ELb0ELi32EEvPK6__halfPKjS4_S2_PS0_iiiiPKtS7_iiiiiibS2_i)
        /*0458*/ 	.word	0x00000060


	//----- nvinfo : EIATTR_FRAME_SIZE
	.align		4
.L_213:
        /*045c*/ 	.byte	0x04, 0x11
        /*045e*/ 	.short	(.L_215 - .L_214)
	.align		4
.L_214:
        /*0460*/ 	.word	index@(_Z23gemm_half_q_half_kernelILi3ELi24ELb1ELb0ELi32EEvPK6__halfPKjS4_S2_PS0_iiiiPKtS7_iiiiiibS2_i)
        /*0464*/ 	.word	0x00000000


	//----- nvinfo : EIATTR_REGCOUNT
	.align		4
.L_215:
        /*0468*/ 	.byte	0x04, 0x2f
        /*046a*/ 	.short	(.L_217 - .L_216)
	.align		4
.L_216:
        /*046c*/ 	.word	index@(_Z23gemm_half_q_half_kernelILi3ELi16ELb1ELb0ELi32EEvPK6__halfPKjS4_S2_PS0_iiiiPKtS7_iiiiiibS2_i)
        /*0470*/ 	.word	0x00000058


	//----- nvinfo : EIATTR_FRAME_SIZE
	.align		4
.L_217:
        /*0474*/ 	.byte	0x04, 0x11
        /*0476*/ 	.short	(.L_219 - .L_218)
	.align		4
.L_218:
        /*0478*/ 	.word	index@(_Z23gemm_half_q_half_kernelILi3ELi16ELb1ELb0ELi32EEvPK6__halfPKjS4_S2_PS0_iiiiPKtS7_iiiiiibS2_i)
        /*047c*/ 	.word	0x00000000


	//----- nvinfo : EIATTR_REGCOUNT
	.align		4
.L_219:
        /*0480*/ 	.byte	0x04, 0x2f
        /*0482*/ 	.short	(.L_221 - .L_220)
	.align		4
.L_220:
        /*0484*/ 	.word	index@(_Z23gemm_half_q_half_kernelILi3ELi48ELb1ELb0ELi32EEvPK6__halfPKjS4_S2_PS0_iiiiPKtS7_iiiiiibS2_i)
        /*0488*/ 	.word	0x0000005f


	//----- nvinfo : EIATTR_FRAME_SIZE
	.align		4
.L_221:
        /*048c*/ 	.byte	0x04, 0x11
        /*048e*/ 	.short	(.L_223 - .L_222)
	.align		4
.L_222:
        /*0490*/ 	.word	index@(_Z23gemm_half_q_half_kernelILi3ELi48ELb1ELb0ELi32EEvPK6__halfPKjS4_S2_PS0_iiiiPKtS7_iiiiiibS2_i)
        /*0494*/ 	.word	0x00000000


	//----- nvinfo : EIATTR_REGCOUNT
	.align		4
.L_223:
        /*0498*/ 	.byte	0x04, 0x2f
        /*049a*/ 	.short	(.L_225 - .L_224)
	.align		4
.L_224:
        /*049c*/ 	.word	index@(_Z23gemm_half_q_half_kernelILi3ELi32ELb1ELb0ELi32EEvPK6__halfPKjS4_S2_PS0_iiiiPKtS7_iiiiiibS2_i)
        /*04a0*/ 	.word	0x0000003d


	//----- nvinfo : EIATTR_FRAME_SIZE
	.align		4
.L_225:
        /*04a4*/ 	.byte	0x04, 0x11
        /*04a6*/ 	.short	(.L_227 - .L_226)
	.align		4
.L_226:
        /*04a8*/ 	.word	index@(_Z23gemm_half_q_half_kernelILi3ELi32ELb1ELb0ELi32EEvPK6__halfPKjS4_S2_PS0_iiiiPKtS7_iiiiiibS2_i)
        /*04ac*/ 	.word	0x00000000


	//----- nvinfo : EIATTR_REGCOUNT
	.align		4
.L_227:
        /*04b0*/ 	.byte	0x04, 0x2f
        /*04b2*/ 	.short	(.L_229 - .L_228)
	.align		4
.L_228:
        /*04b4*/ 	.word	index@(_Z23gemm_half_q_half_kernelILi3ELi2ELb1ELb0ELi64EEvPK6__halfPKjS4_S2_PS0_iiiiPKtS7_iiiiiibS2_i)
        /*04b8*/ 	.word	0x0000003b


	//----- nvinfo : EIATTR_FRAME_SIZE
	.align		4
.L_229:
        /*04bc*/ 	.byte	0x04, 0x11
        /*04be*/ 	.short	(.L_231 - .L_230)
	.align		4
.L_230:
        /*04c0*/ 	.word	index@(_Z23gemm_half_q_half_kernelILi3ELi2ELb1ELb0ELi64EEvPK6__halfPKjS4_S2_PS0_iiiiPKtS7_iiiiiibS2_i)
        /*04c4*/ 	.word	0x00000010


	//----- nvinfo : EIATTR_REGCOUNT
	.align		4
.L_231:
        /*04c8*/ 	.byte	0x04, 0x2f
        /*04ca*/ 	.short	(.L_233 - .L_232)
	.align		4
.L_232:
        /*04cc*/ 	.word	index@(_Z23gemm_half_q_half_kernelILi3ELi6ELb1ELb0ELi64EEvPK6__halfPKjS4_S2_PS0_iiiiPKtS7_iiiiiibS2_i)
        /*04d0*/ 	.word	0x00000069


	//----- nvinfo : EIATTR_FRAME_SIZE
	.align		4
.L_233:
        /*04d4*/ 	.byte	0x04, 0x11
        /*04d6*/ 	.short	(.L_235 - .L_234)
	.align		4
.L_234:
        /*04d8*/ 	.word	index@(_Z23gemm_half_q_half_kernelILi3ELi6ELb1ELb0ELi64EEvPK6__halfPKjS4_S2_PS0_iiiiPKtS7_iiiiiibS2_i)
        /*04dc*/ 	.word	0x00000010


	//----- nvinfo : EIATTR_REGCOUNT
	.align		4
.L_235:
        /*04e0*/ 	.byte	0x04, 0x2f
        /*04e2*/ 	.short	(.L_237 - .L_236)
	.align		4
.L_236:
        /*04e4*/ 	.word	index@(_Z23gemm_half_q_half_kernelILi3ELi4ELb1ELb0ELi64EEvPK6__halfPKjS4_S2_PS0_iiiiPKtS7_iiiiiibS2_i)
        /*04e8*/ 	.word	0x0000005b


	//----- nvinfo : EIATTR_FRAME_SIZE
	.align		4
.L_237:
        /*04ec*/ 	.byte	0x04, 0x11
        /*04ee*/ 	.short	(.L_239 - .L_238)
	.align		4
.L_238:
        /*04f0*/ 	.word	index@(_Z23gemm_half_q_half_kernelILi3ELi4ELb1ELb0ELi64EEvPK6__halfPKjS4_S2_PS0_iiiiPKtS7_iiiiiibS2_i)
        /*04f4*/ 	.word	0x00000010


	//----- nvinfo : EIATTR_REGCOUNT
	.align		4
.L_239:
        /*04f8*/ 	.byte	0x04, 0x2f
        /*04fa*/ 	.short	(.L_241 - .L_240)
	.align		4
.L_240:
        /*04fc*/ 	.word	index@(_Z23gemm_half_q_half_kernelILi3ELi14ELb1ELb0ELi64EEvPK6__halfPKjS4_S2_PS0_iiiiPKtS7_iiiiiibS2_i)
        /*0500*/ 	.word	0x00000069


	//----- nvinfo : EIATTR_FRAME_SIZE
	.align		4
.L_241:
        /*0504*/ 	.byte	0x04, 0x11
        /*0506*/ 	.short	(.L_243 - .L_242)
	.align		4
.L_242:
        /*0508*/ 	.word	index@(_Z23gemm_half_q_half_kernelILi3ELi14ELb1ELb0ELi64EEvPK6__halfPKjS4_S2_PS0_iiiiPKtS7_iiiiiibS2_i)
        /*050c*/ 	.word	0x00000010


	//----- nvinfo : EIATTR_REGCOUNT
	.align		4
.L_243:
        /*0510*/ 	.byte	0x04, 0x2f
        /*0512*/ 	.short	(.L_245 - .L_244)
	.align		4
.L_244:
        /*0514*/ 	.word	index@(_Z23gemm_half_q_half_kernelILi3ELi12ELb1ELb0ELi64EEvPK6__halfPKjS4_S2_PS0_iiiiPKtS7_iiiiiibS2_i)
        /*0518*/ 	.word	0x00000065


	//----- nvinfo : EIATTR_FRAME_SIZE
	.align		4
.L_245:
        /*051c*/ 	.byte	0x04, 0x11
        /*051e*/ 	.short	(.L_247 - .L_246)
	.align		4
.L_246:
        /*0520*/ 	.word	index@(_Z23gemm_half_q_half_kernelILi3ELi12ELb1ELb0ELi64EEvPK6__halfPKjS4_S2_PS0_iiiiPKtS7_iiiiiibS2_i)
        /*0524*/ 	.word	0x00000010


	//----- nvinfo : EIATTR_REGCOUNT
	.align		4
.L_247:
        /*0528*/ 	.byte	0x04, 0x2f
        /*052a*/ 	.short	(.L_249 - .L_248)
	.align		4
.L_248:
        /*052c*/ 	.word	index@(_Z23gemm_half_q_half_kernelILi3ELi8ELb1ELb0ELi64EEvPK6__halfPKjS4_S2_PS0_iiiiPKtS7_iiiiiibS2_i)
        /*0530*/ 	.word	0x00000030


	//----- nvinfo : EIATTR_FRAME_SIZE
	.align		4
.L_249:
        /*0534*/ 	.byte	0x04, 0x11
        /*0536*/ 	.short	(.L_251 - .L_250)
	.align		4
.L_250:
        /*0538*/ 	.word	index@(_Z23gemm_half_q_half_kernelILi3ELi8ELb1ELb0ELi64EEvPK6__halfPKjS4_S2_PS0_iiiiPKtS7_iiiiiibS2_i)
        /*053c*/ 	.word	0x00000010


	//----- nvinfo : EIATTR_REGCOUNT
	.align		4
.L_251:
        /*0540*/ 	.byte	0x04, 0x2f
        /*0542*/ 	.short	(.L_253 - .L_252)
	.align		4
.L_252:
        /*0544*/ 	.word	index@(_Z23gemm_half_q_half_kernelILi3ELi24ELb1ELb0ELi64EEvPK6__halfPKjS4_S2_PS0_iiiiPKtS7_iiiiiibS2_i)
        /*0548*/ 	.word	0x00000069


	//----- nvinfo : EIATTR_FRAME_SIZE
	.align		4
.L_253:
        /*054c*/ 	.byte	0x04, 0x11
        /*054e*/ 	.short	(.L_255 - .L_254)
	.align		4
.L_254:
        /*0550*/ 	.word	index@(_Z23gemm_half_q_half_kernelILi3ELi24ELb1ELb0ELi64EEvPK6__halfPKjS4_S2_PS0_iiiiPKtS7_iiiiiibS2_i)
        /*0554*/ 	.word	0x00000010


	//----- nvinfo : EIATTR_REGCOUNT
	.align		4
.L_255:
        /*0558*/ 	.byte	0x04, 0x2f
        /*055a*/ 	.short	(.L_257 - .L_256)
	.align		4
.L_256:
        /*055c*/ 	.word	index@(_Z23gemm_half_q_half_kernelILi3ELi16ELb1ELb0ELi64EEvPK6__halfPKjS4_S2_PS0_iiiiPKtS7_iiiiiibS2_i)
        /*0560*/ 	.word	0x0000005c


	//----- nvinfo : EIATTR_FRAME_SIZE
	.align		4
.L_257:
        /*0564*/ 	.byte	0x04, 0x11
        /*0566*/ 	.short	(.L_259 - .L_258)
	.align		4
.L_258:
        /*0568*/ 	.word	index@(_Z23gemm_half_q_half_kernelILi3ELi16ELb1ELb0ELi64EEvPK6__halfPKjS4_S2_PS0_iiiiPKtS7_iiiiiibS2_i)
        /*056c*/ 	.word	0x00000010


	//----- nvinfo : EIATTR_REGCOUNT
	.align		4
.L_259:
        /*0570*/ 	.byte	0x04, 0x2f
        /*0572*/ 	.short	(.L_261 - .L_260)
	.align		4
.L_260:
        /*0574*/ 	.word	index@(_Z23gemm_half_q_half_kernelILi3ELi48ELb1ELb0ELi64EEvPK6__halfPKjS4_S2_PS0_iiiiPKtS7_iiiiiibS2_i)
        /*0578*/ 	.word	0x00000065


	//----- nvinfo : EIATTR_FRAME_SIZE
	.align		4
.L_261:
        /*057c*/ 	.byte	0x04, 0x11
        /*057e*/ 	.short	(.L_263 - .L_262)
	.align		4
.L_262:
        /*0580*/ 	.word	index@(_Z23gemm_half_q_half_kernelILi3ELi48ELb1ELb0ELi64EEvPK6__halfPKjS4_S2_PS0_iiiiPKtS7_iiiiiibS2_i)
        /*0584*/ 	.word	0x00000010


	//----- nvinfo : EIATTR_REGCOUNT
	.align		4
.L_263:
        /*0588*/ 	.byte	0x04, 0x2f
        /*058a*/ 	.short	(.L_265 - .L_264)
	.align		4
.L_264:
        /*058c*/ 	.word	index@(_Z23gemm_half_q_half_kernelILi3ELi32ELb1ELb0ELi64EEvPK6__halfPKjS4_S2_PS0_iiiiPKtS7_iiiiiibS2_i)
        /*0590*/ 	.word	0x0000003b


	//----- nvinfo : EIATTR_FRAME_SIZE
	.align		4
.L_265:
        /*0594*/ 	.byte	0x04, 0x11
        /*0596*/ 	.short	(.L_267 - .L_266)
	.align		4
.L_266:
        /*0598*/ 	.word	index@(_Z23gemm_half_q_half_kernelILi3ELi32ELb1ELb0ELi64EEvPK6__halfPKjS4_S2_PS0_iiiiPKtS7_iiiiiibS2_i)
        /*059c*/ 	.word	0x00000010


	//----- nvinfo : EIATTR_REGCOUNT
	.align		4
.L_267:
        /*05a0*/ 	.byte	0x04, 0x2f
        /*05a2*/ 	.short	(.L_269 - .L_268)
	.align		4
.L_268:
        /*05a4*/ 	.word	index@(_Z23gemm_half_q_half_kernelILi4ELi2ELb1ELb0ELi32EEvPK6__halfPKjS4_S2_PS0_iiiiPKtS7_iiiiiibS2_i)
        /*05a8*/ 	.word	0x00000040


	//----- nvinfo : EIATTR_FRAME_SIZE
	.align		4
.L_269:
        /*05ac*/ 	.byte	0x04, 0x11
        /*05ae*/ 	.short	(.L_271 - .L_270)
	.align		4
.L_270:
        /*05b0*/ 	.word	index@(_Z23gemm_half_q_half_kernelILi4ELi2ELb1ELb0ELi32EEvPK6__halfPKjS4_S2_PS0_iiiiPKtS7_iiiiiibS2_i)
        /*05b4*/ 	.word	0x00000000


	//----- nvinfo : EIATTR_REGCOUNT
	.align		4
.L_271:
        /*05b8*/ 	.byte	0x04, 0x2f
        /*05ba*/ 	.short	(.L_273 - .L_272)
	.align		4
.L_272:
        /*05bc*/ 	.word	index@(_Z23gemm_half_q_half_kernelILi4ELi6ELb1ELb0ELi32EEvPK6__halfPKjS4_S2_PS0_iiiiPKtS7_iiiiiibS2_i)
        /*05c0*/ 	.word	0x00000060


	//----- nvinfo : EIATTR_FRAME_SIZE
	.align		4
.L_273:
        /*05c4*/ 	.byte	0x04, 0x11
        /*05c6*/ 	.short	(.L_275 - .L_274)
	.align		4
.L_274:
        /*05c8*/ 	.word	index@(_Z23gemm_half_q_half_kernelILi4ELi6ELb1ELb0ELi32EEvPK6__halfPKjS4_S2_PS0_iiiiPKtS7_iiiiiibS2_i)
        /*05cc*/ 	.word	0x00000000


	//----- nvinfo : EIATTR_REGCOUNT
	.align		4
.L_275:
        /*05d0*/ 	.byte	0x04, 0x2f
        /*05d2*/ 	.short	(.L_277 - .L_276)
	.align		4
.L_276:
        /*05d4*/ 	.word	index@(_Z23gemm_half_q_half_kernelILi4ELi4ELb1ELb0ELi32EEvPK6__halfPKjS4_S2_PS0_iiiiPKtS7_iiiiiibS2_i)
        /*05d8*/ 	.word	0x00000061


	//----- nvinfo : EIATTR_FRAME_SIZE
	.align		4
.L_277:
        /*05dc*/ 	.byte	0x04, 0x11
        /*05de*/ 	.short	(.L_279 - .L_278)
	.align		4
.L_278:
        /*05e0*/ 	.word	index@(_Z23gemm_half_q_half_kernelILi4ELi4ELb1ELb0ELi32EEvPK6__halfPKjS4_S2_PS0_iiiiPKtS7_iiiiiibS2_i)
        /*05e4*/ 	.word	0x00000000


	//----- nvinfo : EIATTR_REGCOUNT
	.align		4
.L_279:
        /*05e8*/ 	.byte	0x04, 0x2f
        /*05ea*/ 	.short	(.L_281 - .L_280)
	.align		4
.L_280:
        /*05ec*/ 	.word	index@(_Z23gemm_half_q_half_kernelILi4ELi14ELb1ELb0ELi32EEvPK6__halfPKjS4_S2_PS0_iiiiPKtS7_iiiiiibS2_i)
        /*05f0*/ 	.word	0x0000006a


	//----- nvinfo : EIATTR_FRAME_SIZE
	.align		4
.L_281:
        /*05f4*/ 	.byte	0x04, 0x11
        /*05f6*/ 	.short	(.L_283 - .L_282)
	.align		4
.L_282:
        /*05f8*/ 	.word	index@(_Z23gemm_half_q_half_kernelILi4ELi14ELb1ELb0ELi32EEvPK6__halfPKjS4_S2_PS0_iiiiPKtS7_iiiiiibS2_i)
        /*05fc*/ 	.word	0x00000000


	//----- nvinfo : EIATTR_REGCOUNT
	.align		4
.L_283:
        /*0600*/ 	.byte	0x04, 0x2f
        /*0602*/ 	.short	(.L_285 - .L_284)
	.align		4
.L_284:
        /*0604*/ 	.word	index@(_Z23gemm_half_q_half_kernelILi4ELi12ELb1ELb0ELi32EEvPK6__halfPKjS4_S2_PS0_iiiiPKtS7_iiiiiibS2_i)
        /*0608*/ 	.word	0x00000067


	//----- nvinfo : EIATTR_FRAME_SIZE
	.align		4
.L_285:
        /*060c*/ 	.byte	0x04, 0x11
        /*060e*/ 	.short	(.L_287 - .L_286)
	.align		4
.L_286:
        /*0610*/ 	.word	index@(_Z23gemm_half_q_half_kernelILi4ELi12ELb1ELb0ELi32EEvPK6__halfPKjS4_S2_PS0_iiiiPKtS7_iiiiiibS2_i)
        /*0614*/ 	.word	0x00000000


	//----- nvinfo : EIATTR_REGCOUNT
	.align		4
.L_287:
        /*0618*/ 	.byte	0x04, 0x2f
        /*061a*/ 	.short	(.L_289 - .L_288)
	.align		4
.L_288:
        /*061c*/ 	.word	index@(_Z23gemm_half_q_half_kernelILi4ELi8ELb1ELb0ELi32EEvPK6__halfPKjS4_S2_PS0_iiiiPKtS7_iiiiiibS2_i)
        /*0620*/ 	.word	0x00000030


	//----- nvinfo : EIATTR_FRAME_SIZE
	.align		4
.L_289:
        /*0624*/ 	.byte	0x04, 0x11
        /*0626*/ 	.short	(.L_291 - .L_290)
	.align		4
.L_290:
        /*0628*/ 	.word	index@(_Z23gemm_half_q_half_kernelILi4ELi8ELb1ELb0ELi32EEvPK6__halfPKjS4_S2_PS0_iiiiPKtS7_iiiiiibS2_i)
        /*062c*/ 	.word	0x00000000


	//----- nvinfo : EIATTR_REGCOUNT
	.align		4
.L_291:
        /*0630*/ 	.byte	0x04, 0x2f
        /*0632*/ 	.short	(.L_293 - .L_292)
	.align		4
.L_292:
        /*0634*/ 	.word	index@(_Z23gemm_half_q_half_kernelILi4ELi24ELb1ELb0ELi32EEvPK6__halfPKjS4_S2_PS0_iiiiPKtS7_iiiiiibS2_i)
        /*0638*/ 	.word	0x00000060


	//----- nvinfo : EIATTR_FRAME_SIZE
	.align		4
.L_293:
        /*063c*/ 	.byte	0x04, 0x11
        /*063e*/ 	.short	(.L_295 - .L_294)
	.align		4
.L_294:
        /*0640*/ 	.word	index@(_Z23gemm_half_q_half_kernelILi4ELi24ELb1ELb0ELi32EEvPK6__halfPKjS4_S2_PS0_iiiiPKtS7_iiiiiibS2_i)
        /*0644*/ 	.word	0x00000000


	//----- nvinfo : EIATTR_REGCOUNT
	.align		4
.L_295:
        /*0648*/ 	.byte	0x04, 0x2f
        /*064a*/ 	.short	(.L_297 - .L_296)
	.align		4
.L_296:
        /*064c*/ 	.word	index@(_Z23gemm_half_q_half_kernelILi4ELi16ELb1ELb0ELi32EEvPK6__halfPKjS4_S2_PS0_iiiiPKtS7_iiiiiibS2_i)
        /*0650*/ 	.word	0x00000061


	//----- nvinfo : EIATTR_FRAME_SIZE
	.align		4
.L_297:
        /*0654*/ 	.byte	0x04, 0x11
        /*0656*/ 	.short	(.L_299 - .L_298)
	.align		4
.L_298:
        /*0658*/ 	.word	index@(_Z23gemm_half_q_half_kernelILi4ELi16ELb1ELb0ELi32EEvPK6__halfPKjS4_S2_PS0_iiiiPKtS7_iiiiiibS2_i)
        /*065c*/ 	.word	0x00000000


	//----- nvinfo : EIATTR_REGCOUNT
	.align		4
.L_299:
        /*0660*/ 	.byte	0x04, 0x2f
        /*0662*/ 	.short	(.L_301 - .L_300)
	.align		4
.L_300:
        /*0664*/ 	.word	index@(_Z23gemm_half_q_half_kernelILi4ELi48ELb1ELb0ELi32EEvPK6__halfPKjS4_S2_PS0_iiiiPKtS7_iiiiiibS2_i)
        /*0668*/ 	.word	0x00000068


	//----- nvinfo : EIATTR_FRAME_SIZE
	.align		4
.L_301:
        /*066c*/ 	.byte	0x04, 0x11
        /*066e*/ 	.short	(.L_303 - .L_302)
	.align		4
.L_302:
        /*0670*/ 	.word	index@(_Z23gemm_half_q_half_kernelILi4ELi48ELb1ELb0ELi32EEvPK6__halfPKjS4_S2_PS0_iiiiPKtS7_iiiiiibS2_i)
        /*0674*/ 	.word	0x00000000


	//----- nvinfo : EIATTR_REGCOUNT
	.align		4
.L_303:
        /*0678*/ 	.byte	0x04, 0x2f
        /*067a*/ 	.short	(.L_305 - .L_304)
	.align		4
.L_304:
        /*067c*/ 	.word	index@(_Z23gemm_half_q_half_kernelILi4ELi32ELb1ELb0ELi32EEvPK6__halfPKjS4_S2_PS0_iiiiPKtS7_iiiiiibS2_i)
        /*0680*/ 	.word	0x00000040


	//----- nvinfo : EIATTR_FRAME_SIZE
	.align		4
.L_305:
        /*0684*/ 	.byte	0x04, 0x11
        /*0686*/ 	.short	(.L_307 - .L_306)
	.align		4
.L_306:
        /*0688*/ 	.word	index@(_Z23gemm_half_q_half_kernelILi4ELi32ELb1ELb0ELi32EEvPK6__halfPKjS4_S2_PS0_iiiiPKtS7_iiiiiibS2_i)
        /*068c*/ 	.word	0x00000000


	//----- nvinfo : EIATTR_REGCOUNT
	.align		4
.L_307:
        /*0690*/ 	.byte	0x04, 0x2f
        /*0692*/ 	.short	(.L_309 - .L_308)
	.align		4
.L_308:
        /*0694*/ 	.word	index@(_Z23gemm_half_q_half_kernelILi4ELi2ELb1ELb0ELi64EEvPK6__halfPKjS4_S2_PS0_iiiiPKtS7_iiiiiibS2_i)
        /*0698*/ 	.word	0x00000044


	//----- nvinfo : EIATTR_FRAME_SIZE
	.align		4
.L_309:
        /*069c*/ 	.byte	0x04, 0x11
        /*069e*/ 	.short	(.L_311 - .L_310)
	.align		4
.L_310:
        /*06a0*/ 	.word	index@(_Z23gemm_half_q_half_kernelILi4ELi2ELb1ELb0ELi64EEvPK6__halfPKjS4_S2_PS0_iiiiPKtS7_iiiiiibS2_i)
        /*06a4*/ 	.word	0x00000010


	//----- nvinfo : EIATTR_REGCOUNT
	.align		4
.L_311:
        /*06a8*/ 	.byte	0x04, 0x2f
        /*06aa*/ 	.short	(.L_313 - .L_312)
	.align		4
.L_312:
        /*06ac*/ 	.word	index@(_Z23gemm_half_q_half_kernelILi4ELi6ELb1ELb0ELi64EEvPK6__halfPKjS4_S2_PS0_iiiiPKtS7_iiiiiibS2_i)
        /*06b0*/ 	.word	0x0000006c


	//----- nvinfo : EIATTR_FRAME_SIZE
	.align		4
.L_313:
        /*06b4*/ 	.byte	0x04, 0x11
        /*06b6*/ 	.short	(.L_315 - .L_314)
	.align		4
.L_314:
        /*06b8*/ 	.word	index@(_Z23gemm_half_q_half_kernelILi4ELi6ELb1ELb0ELi64EEvPK6__halfPKjS4_S2_PS0_iiiiPKtS7_iiiiiibS2_i)
        /*06bc*/ 	.word	0x00000010


	//----- nvinfo : EIATTR_REGCOUNT
	.align		4
.L_315:
        /*06c0*/ 	.byte	0x04, 0x2f
        /*06c2*/ 	.short	(.L_317 - .L_316)
	.align		4
.L_316:
        /*06c4*/ 	.word	index@(_Z23gemm_half_q_half_kernelILi4ELi4ELb1ELb0ELi64EEvPK6__halfPKjS4_S2_PS0_iiiiPKtS7_iiiiiibS2_i)
        /*06c8*/ 	.word	0x00000067


	//----- nvinfo : EIATTR_FRAME_SIZE
	.align		4
.L_317:
        /*06cc*/ 	.byte	0x04, 0x11
        /*06ce*/ 	.short	(.L_319 - .L_318)
	.align		4
.L_318:
        /*06d0*/ 	.word	index@(_Z23gemm_half_q_half_kernelILi4ELi4ELb1ELb0ELi64EEvPK6__halfPKjS4_S2_PS0_iiiiPKtS7_iiiiiibS2_i)
        /*06d4*/ 	.word	0x00000010


	//----- nvinfo : EIATTR_REGCOUNT
	.align		4
.L_319:
        /*06d8*/ 	.byte	0x04, 0x2f
        /*06da*/ 	.short	(.L_321 - .L_320)
	.align		4
.L_320:
        /*06dc*/ 	.word	index@(_Z23gemm_half_q_half_kernelILi4ELi14ELb1ELb0ELi64EEvPK6__halfPKjS4_S2_PS0_iiiiPKtS7_iiiiiibS2_i)
        /*06e0*/ 	.word	0x0000006c


	//----- nvinfo : EIATTR_FRAME_SIZE
	.align		4
.L_321:
        /*06e4*/ 	.byte	0x04, 0x11
        /*06e6*/ 	.short	(.L_323 - .L_322)
	.align		4
.L_322:
        /*06e8*/ 	.word	index@(_Z23gemm_half_q_half_kernelILi4ELi14ELb1ELb0ELi64EEvPK6__halfPKjS4_S2_PS0_iiiiPKtS7_iiiiiibS2_i)
        /*06ec*/ 	.word	0x00000010


	//----- nvinfo : EIATTR_REGCOUNT
	.align		4
.L_323:
        /*06f0*/ 	.byte	0x04, 0x2f
        /*06f2*/ 	.short	(.L_325 - .L_324)
	.align		4
.L_324:
        /*06f4*/ 	.word	index@(_Z23gemm_half_q_half_kernelILi4ELi12ELb1ELb0ELi64EEvPK6__halfPKjS4_S2_PS0_iiiiPKtS7_iiiiiibS2_i)
        /*06f8*/ 	.word	0x00000069


	//----- nvinfo : EIATTR_FRAME_SIZE
	.align		4
.L_325:
        /*06fc*/ 	.byte	0x04, 0x11
        /*06fe*/ 	.short	(.L_327 - .L_326)
	.align		4
.L_326:
        /*0700*/ 	.word	index@(_Z23gemm_half_q_half_kernelILi4ELi12ELb1ELb0ELi64EEvPK6__halfPKjS4_S2_PS0_iiiiPKtS7_iiiiiibS2_i)
        /*0704*/ 	.word	0x00000010


	//----- nvinfo : EIATTR_REGCOUNT
	.align		4
.L_327:
        /*0708*/ 	.byte	0x04, 0x2f
        /*070a*/ 	.short	(.L_329 - .L_328)
	.align		4
.L_328:
        /*070c*/ 	.word	index@(_Z23gemm_half_q_half_kernelILi4ELi8ELb1ELb0ELi64EEvPK6__halfPKjS4_S2_PS0_iiiiPKtS7_iiiiiibS2_i)
        /*0710*/ 	.word	0x00000030


	//----- nvinfo : EIATTR_FRAME_SIZE
	.align		4
.L_329:
        /*0714*/ 	.byte	0x04, 0x11
        /*0716*/ 	.short	(.L_331 - .L_330)
	.align		4
.L_330:
        /*0718*/ 	.word	index@(_Z23gemm_half_q_half_kernelILi4ELi8ELb1ELb0ELi64EEvPK6__halfPKjS4_S2_PS0_iiiiPKtS7_iiiiiibS2_i)
        /*071c*/ 	.word	0x00000010


	//----- nvinfo : EIATTR_REGCOUNT
	.align		4
.L_331:
        /*0720*/ 	.byte	0x04, 0x2f
        /*0722*/ 	.short	(.L_333 - .L_332)
	.align		4
.L_332:
        /*0724*/ 	.word	index@(_Z23gemm_half_q_half_kernelILi4ELi24ELb1ELb0ELi64EEvPK6__halfPKjS4_S2_PS0_iiiiPKtS7_iiiiiibS2_i)
        /*0728*/ 	.word	0x0000006c


	//----- nvinfo : EIATTR_FRAME_SIZE
	.align		4
.L_333:
        /*072c*/ 	.byte	0x04, 0x11
        /*072e*/ 	.short	(.L_335 - .L_334)
	.align		4
.L_334:
        /*0730*/ 	.word	index@(_Z23gemm_half_q_half_kernelILi4ELi24ELb1ELb0ELi64EEvPK6__halfPKjS4_S2_PS0_iiiiPKtS7_iiiiiibS2_i)
        /*0734*/ 	.word	0x00000010


	//----- nvinfo : EIATTR_REGCOUNT
	.align		4
.L_335:
        /*0738*/ 	.byte	0x04, 0x2f
        /*073a*/ 	.short	(.L_337 - .L_336)
	.align		4
.L_336:
        /*073c*/ 	.word	index@(_Z23gemm_half_q_half_kernelILi4ELi16ELb1ELb0ELi64EEvPK6__halfPKjS4_S2_PS0_iiiiPKtS7_iiiiiibS2_i)
        /*0740*/ 	.word	0x00000068


	//----- nvinfo : EIATTR_FRAME_SIZE
	.align		4
.L_337:
        /*0744*/ 	.byte	0x04, 0x11
        /*0746*/ 	.short	(.L_339 - .L_338)
	.align		4
.L_338:
        /*0748*/ 	.word	index@(_Z23gemm_half_q_half_kernelILi4ELi16ELb1ELb0ELi64EEvPK6__halfPKjS4_S2_PS0_iiiiPKtS7_iiiiiibS2_i)
        /*074c*/ 	.word	0x00000010


	//----- nvinfo : EIATTR_REGCOUNT
	.align		4
.L_339:
        /*0750*/ 	.byte	0x04, 0x2f
        /*0752*/ 	.short	(.L_341 - .L_340)
	.align		4
.L_340:
        /*0754*/ 	.word	index@(_Z23gemm_half_q_half_kernelILi4ELi48ELb1ELb0ELi64EEvPK6__halfPKjS4_S2_PS0_iiiiPKtS7_iiiiiibS2_i)
        /*0758*/ 	.word	0x00000067


	//----- nvinfo : EIATTR_FRAME_SIZE
	.align		4
.L_341:
        /*075c*/ 	.byte	0x04, 0x11
        /*075e*/ 	.short	(.L_343 - .L_342)
	.align		4
.L_342:
        /*0760*/ 	.word	index@(_Z23gemm_half_q_half_kernelILi4ELi48ELb1ELb0ELi64EEvPK6__halfPKjS4_S2_PS0_iiiiPKtS7_iiiiiibS2_i)
        /*0764*/ 	.word	0x00000010


	//----- nvinfo : EIATTR_REGCOUNT
	.align		4
.L_343:
        /*0768*/ 	.byte	0x04, 0x2f
        /*076a*/ 	.short	(.L_345 - .L_344)
	.align		4
.L_344:
        /*076c*/ 	.word	index@(_Z23gemm_half_q_half_kernelILi4ELi32ELb1ELb0ELi64EEvPK6__halfPKjS4_S2_PS0_iiiiPKtS7_iiiiiibS2_i)
        /*0770*/ 	.word	0x00000048


	//----- nvinfo : EIATTR_FRAME_SIZE
	.align		4
.L_345:
        /*0774*/ 	.byte	0x04, 0x11
        /*0776*/ 	.short	(.L_347 - .L_346)
	.align		4
.L_346:
        /*0778*/ 	.word	index@(_Z23gemm_half_q_half_kernelILi4ELi32ELb1ELb0ELi64EEvPK6__halfPKjS4_S2_PS0_iiiiPKtS7_iiiiiibS2_i)
        /*077c*/ 	.word	0x00000010


	//----- nvinfo : EIATTR_MIN_STACK_SIZE
	.align		4
.L_347:
        /*0780*/ 	.byte	0x04, 0x12
        /*0782*/ 	.short	(.L_349 - .L_348)
	.align		4
.L_348:
        /*0784*/ 	.word	index@(_Z23gemm_half_q_half_kernelILi4ELi32ELb1ELb0ELi64EEvPK6__halfPKjS4_S2_PS0_iiiiPKtS7_iiiiiibS2_i)
        /*0788*/ 	.word	0x00000010


	//----- nvinfo : EIATTR_MIN_STACK_SIZE
	.align		4
.L_349:
        /*078c*/ 	.byte	0x04, 0x12
        /*078e*/ 	.short	(.L_351 - .L_350)
	.align		4
.L_350:
        /*0790*/ 	.word	index@(_Z23gemm_half_q_half_kernelILi4ELi48ELb1ELb0ELi64EEvPK6__halfPKjS4_S2_PS0_iiiiPKtS7_iiiiiibS2_i)
        /*0794*/ 	.word	0x00000010


	//----- nvinfo : EIATTR_MIN_STACK_SIZE
	.align		4
.L_351:
        /*0798*/ 	.byte	0x04, 0x12
        /*079a*/ 	.short	(.L_353 - .L_352)
	.align		4
.L_352:
        /*079c*/ 	.word	index@(_Z23gemm_half_q_half_kernelILi4ELi16ELb1ELb0ELi64EEvPK6__halfPKjS4_S2_PS0_iiiiPKtS7_iiiiiibS2_i)
        /*07a0*/ 	.word	0x00000010


	//----- nvinfo : EIATTR_MIN_STACK_SIZE
	.align		4
.L_353:
        /*07a4*/ 	.byte	0x04, 0x12
        /*07a6*/ 	.short	(.L_355 - .L_354)
	.align		4
.L_354:
        /*07a8*/ 	.word	index@(_Z23gemm_half_q_half_kernelILi4ELi24ELb1ELb0ELi64EEvPK6__halfPKjS4_S2_PS0_iiiiPKtS7_iiiiiibS2_i)
        /*07ac*/ 	.word	0x00000010


	//----- nvinfo : EIATTR_MIN_STACK_SIZE
	.align		4
.L_355:
        /*07b0*/ 	.byte	0x04, 0x12
        /*07b2*/ 	.short	(.L_357 - .L_356)
	.align		4
.L_356:
        /*07b4*/ 	.word	index@(_Z23gemm_half_q_half_kernelILi4ELi8ELb1ELb0ELi64EEvPK6__halfPKjS4_S2_PS0_iiiiPKtS7_iiiiiibS2_i)
        /*07b8*/ 	.word	0x00000010


	//----- nvinfo : EIATTR_MIN_STACK_SIZE
	.align		4
.L_357:
        /*07bc*/ 	.byte	0x04, 0x12
        /*07be*/ 	.short	(.L_359 - .L_358)
	.align		4
.L_358:
        /*07c0*/ 	.word	index@(_Z23gemm_half_q_half_kernelILi4ELi12ELb1ELb0ELi64EEvPK6__halfPKjS4_S2_PS0_iiiiPKtS7_iiiiiibS2_i)
        /*07c4*/ 	.word	0x00000010


	//----- nvinfo : EIATTR_MIN_STACK_SIZE
	.align		4
.L_359:
        /*07c8*/ 	.byte	0x04, 0x12
        /*07ca*/ 	.short	(.L_361 - .L_360)
	.align		4
.L_360:
        /*07cc*/ 	.word	index@(_Z23gemm_half_q_half_kernelILi4ELi14ELb1ELb0ELi64EEvPK6__halfPKjS4_S2_PS0_iiiiPKtS7_iiiiiibS2_i)
        /*07d0*/ 	.word	0x00000010


	//----- nvinfo : EIATTR_MIN_STACK_SIZE
	.align		4
.L_361:
        /*07d4*/ 	.byte	0x04, 0x12
        /*07d6*/ 	.short	(.L_363 - .L_362)
	.align		4
.L_362:
        /*07d8*/ 	.word	index@(_Z23gemm_half_q_half_kernelILi4ELi4ELb1ELb0ELi64EEvPK6__halfPKjS4_S2_PS0_iiiiPKtS7_iiiiiibS2_i)
        /*07dc*/ 	.word	0x00000010


	//----- nvinfo : EIATTR_MIN_STACK_SIZE
	.align		4
.L_363:
        /*07e0*/ 	.byte	0x04, 0x12
        /*07e2*/ 	.short	(.L_365 - .L_364)
	.align		4
.L_364:
        /*07e4*/ 	.word	index@(_Z23gemm_half_q_half_kernelILi4ELi6ELb1ELb0ELi64EEvPK6__halfPKjS4_S2_PS0_iiiiPKtS7_iiiiiibS2_i)
        /*07e8*/ 	.word	0x00000010


	//----- nvinfo : EIATTR_MIN_STACK_SIZE
	.align		4
.L_365:
        /*07ec*/ 	.byte	0x04, 0x12
        /*07ee*/ 	.short	(.L_367 - .L_366)
	.align		4
.L_366:
        /*07f0*/ 	.word	index@(_Z23gemm_half_q_half_kernelILi4ELi2ELb1ELb0ELi64EEvPK6__halfPKjS4_S2_PS0_iiiiPKtS7_iiiiiibS2_i)
        /*07f4*/ 	.word	0x00000010


	//----- nvinfo : EIATTR_MIN_STACK_SIZE
	.align		4
.L_367:
        /*07f8*/ 	.byte	0x04, 0x12
        /*07fa*/ 	.short	(.L_369 - .L_368)
	.align		4
.L_368:
        /*07fc*/ 	.word	index@(_Z23gemm_half_q_half_kernelILi4ELi32ELb1ELb0ELi32EEvPK6__halfPKjS4_S2_PS0_iiiiPKtS7_iiiiiibS2_i)
        /*0800*/ 	.word	0x00000000


	//----- nvinfo : EIATTR_MIN_STACK_SIZE
	.align		4
.L_369:
        /*0804*/ 	.byte	0x04, 0x12
        /*0806*/ 	.short	(.L_371 - .L_370)
	.align		4
.L_370:
        /*0808*/ 	.word	index@(_Z23gemm_half_q_half_kernelILi4ELi48ELb1ELb0ELi32EEvPK6__halfPKjS4_S2_PS0_iiiiPKtS7_iiiiiibS2_i)
        /*080c*/ 	.word	0x00000000


	//----- nvinfo : EIATTR_MIN_STACK_SIZE
	.align		4
.L_371:
        /*0810*/ 	.byte	0x04, 0x12
        /*0812*/ 	.short	(.L_373 - .L_372)
	.align		4
.L_372:
        /*0814*/ 	.word	index@(_Z23gemm_half_q_half_kernelILi4ELi16ELb1ELb0ELi32EEvPK6__halfPKjS4_S2_PS0_iiiiPKtS7_iiiiiibS2_i)
        /*0818*/ 	.word	0x00000000


	//----- nvinfo : EIATTR_MIN_STACK_SIZE
	.align		4
.L_373:
        /*081c*/ 	.byte	0x04, 0x12
        /*081e*/ 	.short	(.L_375 - .L_374)
	.align		4
.L_374:
        /*0820*/ 	.word	index@(_Z23gemm_half_q_half_kernelILi4ELi24ELb1ELb0ELi32EEvPK6__halfPKjS4_S2_PS0_iiiiPKtS7_iiiiiibS2_i)
        /*0824*/ 	.word	0x00000000


	//----- nvinfo : EIATTR_MIN_STACK_SIZE
	.align		4
.L_375:
        /*0828*/ 	.byte	0x04, 0x12
        /*082a*/ 	.short	(.L_377 - .L_376)
	.align		4
.L_376:
        /*082c*/ 	.word	index@(_Z23gemm_half_q_half_kernelILi4ELi8ELb1ELb0ELi32EEvPK6__halfPKjS4_S2_PS0_iiiiPKtS7_iiiiiibS2_i)
        /*0830*/ 	.word	0x00000000


	//----- nvinfo : EIATTR_MIN_STACK_SIZE
	.align		4
.L_377:
        /*0834*/ 	.byte	0x04, 0x12
        /*0836*/ 	.short	(.L_379 - .L_378)
	.align		4
.L_378:
        /*0838*/ 	.word	index@(_Z23gemm_half_q_half_kernelILi4ELi12ELb1ELb0ELi32EEvPK6__halfPKjS4_S2_PS0_iiiiPKtS7_iiiiiibS2_i)
        /*083c*/ 	.word	0x00000000


	//----- nvinfo : EIATTR_MIN_STACK_SIZE
	.align		4
.L_379:
        /*0840*/ 	.byte	0x04, 0x12
        /*0842*/ 	.short	(.L_381 - .L_380)
	.align		4
.L_380:
        /*0844*/ 	.word	index@(_Z23gemm_half_q_half_kernelILi4ELi14ELb1ELb0ELi32EEvPK6__halfPKjS4_S2_PS0_iiiiPKtS7_iiiiiibS2_i)
        /*0848*/ 	.word	0x00000000


	//----- nvinfo : EIATTR_MIN_STACK_SIZE
	.align		4
.L_381:
        /*084c*/ 	.byte	0x04, 0x12
        /*084e*/ 	.short	(.L_383 - .L_382)
	.align		4
.L_382:
        /*0850*/ 	.word	index@(_Z23gemm_half_q_half_kernelILi4ELi4ELb1ELb0ELi32EEvPK6__halfPKjS4_S2_PS0_iiiiPKtS7_iiiiiibS2_i)
        /*0854*/ 	.word	0x00000000


	//----- nvinfo : EIATTR_MIN_STACK_SIZE
	.align		4
.L_383:
        /*0858*/ 	.byte	0x04, 0x12
        /*085a*/ 	.short	(.L_385 - .L_384)
	.align		4
.L_384:
        /*085c*/ 	.word	index@(_Z23gemm_half_q_half_kernelILi4ELi6ELb1ELb0ELi32EEvPK6__halfPKjS4_S2_PS0_iiiiPKtS7_iiiiiibS2_i)
        /*0860*/ 	.word	0x00000000


	//----- nvinfo : EIATTR_MIN_STACK_SIZE
	.align		4
.L_385:
        /*0864*/ 	.byte	0x04, 0x12
        /*0866*/ 	.short	(.L_387 - .L_386)
	.align		4
.L_386:
        /*0868*/ 	.word	index@(_Z23gemm_half_q_half_kernelILi4ELi2ELb1ELb0ELi32EEvPK6__halfPKjS4_S2_PS0_iiiiPKtS7_iiiiiibS2_i)
        /*086c*/ 	.word	0x00000000


	//----- nvinfo : EIATTR_MIN_STACK_SIZE
	.align		4
.L_387:
        /*0870*/ 	.byte	0x04, 0x12
        /*0872*/ 	.short	(.L_389 - .L_388)
	.align		4
.L_388:
        /*0874*/ 	.word	index@(_Z23gemm_half_q_half_kernelILi3ELi32ELb1ELb0ELi64EEvPK6__halfPKjS4_S2_PS0_iiiiPKtS7_iiiiiibS2_i)
        /*0878*/ 	.word	0x00000010


	//----- nvinfo : EIATTR_MIN_STACK_SIZE
	.align		4
.L_389:
        /*087c*/ 	.byte	0x04, 0x12
        /*087e*/ 	.short	(.L_391 - .L_390)
	.align		4
.L_390:
        /*0880*/ 	.word	index@(_Z23gemm_half_q_half_kernelILi3ELi48ELb1ELb0ELi64EEvPK6__halfPKjS4_S2_PS0_iiiiPKtS7_iiiiiibS2_i)
        /*0884*/ 	.word	0x00000010


	//----- nvinfo : EIATTR_MIN_STACK_SIZE
	.align		4
.L_391:
        /*0888*/ 	.byte	0x04, 0x12
        /*088a*/ 	.short	(.L_393 - .L_392)
	.align		4
.L_392:
        /*088c*/ 	.word	index@(_Z23gemm_half_q_half_kernelILi3ELi16ELb1ELb0ELi64EEvPK6__halfPKjS4_S2_PS0_iiiiPKtS7_iiiiiibS2_i)
        /*0890*/ 	.word	0x00000010


	//----- nvinfo : EIATTR_MIN_STACK_SIZE
	.align		4
.L_393:
        /*0894*/ 	.byte	0x04, 0x12
        /*0896*/ 	.short	(.L_395 - .L_394)
	.align		4
.L_394:
        /*0898*/ 	.word	index@(_Z23gemm_half_q_half_kernelILi3ELi24ELb1ELb0ELi64EEvPK6__halfPKjS4_S2_PS0_iiiiPKtS7_iiiiiibS2_i)
        /*089c*/ 	.word	0x00000010


	//----- nvinfo : EIATTR_MIN_STACK_SIZE
	.align		4
.L_395:
        /*08a0*/ 	.byte	0x04, 0x12
        /*08a2*/ 	.short	(.L_397 - .L_396)
	.align		4
.L_396:
        /*08a4*/ 	.word	index@(_Z23gemm_half_q_half_kernelILi3ELi8ELb1ELb0ELi64EEvPK6__halfPKjS4_S2_PS0_iiiiPKtS7_iiiiiibS2_i)
        /*08a8*/ 	.word	0x00000010


	//----- nvinfo : EIATTR_MIN_STACK_SIZE
	.align		4
.L_397:
        /*08ac*/ 	.byte	0x04, 0x12
        /*08ae*/ 	.short	(.L_399 - .L_398)
	.align		4
.L_398:
        /*08b0*/ 	.word	index@(_Z23gemm_half_q_half_kernelILi3ELi12ELb1ELb0ELi64EEvPK6__halfPKjS4_S2_PS0_iiiiPKtS7_iiiiiibS2_i)
        /*08b4*/ 	.word	0x00000010


	//----- nvinfo : EIATTR_MIN_STACK_SIZE
	.align		4
.L_399:
        /*08b8*/ 	.byte	0x04, 0x12
        /*08ba*/ 	.short	(.L_401 - .L_400)
	.align		4
.L_400:
        /*08bc*/ 	.word	index@(_Z23gemm_half_q_half_kernelILi3ELi14ELb1ELb0ELi64EEvPK6__halfPKjS4_S2_PS0_iiiiPKtS7_iiiiiibS2_i)
        /*08c0*/ 	.word	0x00000010


	//----- nvinfo : EIATTR_MIN_STACK_SIZE
	.align		4
.L_401:
        /*08c4*/ 	.byte	0x04, 0x12
        /*08c6*/ 	.short	(.L_403 - .L_402)
	.align		4
.L_402:
        /*08c8*/ 	.word	index@(_Z23gemm_half_q_half_kernelILi3ELi4ELb1ELb0ELi64EEvPK6__halfPKjS4_S2_PS0_iiiiPKtS7_iiiiiibS2_i)
        /*08cc*/ 	.word	0x00000010


	//----- nvinfo : EIATTR_MIN_STACK_SIZE
	.align		4
.L_403:
        /*08d0*/ 	.byte	0x04, 0x12
        /*08d2*/ 	.short	(.L_405 - .L_404)
	.align		4
.L_404:
        /*08d4*/ 	.word	index@(_Z23gemm_half_q_half_kernelILi3ELi6ELb1ELb0ELi64EEvPK6__halfPKjS4_S2_PS0_iiiiPKtS7_iiiiiibS2_i)
        /*08d8*/ 	.word	0x00000010


	//----- nvinfo : EIATTR_MIN_STACK_SIZE
	.align		4
.L_405:
        /*08dc*/ 	.byte	0x04, 0x12
        /*08de*/ 	.short	(.L_407 - .L_406)
	.align		4
.L_406:
        /*08e0*/ 	.word	index@(_Z23gemm_half_q_half_kernelILi3ELi2ELb1ELb0ELi64EEvPK6__halfPKjS4_S2_PS0_iiiiPKtS7_iiiiiibS2_i)
        /*08e4*/ 	.word	0x00000010


	//----- nvinfo : EIATTR_MIN_STACK_SIZE
	.align		4
.L_407:
        /*08e8*/ 	.byte	0x04, 0x12
        /*08ea*/ 	.short	(.L_409 - .L_408)
	.align		4
.L_408:
        /*08ec*/ 	.word	index@(_Z23gemm_half_q_half_kernelILi3ELi32ELb1ELb0ELi32EEvPK6__halfPKjS4_S2_PS0_iiiiPKtS7_iiiiiibS2_i)
        /*08f0*/ 	.word	0x00000000


	//----- nvinfo : EIATTR_MIN_STACK_SIZE
	.align		4
.L_409:
        /*08f4*/ 	.byte	0x04, 0x12
        /*08f6*/ 	.short	(.L_411 - .L_410)
	.align		4
.L_410:
        /*08f8*/ 	.word	index@(_Z23gemm_half_q_half_kernelILi3ELi48ELb1ELb0ELi32EEvPK6__halfPKjS4_S2_PS0_iiiiPKtS7_iiiiiibS2_i)
        /*08fc*/ 	.word	0x00000000


	//----- nvinfo : EIATTR_MIN_STACK_SIZE
	.align		4
.L_411:
        /*0900*/ 	.byte	0x04, 0x12
        /*0902*/ 	.short	(.L_413 - .L_412)
	.align		4
.L_412:
        /*0904*/ 	.word	index@(_Z23gemm_half_q_half_kernelILi3ELi16ELb1ELb0ELi32EEvPK6__halfPKjS4_S2_PS0_iiiiPKtS7_iiiiiibS2_i)
        /*0908*/ 	.word	0x00000000


	//----- nvinfo : EIATTR_MIN_STACK_SIZE
	.align		4
.L_413:
        /*090c*/ 	.byte	0x04, 0x12
        /*090e*/ 	.short	(.L_415 - .L_414)
	.align		4
.L_414:
        /*0910*/ 	.word	index@(_Z23gemm_half_q_half_kernelILi3ELi24ELb1ELb0ELi32EEvPK6__halfPKjS4_S2_PS0_iiiiPKtS7_iiiiiibS2_i)
        /*0914*/ 	.word	0x00000000


	//----- nvinfo : EIATTR_MIN_STACK_SIZE
	.align		4
.L_415:
        /*0918*/ 	.byte	0x04, 0x12
        /*091a*/ 	.short	(.L_417 - .L_416)
	.align		4
.L_416:
        /*091c*/ 	.word	index@(_Z23gemm_half_q_half_kernelILi3ELi8ELb1ELb0ELi32EEvPK6__halfPKjS4_S2_PS0_iiiiPKtS7_iiiiiibS2_i)
        /*0920*/ 	.word	0x00000000


	//----- nvinfo : EIATTR_MIN_STACK_SIZE
	.align		4
.L_417:
        /*0924*/ 	.byte	0x04, 0x12
        /*0926*/ 	.short	(.L_419 - .L_418)
	.align		4
.L_418:
        /*0928*/ 	.word	index@(_Z23gemm_half_q_half_kernelILi3ELi12ELb1ELb0ELi32EEvPK6__halfPKjS4_S2_PS0_iiiiPKtS7_iiiiiibS2_i)
        /*092c*/ 	.word	0x00000000


	//----- nvinfo : EIATTR_MIN_STACK_SIZE
	.align		4
.L_419:
        /*0930*/ 	.byte	0x04, 0x12
        /*0932*/ 	.short	(.L_421 - .L_420)
	.align		4
.L_420:
        /*0934*/ 	.word	index@(_Z23gemm_half_q_half_kernelILi3ELi14ELb1ELb0ELi32EEvPK6__halfPKjS4_S2_PS0_iiiiPKtS7_iiiiiibS2_i)
        /*0938*/ 	.word	0x00000000


	//----- nvinfo : EIATTR_MIN_STACK_SIZE
	.align		4
.L_421:
        /*093c*/ 	.byte	0x04, 0x12
        /*093e*/ 	.short	(.L_423 - .L_422)
	.align		4
.L_422:
        /*0940*/ 	.word	index@(_Z23gemm_half_q_half_kernelILi3ELi4ELb1ELb0ELi32EEvPK6__halfPKjS4_S2_PS0_iiiiPKtS7_iiiiiibS2_i)
        /*0944*/ 	.word	0x00000000


	//----- nvinfo : EIATTR_MIN_STACK_SIZE
	.align		4
.L_423:
        /*0948*/ 	.byte	0x04, 0x12
        /*094a*/ 	.short	(.L_425 - .L_424)
	.align		4
.L_424:
        /*094c*/ 	.word	index@(_Z23gemm_half_q_half_kernelILi3ELi6ELb1ELb0ELi32EEvPK6__halfPKjS4_S2_PS0_iiiiPKtS7_iiiiiibS2_i)
        /*0950*/ 	.word	0x00000000


	//----- nvinfo : EIATTR_MIN_STACK_SIZE
	.align		4
.L_425:
        /*0954*/ 	.byte	0x04, 0x12
        /*0956*/ 	.short	(.L_427 - .L_426)
	.align		4
.L_426:
        /*0958*/ 	.word	index@(_Z23gemm_half_q_half_kernelILi3ELi2ELb1ELb0ELi32EEvPK6__halfPKjS4_S2_PS0_iiiiPKtS7_iiiiiibS2_i)
        /*095c*/ 	.word	0x00000000


	//----- nvinfo : EIATTR_MIN_STACK_SIZE
	.align		4
.L_427:
        /*0960*/ 	.byte	0x04, 0x12
        /*0962*/ 	.short	(.L_429 - .L_428)
	.align		4
.L_428:
        /*0964*/ 	.word	index@(_Z23gemm_half_q_half_kernelILi2ELi32ELb1ELb0ELi64EEvPK6__halfPKjS4_S2_PS0_iiiiPKtS7_iiiiiibS2_i)
        /*0968*/ 	.word	0x00000010


	//----- nvinfo : EIATTR_MIN_STACK_SIZE
	.align		4
.L_429:
        /*096c*/ 	.byte	0x04, 0x12
        /*096e*/ 	.short	(.L_431 - .L_430)
	.align		4
.L_430:
        /*0970*/ 	.word	index@(_Z23gemm_half_q_half_kernelILi2ELi48ELb1ELb0ELi64EEvPK6__halfPKjS4_S2_PS0_iiiiPKtS7_iiiiiibS2_i)
        /*0974*/ 	.word	0x00000010


	//----- nvinfo : EIATTR_MIN_STACK_SIZE
	.align		4
.L_431:
        /*0978*/ 	.byte	0x04, 0x12
        /*097a*/ 	.short	(.L_433 - .L_432)
	.align		4
.L_432:
        /*097c*/ 	.word	index@(_Z23gemm_half_q_half_kernelILi2ELi16ELb1ELb0ELi64EEvPK6__halfPKjS4_S2_PS0_iiiiPKtS7_iiiiiibS2_i)
        /*0980*/ 	.word	0x00000010


	//----- nvinfo : EIATTR_MIN_STACK_SIZE
	.align		4
.L_433:
        /*0984*/ 	.byte	0x04, 0x12
        /*0986*/ 	.short	(.L_435 - .L_434)
	.align		4
.L_434:
        /*0988*/ 	.word	index@(_Z23gemm_half_q_half_kernelILi2ELi24ELb1ELb0ELi64EEvPK6__halfPKjS4_S2_PS0_iiiiPKtS7_iiiiiibS2_i)
        /*098c*/ 	.word	0x00000010


	//----- nvinfo : EIATTR_MIN_STACK_SIZE
	.align		4
.L_435:
        /*0990*/ 	.byte	0x04, 0x12
        /*0992*/ 	.short	(.L_437 - .L_436)
	.align		4
.L_436:
        /*0994*/ 	.word	index@(_Z23gemm_half_q_half_kernelILi2ELi8ELb1ELb0ELi64EEvPK6__halfPKjS4_S2_PS0_iiiiPKtS7_iiiiiibS2_i)
        /*0998*/ 	.word	0x00000010


	//----- nvinfo : EIATTR_MIN_STACK_SIZE
	.align		4
.L_437:
        /*099c*/ 	.byte	0x04, 0x12
        /*099e*/ 	.short	(.L_439 - .L_438)
	.align		4
.L_438:
        /*09a0*/ 	.word	index@(_Z23gemm_half_q_half_kernelILi2ELi12ELb1ELb0ELi64EEvPK6__halfPKjS4_S2_PS0_iiiiPKtS7_iiiiiibS2_i)
        /*09a4*/ 	.word	0x00000010


	//----- nvinfo : EIATTR_MIN_STACK_SIZE
	.align		4
.L_439:
        /*09a8*/ 	.byte	0x04, 0x12
        /*09aa*/ 	.short	(.L_441 - .L_440)
	.align		4
.L_440:
        /*09ac*/ 	.word	index@(_Z23gemm_half_q_half_kernelILi2ELi14ELb1ELb0ELi64EEvPK6__halfPKjS4_S2_PS0_iiiiPKtS7_iiiiiibS2_i)
        /*09b0*/ 	.word	0x00000010


	//----- nvinfo : EIATTR_MIN_STACK_SIZE
	.align		4
.L_441:
        /*09b4*/ 	.byte	0x04, 0x12
        /*09b6*/ 	.short	(.L_443 - .L_442)
	.align		4
.L_442:
        /*09b8*/ 	.word	index@(_Z23gemm_half_q_half_kernelILi2ELi4ELb1ELb0ELi64EEvPK6__halfPKjS4_S2_PS0_iiiiPKtS7_iiiiiibS2_i)
        /*09bc*/ 	.word	0x00000010


	//----- nvinfo : EIATTR_MIN_STACK_SIZE
	.align		4
.L_443:
        /*09c0*/ 	.byte	0x04, 0x12
        /*09c2*/ 	.short	(.L_445 - .L_444)
	.align		4
.L_444:
        /*09c4*/ 	.word	index@(_Z23gemm_half_q_half_kernelILi2ELi6ELb1ELb0ELi64EEvPK6__halfPKjS4_S2_PS0_iiiiPKtS7_iiiiiibS2_i)
        /*09c8*/ 	.word	0x00000010


	//----- nvinfo : EIATTR_MIN_STACK_SIZE
	.align		4
.L_445:
        /*09cc*/ 	.byte	0x04, 0x12
        /*09ce*/ 	.short	(.L_447 - .L_446)
	.align		4
.L_446:
        /*09d0*/ 	.word	index@(_Z23gemm_half_q_half_kernelILi2ELi2ELb1ELb0ELi64EEvPK6__halfPKjS4_S2_PS0_iiiiPKtS7_iiiiiibS2_i)
        /*09d4*/ 	.word	0x00000010


	//----- nvinfo : EIATTR_MIN_STACK_SIZE
	.align		4
.L_447:
        /*09d8*/ 	.byte	0x04, 0x12
        /*09da*/ 	.short	(.L_449 - .L_448)
	.align		4
.L_448:
        /*09dc*/ 	.word	index@(_Z23gemm_half_q_half_kernelILi2ELi32ELb1ELb0ELi32EEvPK6__halfPKjS4_S2_PS0_iiiiPKtS7_iiiiiibS2_i)
        /*09e0*/ 	.word	0x00000000


	//----- nvinfo : EIATTR_MIN_STACK_SIZE
	.align		4
.L_449:
        /*09e4*/ 	.byte	0x04, 0x12
        /*09e6*/ 	.short	(.L_451 - .L_450)
	.align		4
.L_450:
        /*09e8*/ 	.word	index@(_Z23gemm_half_q_half_kernelILi2ELi48ELb1ELb0ELi32EEvPK6__halfPKjS4_S2_PS0_iiiiPKtS7_iiiiiibS2_i)
        /*09ec*/ 	.word	0x00000000


	//----- nvinfo : EIATTR_MIN_STACK_SIZE
	.align		4
.L_451:
        /*09f0*/ 	.byte	0x04, 0x12
        /*09f2*/ 	.short	(.L_453 - .L_452)
	.align		4
.L_452:
        /*09f4*/ 	.word	index@(_Z23gemm_half_q_half_kernelILi2ELi16ELb1ELb0ELi32EEvPK6__halfPKjS4_S2_PS0_iiiiPKtS7_iiiiiibS2_i)
        /*09f8*/ 	.word	0x00000000


	//----- nvinfo : EIATTR_MIN_STACK_SIZE
	.align		4
.L_453:
        /*09fc*/ 	.byte	0x04, 0x12
        /*09fe*/ 	.short	(.L_455 - .L_454)
	.align		4
.L_454:
        /*0a00*/ 	.word	index@(_Z23gemm_half_q_half_kernelILi2ELi24ELb1ELb0ELi32EEvPK6__halfPKjS4_S2_PS0_iiiiPKtS7_iiiiiibS2_i)
        /*0a04*/ 	.word	0x00000000


	//----- nvinfo : EIATTR_MIN_STACK_SIZE
	.align		4
.L_455:
        /*0a08*/ 	.byte	0x04, 0x12
        /*0a0a*/ 	.short	(.L_457 - .L_456)
	.align		4
.L_456:
        /*0a0c*/ 	.word	index@(_Z23gemm_half_q_half_kernelILi2ELi8ELb1ELb0ELi32EEvPK6__halfPKjS4_S2_PS0_iiiiPKtS7_iiiiiibS2_i)
        /*0a10*/ 	.word	0x00000000


	//----- nvinfo : EIATTR_MIN_STACK_SIZE
	.align		4
.L_457:
        /*0a14*/ 	.byte	0x04, 0x12
        /*0a16*/ 	.short	(.L_459 - .L_458)
	.align		4
.L_458:
        /*0a18*/ 	.word	index@(_Z23gemm_half_q_half_kernelILi2ELi12ELb1ELb0ELi32EEvPK6__halfPKjS4_S2_PS0_iiiiPKtS7_iiiiiibS2_i)
        /*0a1c*/ 	.word	0x00000000


	//----- nvinfo : EIATTR_MIN_STACK_SIZE
	.align		4
.L_459:
        /*0a20*/ 	.byte	0x04, 0x12
        /*0a22*/ 	.short	(.L_461 - .L_460)
	.align		4
.L_460:
        /*0a24*/ 	.word	index@(_Z23gemm_half_q_half_kernelILi2ELi14ELb1ELb0ELi32EEvPK6__halfPKjS4_S2_PS0_iiiiPKtS7_iiiiiibS2_i)
        /*0a28*/ 	.word	0x00000000


	//----- nvinfo : EIATTR_MIN_STACK_SIZE
	.align		4
.L_461:
        /*0a2c*/ 	.byte	0x04, 0x12
        /*0a2e*/ 	.short	(.L_463 - .L_462)
	.align		4
.L_462:
        /*0a30*/ 	.word	index@(_Z23gemm_half_q_half_kernelILi2ELi4ELb1ELb0ELi32EEvPK6__halfPKjS4_S2_PS0_iiiiPKtS7_iiiiiibS2_i)
        /*0a34*/ 	.word	0x00000000


	//----- nvinfo : EIATTR_MIN_STACK_SIZE
	.align		4
.L_463:
        /*0a38*/ 	.byte	0x04, 0x12
        /*0a3a*/ 	.short	(.L_465 - .L_464)
	.align		4
.L_464:
        /*0a3c*/ 	.word	index@(_Z23gemm_half_q_half_kernelILi2ELi6ELb1ELb0ELi32EEvPK6__halfPKjS4_S2_PS0_iiiiPKtS7_iiiiiibS2_i)
        /*0a40*/ 	.word	0x00000000


	//----- nvinfo : EIATTR_MIN_STACK_SIZE
	.align		4
.L_465:
        /*0a44*/ 	.byte	0x04, 0x12
        /*0a46*/ 	.short	(.L_467 - .L_466)
	.align		4
.L_466:
        /*0a48*/ 	.word	index@(_Z23gemm_half_q_half_kernelILi2ELi2ELb1ELb0ELi32EEvPK6__halfPKjS4_S2_PS0_iiiiPKtS7_iiiiiibS2_i)
        /*0a4c*/ 	.word	0x00000000


	//----- nvinfo : EIATTR_MIN_STACK_SIZE
	.align		4
.L_467:
        /*0a50*/ 	.byte	0x04, 0x12
        /*0a52*/ 	.short	(.L_469 - .L_468)
	.align		4
.L_468:
        /*0a54*/ 	.word	index@(_Z23gemm_half_q_half_kernelILi1ELi32ELb1ELb0ELi64EEvPK6__halfPKjS4_S2_PS0_iiiiPKtS7_iiiiiibS2_i)
        /*0a58*/ 	.word	0x00000010


	//----- nvinfo : EIATTR_MIN_STACK_SIZE
	.align		4
.L_469:
        /*0a5c*/ 	.byte	0x04, 0x12
        /*0a5e*/ 	.short	(.L_471 - .L_470)
	.align		4
.L_470:
        /*0a60*/ 	.word	index@(_Z23gemm_half_q_half_kernelILi1ELi48ELb1ELb0ELi64EEvPK6__halfPKjS4_S2_PS0_iiiiPKtS7_iiiiiibS2_i)
        /*0a64*/ 	.word	0x00000010


	//----- nvinfo : EIATTR_MIN_STACK_SIZE
	.align		4
.L_471:
        /*0a68*/ 	.byte	0x04, 0x12
        /*0a6a*/ 	.short	(.L_473 - .L_472)
	.align		4
.L_472:
        /*0a6c*/ 	.word	index@(_Z23gemm_half_q_half_kernelILi1ELi16ELb1ELb0ELi64EEvPK6__halfPKjS4_S2_PS0_iiiiPKtS7_iiiiiibS2_i)
        /*0a70*/ 	.word	0x00000010


	//----- nvinfo : EIATTR_MIN_STACK_SIZE
	.align		4
.L_473:
        /*0a74*/ 	.byte	0x04, 0x12
        /*0a76*/ 	.short	(.L_475 - .L_474)
	.align		4
.L_474:
        /*0a78*/ 	.word	index@(_Z23gemm_half_q_half_kernelILi1ELi24ELb1ELb0ELi64EEvPK6__halfPKjS4_S2_PS0_iiiiPKtS7_iiiiiibS2_i)
        /*0a7c*/ 	.word	0x00000010


	//----- nvinfo : EIATTR_MIN_STACK_SIZE
	.align		4
.L_475:
        /*0a80*/ 	.byte	0x04, 0x12
        /*0a82*/ 	.short	(.L_477 - .L_476)
	.align		4
.L_476:
        /*0a84*/ 	.word	index@(_Z23gemm_half_q_half_kernelILi1ELi8ELb1ELb0ELi64EEvPK6__halfPKjS4_S2_PS0_iiiiPKtS7_iiiiiibS2_i)
        /*0a88*/ 	.word	0x00000010


	//----- nvinfo : EIATTR_MIN_STACK_SIZE
	.align		4
.L_477:
        /*0a8c*/ 	.byte	0x04, 0x12
        /*0a8e*/ 	.short	(.L_479 - .L_478)
	.align		4
.L_478:
        /*0a90*/ 	.word	index@(_Z23gemm_half_q_half_kernelILi1ELi12ELb1ELb0ELi64EEvPK6__halfPKjS4_S2_PS0_iiiiPKtS7_iiiiiibS2_i)
        /*0a94*/ 	.word	0x00000010


	//----- nvinfo : EIATTR_MIN_STACK_SIZE
	.align		4
.L_479:
        /*0a98*/ 	.byte	0x04, 0x12
        /*0a9a*/ 	.short	(.L_481 - .L_480)
	.align		4
.L_480:
        /*0a9c*/ 	.word	index@(_Z23gemm_half_q_half_kernelILi1ELi14ELb1ELb0ELi64EEvPK6__halfPKjS4_S2_PS0_iiiiPKtS7_iiiiiibS2_i)
        /*0aa0*/ 	.word	0x00000010


	//----- nvinfo : EIATTR_MIN_STACK_SIZE
	.align		4
.L_481:
        /*0aa4*/ 	.byte	0x04, 0x12
        /*0aa6*/ 	.short	(.L_483 - .L_482)
	.align		4
.L_482:
        /*0aa8*/ 	.word	index@(_Z23gemm_half_q_half_kernelILi1ELi4ELb1ELb0ELi64EEvPK6__halfPKjS4_S2_PS0_iiiiPKtS7_iiiiiibS2_i)
        /*0aac*/ 	.word	0x00000010


	//----- nvinfo : EIATTR_MIN_STACK_SIZE
	.align		4
.L_483:
        /*0ab0*/ 	.byte	0x04, 0x12
        /*0ab2*/ 	.short	(.L_485 - .L_484)
	.align		4
.L_484:
        /*0ab4*/ 	.word	index@(_Z23gemm_half_q_half_kernelILi1ELi6ELb1ELb0ELi64EEvPK6__halfPKjS4_S2_PS0_iiiiPKtS7_iiiiiibS2_i)
        /*0ab8*/ 	.word	0x00000010


	//----- nvinfo : EIATTR_MIN_STACK_SIZE
	.align		4
.L_485:
        /*0abc*/ 	.byte	0x04, 0x12
        /*0abe*/ 	.short	(.L_487 - .L_486)
	.align		4
.L_486:
        /*0ac0*/ 	.word	index@(_Z23gemm_half_q_half_kernelILi1ELi2ELb1ELb0ELi64EEvPK6__halfPKjS4_S2_PS0_iiiiPKtS7_iiiiiibS2_i)
        /*0ac4*/ 	.word	0x00000010


	//----- nvinfo : EIATTR_MIN_STACK_SIZE
	.align		4
.L_487:
        /*0ac8*/ 	.byte	0x04, 0x12
        /*0aca*/ 	.short	(.L_489 - .L_488)
	.align		4
.L_488:
        /*0acc*/ 	.word	index@(_Z23gemm_half_q_half_kernelILi1ELi32ELb1ELb0ELi32EEvPK6__halfPKjS4_S2_PS0_iiiiPKtS7_iiiiiibS2_i)
        /*0ad0*/ 	.word	0x00000000


	//----- nvinfo : EIATTR_MIN_STACK_SIZE
	.align		4
.L_489:
        /*0ad4*/ 	.byte	0x04, 0x12
        /*0ad6*/ 	.short	(.L_491 - .L_490)
	.align		4
.L_490:
        /*0ad8*/ 	.word	index@(_Z23gemm_half_q_half_kernelILi1ELi48ELb1ELb0ELi32EEvPK6__halfPKjS4_S2_PS0_iiiiPKtS7_iiiiiibS2_i)
        /*0adc*/ 	.word	0x00000000


	//----- nvinfo : EIATTR_MIN_STACK_SIZE
	.align		4
.L_491:
        /*0ae0*/ 	.byte	0x04, 0x12
        /*0ae2*/ 	.short	(.L_493 - .L_492)
	.align		4
.L_492:
        /*0ae4*/ 	.word	index@(_Z23gemm_half_q_half_kernelILi1ELi16ELb1ELb0ELi32EEvPK6__halfPKjS4_S2_PS0_iiiiPKtS7_iiiiiibS2_i)
        /*0ae8*/ 	.word	0x00000000


	//----- nvinfo : EIATTR_MIN_STACK_SIZE
	.align		4
.L_493:
        /*0aec*/ 	.byte	0x04, 0x12
        /*0aee*/ 	.short	(.L_495 - .L_494)
	.align		4
.L_494:
        /*0af0*/ 	.word	index@(_Z23gemm_half_q_half_kernelILi1ELi24ELb1ELb0ELi32EEvPK6__halfPKjS4_S2_PS0_iiiiPKtS7_iiiiiibS2_i)
        /*0af4*/ 	.word	0x00000000


	//----- nvinfo : EIATTR_MIN_STACK_SIZE
	.align		4
.L_495:
        /*0af8*/ 	.byte	0x04, 0x12
        /*0afa*/ 	.short	(.L_497 - .L_496)
	.align		4
.L_496:
        /*0afc*/ 	.word	index@(_Z23gemm_half_q_half_kernelILi1ELi8ELb1ELb0ELi32EEvPK6__halfPKjS4_S2_PS0_iiiiPKtS7_iiiiiibS2_i)
        /*0b00*/ 	.word	0x00000000


	//----- nvinfo : EIATTR_MIN_STACK_SIZE
	.align		4
.L_497:
        /*0b04*/ 	.byte	0x04, 0x12
        /*0b06*/ 	.short	(.L_499 - .L_498)
	.align		4
.L_498:
        /*0b08*/ 	.word	index@(_Z23gemm_half_q_half_kernelILi1ELi12ELb1ELb0ELi32EEvPK6__halfPKjS4_S2_PS0_iiiiPKtS7_iiiiiibS2_i)
        /*0b0c*/ 	.word	0x00000000


	//----- nvinfo : EIATTR_MIN_STACK_SIZE
	.align		4
.L_499:
        /*0b10*/ 	.byte	0x04, 0x12
        /*0b12*/ 	.short	(.L_501 - .L_500)
	.align		4
.L_500:
        /*0b14*/ 	.word	index@(_Z23gemm_half_q_half_kernelILi1ELi14ELb1ELb0ELi32EEvPK6__halfPKjS4_S2_PS0_iiiiPKtS7_iiiiiibS2_i)
        /*0b18*/ 	.word	0x00000000


	//----- nvinfo : EIATTR_MIN_STACK_SIZE
	.align		4
.L_501:
        /*0b1c*/ 	.byte	0x04, 0x12
        /*0b1e*/ 	.short	(.L_503 - .L_502)
	.align		4
.L_502:
        /*0b20*/ 	.word	index@(_Z23gemm_half_q_half_kernelILi1ELi4ELb1ELb0ELi32EEvPK6__halfPKjS4_S2_PS0_iiiiPKtS7_iiiiiibS2_i)
        /*0b24*/ 	.word	0x00000000


	//----- nvinfo : EIATTR_MIN_STACK_SIZE
	.align		4
.L_503:
        /*0b28*/ 	.byte	0x04, 0x12
        /*0b2a*/ 	.short	(.L_505 - .L_504)
	.align		4
.L_504:
        /*0b2c*/ 	.word	index@(_Z23gemm_half_q_half_kernelILi1ELi6ELb1ELb0ELi32EEvPK6__halfPKjS4_S2_PS0_iiiiPKtS7_iiiiiibS2_i)
        /*0b30*/ 	.word	0x00000000


	//----- nvinfo : EIATTR_MIN_STACK_SIZE
	.align		4
.L_505:
        /*0b34*/ 	.byte	0x04, 0x12
        /*0b36*/ 	.short	(.L_507 - .L_506)
	.align		4
.L_506:
        /*0b38*/ 	.word	index@(_Z23gemm_half_q_half_kernelILi1ELi2ELb1ELb0ELi32EEvPK6__halfPKjS4_S2_PS0_iiiiPKtS7_iiiiiibS2_i)
        /*0b3c*/ 	.word	0x00000000
.L_507:


//--------------------- .nv.compat                --------------------------
	.section	.nv.compat,"",@"SHT_CUDA_COMPAT_INFO"
	.align	4
        /*0000*/ 	.byte	0x02, 0x09, 0x01, 0x00, 0x02, 0x02, 0x01, 0x00, 0x02, 0x05, 0x05, 0x00, 0x03, 0x07, 0x01, 0x01
        /*0010*/ 	.byte	0x02, 0x03, 0x00, 0x00, 0x02, 0x06, 0x01, 0x00, 0x04, 0x0b, 0x08, 0x00, 0x09, 0x00, 0x00, 0x00
        /*0020*/ 	.byte	0x00, 0x00, 0x00, 0x00


//--------------------- .nv.info._Z23gemm_half_q_half_kernelILi4ELi32ELb1ELb0ELi64EEvPK6__halfPKjS4_S2_PS0_iiiiPKtS7_iiiiiibS2_i --------------------------
	.section	.nv.info._Z23gemm_half_q_half_kernelILi4ELi32ELb1ELb0ELi64EEvPK6__halfPKjS4_S2_PS0_iiiiPKtS7_iiiiiibS2_i,"",@"SHT_CUDA_INFO"
	.sectionflags	@""
	.align	4


	//----- nvinfo : EIATTR_CUDA_API_VERSION
	.align		4
        /*0000*/ 	.byte	0x04, 0x37
        /*0002*/ 	.short	(.L_509 - .L_508)
.L_508:
        /*0004*/ 	.word	0x00000082


	//----- nvinfo : EIATTR_KPARAM_INFO
	.align		4
.L_509:
        /*0008*/ 	.byte	0x04, 0x17
        /*000a*/ 	.short	(.L_511 - .L_510)
.L_510:
        /*000c*/ 	.word	0x00000000
        /*0010*/ 	.short	0x0013
        /*0012*/ 	.short	0x0070
        /*0014*/ 	.byte	0x00, 0xf0, 0x11, 0x00


	//----- nvinfo : EIATTR_KPARAM_INFO
	.align		4
.L_511:
        /*0018*/ 	.byte	0x04, 0x17
        /*001a*/ 	.short	(.L_513 - .L_512)
.L_512:
        /*001c*/ 	.word	0x00000000
        /*0020*/ 	.short	0x0012
        /*0022*/ 	.short	0x0068
        /*0024*/ 	.byte	0x00, 0xf5, 0x21, 0x00


	//----- nvinfo : EIATTR_KPARAM_INFO
	.align		4
.L_513:
        /*0028*/ 	.byte	0x04, 0x17
        /*002a*/ 	.short	(.L_515 - .L_514)
.L_514:
        /*002c*/ 	.word	0x00000000
        /*0030*/ 	.short	0x0011
        /*0032*/ 	.short	0x0060
        /*0034*/ 	.byte	0x00, 0xf0, 0x05, 0x00


	//----- nvinfo : EIATTR_KPARAM_INFO
	.align		4
.L_515:
        /*0038*/ 	.byte	0x04, 0x17
        /*003a*/ 	.short	(.L_517 - .L_516)
.L_516:
        /*003c*/ 	.word	0x00000000
        /*0040*/ 	.short	0x0010
        /*0042*/ 	.short	0x005c
        /*0044*/ 	.byte	0x00, 0xf0, 0x11, 0x00


	//----- nvinfo : EIATTR_KPARAM_INFO
	.align		4
.L_517:
        /*0048*/ 	.byte	0x04, 0x17
        /*004a*/ 	.short	(.L_519 - .L_518)
.L_518:
        /*004c*/ 	.word	0x00000000
        /*0050*/ 	.short	0x000f
        /*0052*/ 	.short	0x0058
        /*0054*/ 	.byte	0x00, 0xf0, 0x11, 0x00


	//----- nvinfo : EIATTR_KPARAM_INFO
	.align		4
.L_519:
        /*0058*/ 	.byte	0x04, 0x17
        /*005a*/ 	.short	(.L_521 - .L_520)
.L_520:
        /*005c*/ 	.word	0x00000000
        /*0060*/ 	.short	0x000e
        /*0062*/ 	.short	0x0054
        /*0064*/ 	.byte	0x00, 0xf0, 0x11, 0x00


	//----- nvinfo : EIATTR_KPARAM_INFO
	.align		4
.L_521:
        /*0068*/ 	.byte	0x04, 0x17
        /*006a*/ 	.short	(.L_523 - .L_522)
.L_522:
        /*006c*/ 	.word	0x00000000
        /*0070*/ 	.short	0x000d
        /*0072*/ 	.short	0x0050
        /*0074*/ 	.byte	0x00, 0xf0, 0x11, 0x00


	//----- nvinfo : EIATTR_KPARAM_INFO
	.align		4
.L_523:
        /*0078*/ 	.byte	0x04, 0x17
        /*007a*/ 	.short	(.L_525 - .L_524)
.L_524:
        /*007c*/ 	.word	0x00000000
        /*0080*/ 	.short	0x000c
        /*0082*/ 	.short	0x004c
        /*0084*/ 	.byte	0x00, 0xf0, 0x11, 0x00


	//----- nvinfo : EIATTR_KPARAM_INFO
	.align		4
.L_525:
        /*0088*/ 	.byte	0x04, 0x17
        /*008a*/ 	.short	(.L_527 - .L_526)
.L_526:
        /*008c*/ 	.word	0x00000000
        /*0090*/ 	.short	0x000b
        /*0092*/ 	.short	0x0048
        /*0094*/ 	.byte	0x00, 0xf0, 0x11, 0x00


	//----- nvinfo : EIATTR_KPARAM_INFO
	.align		4
.L_527:
        /*0098*/ 	.byte	0x04, 0x17
        /*009a*/ 	.short	(.L_529 - .L_528)
.L_528:
        /*009c*/ 	.word	0x00000000
        /*00a0*/ 	.short	0x000a
        /*00a2*/ 	.short	0x0040
        /*00a4*/ 	.byte	0x00, 0xf5, 0x21, 0x00


	//----- nvinfo : EIATTR_KPARAM_INFO
	.align		4
.L_529:
        /*00a8*/ 	.byte	0x04, 0x17
        /*00aa*/ 	.short	(.L_531 - .L_530)
.L_530:
        /*00ac*/ 	.word	0x00000000
        /*00b0*/ 	.short	0x0009
        /*00b2*/ 	.short	0x0038
        /*00b4*/ 	.byte	0x00, 0xf5, 0x21, 0x00


	//----- nvinfo : EIATTR_KPARAM_INFO
	.align		4
.L_531:
        /*00b8*/ 	.byte	0x04, 0x17
        /*00ba*/ 	.short	(.L_533 - .L_532)
.L_532:
        /*00bc*/ 	.word	0x00000000
        /*00c0*/ 	.short	0x0008
        /*00c2*/ 	.short	0x0034
        /*00c4*/ 	.byte	0x00, 0xf0, 0x11, 0x00


	//----- nvinfo : EIATTR_KPARAM_INFO
	.align		4
.L_533:
        /*00c8*/ 	.byte	0x04, 0x17
        /*00ca*/ 	.short	(.L_535 - .L_534)
.L_534:
        /*00cc*/ 	.word	0x00000000
        /*00d0*/ 	.short	0x0007
        /*00d2*/ 	.short	0x0030
        /*00d4*/ 	.byte	0x00, 0xf0, 0x11, 0x00


	//----- nvinfo : EIATTR_KPARAM_INFO
	.align		4
.L_535:
        /*00d8*/ 	.byte	0x04, 0x17
        /*00da*/ 	.short	(.L_537 - .L_536)
.L_536:
        /*00dc*/ 	.word	0x00000000
        /*00e0*/ 	.short	0x0006
        /*00e2*/ 	.short	0x002c
        /*00e4*/ 	.byte	0x00, 0xf0, 0x11, 0x00


	//----- nvinfo : EIATTR_KPARAM_INFO
	.align		4
.L_537:
        /*00e8*/ 	.byte	0x04, 0x17
        /*00ea*/ 	.short	(.L_539 - .L_538)
.L_538:
        /*00ec*/ 	.word	0x00000000
        /*00f0*/ 	.short	0x0005
        /*00f2*/ 	.short	0x0028
        /*00f4*/ 	.byte	0x00, 0xf0, 0x11, 0x00


	//----- nvinfo : EIATTR_KPARAM_INFO
	.align		4
.L_539:
        /*00f8*/ 	.byte	0x04, 0x17
        /*00fa*/ 	.short	(.L_541 - .L_540)
.L_540:
        /*00fc*/ 	.word	0x00000000
        /*0100*/ 	.short	0x0004
        /*0102*/ 	.short	0x0020
        /*0104*/ 	.byte	0x00, 0xf5, 0x21, 0x00


	//----- nvinfo : EIATTR_KPARAM_INFO
	.align		4
.L_541:
        /*0108*/ 	.byte	0x04, 0x17
        /*010a*/ 	.short	(.L_543 - .L_542)
.L_542:
        /*010c*/ 	.word	0x00000000
        /*0110*/ 	.short	0x0003
        /*0112*/ 	.short	0x0018
        /*0114*/ 	.byte	0x00, 0xf5, 0x21, 0x00


	//----- nvinfo : EIATTR_KPARAM_INFO
	.align		4
.L_543:
        /*0118*/ 	.byte	0x04, 0x17
        /*011a*/ 	.short	(.L_545 - .L_544)
.L_544:
        /*011c*/ 	.word	0x00000000
        /*0120*/ 	.short	0x0002
        /*0122*/ 	.short	0x0010
        /*0124*/ 	.byte	0x00, 0xf5, 0x21, 0x00


	//----- nvinfo : EIATTR_KPARAM_INFO
	.align		4
.L_545:
        /*0128*/ 	.byte	0x04, 0x17
        /*012a*/ 	.short	(.L_547 - .L_546)
.L_546:
        /*012c*/ 	.word	0x00000000
        /*0130*/ 	.short	0x0001
        /*0132*/ 	.short	0x0008
        /*0134*/ 	.byte	0x00, 0xf5, 0x21, 0x00


	//----- nvinfo : EIATTR_KPARAM_INFO
	.align		4
.L_547:
        /*0138*/ 	.byte	0x04, 0x17
        /*013a*/ 	.short	(.L_549 - .L_548)
.L_548:
        /*013c*/ 	.word	0x00000000
        /*0140*/ 	.short	0x0000
        /*0142*/ 	.short	0x0000
        /*0144*/ 	.byte	0x00, 0xf5, 0x21, 0x00


	//----- nvinfo : EIATTR_SPARSE_MMA_MASK
	.align		4
.L_549:
        /*0148*/ 	.byte	0x03, 0x50
        /*014a*/ 	.short	0x0000


	//----- nvinfo : EIATTR_MAXREG_COUNT
	.align		4
        /*014c*/ 	.byte	0x03, 0x1b
        /*014e*/ 	.short	0x00ff


	//----- nvinfo : EIATTR_NUM_BARRIERS
	.align		4
        /*0150*/ 	.byte	0x02, 0x4c
        /*0152*/ 	.byte	0x01
	.zero		1


	//----- nvinfo : EIATTR_MERCURY_ISA_VERSION
	.align		4
        /*0154*/ 	.byte	0x03, 0x5f
        /*0156*/ 	.short	0x0101


	//----- nvinfo : EIATTR_VRC_CTA_INIT_COUNT
	.align		4
        /*0158*/ 	.byte	0x02, 0x4a
	.zero		1
	.zero		1


	//----- nvinfo : EIATTR_EXIT_INSTR_OFFSETS
	.align		4
        /*015c*/ 	.byte	0x04, 0x1c
        /*015e*/ 	.short	(.L_551 - .L_550)


	//   ....[0]....
.L_550:
        /*0160*/ 	.word	0x00000070


	//   ....[1]....
        /*0164*/ 	.word	0x00000290


	//   ....[2]....
        /*0168*/ 	.word	0x00000e60


	//   ....[3]....
        /*016c*/ 	.word	0x00004720


	//   ....[4]....
        /*0170*/ 	.word	0x00004980


	//   ....[5]....
        /*0174*/ 	.word	0x00004bc0


	//   ....[6]....
        /*0178*/ 	.word	0x00004cf0


	//   ....[7]....
        /*017c*/ 	.word	0x00004d80


	//   ....[8]....
        /*0180*/ 	.word	0x00004dc0


	//----- nvinfo : EIATTR_CRS_STACK_SIZE
	.align		4
.L_551:
        /*0184*/ 	.byte	0x04, 0x1e
        /*0186*/ 	.short	(.L_553 - .L_552)
.L_552:
        /*0188*/ 	.word	0x00000000


	//----- nvinfo : EIATTR_CBANK_PARAM_SIZE
	.align		4
.L_553:
        /*018c*/ 	.byte	0x03, 0x19
        /*018e*/ 	.short	0x0074


	//----- nvinfo : EIATTR_PARAM_CBANK
	.align		4
        /*0190*/ 	.byte	0x04, 0x0a
        /*0192*/ 	.short	(.L_555 - .L_554)
	.align		4
.L_554:
        /*0194*/ 	.word	index@(.nv.constant0._Z23gemm_half_q_half_kernelILi4ELi32ELb1ELb0ELi64EEvPK6__halfPKjS4_S2_PS0_iiiiPKtS7_iiiiiibS2_i)
        /*0198*/ 	.short	0x0380
        /*019a*/ 	.short	0x0074


	//----- nvinfo : EIATTR_SW_WAR
	.align		4
.L_555:
        /*019c*/ 	.byte	0x04, 0x36
        /*019e*/ 	.short	(.L_557 - .L_556)
.L_556:
        /*01a0*/ 	.word	0x00000008
.L_557:


//--------------------- .nv.info._Z23gemm_half_q_half_kernelILi4ELi48ELb1ELb0ELi64EEvPK6__halfPKjS4_S2_PS0_iiiiPKtS7_iiiiiibS2_i --------------------------
	.section	.nv.info._Z23gemm_half_q_half_kernelILi4ELi48ELb1ELb0ELi64EEvPK6__halfPKjS4_S2_PS0_iiiiPKtS7_iiiiiibS2_i,"",@"SHT_CUDA_INFO"
	.sectionflags	@""
	.align	4


	//----- nvinfo : EIATTR_CUDA_API_VERSION
	.align		4
        /*0000*/ 	.byte	0x04, 0x37
        /*0002*/ 	.short	(.L_559 - .L_558)
.L_558:
        /*0004*/ 	.word	0x00000082


	//----- nvinfo : EIATTR_KPARAM_INFO
	.align		4
.L_559:
        /*0008*/ 	.byte	0x04, 0x17
        /*000a*/ 	.short	(.L_561 - .L_560)
.L_560:
        /*000c*/ 	.word	0x00000000
        /*0010*/ 	.short	0x0013
        /*0012*/ 	.short	0x0070
        /*0014*/ 	.byte	0x00, 0xf0, 0x11, 0x00


	//----- nvinfo : EIATTR_KPARAM_INFO
	.align		4
.L_561:
        /*0018*/ 	.byte	0x04, 0x17
        /*001a*/ 	.short	(.L_563 - .L_562)
.L_562:
        /*001c*/ 	.word	0x00000000
        /*0020*/ 	.short	0x0012
        /*0022*/ 	.short	0x0068
        /*0024*/ 	.byte	0x00, 0xf5, 0x21, 0x00


	//----- nvinfo : EIATTR_KPARAM_INFO
	.align		4
.L_563:
        /*0028*/ 	.byte	0x04, 0x17
        /*002a*/ 	.short	(.L_565 - .L_564)
.L_564:
        /*002c*/ 	.word	0x00000000
        /*0030*/ 	.short	0x0011
        /*0032*/ 	.short	0x0060
        /*0034*/ 	.byte	0x00, 0xf0, 0x05, 0x00


	//----- nvinfo : EIATTR_KPARAM_INFO
	.align		4
.L_565:
        /*0038*/ 	.byte	0x04, 0x17
        /*003a*/ 	.short	(.L_567 - .L_566)
.L_566:
        /*003c*/ 	.word	0x00000000
        /*0040*/ 	.short	0x0010
        /*0042*/ 	.short	0x005c
        /*0044*/ 	.byte	0x00, 0xf0, 0x11, 0x00


	//----- nvinfo : EIATTR_KPARAM_INFO
	.align		4
.L_567:
        /*0048*/ 	.byte	0x04, 0x17
        /*004a*/ 	.short	(.L_569 - .L_568)
.L_568:
        /*004c*/ 	.word	0x00000000
        /*0050*/ 	.short	0x000f
        /*0052*/ 	.short	0x0058
        /*0054*/ 	.byte	0x00, 0xf0, 0x11, 0x00


	//----- nvinfo : EIATTR_KPARAM_INFO
	.align		4
.L_569:
        /*0058*/ 	.byte	0x04, 0x17
        /*005a*/ 	.short	(.L_571 - .L_570)
.L_570:
        /*005c*/ 	.word	0x00000000
        /*0060*/ 	.short	0x000e
        /*0062*/ 	.short	0x0054
        /*0064*/ 	.byte	0x00, 0xf0, 0x11, 0x00


	//----- nvinfo : EIATTR_KPARAM_INFO
	.align		4
.L_571:
        /*0068*/ 	.byte	0x04, 0x17
        /*006a*/ 	.short	(.L_573 - .L_572)
.L_572:
        /*006c*/ 	.word	0x00000000
        /*0070*/ 	.short	0x000d
        /*0072*/ 	.short	0x0050
        /*0074*/ 	.byte	0x00, 0xf0, 0x11, 0x00


	//----- nvinfo : EIATTR_KPARAM_INFO
	.align		4
.L_573:
        /*0078*/ 	.byte	0x04, 0x17
        /*007a*/ 	.short	(.L_575 - .L_574)
.L_574:
        /*007c*/ 	.word	0x00000000
        /*0080*/ 	.short	0x000c
        /*0082*/ 	.short	0x004c
        /*0084*/ 	.byte	0x00, 0xf0, 0x11, 0x00


	//----- nvinfo : EIATTR_KPARAM_INFO
	.align		4
.L_575:
        /*0088*/ 	.byte	0x04, 0x17
        /*008a*/ 	.short	(.L_577 - .L_576)
.L_576:
        /*008c*/ 	.word	0x00000000
        /*0090*/ 	.short	0x000b
        /*0092*/ 	.short	0x0048
        /*0094*/ 	.byte	0x00, 0xf0, 0x11, 0x00


	//----- nvinfo : EIATTR_KPARAM_INFO
	.align		4
.L_577:
        /*0098*/ 	.byte	0x04, 0x17
        /*009a*/ 	.short	(.L_579 - .L_578)
.L_578:
        /*009c*/ 	.word	0x00000000
        /*00a0*/ 	.short	0x000a
        /*00a2*/ 	.short	0x0040
        /*00a4*/ 	.byte	0x00, 0xf5, 0x21, 0x00


	//----- nvinfo : EIATTR_KPARAM_INFO
	.align		4
.L_579:
        /*00a8*/ 	.byte	0x04, 0x17
        /*00aa*/ 	.short	(.L_581 - .L_580)
.L_580:
        /*00ac*/ 	.word	0x00000000
        /*00b0*/ 	.short	0x0009
        /*00b2*/ 	.short	0x0038
        /*00b4*/ 	.byte	0x00, 0xf5, 0x21, 0x00


	//----- nvinfo : EIATTR_KPARAM_INFO
	.align		4
.L_581:
        /*00b8*/ 	.byte	0x04, 0x17
        /*00ba*/ 	.short	(.L_583 - .L_582)
.L_582:
        /*00bc*/ 	.word	0x00000000
        /*00c0*/ 	.short	0x0008
        /*00c2*/ 	.short	0x0034
        /*00c4*/ 	.byte	0x00, 0xf0, 0x11, 0x00


	//----- nvinfo : EIATTR_KPARAM_INFO
	.align		4
.L_583:
        /*00c8*/ 	.byte	0x04, 0x17
        /*00ca*/ 	.short	(.L_585 - .L_584)
.L_584:
        /*00cc*/ 	.word	0x00000000
        /*00d0*/ 	.short	0x0007
        /*00d2*/ 	.short	0x0030
        /*00d4*/ 	.byte	0x00, 0xf0, 0x11, 0x00


	//----- nvinfo : EIATTR_KPARAM_INFO
	.align		4
.L_585:
        /*00d8*/ 	.byte	0x04, 0x17
        /*00da*/ 	.short	(.L_587 - .L_586)
.L_586:
        /*00dc*/ 	.word	0x00000000
        /*00e0*/ 	.short	0x0006
        /*00e2*/ 	.short	0x002c
        /*00e4*/ 	.byte	0x00, 0xf0, 0x11, 0x00


	//----- nvinfo : EIATTR_KPARAM_INFO
	.align		4
.L_587:
        /*00e8*/ 	.byte	0x04, 0x17
        /*00ea*/ 	.short	(.L_589 - .L_588)
.L_588:
        /*00ec*/ 	.word	0x00000000
        /*00f0*/ 	.short	0x0005
        /*00f2*/ 	.short	0x0028
        /*00f4*/ 	.byte	0x00, 0xf0, 0x11, 0x00


	//----- nvinfo : EIATTR_KPARAM_INFO
	.align		4
.L_589:
        /*00f8*/ 	.byte	0x04, 0x17
        /*00fa*/ 	.short	(.L_591 - .L_590)
.L_590:
        /*00fc*/ 	.word	0x00000000
        /*0100*/ 	.short	0x0004
        /*0102*/ 	.short	0x0020
        /*0104*/ 	.byte	0x00, 0xf5, 0x21, 0x00


	//----- nvinfo : EIATTR_KPARAM_INFO
	.align		4
.L_591:
        /*0108*/ 	.byte	0x04, 0x17
        /*010a*/ 	.short	(.L_593 - .L_592)
.L_592:
        /*010c*/ 	.word	0x00000000
        /*0110*/ 	.short	0x0003
        /*0112*/ 	.short	0x0018
        /*0114*/ 	.byte	0x00, 0xf5, 0x21, 0x00


	//----- nvinfo : EIATTR_KPARAM_INFO
	.align		4
.L_593:
        /*0118*/ 	.byte	0x04, 0x17
        /*011a*/ 	.short	(.L_595 - .L_594)
.L_594:
        /*011c*/ 	.word	0x00000000
        /*0120*/ 	.short	0x0002
        /*0122*/ 	.short	0x0010
        /*0124*/ 	.byte	0x00, 0xf5, 0x21, 0x00


	//----- nvinfo : EIATTR_KPARAM_INFO
	.align		4
.L_595:
        /*0128*/ 	.byte	0x04, 0x17
        /*012a*/ 	.short	(.L_597 - .L_596)
.L_596:
        /*012c*/ 	.word	0x00000000
        /*0130*/ 	.short	0x0001
        /*0132*/ 	.short	0x0008
        /*0134*/ 	.byte	0x00, 0xf5, 0x21, 0x00


	//----- nvinfo : EIATTR_KPARAM_INFO
	.align		4
.L_597:
        /*0138*/ 	.byte	0x04, 0x17
        /*013a*/ 	.short	(.L_599 - .L_598)
.L_598:
        /*013c*/ 	.word	0x00000000
        /*0140*/ 	.short	0x0000
        /*0142*/ 	.short	0x0000
        /*0144*/ 	.byte	0x00, 0xf5, 0x21, 0x00


	//----- nvinfo : EIATTR_SPARSE_MMA_MASK
	.align		4
.L_599:
        /*0148*/ 	.byte	0x03, 0x50
        /*014a*/ 	.short	0x0000


	//----- nvinfo : EIATTR_MAXREG_COUNT
	.align		4
        /*014c*/ 	.byte	0x03, 0x1b
        /*014e*/ 	.short	0x00ff


	//----- nvinfo : EIATTR_NUM_BARRIERS
	.align		4
        /*0150*/ 	.byte	0x02, 0x4c
        /*0152*/ 	.byte	0x01
	.zero		1


	//----- nvinfo : EIATTR_MERCURY_ISA_VERSION
	.align		4
        /*0154*/ 	.byte	0x03, 0x5f
        /*0156*/ 	.short	0x0101


	//----- nvinfo : EIATTR_VRC_CTA_INIT_COUNT
	.align		4
        /*0158*/ 	.byte	0x02, 0x4a
	.zero		1
	.zero		1


	//----- nvinfo : EIATTR_EXIT_INSTR_OFFSETS
	.align		4
        /*015c*/ 	.byte	0x04, 0x1c
        /*015e*/ 	.short	(.L_601 - .L_600)


	//   ....[0]....
.L_600:
        /*0160*/ 	.word	0x00000070


	//   ....[1]....
        /*0164*/ 	.word	0x00000290


	//   ....[2]....
        /*0168*/ 	.word	0x00000e60


	//   ....[3]....
        /*016c*/ 	.word	0x00006dc0


	//   ....[4]....
        /*0170*/ 	.word	0x00007020


	//   ....[5]....
        /*0174*/ 	.word	0x00007280


	//   ....[6]....
        /*0178*/ 	.word	0x000073e0


	//   ....[7]....
        /*017c*/ 	.word	0x00007470


	//   ....[8]....
        /*0180*/ 	.word	0x000074b0


	//----- nvinfo : EIATTR_CRS_STACK_SIZE
	.align		4
.L_601:
        /*0184*/ 	.byte	0x04, 0x1e
        /*0186*/ 	.short	(.L_603 - .L_602)
.L_602:
        /*0188*/ 	.word	0x00000000


	//----- nvinfo : EIATTR_CBANK_PARAM_SIZE
	.align		4
.L_603:
        /*018c*/ 	.byte	0x03, 0x19
        /*018e*/ 	.short	0x0074


	//----- nvinfo : EIATTR_PARAM_CBANK
	.align		4
        /*0190*/ 	.byte	0x04, 0x0a
        /*0192*/ 	.short	(.L_605 - .L_604)
	.align		4
.L_604:
        /*0194*/ 	.word	index@(.nv.constant0._Z23gemm_half_q_half_kernelILi4ELi48ELb1ELb0ELi64EEvPK6__halfPKjS4_S2_PS0_iiiiPKtS7_iiiiiibS2_i)
        /*0198*/ 	.short	0x0380
        /*019a*/ 	.short	0x0074


	//----- nvinfo : EIATTR_SW_WAR
	.align		4
.L_605:
        /*019c*/ 	.byte	0x04, 0x36
        /*019e*/ 	.short	(.L_607 - .L_606)
.L_606:
        /*01a0*/ 	.word	0x00000008
.L_607:


//--------------------- .nv.info._Z23gemm_half_q_half_kernelILi4ELi16ELb1ELb0ELi64EEvPK6__halfPKjS4_S2_PS0_iiiiPKtS7_iiiiiibS2_i --------------------------
	.section	.nv.info._Z23gemm_half_q_half_kernelILi4ELi16ELb1ELb0ELi64EEvPK6__halfPKjS4_S2_PS0_iiiiPKtS7_iiiiiibS2_i,"",@"SHT_CUDA_INFO"
	.sectionflags	@""
	.align	4


	//----- nvinfo : EIATTR_CUDA_API_VERSION
	.align		4
        /*0000*/ 	.byte	0x04, 0x37
        /*0002*/ 	.short	(.L_609 - .L_608)
.L_608:
        /*0004*/ 	.word	0x00000082


	//----- nvinfo : EIATTR_KPARAM_INFO
	.align		4
.L_609:
        /*0008*/ 	.byte	0x04, 0x17
        /*000a*/ 	.short	(.L_611 - .L_610)
.L_610:
        /*000c*/ 	.word	0x00000000
        /*0010*/ 	.short	0x0013
        /*0012*/ 	.short	0x0070
        /*0014*/ 	.byte	0x00, 0xf0, 0x11, 0x00


	//----- nvinfo : EIATTR_KPARAM_INFO
	.align		4
.L_611:
        /*0018*/ 	.byte	0x04, 0x17
        /*001a*/ 	.short	(.L_613 - .L_612)
.L_612:
        /*001c*/ 	.word	0x00000000
        /*0020*/ 	.short	0x0012
        /*0022*/ 	.short	0x0068
        /*0024*/ 	.byte	0x00, 0xf5, 0x21, 0x00


	//----- nvinfo : EIATTR_KPARAM_INFO
	.align		4
.L_613:
        /*0028*/ 	.byte	0x04, 0x17
        /*002a*/ 	.short	(.L_615 - .L_614)
.L_614:
        /*002c*/ 	.word	0x00000000
        /*0030*/ 	.short	0x0011
        /*0032*/ 	.short	0x0060
        /*0034*/ 	.byte	0x00, 0xf0, 0x05, 0x00


	//----- nvinfo : EIATTR_KPARAM_INFO
	.align		4
.L_615:
        /*0038*/ 	.byte	0x04, 0x17
        /*003a*/ 	.short	(.L_617 - .L_616)
.L_616:
        /*003c*/ 	.word	0x00000000
        /*0040*/ 	.short	0x0010
        /*0042*/ 	.short	0x005c
        /*0044*/ 	.byte	0x00, 0xf0, 0x11, 0x00


	//----- nvinfo : EIATTR_KPARAM_INFO
	.align		4
.L_617:
        /*0048*/ 	.byte	0x04, 0x17
        /*004a*/ 	.short	(.L_619 - .L_618)
.L_618:
        /*004c*/ 	.word	0x00000000
        /*0050*/ 	.short	0x000f
        /*0052*/ 	.short	0x0058
        /*0054*/ 	.byte	0x00, 0xf0, 0x11, 0x00


	//----- nvinfo : EIATTR_KPARAM_INFO
	.align		4
.L_619:
        /*0058*/ 	.byte	0x04, 0x17
        /*005a*/ 	.short	(.L_621 - .L_620)
.L_620:
        /*005c*/ 	.word	0x00000000
        /*0060*/ 	.short	0x000e
        /*0062*/ 	.short	0x0054
        /*0064*/ 	.byte	0x00, 0xf0, 0x11, 0x00


	//----- nvinfo : EIATTR_KPARAM_INFO
	.align		4
.L_621:
        /*0068*/ 	.byte	0x04, 0x17
        /*006a*/ 	.short	(.L_623 - .L_622)
.L_622:
        /*006c*/ 	.word	0x00000000
        /*0070*/ 	.short	0x000d
        /*0072*/ 	.short	0x0050
        /*0074*/ 	.byte	0x00, 0xf0, 0x11, 0x00


	//----- nvinfo : EIATTR_KPARAM_INFO
	.align		4
.L_623:
        /*0078*/ 	.byte	0x04, 0x17
        /*007a*/ 	.short	(.L_625 - .L_624)
.L_624:
        /*007c*/ 	.word	0x00000000
        /*0080*/ 	.short	0x000c
        /*0082*/ 	.short	0x004c
        /*0084*/ 	.byte	0x00, 0xf0, 0x11, 0x00


	//----- nvinfo : EIATTR_KPARAM_INFO
	.align		4
.L_625:
        /*0088*/ 	.byte	0x04, 0x17
        /*008a*/ 	.short	(.L_627 - .L_626)
.L_626:
        /*008c*/ 	.word	0x00000000
        /*0090*/ 	.short	0x000b
        /*0092*/ 	.short	0x0048
        /*0094*/ 	.byte	0x00, 0xf0, 0x11, 0x00


	//----- nvinfo : EIATTR_KPARAM_INFO
	.align		4
.L_627:
        /*0098*/ 	.byte	0x04, 0x17
        /*009a*/ 	.short	(.L_629 - .L_628)
.L_628:
        /*009c*/ 	.word	0x00000000
        /*00a0*/ 	.short	0x000a
        /*00a2*/ 	.short	0x0040
        /*00a4*/ 	.byte	0x00, 0xf5, 0x21, 0x00


	//----- nvinfo : EIATTR_KPARAM_INFO
	.align		4
.L_629:
        /*00a8*/ 	.byte	0x04, 0x17
        /*00aa*/ 	.short	(.L_631 - .L_630)
.L_630:
        /*00ac*/ 	.word	0x00000000
        /*00b0*/ 	.short	0x0009
        /*00b2*/ 	.short	0x0038
        /*00b4*/ 	.byte	0x00, 0xf5, 0x21, 0x00


	//----- nvinfo : EIATTR_KPARAM_INFO
	.align		4
.L_631:
        /*00b8*/ 	.byte	0x04, 0x17
        /*00ba*/ 	.short	(.L_633 - .L_632)
.L_632:
        /*00bc*/ 	.word	0x00000000
        /*00c0*/ 	.short	0x0008
        /*00c2*/ 	.short	0x0034
        /*00c4*/ 	.byte	0x00, 0xf0, 0x11, 0x00


	//----- nvinfo : EIATTR_KPARAM_INFO
	.align		4
.L_633:
        /*00c8*/ 	.byte	0x04, 0x17
        /*00ca*/ 	.short	(.L_635 - .L_634)
.L_634:
        /*00cc*/ 	.word	0x00000000
        /*00d0*/ 	.short	0x0007
        /*00d2*/ 	.short	0x0030
        /*00d4*/ 	.byte	0x00, 0xf0, 0x11, 0x00


	//----- nvinfo : EIATTR_KPARAM_INFO
	.align		4
.L_635:
        /*00d8*/ 	.byte	0x04, 0x17
        /*00da*/ 	.short	(.L_637 - .L_636)
.L_636:
        /*00dc*/ 	.word	0x00000000
        /*00e0*/ 	.short	0x0006
        /*00e2*/ 	.short	0x002c
        /*00e4*/ 	.byte	0x00, 0xf0, 0x11, 0x00


	//----- nvinfo : EIATTR_KPARAM_INFO
	.align		4
.L_637:
        /*00e8*/ 	.byte	0x04, 0x17
        /*00ea*/ 	.short	(.L_639 - .L_638)
.L_638:
        /*00ec*/ 	.word	0x00000000
        /*00f0*/ 	.short	0x0005
        /*00f2*/ 	.short	0x0028
        /*00f4*/ 	.byte	0x00, 0xf0, 0x11, 0x00


	//----- nvinfo : EIATTR_KPARAM_INFO
	.align		4
.L_639:
        /*00f8*/ 	.byte	0x04, 0x17
        /*00fa*/ 	.short	(.L_641 - .L_640)
.L_640:
        /*00fc*/ 	.word	0x00000000
        /*0100*/ 	.short	0x0004
        /*0102*/ 	.short	0x0020
        /*0104*/ 	.byte	0x00, 0xf5, 0x21, 0x00


	//----- nvinfo : EIATTR_KPARAM_INFO
	.align		4
.L_641:
        /*0108*/ 	.byte	0x04, 0x17
        /*010a*/ 	.short	(.L_643 - .L_642)
.L_642:
        /*010c*/ 	.word	0x00000000
        /*0110*/ 	.short	0x0003
        /*0112*/ 	.short	0x0018
        /*0114*/ 	.byte	0x00, 0xf5, 0x21, 0x00


	//----- nvinfo : EIATTR_KPARAM_INFO
	.align		4
.L_643:
        /*0118*/ 	.byte	0x04, 0x17
        /*011a*/ 	.short	(.L_645 - .L_644)
.L_644:
        /*011c*/ 	.word	0x00000000
        /*0120*/ 	.short	0x0002
        /*0122*/ 	.short	0x0010
        /*0124*/ 	.byte	0x00, 0xf5, 0x21, 0x00


	//----- nvinfo : EIATTR_KPARAM_INFO
	.align		4
.L_645:
        /*0128*/ 	.byte	0x04, 0x17
        /*012a*/ 	.short	(.L_647 - .L_646)
.L_646:
        /*012c*/ 	.word	0x00000000
        /*0130*/ 	.short	0x0001
        /*0132*/ 	.short	0x0008
        /*0134*/ 	.byte	0x00, 0xf5, 0x21, 0x00


	//----- nvinfo : EIATTR_KPARAM_INFO
	.align		4
.L_647:
        /*0138*/ 	.byte	0x04, 0x17
        /*013a*/ 	.short	(.L_649 - .L_648)
.L_648:
        /*013c*/ 	.word	0x00000000
        /*0140*/ 	.short	0x0000
        /*0142*/ 	.short	0x0000
        /*0144*/ 	.byte	0x00, 0xf5, 0x21, 0x00


	//----- nvinfo : EIATTR_SPARSE_MMA_MASK
	.align		4
.L_649:
        /*0148*/ 	.byte	0x03, 0x50
        /*014a*/ 	.short	0x0000


	//----- nvinfo : EIATTR_MAXREG_COUNT
	.align		4
        /*014c*/ 	.byte	0x03, 0x1b
        /*014e*/ 	.short	0x00ff


	//----- nvinfo : EIATTR_NUM_BARRIERS
	.align		4
        /*0150*/ 	.byte	0x02, 0x4c
        /*0152*/ 	.byte	0x01
	.zero		1


	//----- nvinfo : EIATTR_MERCURY_ISA_VERSION
	.align		4
        /*0154*/ 	.byte	0x03, 0x5f
        /*0156*/ 	.short	0x0101


	//----- nvinfo : EIATTR_VRC_CTA_INIT_COUNT
	.align		4
        /*0158*/ 	.byte	0x02, 0x4a
	.zero		1
	.zero		1


	//----- nvinfo : EIATTR_EXIT_INSTR_OFFSETS
	.align		4
        /*015c*/ 	.byte	0x04, 0x1c
        /*015e*/ 	.short	(.L_651 - .L_650)


	//   ....[0]....
.L_650:
        /*0160*/ 	.word	0x00000070


	//   ....[1]....
        /*0164*/ 	.word	0x00000290


	//   ....[2]....
        /*0168*/ 	.word	0x00000e60


	//   ....[3]....
        /*016c*/ 	.word	0x00004390


	//   ....[4]....
        /*0170*/ 	.word	0x000045f0


	//   ....[5]....
        /*0174*/ 	.word	0x00004850


	//   ....[6]....
        /*0178*/ 	.word	0x000049b0


	//   ....[7]....
        /*017c*/ 	.word	0x00004a40


	//   ....[8]....
        /*0180*/ 	.word	0x00004a80


	//----- nvinfo : EIATTR_CRS_STACK_SIZE
	.align		4
.L_651:
        /*0184*/ 	.byte	0x04, 0x1e
        /*0186*/ 	.short	(.L_653 - .L_652)
.L_652:
        /*0188*/ 	.word	0x00000000


	//----- nvinfo : EIATTR_CBANK_PARAM_SIZE
	.align		4
.L_653:
        /*018c*/ 	.byte	0x03, 0x19
        /*018e*/ 	.short	0x0074


	//----- nvinfo : EIATTR_PARAM_CBANK
	.align		4
        /*0190*/ 	.byte	0x04, 0x0a
        /*0192*/ 	.short	(.L_655 - .L_654)
	.align		4
.L_654:
        /*0194*/ 	.word	index@(.nv.constant0._Z23gemm_half_q_half_kernelILi4ELi16ELb1ELb0ELi64EEvPK6__halfPKjS4_S2_PS0_iiiiPKtS7_iiiiiibS2_i)
        /*0198*/ 	.short	0x0380
        /*019a*/ 	.short	0x0074


	//----- nvinfo : EIATTR_SW_WAR
	.align		4
.L_655:
        /*019c*/ 	.byte	0x04, 0x36
        /*019e*/ 	.short	(.L_657 - .L_656)
.L_656:
        /*01a0*/ 	.word	0x00000008
.L_657:


//--------------------- .nv.info._Z23gemm_half_q_half_kernelILi4ELi24ELb1ELb0ELi64EEvPK6__halfPKjS4_S2_PS0_iiiiPKtS7_iiiiiibS2_i --------------------------
	.section	.nv.info._Z23gemm_half_q_half_kernelILi4ELi24ELb1ELb0ELi64EEvPK6__halfPKjS4_S2_PS0_iiiiPKtS7_iiiiiibS2_i,"",@"SHT_CUDA_INFO"
	.sectionflags	@""
	.align	4


	//----- nvinfo : EIATTR_CUDA_API_VERSION
	.align		4
        /*0000*/ 	.byte	0x04, 0x37
        /*0002*/ 	.short	(.L_659 - .L_658)
.L_658:
        /*0004*/ 	.word	0x00000082


	//----- nvinfo : EIATTR_KPARAM_INFO
	.align		4
.L_659:
        /*0008*/ 	.byte	0x04, 0x17
        /*000a*/ 	.short	(.L_661 - .L_660)
.L_660:
        /*000c*/ 	.word	0x00000000
        /*0010*/ 	.short	0x0013
        /*0012*/ 	.short	0x0070
        /*0014*/ 	.byte	0x00, 0xf0, 0x11, 0x00


	//----- nvinfo : EIATTR_KPARAM_INFO
	.align		4
.L_661:
        /*0018*/ 	.byte	0x04, 0x17
        /*001a*/ 	.short	(.L_663 - .L_662)
.L_662:
        /*001c*/ 	.word	0x00000000
        /*0020*/ 	.short	0x0012
        /*0022*/ 	.short	0x0068
        /*0024*/ 	.byte	0x00, 0xf5, 0x21, 0x00


	//----- nvinfo : EIATTR_KPARAM_INFO
	.align		4
.L_663:
        /*0028*/ 	.byte	0x04, 0x17
        /*002a*/ 	.short	(.L_665 - .L_664)
.L_664:
        /*002c*/ 	.word	0x00000000
        /*0030*/ 	.short	0x0011
        /*0032*/ 	.short	0x0060
        /*0034*/ 	.byte	0x00, 0xf0, 0x05, 0x00


	//----- nvinfo : EIATTR_KPARAM_INFO
	.align		4
.L_665:
        /*0038*/ 	.byte	0x04, 0x17
        /*003a*/ 	.short	(.L_667 - .L_666)
.L_666:
        /*003c*/ 	.word	0x00000000
        /*0040*/ 	.short	0x0010
        /*0042*/ 	.short	0x005c
        /*0044*/ 	.byte	0x00, 0xf0, 0x11, 0x00


	//----- nvinfo : EIATTR_KPARAM_INFO
	.align		4
.L_667:
        /*0048*/ 	.byte	0x04, 0x17
        /*004a*/ 	.short	(.L_669 - .L_668)
.L_668:
        /*004c*/ 	.word	0x00000000
        /*0050*/ 	.short	0x000f
        /*0052*/ 	.short	0x0058
        /*0054*/ 	.byte	0x00, 0xf0, 0x11, 0x00


	//----- nvinfo : EIATTR_KPARAM_INFO
	.align		4
.L_669:
        /*0058*/ 	.byte	0x04, 0x17
        /*005a*/ 	.short	(.L_671 - .L_670)
.L_670:
        /*005c*/ 	.word	0x00000000
        /*0060*/ 	.short	0x000e
        /*0062*/ 	.short	0x0054
        /*0064*/ 	.byte	0x00, 0xf0, 0x11, 0x00


	//----- nvinfo : EIATTR_KPARAM_INFO
	.align		4
.L_671:
        /*0068*/ 	.byte	0x04, 0x17
        /*006a*/ 	.short	(.L_673 - .L_672)
.L_672:
        /*006c*/ 	.word	0x00000000
        /*0070*/ 	.short	0x000d
        /*0072*/ 	.short	0x0050
        /*0074*/ 	.byte	0x00, 0xf0, 0x11, 0x00


	//----- nvinfo : EIATTR_KPARAM_INFO
	.align		4
.L_673:
        /*0078*/ 	.byte	0x04, 0x17
        /*007a*/ 	.short	(.L_675 - .L_674)
.L_674:
        /*007c*/ 	.word	0x00000000
        /*0080*/ 	.short	0x000c
        /*0082*/ 	.short	0x004c
        /*0084*/ 	.byte	0x00, 0xf0, 0x11, 0x00


	//----- nvinfo : EIATTR_KPARAM_INFO
	.align		4
.L_675:
        /*0088*/ 	.byte	0x04, 0x17
        /*008a*/ 	.short	(.L_677 - .L_676)
.L_676:
        /*008c*/ 	.word	0x00000000
        /*0090*/ 	.short	0x000b
        /*0092*/ 	.short	0x0048
        /*0094*/ 	.byte	0x00, 0xf0, 0x11, 0x00


	//----- nvinfo : EIATTR_KPARAM_INFO
	.align		4
.L_677:
        /*0098*/ 	.byte	0x04, 0x17
        /*009a*/ 	.short	(.L_679 - .L_678)
.L_678:
        /*009c*/ 	.word	0x00000000
        /*00a0*/ 	.short	0x000a
        /*00a2*/ 	.short	0x0040
        /*00a4*/ 	.byte	0x00, 0xf5, 0x21, 0x00


	//----- nvinfo : EIATTR_KPARAM_INFO
	.align		4
.L_679:
        /*00a8*/ 	.byte	0x04, 0x17
        /*00aa*/ 	.short	(.L_681 - .L_680)
.L_680:
        /*00ac*/ 	.word	0x00000000
        /*00b0*/ 	.short	0x0009
        /*00b2*/ 	.short	0x0038
        /*00b4*/ 	.byte	0x00, 0xf5, 0x21, 0x00


	//----- nvinfo : EIATTR_KPARAM_INFO
	.align		4
.L_681:
        /*00b8*/ 	.byte	0x04, 0x17
        /*00ba*/ 	.short	(.L_683 - .L_682)
.L_682:
        /*00bc*/ 	.word	0x00000000
        /*00c0*/ 	.short	0x0008
        /*00c2*/ 	.short	0x0034
        /*00c4*/ 	.byte	0x00, 0xf0, 0x11, 0x00


	//----- nvinfo : EIATTR_KPARAM_INFO
	.align		4
.L_683:
        /*00c8*/ 	.byte	0x04, 0x17
        /*00ca*/ 	.short	(.L_685 - .L_684)
.L_684:
        /*00cc*/ 	.word	0x00000000
        /*00d0*/ 	.short	0x0007
        /*00d2*/ 	.short	0x0030
        /*00d4*/ 	.byte	0x00, 0xf0, 0x11, 0x00


	//----- nvinfo : EIATTR_KPARAM_INFO
	.align		4
.L_685:
        /*00d8*/ 	.byte	0x04, 0x17
        /*00da*/ 	.short	(.L_687 - .L_686)
.L_686:
        /*00dc*/ 	.word	0x00000000
        /*00e0*/ 	.short	0x0006
        /*00e2*/ 	.short	0x002c
        /*00e4*/ 	.byte	0x00, 0xf0, 0x11, 0x00


	//----- nvinfo : EIATTR_KPARAM_INFO
	.align		4
.L_687:
        /*00e8*/ 	.byte	0x04, 0x17
        /*00ea*/ 	.short	(.L_689 - .L_688)
.L_688:
        /*00ec*/ 	.word	0x00000000
        /*00f0*/ 	.short	0x0005
        /*00f2*/ 	.short	0x0028
        /*00f4*/ 	.byte	0x00, 0xf0, 0x11, 0x00


	//----- nvinfo : EIATTR_KPARAM_INFO
	.align		4
.L_689:
        /*00f8*/ 	.byte	0x04, 0x17
        /*00fa*/ 	.short	(.L_691 - .L_690)
.L_690:
        /*00fc*/ 	.word	0x00000000
        /*0100*/ 	.short	0x0004
        /*0102*/ 	.short	0x0020
        /*0104*/ 	.byte	0x00, 0xf5, 0x21, 0x00


	//----- nvinfo : EIATTR_KPARAM_INFO
	.align		4
.L_691:
        /*0108*/ 	.byte	0x04, 0x17
        /*010a*/ 	.short	(.L_693 - .L_692)
.L_692:
        /*010c*/ 	.word	0x00000000
        /*0110*/ 	.short	0x0003
        /*0112*/ 	.short	0x0018
        /*0114*/ 	.byte	0x00, 0xf5, 0x21, 0x00


	//----- nvinfo : EIATTR_KPARAM_INFO
	.align		4
.L_693:
        /*0118*/ 	.byte	0x04, 0x17
        /*011a*/ 	.short	(.L_695 - .L_694)
.L_694:
        /*011c*/ 	.word	0x00000000
        /*0120*/ 	.short	0x0002
        /*0122*/ 	.short	0x0010
        /*0124*/ 	.byte	0x00, 0xf5, 0x21, 0x00


	//----- nvinfo : EIATTR_KPARAM_INFO
	.align		4
.L_695:
        /*0128*/ 	.byte	0x04, 0x17
        /*012a*/ 	.short	(.L_697 - .L_696)
.L_696:
        /*012c*/ 	.word	0x00000000
        /*0130*/ 	.short	0x0001
        /*0132*/ 	.short	0x0008
        /*0134*/ 	.byte	0x00, 0xf5, 0x21, 0x00


	//----- nvinfo : EIATTR_KPARAM_INFO
	.align		4
.L_697:
        /*0138*/ 	.byte	0x04, 0x17
        /*013a*/ 	.short	(.L_699 - .L_698)
.L_698:
        /*013c*/ 	.word	0x00000000
        /*0140*/ 	.short	0x0000
        /*0142*/ 	.short	0x0000
        /*0144*/ 	.byte	0x00, 0xf5, 0x21, 0x00


	//----- nvinfo : EIATTR_SPARSE_MMA_MASK
	.align		4
.L_699:
        /*0148*/ 	.byte	0x03, 0x50
        /*014a*/ 	.short	0x0000


	//----- nvinfo : EIATTR_MAXREG_COUNT
	.align		4
        /*014c*/ 	.byte	0x03, 0x1b
        /*014e*/ 	.short	0x00ff


	//----- nvinfo : EIATTR_NUM_BARRIERS
	.align		4
        /*0150*/ 	.byte	0x02, 0x4c
        /*0152*/ 	.byte	0x01
	.zero		1


	//----- nvinfo : EIATTR_MERCURY_ISA_VERSION
	.align		4
        /*0154*/ 	.byte	0x03, 0x5f
        /*0156*/ 	.short	0x0101


	//----- nvinfo : EIATTR_VRC_CTA_INIT_COUNT
	.align		4
        /*0158*/ 	.byte	0x02, 0x4a
	.zero		1
	.zero		1


	//----- nvinfo : EIATTR_EXIT_INSTR_OFFSETS
	.align		4
        /*015c*/ 	.byte	0x04, 0x1c
        /*015e*/ 	.short	(.L_701 - .L_700)


	//   ....[0]....
.L_700:
        /*0160*/ 	.word	0x00000070


	//   ....[1]....
        /*0164*/ 	.word	0x00000290


	//   ....[2]....
        /*0168*/ 	.word	0x00000e60


	//   ....[3]....
        /*016c*/ 	.word	0x0000af60


	//   ....[4]....
        /*0170*/ 	.word	0x0000b1c0


	//   ....[5]....
        /*0174*/ 	.word	0x0000b420


	//   ....[6]....
        /*0178*/ 	.word	0x0000b580


	//   ....[7]....
        /*017c*/ 	.word	0x0000b610


	//   ....[8]....
        /*0180*/ 	.word	0x0000b650


	//----- nvinfo : EIATTR_CRS_STACK_SIZE
	.align		4
.L_701:
        /*0184*/ 	.byte	0x04, 0x1e
        /*0186*/ 	.short	(.L_703 - .L_702)
.L_702:
        /*0188*/ 	.word	0x00000000


	//----- nvinfo : EIATTR_CBANK_PARAM_SIZE
	.align		4
.L_703:
        /*018c*/ 	.byte	0x03, 0x19
        /*018e*/ 	.short	0x0074


	//----- nvinfo : EIATTR_PARAM_CBANK
	.align		4
        /*0190*/ 	.byte	0x04, 0x0a
        /*0192*/ 	.short	(.L_705 - .L_704)
	.align		4
.L_704:
        /*0194*/ 	.word	index@(.nv.constant0._Z23gemm_half_q_half_kernelILi4ELi24ELb1ELb0ELi64EEvPK6__halfPKjS4_S2_PS0_iiiiPKtS7_iiiiiibS2_i)
        /*0198*/ 	.short	0x0380
        /*019a*/ 	.short	0x0074


	//----- nvinfo : EIATTR_SW_WAR
	.align		4
.L_705:
        /*019c*/ 	.byte	0x04, 0x36
        /*019e*/ 	.short	(.L_707 - .L_706)
.L_706:
        /*01a0*/ 	.word	0x00000008
.L_707:


//--------------------- .nv.info._Z23gemm_half_q_half_kernelILi4ELi8ELb1ELb0ELi64EEvPK6__halfPKjS4_S2_PS0_iiiiPKtS7_iiiiiibS2_i --------------------------
	.section	.nv.info._Z23gemm_half_q_half_kernelILi4ELi8ELb1ELb0ELi64EEvPK6__halfPKjS4_S2_PS0_iiiiPKtS7_iiiiiibS2_i,"",@"SHT_CUDA_INFO"
	.sectionflags	@""
	.align	4


	//----- nvinfo : EIATTR_CUDA_API_VERSION
	.align		4
        /*0000*/ 	.byte	0x04, 0x37
        /*0002*/ 	.short	(.L_709 - .L_708)
.L_708:
        /*0004*/ 	.word	0x00000082


	//----- nvinfo : EIATTR_KPARAM_INFO
	.align		4
.L_709:
        /*0008*/ 	.byte	0x04, 0x17
        /*000a*/ 	.short	(.L_711 - .L_710)
.L_710:
        /*000c*/ 	.word	0x00000000
        /*0010*/ 	.short	0x0013
        /*0012*/ 	.short	0x0070
        /*0014*/ 	.byte	0x00, 0xf0, 0x11, 0x00


	//----- nvinfo : EIATTR_KPARAM_INFO
	.align		4
.L_711:
        /*0018*/ 	.byte	0x04, 0x17
        /*001a*/ 	.short	(.L_713 - .L_712)
.L_712:
        /*001c*/ 	.word	0x00000000
        /*0020*/ 	.short	0x0012
        /*0022*/ 	.short	0x0068
        /*0024*/ 	.byte	0x00, 0xf5, 0x21, 0x00


	//----- nvinfo : EIATTR_KPARAM_INFO
	.align		4
.L_713:
        /*0028*/ 	.byte	0x04, 0x17
        /*002a*/ 	.short	(.L_715 - .L_714)
.L_714:
        /*002c*/ 	.word	0x00000000
        /*0030*/ 	.short	0x0011
        /*0032*/ 	.short	0x0060
        /*0034*/ 	.byte	0x00, 0xf0, 0x05, 0x00


	//----- nvinfo : EIATTR_KPARAM_INFO
	.align		4
.L_715:
        /*0038*/ 	.byte	0x04, 0x17
        /*003a*/ 	.short	(.L_717 - .L_716)
.L_716:
        /*003c*/ 	.word	0x00000000
        /*0040*/ 	.short	0x0010
        /*0042*/ 	.short	0x005c
        /*0044*/ 	.byte	0x00, 0xf0, 0x11, 0x00


	//----- nvinfo : EIATTR_KPARAM_INFO
	.align		4
.L_717:
        /*0048*/ 	.byte	0x04, 0x17
        /*004a*/ 	.short	(.L_719 - .L_718)
.L_718:
        /*004c*/ 	.word	0x00000000
        /*0050*/ 	.short	0x000f
        /*0052*/ 	.short	0x0058
        /*0054*/ 	.byte	0x00, 0xf0, 0x11, 0x00


	//----- nvinfo : EIATTR_KPARAM_INFO
	.align		4
.L_719:
        /*0058*/ 	.byte	0x04, 0x17
        /*005a*/ 	.short	(.L_721 - .L_720)
.L_720:
        /*005c*/ 	.word	0x00000000
        /*0060*/ 	.short	0x000e
        /*0062*/ 	.short	0x0054
        /*0064*/ 	.byte	0x00, 0xf0, 0x11, 0x00


	//----- nvinfo : EIATTR_KPARAM_INFO
	.align		4
.L_721:
        /*0068*/ 	.byte	0x04, 0x17
        /*006a*/ 	.short	(.L_723 - .L_722)
.L_722:
        /*006c*/ 	.word	0x00000000
        /*0070*/ 	.short	0x000d
        /*0072*/ 	.short	0x0050
        /*0074*/ 	.byte	0x00, 0xf0, 0x11, 0x00


	//----- nvinfo : EIATTR_KPARAM_INFO
	.align		4
.L_723:
        /*0078*/ 	.byte	0x04, 0x17
        /*007a*/ 	.short	(.L_725 - .L_724)
.L_724:
        /*007c*/ 	.word	0x00000000
        /*0080*/ 	.short	0x000c
        /*0082*/ 	.short	0x004c
        /*0084*/ 	.byte	0x00, 0xf0, 0x11, 0x00


	//----- nvinfo : EIATTR_KPARAM_INFO
	.align		4
.L_725:
        /*0088*/ 	.byte	0x04, 0x17
        /*008a*/ 	.short	(.L_727 - .L_726)
.L_726:
        /*008c*/ 	.word	0x00000000
        /*0090*/ 	.short	0x000b
        /*0092*/ 	.short	0x0048
        /*0094*/ 	.byte	0x00, 0xf0, 0x11, 0x00


	//----- nvinfo : EIATTR_KPARAM_INFO
	.align		4
.L_727:
        /*0098*/ 	.byte	0x04, 0x17
        /*009a*/ 	.short	(.L_729 - .L_728)
.L_728:
        /*009c*/ 	.word	0x00000000
        /*00a0*/ 	.short	0x000a
        /*00a2*/ 	.short	0x0040
        /*00a4*/ 	.byte	0x00, 0xf5, 0x21, 0x00


	//----- nvinfo : EIATTR_KPARAM_INFO
	.align		4
.L_729:
        /*00a8*/ 	.byte	0x04, 0x17
        /*00aa*/ 	.short	(.L_731 - .L_730)
.L_730:
        /*00ac*/ 	.word	0x00000000
        /*00b0*/ 	.short	0x0009
        /*00b2*/ 	.short	0x0038
        /*00b4*/ 	.byte	0x00, 0xf5, 0x21, 0x00


	//----- nvinfo : EIATTR_KPARAM_INFO
	.align		4
.L_731:
        /*00b8*/ 	.byte	0x04, 0x17
        /*00ba*/ 	.short	(.L_733 - .L_732)
.L_732:
        /*00bc*/ 	.word	0x00000000
        /*00c0*/ 	.short	0x0008
        /*00c2*/ 	.short	0x0034
        /*00c4*/ 	.byte	0x00, 0xf0, 0x11, 0x00


	//----- nvinfo : EIATTR_KPARAM_INFO
	.align		4
.L_733:
        /*00c8*/ 	.byte	0x04, 0x17
        /*00ca*/ 	.short	(.L_735 - .L_734)
.L_734:
        /*00cc*/ 	.word	0x00000000
        /*00d0*/ 	.short	0x0007
        /*00d2*/ 	.short	0x0030
        /*00d4*/ 	.byte	0x00, 0xf0, 0x11, 0x00


	//----- nvinfo : EIATTR_KPARAM_INFO
	.align		4
.L_735:
        /*00d8*/ 	.byte	0x04, 0x17
        /*00da*/ 	.short	(.L_737 - .L_736)
.L_736:
        /*00dc*/ 	.word	0x00000000
        /*00e0*/ 	.short	0x0006
        /*00e2*/ 	.short	0x002c
        /*00e4*/ 	.byte	0x00, 0xf0, 0x11, 0x00


	//----- nvinfo : EIATTR_KPARAM_INFO
	.align		4
.L_737:
        /*00e8*/ 	.byte	0x04, 0x17
        /*00ea*/ 	.short	(.L_739 - .L_738)
.L_738:
        /*00ec*/ 	.word	0x00000000
        /*00f0*/ 	.short	0x0005
        /*00f2*/ 	.short	0x0028
        /*00f4*/ 	.byte	0x00, 0xf0, 0x11, 0x00


	//----- nvinfo : EIATTR_KPARAM_INFO
	.align		4
.L_739:
        /*00f8*/ 	.byte	0x04, 0x17
        /*00fa*/ 	.short	(.L_741 - .L_740)
.L_740:
        /*00fc*/ 	.word	0x00000000
        /*0100*/ 	.short	0x0004
        /*0102*/ 	.short	0x0020
        /*0104*/ 	.byte	0x00, 0xf5, 0x21, 0x00


	//----- nvinfo : EIATTR_KPARAM_INFO
	.align		4
.L_741:
        /*0108*/ 	.byte	0x04, 0x17
        /*010a*/ 	.short	(.L_743 - .L_742)
.L_742:
        /*010c*/ 	.word	0x00000000
        /*0110*/ 	.short	0x0003
        /*0112*/ 	.short	0x0018
        /*0114*/ 	.byte	0x00, 0xf5, 0x21, 0x00


	//----- nvinfo : EIATTR_KPARAM_INFO
	.align		4
.L_743:
        /*0118*/ 	.byte	0x04, 0x17
        /*011a*/ 	.short	(.L_745 - .L_744)
.L_744:
        /*011c*/ 	.word	0x00000000
        /*0120*/ 	.short	0x0002
        /*0122*/ 	.short	0x0010
        /*0124*/ 	.byte	0x00, 0xf5, 0x21, 0x00


	//----- nvinfo : EIATTR_KPARAM_INFO
	.align		4
.L_745:
        /*0128*/ 	.byte	0x04, 0x17
        /*012a*/ 	.short	(.L_747 - .L_746)
.L_746:
        /*012c*/ 	.word	0x00000000
        /*0130*/ 	.short	0x0001
        /*0132*/ 	.short	0x0008
        /*0134*/ 	.byte	0x00, 0xf5, 0x21, 0x00


	//----- nvinfo : EIATTR_KPARAM_INFO
	.align		4
.L_747:
        /*0138*/ 	.byte	0x04, 0x17
        /*013a*/ 	.short	(.L_749 - .L_748)
.L_748:
        /*013c*/ 	.word	0x00000000
        /*0140*/ 	.short	0x0000
        /*0142*/ 	.short	0x0000
        /*0144*/ 	.byte	0x00, 0xf5, 0x21, 0x00


	//----- nvinfo : EIATTR_SPARSE_MMA_MASK
	.align		4
.L_749:
        /*0148*/ 	.byte	0x03, 0x50
        /*014a*/ 	.short	0x0000


	//----- nvinfo : EIATTR_MAXREG_COUNT
	.align		4
        /*014c*/ 	.byte	0x03, 0x1b
        /*014e*/ 	.short	0x00ff


	//----- nvinfo : EIATTR_NUM_BARRIERS
	.align		4
        /*0150*/ 	.byte	0x02, 0x4c
        /*0152*/ 	.byte	0x01
	.zero		1


	//----- nvinfo : EIATTR_MERCURY_ISA_VERSION
	.align		4
        /*0154*/ 	.byte	0x03, 0x5f
        /*0156*/ 	.short	0x0101


	//----- nvinfo : EIATTR_VRC_CTA_INIT_COUNT
	.align		4
        /*0158*/ 	.byte	0x02, 0x4a
	.zero		1
	.zero		1


	//----- nvinfo : EIATTR_EXIT_INSTR_OFFSETS
	.align		4
        /*015c*/ 	.byte	0x04, 0x1c
        /*015e*/ 	.short	(.L_751 - .L_750)


	//   ....[0]....
.L_750:
        /*0160*/ 	.word	0x00000080


	//   ....[1]....
        /*0164*/ 	.word	0x000002f0


	//   ....[2]....
        /*0168*/ 	.word	0x00000ea0


	//   ....[3]....
        /*016c*/ 	.word	0x00008bd0


	//   ....[4]....
        /*0170*/ 	.word	0x00008e20


	//   ....[5]....
        /*0174*/ 	.word	0x00009070


	//   ....[6]....
        /*0178*/ 	.word	0x000091b0


	//   ....[7]....
        /*017c*/ 	.word	0x00009240


	//   ....[8]....
        /*0180*/ 	.word	0x00009280


	//----- nvinfo : EIATTR_CRS_STACK_SIZE
	.align		4
.L_751:
        /*0184*/ 	.byte	0x04, 0x1e
        /*0186*/ 	.short	(.L_753 - .L_752)
.L_752:
        /*0188*/ 	.word	0x00000000


	//----- nvinfo : EIATTR_CBANK_PARAM_SIZE
	.align		4
.L_753:
        /*018c*/ 	.byte	0x03, 0x19
        /*018e*/ 	.short	0x0074


	//----- nvinfo : EIATTR_PARAM_CBANK
	.align		4
        /*0190*/ 	.byte	0x04, 0x0a
        /*0192*/ 	.short	(.L_755 - .L_754)
	.align		4
.L_754:
        /*0194*/ 	.word	index@(.nv.constant0._Z23gemm_half_q_half_kernelILi4ELi8ELb1ELb0ELi64EEvPK6__halfPKjS4_S2_PS0_iiiiPKtS7_iiiiiibS2_i)
        /*0198*/ 	.short	0x0380
        /*019a*/ 	.short	0x0074


	//----- nvinfo : EIATTR_SW_WAR
	.align		4
.L_755:
        /*019c*/ 	.byte	0x04, 0x36
        /*019e*/ 	.short	(.L_757 - .L_756)
.L_756:
        /*01a0*/ 	.word	0x00000008
.L_757:


//--------------------- .nv.info._Z23gemm_half_q_half_kernelILi4ELi12ELb1ELb0ELi64EEvPK6__halfPKjS4_S2_PS0_iiiiPKtS7_iiiiiibS2_i --------------------------
	.section	.nv.info._Z23gemm_half_q_half_kernelILi4ELi12ELb1ELb0ELi64EEvPK6__halfPKjS4_S2_PS0_iiiiPKtS7_iiiiiibS2_i,"",@"SHT_CUDA_INFO"
	.sectionflags	@""
	.align	4


	//----- nvinfo : EIATTR_CUDA_API_VERSION
	.align		4
        /*0000*/ 	.byte	0x04, 0x37
        /*0002*/ 	.short	(.L_759 - .L_758)
.L_758:
        /*0004*/ 	.word	0x00000082


	//----- nvinfo : EIATTR_KPARAM_INFO
	.align		4
.L_759:
        /*0008*/ 	.byte	0x04, 0x17
        /*000a*/ 	.short	(.L_761 - .L_760)
.L_760:
        /*000c*/ 	.word	0x00000000
        /*0010*/ 	.short	0x0013
        /*0012*/ 	.short	0x0070
        /*0014*/ 	.byte	0x00, 0xf0, 0x11, 0x00


	//----- nvinfo : EIATTR_KPARAM_INFO
	.align		4
.L_761:
        /*0018*/ 	.byte	0x04, 0x17
        /*001a*/ 	.short	(.L_763 - .L_762)
.L_762:
        /*001c*/ 	.word	0x00000000
        /*0020*/ 	.short	0x0012
        /*0022*/ 	.short	0x0068
        /*0024*/ 	.byte	0x00, 0xf5, 0x21, 0x00


	//----- nvinfo : EIATTR_KPARAM_INFO
	.align		4
.L_763:
        /*0028*/ 	.byte	0x04, 0x17
        /*002a*/ 	.short	(.L_765 - .L_764)
.L_764:
        /*002c*/ 	.word	0x00000000
        /*0030*/ 	.short	0x0011
        /*0032*/ 	.short	0x0060
        /*0034*/ 	.byte	0x00, 0xf0, 0x05, 0x00


	//----- nvinfo : EIATTR_KPARAM_INFO
	.align		4
.L_765:
        /*0038*/ 	.byte	0x04, 0x17
        /*003a*/ 	.short	(.L_767 - .L_766)
.L_766:
        /*003c*/ 	.word	0x00000000
        /*0040*/ 	.short	0x0010
        /*0042*/ 	.short	0x005c
        /*0044*/ 	.byte	0x00, 0xf0, 0x11, 0x00


	//----- nvinfo : EIATTR_KPARAM_INFO
	.align		4
.L_767:
        /*0048*/ 	.byte	0x04, 0x17
        /*004a*/ 	.short	(.L_769 - .L_768)
.L_768:
        /*004c*/ 	.word	0x00000000
        /*0050*/ 	.short	0x000f
        /*0052*/ 	.short	0x0058
        /*0054*/ 	.byte	0x00, 0xf0, 0x11, 0x00


	//----- nvinfo : EIATTR_KPARAM_INFO
	.align		4
.L_769:
        /*0058*/ 	.byte	0x04, 0x17
        /*005a*/ 	.short	(.L_771 - .L_770)
.L_770:
        /*005c*/ 	.word	0x00000000
        /*0060*/ 	.short	0x000e
        /*0062*/ 	.short	0x0054
        /*0064*/ 	.byte	0x00, 0xf0, 0x11, 0x00


	//----- nvinfo : EIATTR_KPARAM_INFO
	.align		4
.L_771:
        /*0068*/ 	.byte	0x04, 0x17
        /*006a*/ 	.short	(.L_773 - .L_772)
.L_772:
        /*006c*/ 	.word	0x00000000
        /*0070*/ 	.short	0x000d
        /*0072*/ 	.short	0x0050
        /*0074*/ 	.byte	0x00, 0xf0, 0x11, 0x00


	//----- nvinfo : EIATTR_KPARAM_INFO
	.align		4
.L_773:
        /*0078*/ 	.byte	0x04, 0x17
        /*007a*/ 	.short	(.L_775 - .L_774)
.L_774:
        /*007c*/ 	.word	0x00000000
        /*0080*/ 	.short	0x000c
        /*0082*/ 	.short	0x004c
        /*0084*/ 	.byte	0x00, 0xf0, 0x11, 0x00


	//----- nvinfo : EIATTR_KPARAM_INFO
	.align		4
.L_775:
        /*0088*/ 	.byte	0x04, 0x17
        /*008a*/ 	.short	(.L_777 - .L_776)
.L_776:
        /*008c*/ 	.word	0x00000000
        /*0090*/ 	.short	0x000b
        /*0092*/ 	.short	0x0048
        /*0094*/ 	.byte	0x00, 0xf0, 0x11, 0x00


	//----- nvinfo : EIATTR_KPARAM_INFO
	.align		4
.L_777:
        /*0098*/ 	.byte	0x04, 0x17
        /*009a*/ 	.short	(.L_779 - .L_778)
.L_778:
        /*009c*/ 	.word	0x00000000
        /*00a0*/ 	.short	0x000a
        /*00a2*/ 	.short	0x0040
        /*00a4*/ 	.byte	0x00, 0xf5, 0x21, 0x00


	//----- nvinfo : EIATTR_KPARAM_INFO
	.align		4
.L_779:
        /*00a8*/ 	.byte	0x04, 0x17
        /*00aa*/ 	.short	(.L_781 - .L_780)
.L_780:
        /*00ac*/ 	.word	0x00000000
        /*00b0*/ 	.short	0x0009
        /*00b2*/ 	.short	0x0038
        /*00b4*/ 	.byte	0x00, 0xf5, 0x21, 0x00


	//----- nvinfo : EIATTR_KPARAM_INFO
	.align		4
.L_781:
        /*00b8*/ 	.byte	0x04, 0x17
        /*00ba*/ 	.short	(.L_783 - .L_782)
.L_782:
        /*00bc*/ 	.word	0x00000000
        /*00c0*/ 	.short	0x0008
        /*00c2*/ 	.short	0x0034
        /*00c4*/ 	.byte	0x00, 0xf0, 0x11, 0x00


	//----- nvinfo : EIATTR_KPARAM_INFO
	.align		4
.L_783:
        /*00c8*/ 	.byte	0x04, 0x17
        /*00ca*/ 	.short	(.L_785 - .L_784)
.L_784:
        /*00cc*/ 	.word	0x00000000
        /*00d0*/ 	.short	0x0007
        /*00d2*/ 	.short	0x0030
        /*00d4*/ 	.byte	0x00, 0xf0, 0x11, 0x00


	//----- nvinfo : EIATTR_KPARAM_INFO
	.align		4
.L_785:
        /*00d8*/ 	.byte	0x04, 0x17
        /*00da*/ 	.short	(.L_787 - .L_786)
.L_786:
        /*00dc*/ 	.word	0x00000000
        /*00e0*/ 	.short	0x0006
        /*00e2*/ 	.short	0x002c
        /*00e4*/ 	.byte	0x00, 0xf0, 0x11, 0x00


	//----- nvinfo : EIATTR_KPARAM_INFO
	.align		4
.L_787:
        /*00e8*/ 	.byte	0x04, 0x17
        /*00ea*/ 	.short	(.L_789 - .L_788)
.L_788:
        /*00ec*/ 	.word	0x00000000
        /*00f0*/ 	.short	0x0005
        /*00f2*/ 	.short	0x0028
        /*00f4*/ 	.byte	0x00, 0xf0, 0x11, 0x00


	//----- nvinfo : EIATTR_KPARAM_INFO
	.align		4
.L_789:
        /*00f8*/ 	.byte	0x04, 0x17
        /*00fa*/ 	.short	(.L_791 - .L_790)
.L_790:
        /*00fc*/ 	.word	0x00000000
        /*0100*/ 	.short	0x0004
        /*0102*/ 	.short	0x0020
        /*0104*/ 	.byte	0x00, 0xf5, 0x21, 0x00


	//----- nvinfo : EIATTR_KPARAM_INFO
	.align		4
.L_791:
        /*0108*/ 	.byte	0x04, 0x17
        /*010a*/ 	.short	(.L_793 - .L_792)
.L_792:
        /*010c*/ 	.word	0x00000000
        /*0110*/ 	.short	0x0003
        /*0112*/ 	.short	0x0018
        /*0114*/ 	.byte	0x00, 0xf5, 0x21, 0x00


	//----- nvinfo : EIATTR_KPARAM_INFO
	.align		4
.L_793:
        /*0118*/ 	.byte	0x04, 0x17
        /*011a*/ 	.short	(.L_795 - .L_794)
.L_794:
        /*011c*/ 	.word	0x00000000
        /*0120*/ 	.short	0x0002
        /*0122*/ 	.short	0x0010
        /*0124*/ 	.byte	0x00, 0xf5, 0x21, 0x00


	//----- nvinfo : EIATTR_KPARAM_INFO
	.align		4
.L_795:
        /*0128*/ 	.byte	0x04, 0x17
        /*012a*/ 	.short	(.L_797 - .L_796)
.L_796:
        /*012c*/ 	.word	0x00000000
        /*0130*/ 	.short	0x0001
        /*0132*/ 	.short	0x0008
        /*0134*/ 	.byte	0x00, 0xf5, 0x21, 0x00


	//----- nvinfo : EIATTR_KPARAM_INFO
	.align		4
.L_797:
        /*0138*/ 	.byte	0x04, 0x17
        /*013a*/ 	.short	(.L_799 - .L_798)
.L_798:
        /*013c*/ 	.word	0x00000000
        /*0140*/ 	.short	0x0000
        /*0142*/ 	.short	0x0000
        /*0144*/ 	.byte	0x00, 0xf5, 0x21, 0x00


	//----- nvinfo : EIATTR_SPARSE_MMA_MASK
	.align		4
.L_799:
        /*0148*/ 	.byte	0x03, 0x50
        /*014a*/ 	.short	0x0000


	//----- nvinfo : EIATTR_MAXREG_COUNT
	.align		4
        /*014c*/ 	.byte	0x03, 0x1b
        /*014e*/ 	.short	0x00ff


	//----- nvinfo : EIATTR_NUM_BARRIERS
	.align		4
        /*0150*/ 	.byte	0x02, 0x4c
        /*0152*/ 	.byte	0x01
	.zero		1


	//----- nvinfo : EIATTR_MERCURY_ISA_VERSION
	.align		4
        /*0154*/ 	.byte	0x03, 0x5f
        /*0156*/ 	.short	0x0101


	//----- nvinfo : EIATTR_VRC_CTA_INIT_COUNT
	.align		4
        /*0158*/ 	.byte	0x02, 0x4a
	.zero		1
	.zero		1


	//----- nvinfo : EIATTR_EXIT_INSTR_OFFSETS
	.align		4
        /*015c*/ 	.byte	0x04, 0x1c
        /*015e*/ 	.short	(.L_801 - .L_800)


	//   ....[0]....
.L_800:
        /*0160*/ 	.word	0x00000070


	//   ....[1]....
        /*0164*/ 	.word	0x00000290


	//   ....[2]....
        /*0168*/ 	.word	0x00000e60


	//   ....[3]....
        /*016c*/ 	.word	0x0000adb0


	//   ....[4]....
        /*0170*/ 	.word	0x0000b010


	//   ....[5]....
        /*0174*/ 	.word	0x0000b270


	//   ....[6]....
        /*0178*/ 	.word	0x0000b3d0


	//   ....[7]....
        /*017c*/ 	.word	0x0000b460


	//   ....[8]....
        /*0180*/ 	.word	0x0000b4a0


	//----- nvinfo : EIATTR_CRS_STACK_SIZE
	.align		4
.L_801:
        /*0184*/ 	.byte	0x04, 0x1e
        /*0186*/ 	.short	(.L_803 - .L_802)
.L_802:
        /*0188*/ 	.word	0x00000000


	//----- nvinfo : EIATTR_CBANK_PARAM_SIZE
	.align		4
.L_803:
        /*018c*/ 	.byte	0x03, 0x19
        /*018e*/ 	.short	0x0074


	//----- nvinfo : EIATTR_PARAM_CBANK
	.align		4
        /*0190*/ 	.byte	0x04, 0x0a
        /*0192*/ 	.short	(.L_805 - .L_804)
	.align		4
.L_804:
        /*0194*/ 	.word	index@(.nv.constant0._Z23gemm_half_q_half_kernelILi4ELi12ELb1ELb0ELi64EEvPK6__halfPKjS4_S2_PS0_iiiiPKtS7_iiiiiibS2_i)
        /*0198*/ 	.short	0x0380
        /*019a*/ 	.short	0x0074


	//----- nvinfo : EIATTR_SW_WAR
	.align		4
.L_805:
        /*019c*/ 	.byte	0x04, 0x36
        /*019e*/ 	.short	(.L_807 - .L_806)
.L_806:
        /*01a0*/ 	.word	0x00000008
.L_807:


//--------------------- .nv.info._Z23gemm_half_q_half_kernelILi4ELi14ELb1ELb0ELi64EEvPK6__halfPKjS4_S2_PS0_iiiiPKtS7_iiiiiibS2_i --------------------------
	.section	.nv.info._Z23gemm_half_q_half_kernelILi4ELi14ELb1ELb0ELi64EEvPK6__halfPKjS4_S2_PS0_iiiiPKtS7_iiiiiibS2_i,"",@"SHT_CUDA_INFO"
	.sectionflags	@""
	.align	4


	//----- nvinfo : EIATTR_CUDA_API_VERSION
	.align		4
        /*0000*/ 	.byte	0x04, 0x37
        /*0002*/ 	.short	(.L_809 - .L_808)
.L_808:
        /*0004*/ 	.word	0x00000082


	//----- nvinfo : EIATTR_KPARAM_INFO
	.align		4
.L_809:
        /*0008*/ 	.byte	0x04, 0x17
        /*000a*/ 	.short	(.L_811 - .L_810)
.L_810:
        /*000c*/ 	.word	0x00000000
        /*0010*/ 	.short	0x0013
        /*0012*/ 	.short	0x0070
        /*0014*/ 	.byte	0x00, 0xf0, 0x11, 0x00


	//----- nvinfo : EIATTR_KPARAM_INFO
	.align		4
.L_811:
        /*0018*/ 	.byte	0x04, 0x17
        /*001a*/ 	.short	(.L_813 - .L_812)
.L_812:
        /*001c*/ 	.word	0x00000000
        /*0020*/ 	.short	0x0012
        /*0022*/ 	.short	0x0068
        /*0024*/ 	.byte	0x00, 0xf5, 0x21, 0x00


	//----- nvinfo : EIATTR_KPARAM_INFO
	.align		4
.L_813:
        /*0028*/ 	.byte	0x04, 0x17
        /*002a*/ 	.short	(.L_815 - .L_814)
.L_814:
        /*002c*/ 	.word	0x00000000
        /*0030*/ 	.short	0x0011
        /*0032*/ 	.short	0x0060
        /*0034*/ 	.byte	0x00, 0xf0, 0x05, 0x00


	//----- nvinfo : EIATTR_KPARAM_INFO
	.align		4
.L_815:
        /*0038*/ 	.byte	0x04, 0x17
        /*003a*/ 	.short	(.L_817 - .L_816)
.L_816:
        /*003c*/ 	.word	0x00000000
        /*0040*/ 	.short	0x0010
        /*0042*/ 	.short	0x005c
        /*0044*/ 	.byte	0x00, 0xf0, 0x11, 0x00


	//----- nvinfo : EIATTR_KPARAM_INFO
	.align		4
.L_817:
        /*0048*/ 	.byte	0x04, 0x17
        /*004a*/ 	.short	(.L_819 - .L_818)
.L_818:
        /*004c*/ 	.word	0x00000000
        /*0050*/ 	.short	0x000f
        /*0052*/ 	.short	0x0058
        /*0054*/ 	.byte	0x00, 0xf0, 0x11, 0x00


	//----- nvinfo : EIATTR_KPARAM_INFO
	.align		4
.L_819:
        /*0058*/ 	.byte	0x04, 0x17
        /*005a*/ 	.short	(.L_821 - .L_820)
.L_820:
        /*005c*/ 	.word	0x00000000
        /*0060*/ 	.short	0x000e
        /*0062*/ 	.short	0x0054
        /*0064*/ 	.byte	0x00, 0xf0, 0x11, 0x00


	//----- nvinfo : EIATTR_KPARAM_INFO
	.align		4
.L_821:
        /*0068*/ 	.byte	0x04, 0x17
        /*006a*/ 	.short	(.L_823 - .L_822)
.L_822:
        /*006c*/ 	.word	0x00000000
        /*0070*/ 	.short	0x000d
        /*0072*/ 	.short	0x0050
        /*0074*/ 	.byte	0x00, 0xf0, 0x11, 0x00


	//----- nvinfo : EIATTR_KPARAM_INFO
	.align		4
.L_823:
        /*0078*/ 	.byte	0x04, 0x17
        /*007a*/ 	.short	(.L_825 - .L_824)
.L_824:
        /*007c*/ 	.word	0x00000000
        /*0080*/ 	.short	0x000c
        /*0082*/ 	.short	0x004c
        /*0084*/ 	.byte	0x00, 0xf0, 0x11, 0x00


	//----- nvinfo : EIATTR_KPARAM_INFO
	.align		4
.L_825:
        /*0088*/ 	.byte	0x04, 0x17
        /*008a*/ 	.short	(.L_827 - .L_826)
.L_826:
        /*008c*/ 	.word	0x00000000
        /*0090*/ 	.short	0x000b
        /*0092*/ 	.short	0x0048
        /*0094*/ 	.byte	0x00, 0xf0, 0x11, 0x00


	//----- nvinfo : EIATTR_KPARAM_INFO
	.align		4
.L_827:
        /*0098*/ 	.byte	0x04, 0x17
        /*009a*/ 	.short	(.L_829 - .L_828)
.L_828:
        /*009c*/ 	.word	0x00000000
        /*00a0*/ 	.short	0x000a
        /*00a2*/ 	.short	0x0040
        /*00a4*/ 	.byte	0x00, 0xf5, 0x21, 0x00


	//----- nvinfo : EIATTR_KPARAM_INFO
	.align		4
.L_829:
        /*00a8*/ 	.byte	0x04, 0x17
        /*00aa*/ 	.short	(.L_831 - .L_830)
.L_830:
        /*00ac*/ 	.word	0x00000000
        /*00b0*/ 	.short	0x0009
        /*00b2*/ 	.short	0x0038
        /*00b4*/ 	.byte	0x00, 0xf5, 0x21, 0x00


	//----- nvinfo : EIATTR_KPARAM_INFO
	.align		4
.L_831:
        /*00b8*/ 	.byte	0x04, 0x17
        /*00ba*/ 	.short	(.L_833 - .L_832)
.L_832:
        /*00bc*/ 	.word	0x00000000
        /*00c0*/ 	.short	0x0008
        /*00c2*/ 	.short	0x0034
        /*00c4*/ 	.byte	0x00, 0xf0, 0x11, 0x00


	//----- nvinfo : EIATTR_KPARAM_INFO
	.align		4
.L_833:
        /*00c8*/ 	.byte	0x04, 0x17
        /*00ca*/ 	.short	(.L_835 - .L_834)
.L_834:
        /*00cc*/ 	.word	0x00000000
        /*00d0*/ 	.short	0x0007
        /*00d2*/ 	.short	0x0030
        /*00d4*/ 	.byte	0x00, 0xf0, 0x11, 0x00


	//----- nvinfo : EIATTR_KPARAM_INFO
	.align		4
.L_835:
        /*00d8*/ 	.byte	0x04, 0x17
        /*00da*/ 	.short	(.L_837 - .L_836)
.L_836:
        /*00dc*/ 	.word	0x00000000
        /*00e0*/ 	.short	0x0006
        /*00e2*/ 	.short	0x002c
        /*00e4*/ 	.byte	0x00, 0xf0, 0x11, 0x00


	//----- nvinfo : EIATTR_KPARAM_INFO
	.align		4
.L_837:
        /*00e8*/ 	.byte	0x04, 0x17
        /*00ea*/ 	.short	(.L_839 - .L_838)
.L_838:
        /*00ec*/ 	.word	0x00000000
        /*00f0*/ 	.short	0x0005
        /*00f2*/ 	.short	0x0028
        /*00f4*/ 	.byte	0x00, 0xf0, 0x11, 0x00


	//----- nvinfo : EIATTR_KPARAM_INFO
	.align		4
.L_839:
        /*00f8*/ 	.byte	0x04, 0x17
        /*00fa*/ 	.short	(.L_841 - .L_840)
.L_840:
        /*00fc*/ 	.word	0x00000000
        /*0100*/ 	.short	0x0004
        /*0102*/ 	.short	0x0020
        /*0104*/ 	.byte	0x00, 0xf5, 0x21, 0x00


	//----- nvinfo : EIATTR_KPARAM_INFO
	.align		4
.L_841:
        /*0108*/ 	.byte	0x04, 0x17
        /*010a*/ 	.short	(.L_843 - .L_842)
.L_842:
        /*010c*/ 	.word	0x00000000
        /*0110*/ 	.short	0x0003
        /*0112*/ 	.short	0x0018
        /*0114*/ 	.byte	0x00, 0xf5, 0x21, 0x00


	//----- nvinfo : EIATTR_KPARAM_INFO
	.align		4
.L_843:
        /*0118*/ 	.byte	0x04, 0x17
        /*011a*/ 	.short	(.L_845 - .L_844)
.L_844:
        /*011c*/ 	.word	0x00000000
        /*0120*/ 	.short	0x0002
        /*0122*/ 	.short	0x0010
        /*0124*/ 	.byte	0x00, 0xf5, 0x21, 0x00


	//----- nvinfo : EIATTR_KPARAM_INFO
	.align		4
.L_845:
        /*0128*/ 	.byte	0x04, 0x17
        /*012a*/ 	.short	(.L_847 - .L_846)
.L_846:
        /*012c*/ 	.word	0x00000000
        /*0130*/ 	.short	0x0001
        /*0132*/ 	.short	0x0008
        /*0134*/ 	.byte	0x00, 0xf5, 0x21, 0x00


	//----- nvinfo : EIATTR_KPARAM_INFO
	.align		4
.L_847:
        /*0138*/ 	.byte	0x04, 0x17
        /*013a*/ 	.short	(.L_849 - .L_848)
.L_848:
        /*013c*/ 	.word	0x00000000
        /*0140*/ 	.short	0x0000
        /*0142*/ 	.short	0x0000
        /*0144*/ 	.byte	0x00, 0xf5, 0x21, 0x00


	//----- nvinfo : EIATTR_SPARSE_MMA_MASK
	.align		4
.L_849:
        /*0148*/ 	.byte	0x03, 0x50
        /*014a*/ 	.short	0x0000


	//----- nvinfo : EIATTR_MAXREG_COUNT
	.align		4
        /*014c*/ 	.byte	0x03, 0x1b
        /*014e*/ 	.short	0x00ff


	//----- nvinfo : EIATTR_NUM_BARRIERS
	.align		4
        /*0150*/ 	.byte	0x02, 0x4c
        /*0152*/ 	.byte	0x01
	.zero		1


	//----- nvinfo : EIATTR_MERCURY_ISA_VERSION
	.align		4
        /*0154*/ 	.byte	0x03, 0x5f
        /*0156*/ 	.short	0x0101


	//----- nvinfo : EIATTR_VRC_CTA_INIT_COUNT
	.align		4
        /*0158*/ 	.byte	0x02, 0x4a
	.zero		1
	.zero		1


	//----- nvinfo : EIATTR_EXIT_INSTR_OFFSETS
	.align		4
        /*015c*/ 	.byte	0x04, 0x1c
        /*015e*/ 	.short	(.L_851 - .L_850)


	//   ....[0]....
.L_850:
        /*0160*/ 	.word	0x00000070


	//   ....[1]....
        /*0164*/ 	.word	0x00000290


	//   ....[2]....
        /*0168*/ 	.word	0x00000e60


	//   ....[3]....
        /*016c*/ 	.word	0x0000c180


	//   ....[4]....
        /*0170*/ 	.word	0x0000c3e0


	//   ....[5]....
        /*0174*/ 	.word	0x0000c640


	//   ....[6]....
        /*0178*/ 	.word	0x0000c7a0


	//   ....[7]....
        /*017c*/ 	.word	0x0000c830


	//   ....[8]....
        /*0180*/ 	.word	0x0000c870


	//----- nvinfo : EIATTR_CRS_STACK_SIZE
	.align		4
.L_851:
        /*0184*/ 	.byte	0x04, 0x1e
        /*0186*/ 	.short	(.L_853 - .L_852)
.L_852:
        /*0188*/ 	.word	0x00000000


	//----- nvinfo : EIATTR_CBANK_PARAM_SIZE
	.align		4
.L_853:
        /*018c*/ 	.byte	0x03, 0x19
        /*018e*/ 	.short	0x0074


	//----- nvinfo : EIATTR_PARAM_CBANK
	.align		4
        /*0190*/ 	.byte	0x04, 0x0a
        /*0192*/ 	.short	(.L_855 - .L_854)
	.align		4
.L_854:
        /*0194*/ 	.word	index@(.nv.constant0._Z23gemm_half_q_half_kernelILi4ELi14ELb1ELb0ELi64EEvPK6__halfPKjS4_S2_PS0_iiiiPKtS7_iiiiiibS2_i)
        /*0198*/ 	.short	0x0380
        /*019a*/ 	.short	0x0074


	//----- nvinfo : EIATTR_SW_WAR
	.align		4
.L_855:
        /*019c*/ 	.byte	0x04, 0x36
        /*019e*/ 	.short	(.L_857 - .L_856)
.L_856:
        /*01a0*/ 	.word	0x00000008
.L_857:


//--------------------- .nv.info._Z23gemm_half_q_half_kernelILi4ELi4ELb1ELb0ELi64EEvPK6__halfPKjS4_S2_PS0_iiiiPKtS7_iiiiiibS2_i --------------------------
	.section	.nv.info._Z23gemm_half_q_half_kernelILi4ELi4ELb1ELb0ELi64EEvPK6__halfPKjS4_S2_PS0_iiiiPKtS7_iiiiiibS2_i,"",@"SHT_CUDA_INFO"
	.sectionflags	@""
	.align	4


	//----- nvinfo : EIATTR_CUDA_API_VERSION
	.align		4
        /*0000*/ 	.byte	0x04, 0x37
        /*0002*/ 	.short	(.L_859 - .L_858)
.L_858:
        /*0004*/ 	.word	0x00000082


	//----- nvinfo : EIATTR_KPARAM_INFO
	.align		4
.L_859:
        /*0008*/ 	.byte	0x04, 0x17
        /*000a*/ 	.short	(.L_861 - .L_860)
.L_860:
        /*000c*/ 	.word	0x00000000
        /*0010*/ 	.short	0x0013
        /*0012*/ 	.short	0x0070
        /*0014*/ 	.byte	0x00, 0xf0, 0x11, 0x00


	//----- nvinfo : EIATTR_KPARAM_INFO
	.align		4
.L_861:
        /*0018*/ 	.byte	0x04, 0x17
        /*001a*/ 	.short	(.L_863 - .L_862)
.L_862:
        /*001c*/ 	.word	0x00000000
        /*0020*/ 	.short	0x0012
        /*0022*/ 	.short	0x0068
        /*0024*/ 	.byte	0x00, 0xf5, 0x21, 0x00


	//----- nvinfo : EIATTR_KPARAM_INFO
	.align		4
.L_863:
        /*0028*/ 	.byte	0x04, 0x17
        /*002a*/ 	.short	(.L_865 - .L_864)
.L_864:
        /*002c*/ 	.word	0x00000000
        /*0030*/ 	.short	0x0011
        /*0032*/ 	.short	0x0060
        /*0034*/ 	.byte	0x00, 0xf0, 0x05, 0x00


	//----- nvinfo : EIATTR_KPARAM_INFO
	.align		4
.L_865:
        /*0038*/ 	.byte	0x04, 0x17
        /*003a*/ 	.short	(.L_867 - .L_866)
.L_866:
        /*003c*/ 	.word	0x00000000
        /*0040*/ 	.short	0x0010
        /*0042*/ 	.short	0x005c
        /*0044*/ 	.byte	0x00, 0xf0, 0x11, 0x00


	//----- nvinfo : EIATTR_KPARAM_INFO
	.align		4
.L_867:
        /*0048*/ 	.byte	0x04, 0x17
        /*004a*/ 	.short	(.L_869 - .L_868)
.L_868:
        /*004c*/ 	.word	0x00000000
        /*0050*/ 	.short	0x000f
        /*0052*/ 	.short	0x0058
        /*0054*/ 	.byte	0x00, 0xf0, 0x11, 0x00


	//----- nvinfo : EIATTR_KPARAM_INFO
	.align		4
.L_869:
        /*0058*/ 	.byte	0x04, 0x17
        /*005a*/ 	.short	(.L_871 - .L_870)
.L_870:
        /*005c*/ 	.word	0x00000000
        /*0060*/ 	.short	0x000e
        /*0062*/ 	.short	0x0054
        /*0064*/ 	.byte	0x00, 0xf0, 0x11, 0x00


	//----- nvinfo : EIATTR_KPARAM_INFO
	.align		4
.L_871:
        /*0068*/ 	.byte	0x04, 0x17
        /*006a*/ 	.short	(.L_873 - .L_872)
.L_872:
        /*006c*/ 	.word	0x00000000
        /*0070*/ 	.short	0x000d
        /*0072*/ 	.short	0x0050
        /*0074*/ 	.byte	0x00, 0xf0, 0x11, 0x00


	//----- nvinfo : EIATTR_KPARAM_INFO
	.align		4
.L_873:
        /*0078*/ 	.byte	0x04, 0x17
        /*007a*/ 	.short	(.L_875 - .L_874)
.L_874:
        /*007c*/ 	.word	0x00000000
        /*0080*/ 	.short	0x000c
        /*0082*/ 	.short	0x004c
        /*0084*/ 	.byte	0x00, 0xf0, 0x11, 0x00


	//----- nvinfo : EIATTR_KPARAM_INFO
	.align		4
.L_875:
        /*0088*/ 	.byte	0x04, 0x17
        /*008a*/ 	.short	(.L_877 - .L_876)
.L_876:
        /*008c*/ 	.word	0x00000000
        /*0090*/ 	.short	0x000b
        /*0092*/ 	.short	0x0048
        /*0094*/ 	.byte	0x00, 0xf0, 0x11, 0x00


	//----- nvinfo : EIATTR_KPARAM_INFO
	.align		4
.L_877:
        /*0098*/ 	.byte	0x04, 0x17
        /*009a*/ 	.short	(.L_879 - .L_878)
.L_878:
        /*009c*/ 	.word	0x00000000
        /*00a0*/ 	.short	0x000a
        /*00a2*/ 	.short	0x0040
        /*00a4*/ 	.byte	0x00, 0xf5, 0x21, 0x00


	//----- nvinfo : EIATTR_KPARAM_INFO
	.align		4
.L_879:
        /*00a8*/ 	.byte	0x04, 0x17
        /*00aa*/ 	.short	(.L_881 - .L_880)
.L_880:
        /*00ac*/ 	.word	0x00000000
        /*00b0*/ 	.short	0x0009
        /*00b2*/ 	.short	0x0038
        /*00b4*/ 	.byte	0x00, 0xf5, 0x21, 0x00


	//----- nvinfo : EIATTR_KPARAM_INFO
	.align		4
.L_881:
        /*00b8*/ 	.byte	0x04, 0x17
        /*00ba*/ 	.short	(.L_883 - .L_882)
.L_882:
        /*00bc*/ 	.word	0x00000000
        /*00c0*/ 	.short	0x0008
        /*00c2*/ 	.short	0x0034
        /*00c4*/ 	.byte	0x00, 0xf0, 0x11, 0x00


	//----- nvinfo : EIATTR_KPARAM_INFO
	.align		4
.L_883:
        /*00c8*/ 	.byte	0x04, 0x17
        /*00ca*/ 	.short	(.L_885 - .L_884)
.L_884:
        /*00cc*/ 	.word	0x00000000
        /*00d0*/ 	.short	0x0007
        /*00d2*/ 	.short	0x0030
        /*00d4*/ 	.byte	0x00, 0xf0, 0x11, 0x00


	//----- nvinfo : EIATTR_KPARAM_INFO
	.align		4
.L_885:
        /*00d8*/ 	.byte	0x04, 0x17
        /*00da*/ 	.short	(.L_887 - .L_886)
.L_886:
        /*00dc*/ 	.word	0x00000000
        /*00e0*/ 	.short	0x0006
        /*00e2*/ 	.short	0x002c
        /*00e4*/ 	.byte	0x00, 0xf0, 0x11, 0x00


	//----- nvinfo : EIATTR_KPARAM_INFO
	.align		4
.L_887:
        /*00e8*/ 	.byte	0x04, 0x17
        /*00ea*/ 	.short	(.L_889 - .L_888)
.L_888:
        /*00ec*/ 	.word	0x00000000
        /*00f0*/ 	.short	0x0005
        /*00f2*/ 	.short	0x0028
        /*00f4*/ 	.byte	0x00, 0xf0, 0x11, 0x00


	//----- nvinfo : EIATTR_KPARAM_INFO
	.align		4
.L_889:
        /*00f8*/ 	.byte	0x04, 0x17
        /*00fa*/ 	.short	(.L_891 - .L_890)
.L_890:
        /*00fc*/ 	.word	0x00000000
        /*0100*/ 	.short	0x0004
        /*0102*/ 	.short	0x0020
        /*0104*/ 	.byte	0x00, 0xf5, 0x21, 0x00


	//----- nvinfo : EIATTR_KPARAM_INFO
	.align		4
.L_891:
        /*0108*/ 	.byte	0x04, 0x17
        /*010a*/ 	.short	(.L_893 - .L_892)
.L_892:
        /*010c*/ 	.word	0x00000000
        /*0110*/ 	.short	0x0003
        /*0112*/ 	.short	0x0018
        /*0114*/ 	.byte	0x00, 0xf5, 0x21, 0x00


	//----- nvinfo : EIATTR_KPARAM_INFO
	.align		4
.L_893:
        /*0118*/ 	.byte	0x04, 0x17
        /*011a*/ 	.short	(.L_895 - .L_894)
.L_894:
        /*011c*/ 	.word	0x00000000
        /*0120*/ 	.short	0x0002
        /*0122*/ 	.short	0x0010
        /*0124*/ 	.byte	0x00, 0xf5, 0x21, 0x00


	//----- nvinfo : EIATTR_KPARAM_INFO
	.align		4
.L_895:
        /*0128*/ 	.byte	0x04, 0x17
        /*012a*/ 	.short	(.L_897 - .L_896)
.L_896:
        /*012c*/ 	.word	0x00000000
        /*0130*/ 	.short	0x0001
        /*0132*/ 	.short	0x0008
        /*0134*/ 	.byte	0x00, 0xf5, 0x21, 0x00


	//----- nvinfo : EIATTR_KPARAM_INFO
	.align		4
.L_897:
        /*0138*/ 	.byte	0x04, 0x17
        /*013a*/ 	.short	(.L_899 - .L_898)
.L_898:
        /*013c*/ 	.word	0x00000000
        /*0140*/ 	.short	0x0000
        /*0142*/ 	.short	0x0000
        /*0144*/ 	.byte	0x00, 0xf5, 0x21, 0x00


	//----- nvinfo : EIATTR_SPARSE_MMA_MASK
	.align		4
.L_899:
        /*0148*/ 	.byte	0x03, 0x50
        /*014a*/ 	.short	0x0000


	//----- nvinfo : EIATTR_MAXREG_COUNT
	.align		4
        /*014c*/ 	.byte	0x03, 0x1b
        /*014e*/ 	.short	0x00ff


	//----- nvinfo : EIATTR_NUM_BARRIERS
	.align		4
        /*0150*/ 	.byte	0x02, 0x4c
        /*0152*/ 	.byte	0x01
	.zero		1


	//----- nvinfo : EIATTR_MERCURY_ISA_VERSION
	.align		4
        /*0154*/ 	.byte	0x03, 0x5f
        /*0156*/ 	.short	0x0101


	//----- nvinfo : EIATTR_VRC_CTA_INIT_COUNT
	.align		4
        /*0158*/ 	.byte	0x02, 0x4a
	.zero		1
	.zero		1


	//----- nvinfo : EIATTR_EXIT_INSTR_OFFSETS
	.align		4
        /*015c*/ 	.byte	0x04, 0x1c
        /*015e*/ 	.short	(.L_901 - .L_900)


	//   ....[0]....
.L_900:
        /*0160*/ 	.word	0x00000070


	//   ....[1]....
        /*0164*/ 	.word	0x00000290


	//   ....[2]....
        /*0168*/ 	.word	0x00000e60


	//   ....[3]....
        /*016c*/ 	.word	0x00004140


	//   ....[4]....
        /*0170*/ 	.word	0x000043a0


	//   ....[5]....
        /*0174*/ 	.word	0x00004600


	//   ....[6]....
        /*0178*/ 	.word	0x00004760


	//   ....[7]....
        /*017c*/ 	.word	0x000047f0


	//   ....[8]....
        /*0180*/ 	.word	0x00004830


	//----- nvinfo : EIATTR_CRS_STACK_SIZE
	.align		4
.L_901:
        /*0184*/ 	.byte	0x04, 0x1e
        /*0186*/ 	.short	(.L_903 - .L_902)
.L_902:
        /*0188*/ 	.word	0x00000000


	//----- nvinfo : EIATTR_CBANK_PARAM_SIZE
	.align		4
.L_903:
        /*018c*/ 	.byte	0x03, 0x19
        /*018e*/ 	.short	0x0074


	//----- nvinfo : EIATTR_PARAM_CBANK
	.align		4
        /*0190*/ 	.byte	0x04, 0x0a
        /*0192*/ 	.short	(.L_905 - .L_904)
	.align		4
.L_904:
        /*0194*/ 	.word	index@(.nv.constant0._Z23gemm_half_q_half_kernelILi4ELi4ELb1ELb0ELi64EEvPK6__halfPKjS4_S2_PS0_iiiiPKtS7_iiiiiibS2_i)
        /*0198*/ 	.short	0x0380
        /*019a*/ 	.short	0x0074


	//----- nvinfo : EIATTR_SW_WAR
	.align		4
.L_905:
        /*019c*/ 	.byte	0x04, 0x36
        /*019e*/ 	.short	(.L_907 - .L_906)
.L_906:
        /*01a0*/ 	.word	0x00000008
.L_907:


//--------------------- .nv.info._Z23gemm_half_q_half_kernelILi4ELi6ELb1ELb0ELi64EEvPK6__halfPKjS4_S2_PS0_iiiiPKtS7_iiiiiibS2_i --------------------------
	.section	.nv.info._Z23gemm_half_q_half_kernelILi4ELi6ELb1ELb0ELi64EEvPK6__halfPKjS4_S2_PS0_iiiiPKtS7_iiiiiibS2_i,"",@"SHT_CUDA_INFO"
	.sectionflags	@""
	.align	4


	//----- nvinfo : EIATTR_CUDA_API_VERSION
	.align		4
        /*0000*/ 	.byte	0x04, 0x37
        /*0002*/ 	.short	(.L_909 - .L_908)
.L_908:
        /*0004*/ 	.word	0x00000082


	//----- nvinfo : EIATTR_KPARAM_INFO
	.align		4
.L_909:
        /*0008*/ 	.byte	0x04, 0x17
        /*000a*/ 	.short	(.L_911 - .L_910)
.L_910:
        /*000c*/ 	.word	0x00000000
        /*0010*/ 	.short	0x0013
        /*0012*/ 	.short	0x0070
        /*0014*/ 	.byte	0x00, 0xf0, 0x11, 0x00


	//----- nvinfo : EIATTR_KPARAM_INFO
	.align		4
.L_911:
        /*0018*/ 	.byte	0x04, 0x17
        /*001a*/ 	.short	(.L_913 - .L_912)
.L_912:
        /*001c*/ 	.word	0x00000000
        /*0020*/ 	.short	0x0012
        /*0022*/ 	.short	0x0068
        /*0024*/ 	.byte	0x00, 0xf5, 0x21, 0x00


	//----- nvinfo : EIATTR_KPARAM_INFO
	.align		4
.L_913:
        /*0028*/ 	.byte	0x04, 0x17
        /*002a*/ 	.short	(.L_915 - .L_914)
.L_914:
        /*002c*/ 	.word	0x00000000
        /*0030*/ 	.short	0x0011
        /*0032*/ 	.short	0x0060
        /*0034*/ 	.byte	0x00, 0xf0, 0x05, 0x00


	//----- nvinfo : EIATTR_KPARAM_INFO
	.align		4
.L_915:
        /*0038*/ 	.byte	0x04, 0x17
        /*003a*/ 	.short	(.L_917 - .L_916)
.L_916:
        /*003c*/ 	.word	0x00000000
        /*0040*/ 	.short	0x0010
        /*0042*/ 	.short	0x005c
        /*0044*/ 	.byte	0x00, 0xf0, 0x11, 0x00


	//----- nvinfo : EIATTR_KPARAM_INFO
	.align		4
.L_917:
        /*0048*/ 	.byte	0x04, 0x17
        /*004a*/ 	.short	(.L_919 - .L_918)
.L_918:
        /*004c*/ 	.word	0x00000000
        /*0050*/ 	.short	0x000f
        /*0052*/ 	.short	0x0058
        /*0054*/ 	.byte	0x00, 0xf0, 0x11, 0x00


	//----- nvinfo : EIATTR_KPARAM_INFO
	.align		4
.L_919:
        /*0058*/ 	.byte	0x04, 0x17
        /*005a*/ 	.short	(.L_921 - .L_920)
.L_920:
        /*005c*/ 	.word	0x00000000
        /*0060*/ 	.short	0x000e
        /*0062*/ 	.short	0x0054
        /*0064*/ 	.byte	0x00, 0xf0, 0x11, 0x00


	//----- nvinfo : EIATTR_KPARAM_INFO
	.align		4
.L_921:
        /*0068*/ 	.byte	0x04, 0x17
        /*006a*/ 	.short	(.L_923 - .L_922)
.L_922:
        /*006c*/ 	.word	0x00000000
        /*0070*/ 	.short	0x000d
        /*0072*/ 	.short	0x0050
        /*0074*/ 	.byte	0x00, 0xf0, 0x11, 0x00


	//----- nvinfo : EIATTR_KPARAM_INFO
	.align		4
.L_923:
        /*0078*/ 	.byte	0x04, 0x17
        /*007a*/ 	.short	(.L_925 - .L_924)
.L_924:
        /*007c*/ 	.word	0x00000000
        /*0080*/ 	.short	0x000c
        /*0082*/ 	.short	0x004c
        /*0084*/ 	.byte	0x00, 0xf0, 0x11, 0x00


	//----- nvinfo : EIATTR_KPARAM_INFO
	.align		4
.L_925:
        /*0088*/ 	.byte	0x04, 0x17
        /*008a*/ 	.short	(.L_927 - .L_926)
.L_926:
        /*008c*/ 	.word	0x00000000
        /*0090*/ 	.short	0x000b
        /*0092*/ 	.short	0x0048
        /*0094*/ 	.byte	0x00, 0xf0, 0x11, 0x00


	//----- nvinfo : EIATTR_KPARAM_INFO
	.align		4
.L_927:
        /*0098*/ 	.byte	0x04, 0x17
        /*009a*/ 	.short	(.L_929 - .L_928)
.L_928:
        /*009c*/ 	.word	0x00000000
        /*00a0*/ 	.short	0x000a
        /*00a2*/ 	.short	0x0040
        /*00a4*/ 	.byte	0x00, 0xf5, 0x21, 0x00


	//----- nvinfo : EIATTR_KPARAM_INFO
	.align		4
.L_929:
        /*00a8*/ 	.byte	0x04, 0x17
        /*00aa*/ 	.short	(.L_931 - .L_930)
.L_930:
        /*00ac*/ 	.word	0x00000000
        /*00b0*/ 	.short	0x0009
        /*00b2*/ 	.short	0x0038
        /*00b4*/ 	.byte	0x00, 0xf5, 0x21, 0x00


	//----- nvinfo : EIATTR_KPARAM_INFO
	.align		4
.L_931:
        /*00b8*/ 	.byte	0x04, 0x17
        /*00ba*/ 	.short	(.L_933 - .L_932)
.L_932:
        /*00bc*/ 	.word	0x00000000
        /*00c0*/ 	.short	0x0008
        /*00c2*/ 	.short	0x0034
        /*00c4*/ 	.byte	0x00, 0xf0, 0x11, 0x00


	//----- nvinfo : EIATTR_KPARAM_INFO
	.align		4
.L_933:
        /*00c8*/ 	.byte	0x04, 0x17
        /*00ca*/ 	.short	(.L_935 - .L_934)
.L_934:
        /*00cc*/ 	.word	0x00000000
        /*00d0*/ 	.short	0x0007
        /*00d2*/ 	.short	0x0030
        /*00d4*/ 	.byte	0x00, 0xf0, 0x11, 0x00


	//----- nvinfo : EIATTR_KPARAM_INFO
	.align		4
.L_935:
        /*00d8*/ 	.byte	0x04, 0x17
        /*00da*/ 	.short	(.L_937 - .L_936)
.L_936:
        /*00dc*/ 	.word	0x00000000
        /*00e0*/ 	.short	0x0006
        /*00e2*/ 	.short	0x002c
        /*00e4*/ 	.byte	0x00, 0xf0, 0x11, 0x00


	//----- nvinfo : EIATTR_KPARAM_INFO
	.align		4
.L_937:
        /*00e8*/ 	.byte	0x04, 0x17
        /*00ea*/ 	.short	(.L_939 - .L_938)
.L_938:
        /*00ec*/ 	.word	0x00000000
        /*00f0*/ 	.short	0x0005
        /*00f2*/ 	.short	0x0028
        /*00f4*/ 	.byte	0x00, 0xf0, 0x11, 0x00


	//----- nvinfo : EIATTR_KPARAM_INFO
	.align		4
.L_939:
        /*00f8*/ 	.byte	0x04, 0x17
        /*00fa*/ 	.short	(.L_941 - .L_940)
.L_940:
        /*00fc*/ 	.word	0x00000000
        /*0100*/ 	.short	0x0004
        /*0102*/ 	.short	0x0020
        /*0104*/ 	.byte	0x00, 0xf5, 0x21, 0x00


	//----- nvinfo : EIATTR_KPARAM_INFO
	.align		4
.L_941:
        /*0108*/ 	.byte	0x04, 0x17
        /*010a*/ 	.short	(.L_943 - .L_942)
.L_942:
        /*010c*/ 	.word	0x00000000
        /*0110*/ 	.short	0x0003
        /*0112*/ 	.short	0x0018
        /*0114*/ 	.byte	0x00, 0xf5, 0x21, 0x00


	//----- nvinfo : EIATTR_KPARAM_INFO
	.align		4
.L_943:
        /*0118*/ 	.byte	0x04, 0x17
        /*011a*/ 	.short	(.L_945 - .L_944)
.L_944:
        /*011c*/ 	.word	0x00000000
        /*0120*/ 	.short	0x0002
        /*0122*/ 	.short	0x0010
        /*0124*/ 	.byte	0x00, 0xf5, 0x21, 0x00


	//----- nvinfo : EIATTR_KPARAM_INFO
	.align		4
.L_945:
        /*0128*/ 	.byte	0x04, 0x17
        /*012a*/ 	.short	(.L_947 - .L_946)
.L_946:
        /*012c*/ 	.word	0x00000000
        /*0130*/ 	.short	0x0001
        /*0132*/ 	.short	0x0008
        /*0134*/ 	.byte	0x00, 0xf5, 0x21, 0x00


	//----- nvinfo : EIATTR_KPARAM_INFO
	.align		4
.L_947:
        /*0138*/ 	.byte	0x04, 0x17
        /*013a*/ 	.short	(.L_949 - .L_948)
.L_948:
        /*013c*/ 	.word	0x00000000
        /*0140*/ 	.short	0x0000
        /*0142*/ 	.short	0x0000
        /*0144*/ 	.byte	0x00, 0xf5, 0x21, 0x00


	//----- nvinfo : EIATTR_SPARSE_MMA_MASK
	.align		4
.L_949:
        /*0148*/ 	.byte	0x03, 0x50
        /*014a*/ 	.short	0x0000


	//----- nvinfo : EIATTR_MAXREG_COUNT
	.align		4
        /*014c*/ 	.byte	0x03, 0x1b
        /*014e*/ 	.short	0x00ff


	//----- nvinfo : EIATTR_NUM_BARRIERS
	.align		4
        /*0150*/ 	.byte	0x02, 0x4c
        /*0152*/ 	.byte	0x01
	.zero		1


	//----- nvinfo : EIATTR_MERCURY_ISA_VERSION
	.align		4
        /*0154*/ 	.byte	0x03, 0x5f
        /*0156*/ 	.short	0x0101


	//----- nvinfo : EIATTR_VRC_CTA_INIT_COUNT
	.align		4
        /*0158*/ 	.byte	0x02, 0x4a
	.zero		1
	.zero		1


	//----- nvinfo : EIATTR_EXIT_INSTR_OFFSETS
	.align		4
        /*015c*/ 	.byte	0x04, 0x1c
        /*015e*/ 	.short	(.L_951 - .L_950)


	//   ....[0]....
.L_950:
        /*0160*/ 	.word	0x00000070


	//   ....[1]....
        /*0164*/ 	.word	0x00000290


	//   ....[2]....
        /*0168*/ 	.word	0x00000e60


	//   ....[3]....
        /*016c*/ 	.word	0x00005530


	//   ....[4]....
        /*0170*/ 	.word	0x00005790


	//   ....[5]....
        /*0174*/ 	.word	0x000059f0


	//   ....[6]....
        /*0178*/ 	.word	0x00005b50


	//   ....[7]....
        /*017c*/ 	.word	0x00005be0


	//   ....[8]....
        /*0180*/ 	.word	0x00005c20


	//----- nvinfo : EIATTR_CRS_STACK_SIZE
	.align		4
.L_951:
        /*0184*/ 	.byte	0x04, 0x1e
        /*0186*/ 	.short	(.L_953 - .L_952)
.L_952:
        /*0188*/ 	.word	0x00000000


	//----- nvinfo : EIATTR_CBANK_PARAM_SIZE
	.align		4
.L_953:
        /*018c*/ 	.byte	0x03, 0x19
        /*018e*/ 	.short	0x0074


	//----- nvinfo : EIATTR_PARAM_CBANK
	.align		4
        /*0190*/ 	.byte	0x04, 0x0a
        /*0192*/ 	.short	(.L_955 - .L_954)
	.align		4
.L_954:
        /*0194*/ 	.word	index@(.nv.constant0._Z23gemm_half_q_half_kernelILi4ELi6ELb1ELb0ELi64EEvPK6__halfPKjS4_S2_PS0_iiiiPKtS7_iiiiiibS2_i)
        /*0198*/ 	.short	0x0380
        /*019a*/ 	.short	0x0074


	//----- nvinfo : EIATTR_SW_WAR
	.align		4
.L_955:
        /*019c*/ 	.byte	0x04, 0x36
        /*019e*/ 	.short	(.L_957 - .L_956)
.L_956:
        /*01a0*/ 	.word	0x00000008
.L_957:


//--------------------- .nv.info._Z23gemm_half_q_half_kernelILi4ELi2ELb1ELb0ELi64EEvPK6__halfPKjS4_S2_PS0_iiiiPKtS7_iiiiiibS2_i --------------------------
	.section	.nv.info._Z23gemm_half_q_half_kernelILi4ELi2ELb1ELb0ELi64EEvPK6__halfPKjS4_S2_PS0_iiiiPKtS7_iiiiiibS2_i,"",@"SHT_CUDA_INFO"
	.sectionflags	@""
	.align	4


	//----- nvinfo : EIATTR_CUDA_API_VERSION
	.align		4
        /*0000*/ 	.byte	0x04, 0x37
        /*0002*/ 	.short	(.L_959 - .L_958)
.L_958:
        /*0004*/ 	.word	0x00000082


	//----- nvinfo : EIATTR_KPARAM_INFO
	.align		4
.L_959:
        /*0008*/ 	.byte	0x04, 0x17
        /*000a*/ 	.short	(.L_961 - .L_960)
.L_960:
        /*000c*/ 	.word	0x00000000
        /*0010*/ 	.short	0x0013
        /*0012*/ 	.short	0x0070
        /*0014*/ 	.byte	0x00, 0xf0, 0x11, 0x00


	//----- nvinfo : EIATTR_KPARAM_INFO
	.align		4
.L_961:
        /*0018*/ 	.byte	0x04, 0x17
        /*001a*/ 	.short	(.L_963 - .L_962)
.L_962:
        /*001c*/ 	.word	0x00000000
        /*0020*/ 	.short	0x0012
        /*0022*/ 	.short	0x0068
        /*0024*/ 	.byte	0x00, 0xf5, 0x21, 0x00


	//----- nvinfo : EIATTR_KPARAM_INFO
	.align		4
.L_963:
        /*0028*/ 	.byte	0x04, 0x17
        /*002a*/ 	.short	(.L_965 - .L_964)
.L_964:
        /*002c*/ 	.word	0x00000000
        /*0030*/ 	.short	0x0011
        /*0032*/ 	.short	0x0060
        /*0034*/ 	.byte	0x00, 0xf0, 0x05, 0x00


	//----- nvinfo : EIATTR_KPARAM_INFO
	.align		4
.L_965:
        /*0038*/ 	.byte	0x04, 0x17
        /*003a*/ 	.short	(.L_967 - .L_966)
.L_966:
        /*003c*/ 	.word	0x00000000
        /*0040*/ 	.short	0x0010
        /*0042*/ 	.short	0x005c
        /*0044*/ 	.byte	0x00, 0xf0, 0x11, 0x00


	//----- nvinfo : EIATTR_KPARAM_INFO
	.align		4
.L_967:
        /*0048*/ 	.byte	0x04, 0x17
        /*004a*/ 	.short	(.L_969 - .L_968)
.L_968:
        /*004c*/ 	.word	0x00000000
        /*0050*/ 	.short	0x000f
        /*0052*/ 	.short	0x0058
        /*0054*/ 	.byte	0x00, 0xf0, 0x11, 0x00


	//----- nvinfo : EIATTR_KPARAM_INFO
	.align		4
.L_969:
        /*0058*/ 	.byte	0x04, 0x17
        /*005a*/ 	.short	(.L_971 - .L_970)
.L_970:
        /*005c*/ 	.word	0x00000000
        /*0060*/ 	.short	0x000e
        /*0062*/ 	.short	0x0054
        /*0064*/ 	.byte	0x00, 0xf0, 0x11, 0x00


	//----- nvinfo : EIATTR_KPARAM_INFO
	.align		4
.L_971:
        /*0068*/ 	.byte	0x04, 0x17
        /*006a*/ 	.short	(.L_973 - .L_972)
.L_972:
        /*006c*/ 	.word	0x00000000
        /*0070*/ 	.short	0x000d
        /*0072*/ 	.short	0x0050
        /*0074*/ 	.byte	0x00, 0xf0, 0x11, 0x00


	//----- nvinfo : EIATTR_KPARAM_INFO
	.align		4
.L_973:
        /*0078*/ 	.byte	0x04, 0x17
        /*007a*/ 	.short	(.L_975 - .L_974)
.L_974:
        /*007c*/ 	.word	0x00000000
        /*0080*/ 	.short	0x000c
        /*0082*/ 	.short	0x004c
        /*0084*/ 	.byte	0x00, 0xf0, 0x11, 0x00


	//----- nvinfo : EIATTR_KPARAM_INFO
	.align		4
.L_975:
        /*0088*/ 	.byte	0x04, 0x17
        /*008a*/ 	.short	(.L_977 - .L_976)
.L_976:
        /*008c*/ 	.word	0x00000000
        /*0090*/ 	.short	0x000b
        /*0092*/ 	.short	0x0048
        /*0094*/ 	.byte	0x00, 0xf0, 0x11, 0x00


	//----- nvinfo : EIATTR_KPARAM_INFO
	.align		4
.L_977:
        /*0098*/ 	.byte	0x04, 0x17
        /*009a*/ 	.short	(.L_979 - .L_978)
.L_978:
        /*009c*/ 	.word	0x00000000
        /*00a0*/ 	.short	0x000a
        /*00a2*/ 	.short	0x0040
        /*00a4*/ 	.byte	0x00, 0xf5, 0x21, 0x00


	//----- nvinfo : EIATTR_KPARAM_INFO
	.align		4
.L_979:
        /*00a8*/ 	.byte	0x04, 0x17
        /*00aa*/ 	.short	(.L_981 - .L_980)
.L_980:
        /*00ac*/ 	.word	0x00000000
        /*00b0*/ 	.short	0x0009
        /*00b2*/ 	.short	0x0038
        /*00b4*/ 	.byte	0x00, 0xf5, 0x21, 0x00


	//----- nvinfo : EIATTR_KPARAM_INFO
	.align		4
.L_981:
        /*00b8*/ 	.byte	0x04, 0x17
        /*00ba*/ 	.short	(.L_983 - .L_982)
.L_982:
        /*00bc*/ 	.word	0x00000000
        /*00c0*/ 	.short	0x0008
        /*00c2*/ 	.short	0x0034
        /*00c4*/ 	.byte	0x00, 0xf0, 0x11, 0x00


	//----- nvinfo : EIATTR_KPARAM_INFO
	.align		4
.L_983:
        /*00c8*/ 	.byte	0x04, 0x17
        /*00ca*/ 	.short	(.L_985 - .L_984)
.L_984:
        /*00cc*/ 	.word	0x00000000
        /*00d0*/ 	.short	0x0007
        /*00d2*/ 	.short	0x0030
        /*00d4*/ 	.byte	0x00, 0xf0, 0x11, 0x00


	//----- nvinfo : EIATTR_KPARAM_INFO
	.align		4
.L_985:
        /*00d8*/ 	.byte	0x04, 0x17
        /*00da*/ 	.short	(.L_987 - .L_986)
.L_986:
        /*00dc*/ 	.word	0x00000000
        /*00e0*/ 	.short	0x0006
        /*00e2*/ 	.short	0x002c
        /*00e4*/ 	.byte	0x00, 0xf0, 0x11, 0x00


	//----- nvinfo : EIATTR_KPARAM_INFO
	.align		4
.L_987:
        /*00e8*/ 	.byte	0x04, 0x17
        /*00ea*/ 	.short	(.L_989 - .L_988)
.L_988:
        /*00ec*/ 	.word	0x00000000
        /*00f0*/ 	.short	0x0005
        /*00f2*/ 	.short	0x0028
        /*00f4*/ 	.byte	0x00, 0xf0, 0x11, 0x00


	//----- nvinfo : EIATTR_KPARAM_INFO
	.align		4
.L_989:
        /*00f8*/ 	.byte	0x04, 0x17
        /*00fa*/ 	.short	(.L_991 - .L_990)
.L_990:
        /*00fc*/ 	.word	0x00000000
        /*0100*/ 	.short	0x0004
        /*0102*/ 	.short	0x0020
        /*0104*/ 	.byte	0x00, 0xf5, 0x21, 0x00


	//----- nvinfo : EIATTR_KPARAM_INFO
	.align		4
.L_991:
        /*0108*/ 	.byte	0x04, 0x17
        /*010a*/ 	.short	(.L_993 - .L_992)
.L_992:
        /*010c*/ 	.word	0x00000000
        /*0110*/ 	.short	0x0003
        /*0112*/ 	.short	0x0018
        /*0114*/ 	.byte	0x00, 0xf5, 0x21, 0x00


	//----- nvinfo : EIATTR_KPARAM_INFO
	.align		4
.L_993:
        /*0118*/ 	.byte	0x04, 0x17
        /*011a*/ 	.short	(.L_995 - .L_994)
.L_994:
        /*011c*/ 	.word	0x00000000
        /*0120*/ 	.short	0x0002
        /*0122*/ 	.short	0x0010
        /*0124*/ 	.byte	0x00, 0xf5, 0x21, 0x00


	//----- nvinfo : EIATTR_KPARAM_INFO
	.align		4
.L_995:
        /*0128*/ 	.byte	0x04, 0x17
        /*012a*/ 	.short	(.L_997 - .L_996)
.L_996:
        /*012c*/ 	.word	0x00000000
        /*0130*/ 	.short	0x0001
        /*0132*/ 	.short	0x0008
        /*0134*/ 	.byte	0x00, 0xf5, 0x21, 0x00


	//----- nvinfo : EIATTR_KPARAM_INFO
	.align		4
.L_997:
        /*0138*/ 	.byte	0x04, 0x17
        /*013a*/ 	.short	(.L_999 - .L_998)
.L_998:
        /*013c*/ 	.word	0x00000000
        /*0140*/ 	.short	0x0000
        /*0142*/ 	.short	0x0000
        /*0144*/ 	.byte	0x00, 0xf5, 0x21, 0x00


	//----- nvinfo : EIATTR_SPARSE_MMA_MASK
	.align		4
.L_999:
        /*0148*/ 	.byte	0x03, 0x50
        /*014a*/ 	.short	0x0000


	//----- nvinfo : EIATTR_MAXREG_COUNT
	.align		4
        /*014c*/ 	.byte	0x03, 0x1b
        /*014e*/ 	.short	0x00ff


	//----- nvinfo : EIATTR_NUM_BARRIERS
	.align		4
        /*0150*/ 	.byte	0x02, 0x4c
        /*0152*/ 	.byte	0x01
	.zero		1


	//----- nvinfo : EIATTR_MERCURY_ISA_VERSION
	.align		4
        /*0154*/ 	.byte	0x03, 0x5f
        /*0156*/ 	.short	0x0101


	//----- nvinfo : EIATTR_VRC_CTA_INIT_COUNT
	.align		4
        /*0158*/ 	.byte	0x02, 0x4a
	.zero		1
	.zero		1


	//----- nvinfo : EIATTR_EXIT_INSTR_OFFSETS
	.align		4
        /*015c*/ 	.byte	0x04, 0x1c
        /*015e*/ 	.short	(.L_1001 - .L_1000)


	//   ....[0]....
.L_1000:
        /*0160*/ 	.word	0x00000070


	//   ....[1]....
        /*0164*/ 	.word	0x00000290


	//   ....[2]....
        /*0168*/ 	.word	0x00000e60


	//   ....[3]....
        /*016c*/ 	.word	0x00003150


	//   ....[4]....
        /*0170*/ 	.word	0x00003390


	//   ....[5]....
        /*0174*/ 	.word	0x000035d0


	//   ....[6]....
        /*0178*/ 	.word	0x00003700


	//   ....[7]....
        /*017c*/ 	.word	0x00003790


	//   ....[8]....
        /*0180*/ 	.word	0x000037d0


	//----- nvinfo : EIATTR_CRS_STACK_SIZE
	.align		4
.L_1001:
        /*0184*/ 	.byte	0x04, 0x1e
        /*0186*/ 	.short	(.L_1003 - .L_1002)
.L_1002:
        /*0188*/ 	.word	0x00000000


	//----- nvinfo : EIATTR_CBANK_PARAM_SIZE
	.align		4
.L_1003:
        /*018c*/ 	.byte	0x03, 0x19
        /*018e*/ 	.short	0x0074


	//----- nvinfo : EIATTR_PARAM_CBANK
	.align		4
        /*0190*/ 	.byte	0x04, 0x0a
        /*0192*/ 	.short	(.L_1005 - .L_1004)
	.align		4
.L_1004:
        /*0194*/ 	.word	index@(.nv.constant0._Z23gemm_half_q_half_kernelILi4ELi2ELb1ELb0ELi64EEvPK6__halfPKjS4_S2_PS0_iiiiPKtS7_iiiiiibS2_i)
        /*0198*/ 	.short	0x0380
        /*019a*/ 	.short	0x0074


	//----- nvinfo : EIATTR_SW_WAR
	.align		4
.L_1005:
        /*019c*/ 	.byte	0x04, 0x36
        /*019e*/ 	.short	(.L_1007 - .L_1006)
.L_1006:
        /*01a0*/ 	.word	0x00000008
.L_1007:


//--------------------- .nv.info._Z23gemm_half_q_half_kernelILi4ELi32ELb1ELb0ELi32EEvPK6__halfPKjS4_S2_PS0_iiiiPKtS7_iiiiiibS2_i --------------------------
	.section	.nv.info._Z23gemm_half_q_half_kernelILi4ELi32ELb1ELb0ELi32EEvPK6__halfPKjS4_S2_PS0_iiiiPKtS7_iiiiiibS2_i,"",@"SHT_CUDA_INFO"
	.sectionflags	@""
	.align	4


	//----- nvinfo : EIATTR_CUDA_API_VERSION
	.align		4
        /*0000*/ 	.byte	0x04, 0x37
        /*0002*/ 	.short	(.L_1009 - .L_1008)
.L_1008:
        /*0004*/ 	.word	0x00000082


	//----- nvinfo : EIATTR_KPARAM_INFO
	.align		4
.L_1009:
        /*0008*/ 	.byte	0x04, 0x17
        /*000a*/ 	.short	(.L_1011 - .L_1010)
.L_1010:
        /*000c*/ 	.word	0x00000000
        /*0010*/ 	.short	0x0013
        /*0012*/ 	.short	0x0070
        /*0014*/ 	.byte	0x00, 0xf0, 0x11, 0x00


	//----- nvinfo : EIATTR_KPARAM_INFO
	.align		4
.L_1011:
        /*0018*/ 	.byte	0x04, 0x17
        /*001a*/ 	.short	(.L_1013 - .L_1012)
.L_1012:
        /*001c*/ 	.word	0x00000000
        /*0020*/ 	.short	0x0012
        /*0022*/ 	.short	0x0068
        /*0024*/ 	.byte	0x00, 0xf5, 0x21, 0x00


	//----- nvinfo : EIATTR_KPARAM_INFO
	.align		4
.L_1013:
        /*0028*/ 	.byte	0x04, 0x17
        /*002a*/ 	.short	(.L_1015 - .L_1014)
.L_1014:
        /*002c*/ 	.word	0x00000000
        /*0030*/ 	.short	0x0011
        /*0032*/ 	.short	0x0060
        /*0034*/ 	.byte	0x00, 0xf0, 0x05, 0x00


	//----- nvinfo : EIATTR_KPARAM_INFO
	.align		4
.L_1015:
        /*0038*/ 	.byte	0x04, 0x17
        /*003a*/ 	.short	(.L_1017 - .L_1016)
.L_1016:
        /*003c*/ 	.word	0x00000000
        /*0040*/ 	.short	0x0010
        /*0042*/ 	.short	0x005c
        /*0044*/ 	.byte	0x00, 0xf0, 0x11, 0x00


	//----- nvinfo : EIATTR_KPARAM_INFO
	.align		4
.L_1017:
        /*0048*/ 	.byte	0x04, 0x17
        /*004a*/ 	.short	(.L_1019 - .L_1018)
.L_1018:
        /*004c*/ 	.word	0x00000000
        /*0050*/ 	.short	0x000f
        /*0052*/ 	.short	0x0058
        /*0054*/ 	.byte	0x00, 0xf0, 0x11, 0x00


	//----- nvinfo : EIATTR_KPARAM_INFO
	.align		4
.L_1019:
        /*0058*/ 	.byte	0x04, 0x17
        /*005a*/ 	.short	(.L_1021 - .L_1020)
.L_1020:
        /*005c*/ 	.word	0x00000000
        /*0060*/ 	.short	0x000e
        /*0062*/ 	.short	0x0054
        /*0064*/ 	.byte	0x00, 0xf0, 0x11, 0x00


	//----- nvinfo : EIATTR_KPARAM_INFO
	.align		4
.L_1021:
        /*0068*/ 	.byte	0x04, 0x17
        /*006a*/ 	.short	(.L_1023 - .L_1022)
.L_1022:
        /*006c*/ 	.word	0x00000000
        /*0070*/ 	.short	0x000d
        /*0072*/ 	.short	0x0050
        /*0074*/ 	.byte	0x00, 0xf0, 0x11, 0x00


	//----- nvinfo : EIATTR_KPARAM_INFO
	.align		4
.L_1023:
        /*0078*/ 	.byte	0x04, 0x17
        /*007a*/ 	.short	(.L_1025 - .L_1024)
.L_1024:
        /*007c*/ 	.word	0x00000000
        /*0080*/ 	.short	0x000c
        /*0082*/ 	.short	0x004c
        /*0084*/ 	.byte	0x00, 0xf0, 0x11, 0x00


	//----- nvinfo : EIATTR_KPARAM_INFO
	.align		4
.L_1025:
        /*0088*/ 	.byte	0x04, 0x17
        /*008a*/ 	.short	(.L_1027 - .L_1026)
.L_1026:
        /*008c*/ 	.word	0x00000000
        /*0090*/ 	.short	0x000b
        /*0092*/ 	.short	0x0048
        /*0094*/ 	.byte	0x00, 0xf0, 0x11, 0x00


	//----- nvinfo : EIATTR_KPARAM_INFO
	.align		4
.L_1027:
        /*0098*/ 	.byte	0x04, 0x17
        /*009a*/ 	.short	(.L_1029 - .L_1028)
.L_1028:
        /*009c*/ 	.word	0x00000000
        /*00a0*/ 	.short	0x000a
        /*00a2*/ 	.short	0x0040
        /*00a4*/ 	.byte	0x00, 0xf5, 0x21, 0x00


	//----- nvinfo : EIATTR_KPARAM_INFO
	.align		4
.L_1029:
        /*00a8*/ 	.byte	0x04, 0x17
        /*00aa*/ 	.short	(.L_1031 - .L_1030)
.L_1030:
        /*00ac*/ 	.word	0x00000000
        /*00b0*/ 	.short	0x0009
        /*00b2*/ 	.short	0x0038
        /*00b4*/ 	.byte	0x00, 0xf5, 0x21, 0x00


	//----- nvinfo : EIATTR_KPARAM_INFO
	.align		4
.L_1031:
        /*00b8*/ 	.byte	0x04, 0x17
        /*00ba*/ 	.short	(.L_1033 - .L_1032)
.L_1032:
        /*00bc*/ 	.word	0x00000000
        /*00c0*/ 	.short	0x0008
        /*00c2*/ 	.short	0x0034
        /*00c4*/ 	.byte	0x00, 0xf0, 0x11, 0x00


	//----- nvinfo : EIATTR_KPARAM_INFO
	.align		4
.L_1033:
        /*00c8*/ 	.byte	0x04, 0x17
        /*00ca*/ 	.short	(.L_1035 - .L_1034)
.L_1034:
        /*00cc*/ 	.word	0x00000000
        /*00d0*/ 	.short	0x0007
        /*00d2*/ 	.short	0x0030
        /*00d4*/ 	.byte	0x00, 0xf0, 0x11, 0x00


	//----- nvinfo : EIATTR_KPARAM_INFO
	.align		4
.L_1035:
        /*00d8*/ 	.byte	0x04, 0x17
        /*00da*/ 	.short	(.L_1037 - .L_1036)
.L_1036:
        /*00dc*/ 	.word	0x00000000
        /*00e0*/ 	.short	0x0006
        /*00e2*/ 	.short	0x002c
        /*00e4*/ 	.byte	0x00, 0xf0, 0x11, 0x00


	//----- nvinfo : EIATTR_KPARAM_INFO
	.align		4
.L_1037:
        /*00e8*/ 	.byte	0x04, 0x17
        /*00ea*/ 	.short	(.L_1039 - .L_1038)
.L_1038:
        /*00ec*/ 	.word	0x00000000
        /*00f0*/ 	.short	0x0005
        /*00f2*/ 	.short	0x0028
        /*00f4*/ 	.byte	0x00, 0xf0, 0x11, 0x00


	//----- nvinfo : EIATTR_KPARAM_INFO
	.align		4
.L_1039:
        /*00f8*/ 	.byte	0x04, 0x17
        /*00fa*/ 	.short	(.L_1041 - .L_1040)
.L_1040:
        /*00fc*/ 	.word	0x00000000
        /*0100*/ 	.short	0x0004
        /*0102*/ 	.short	0x0020
        /*0104*/ 	.byte	0x00, 0xf5, 0x21, 0x00


	//----- nvinfo : EIATTR_KPARAM_INFO
	.align		4
.L_1041:
        /*0108*/ 	.byte	0x04, 0x17
        /*010a*/ 	.short	(.L_1043 - .L_1042)
.L_1042:
        /*010c*/ 	.word	0x00000000
        /*0110*/ 	.short	0x0003
        /*0112*/ 	.short	0x0018
        /*0114*/ 	.byte	0x00, 0xf5, 0x21, 0x00


	//----- nvinfo : EIATTR_KPARAM_INFO
	.align		4
.L_1043:
        /*0118*/ 	.byte	0x04, 0x17
        /*011a*/ 	.short	(.L_1045 - .L_1044)
.L_1044:
        /*011c*/ 	.word	0x00000000
        /*0120*/ 	.short	0x0002
        /*0122*/ 	.short	0x0010
        /*0124*/ 	.byte	0x00, 0xf5, 0x21, 0x00


	//----- nvinfo : EIATTR_KPARAM_INFO
	.align		4
.L_1045:
        /*0128*/ 	.byte	0x04, 0x17
        /*012a*/ 	.short	(.L_1047 - .L_1046)
.L_1046:
        /*012c*/ 	.word	0x00000000
        /*0130*/ 	.short	0x0001
        /*0132*/ 	.short	0x0008
        /*0134*/ 	.byte	0x00, 0xf5, 0x21, 0x00


	//----- nvinfo : EIATTR_KPARAM_INFO
	.align		4
.L_1047:
        /*0138*/ 	.byte	0x04, 0x17
        /*013a*/ 	.short	(.L_1049 - .L_1048)
.L_1048:
        /*013c*/ 	.word	0x00000000
        /*0140*/ 	.short	0x0000
        /*0142*/ 	.short	0x0000
        /*0144*/ 	.byte	0x00, 0xf5, 0x21, 0x00


	//----- nvinfo : EIATTR_SPARSE_MMA_MASK
	.align		4
.L_1049:
        /*0148*/ 	.byte	0x03, 0x50
        /*014a*/ 	.short	0x0000


	//----- nvinfo : EIATTR_MAXREG_COUNT
	.align		4
        /*014c*/ 	.byte	0x03, 0x1b
        /*014e*/ 	.short	0x00ff


	//----- nvinfo : EIATTR_NUM_BARRIERS
	.align		4
        /*0150*/ 	.byte	0x02, 0x4c
        /*0152*/ 	.byte	0x01
	.zero		1


	//----- nvinfo : EIATTR_MERCURY_ISA_VERSION
	.align		4
        /*0154*/ 	.byte	0x03, 0x5f
        /*0156*/ 	.short	0x0101


	//----- nvinfo : EIATTR_VRC_CTA_INIT_COUNT
	.align		4
        /*0158*/ 	.byte	0x02, 0x4a
	.zero		1
	.zero		1


	//----- nvinfo : EIATTR_EXIT_INSTR_OFFSETS
	.align		4
        /*015c*/ 	.byte	0x04, 0x1c
        /*015e*/ 	.short	(.L_1051 - .L_1050)


	//   ....[0]....
.L_1050:
        /*0160*/ 	.word	0x00000050


	//   ....[1]....
        /*0164*/ 	.word	0x00000270


	//   ....[2]....
        /*0168*/ 	.word	0x00000e30


	//   ....[3]....
        /*016c*/ 	.word	0x00004830


	//   ....[4]....
        /*0170*/ 	.word	0x00004a70


	//   ....[5]....
        /*0174*/ 	.word	0x00004cb0


	//   ....[6]....
        /*0178*/ 	.word	0x00004de0


	//   ....[7]....
        /*017c*/ 	.word	0x00004e60


	//   ....[8]....
        /*0180*/ 	.word	0x00004ea0


	//----- nvinfo : EIATTR_CRS_STACK_SIZE
	.align		4
.L_1051:
        /*0184*/ 	.byte	0x04, 0x1e
        /*0186*/ 	.short	(.L_1053 - .L_1052)
.L_1052:
        /*0188*/ 	.word	0x00000000


	//----- nvinfo : EIATTR_CBANK_PARAM_SIZE
	.align		4
.L_1053:
        /*018c*/ 	.byte	0x03, 0x19
        /*018e*/ 	.short	0x0074


	//----- nvinfo : EIATTR_PARAM_CBANK
	.align		4
        /*0190*/ 	.byte	0x04, 0x0a
        /*0192*/ 	.short	(.L_1055 - .L_1054)
	.align		4
.L_1054:
        /*0194*/ 	.word	index@(.nv.constant0._Z23gemm_half_q_half_kernelILi4ELi32ELb1ELb0ELi32EEvPK6__halfPKjS4_S2_PS0_iiiiPKtS7_iiiiiibS2_i)
        /*0198*/ 	.short	0x0380
        /*019a*/ 	.short	0x0074


	//----- nvinfo : EIATTR_SW_WAR
	.align		4
.L_1055:
        /*019c*/ 	.byte	0x04, 0x36
        /*019e*/ 	.short	(.L_1057 - .L_1056)
.L_1056:
        /*01a0*/ 	.word	0x00000008
.L_1057:


//--------------------- .nv.info._Z23gemm_half_q_half_kernelILi4ELi48ELb1ELb0ELi32EEvPK6__halfPKjS4_S2_PS0_iiiiPKtS7_iiiiiibS2_i --------------------------
	.section	.nv.info._Z23gemm_half_q_half_kernelILi4ELi48ELb1ELb0ELi32EEvPK6__halfPKjS4_S2_PS0_iiiiPKtS7_iiiiiibS2_i,"",@"SHT_CUDA_INFO"
	.sectionflags	@""
	.align	4


	//----- nvinfo : EIATTR_CUDA_API_VERSION
	.align		4
        /*0000*/ 	.byte	0x04, 0x37
        /*0002*/ 	.short	(.L_1059 - .L_1058)
.L_1058:
        /*0004*/ 	.word	0x00000082


	//----- nvinfo : EIATTR_KPARAM_INFO
	.align		4
.L_1059:
        /*0008*/ 	.byte	0x04, 0x17
        /*000a*/ 	.short	(.L_1061 - .L_1060)
.L_1060:
        /*000c*/ 	.word	0x00000000
        /*0010*/ 	.short	0x0013
        /*0012*/ 	.short	0x0070
        /*0014*/ 	.byte	0x00, 0xf0, 0x11, 0x00


	//----- nvinfo : EIATTR_KPARAM_INFO
	.align		4
.L_1061:
        /*0018*/ 	.byte	0x04, 0x17
        /*001a*/ 	.short	(.L_1063 - .L_1062)
.L_1062:
        /*001c*/ 	.word	0x00000000
        /*0020*/ 	.short	0x0012
        /*0022*/ 	.short	0x0068
        /*0024*/ 	.byte	0x00, 0xf5, 0x21, 0x00


	//----- nvinfo : EIATTR_KPARAM_INFO
	.align		4
.L_1063:
        /*0028*/ 	.byte	0x04, 0x17
        /*002a*/ 	.short	(.L_1065 - .L_1064)
.L_1064:
        /*002c*/ 	.word	0x00000000
        /*0030*/ 	.short	0x0011
        /*0032*/ 	.short	0x0060
        /*0034*/ 	.byte	0x00, 0xf0, 0x05, 0x00


	//----- nvinfo : EIATTR_KPARAM_INFO
	.align		4
.L_1065:
        /*0038*/ 	.byte	0x04, 0x17
        /*003a*/ 	.short	(.L_1067 - .L_1066)
.L_1066:
        /*003c*/ 	.word	0x00000000
        /*0040*/ 	.short	0x0010
        /*0042*/ 	.short	0x005c
        /*0044*/ 	.byte	0x00, 0xf0, 0x11, 0x00


	//----- nvinfo : EIATTR_KPARAM_INFO
	.align		4
.L_1067:
        /*0048*/ 	.byte	0x04, 0x17
        /*004a*/ 	.short	(.L_1069 - .L_1068)
.L_1068:
        /*004c*/ 	.word	0x00000000
        /*0050*/ 	.short	0x000f
        /*0052*/ 	.short	0x0058
        /*0054*/ 	.byte	0x00, 0xf0, 0x11, 0x00


	//----- nvinfo : EIATTR_KPARAM_INFO
	.align		4
.L_1069:
        /*0058*/ 	.byte	0x04, 0x17
        /*005a*/ 	.short	(.L_1071 - .L_1070)
.L_1070:
        /*005c*/ 	.word	0x00000000
        /*0060*/ 	.short	0x000e
        /*0062*/ 	.short	0x0054
        /*0064*/ 	.byte	0x00, 0xf0, 0x11, 0x00


	//----- nvinfo : EIATTR_KPARAM_INFO
	.align		4
.L_1071:
        /*0068*/ 	.byte	0x04, 0x17
        /*006a*/ 	.short	(.L_1073 - .L_1072)
.L_1072:
        /*006c*/ 	.word	0x00000000
        /*0070*/ 	.short	0x000d
        /*0072*/ 	.short	0x0050
        /*0074*/ 	.byte	0x00, 0xf0, 0x11, 0x00


	//----- nvinfo : EIATTR_KPARAM_INFO
	.align		4
.L_1073:
        /*0078*/ 	.byte	0x04, 0x17
        /*007a*/ 	.short	(.L_1075 - .L_1074)
.L_1074:
        /*007c*/ 	.word	0x00000000
        /*0080*/ 	.short	0x000c
        /*0082*/ 	.short	0x004c
        /*0084*/ 	.byte	0x00, 0xf0, 0x11, 0x00


	//----- nvinfo : EIATTR_KPARAM_INFO
	.align		4
.L_1075:
        /*0088*/ 	.byte	0x04, 0x17
        /*008a*/ 	.short	(.L_1077 - .L_1076)
.L_1076:
        /*008c*/ 	.word	0x00000000
        /*0090*/ 	.short	0x000b
        /*0092*/ 	.short	0x0048
        /*0094*/ 	.byte	0x00, 0xf0, 0x11, 0x00


	//----- nvinfo : EIATTR_KPARAM_INFO
	.align		4
.L_1077:
        /*0098*/ 	.byte	0x04, 0x17
        /*009a*/ 	.short	(.L_1079 - .L_1078)
.L_1078:
        /*009c*/ 	.word	0x00000000
        /*00a0*/ 	.short	0x000a
        /*00a2*/ 	.short	0x0040
        /*00a4*/ 	.byte	0x00, 0xf5, 0x21, 0x00


	//----- nvinfo : EIATTR_KPARAM_INFO
	.align		4
.L_1079:
        /*00a8*/ 	.byte	0x04, 0x17
        /*00aa*/ 	.short	(.L_1081 - .L_1080)
.L_1080:
        /*00ac*/ 	.word	0x00000000
        /*00b0*/ 	.short	0x0009
        /*00b2*/ 	.short	0x0038
        /*00b4*/ 	.byte	0x00, 0xf5, 0x21, 0x00


	//----- nvinfo : EIATTR_KPARAM_INFO
	.align		4
.L_1081:
        /*00b8*/ 	.byte	0x04, 0x17
        /*00ba*/ 	.short	(.L_1083 - .L_1082)
.L_1082:
        /*00bc*/ 	.word	0x00000000
        /*00c0*/ 	.short	0x0008
        /*00c2*/ 	.short	0x0034
        /*00c4*/ 	.byte	0x00, 0xf0, 0x11, 0x00


	//----- nvinfo : EIATTR_KPARAM_INFO
	.align		4
.L_1083:
        /*00c8*/ 	.byte	0x04, 0x17
        /*00ca*/ 	.short	(.L_1085 - .L_1084)
.L_1084:
        /*00cc*/ 	.word	0x00000000
        /*00d0*/ 	.short	0x0007
        /*00d2*/ 	.short	0x0030
        /*00d4*/ 	.byte	0x00, 0xf0, 0x11, 0x00


	//----- nvinfo : EIATTR_KPARAM_INFO
	.align		4
.L_1085:
        /*00d8*/ 	.byte	0x04, 0x17
        /*00da*/ 	.short	(.L_1087 - .L_1086)
.L_1086:
        /*00dc*/ 	.word	0x00000000
        /*00e0*/ 	.short	0x0006
        /*00e2*/ 	.short	0x002c
        /*00e4*/ 	.byte	0x00, 0xf0, 0x11, 0x00


	//----- nvinfo : EIATTR_KPARAM_INFO
	.align		4
.L_1087:
        /*00e8*/ 	.byte	0x04, 0x17
        /*00ea*/ 	.short	(.L_1089 - .L_1088)
.L_1088:
        /*00ec*/ 	.word	0x00000000
        /*00f0*/ 	.short	0x0005
        /*00f2*/ 	.short	0x0028
        /*00f4*/ 	.byte	0x00, 0xf0, 0x11, 0x00


	//----- nvinfo : EIATTR_KPARAM_INFO
	.align		4
.L_1089:
        /*00f8*/ 	.byte	0x04, 0x17
        /*00fa*/ 	.short	(.L_1091 - .L_1090)
.L_1090:
        /*00fc*/ 	.word	0x00000000
        /*0100*/ 	.short	0x0004
        /*0102*/ 	.short	0x0020
        /*0104*/ 	.byte	0x00, 0xf5, 0x21, 0x00


	//----- nvinfo : EIATTR_KPARAM_INFO
	.align		4
.L_1091:
        /*0108*/ 	.byte	0x04, 0x17
        /*010a*/ 	.short	(.L_1093 - .L_1092)
.L_1092:
        /*010c*/ 	.word	0x00000000
        /*0110*/ 	.short	0x0003
        /*0112*/ 	.short	0x0018
        /*0114*/ 	.byte	0x00, 0xf5, 0x21, 0x00


	//----- nvinfo : EIATTR_KPARAM_INFO
	.align		4
.L_1093:
        /*0118*/ 	.byte	0x04, 0x17
        /*011a*/ 	.short	(.L_1095 - .L_1094)
.L_1094:
        /*011c*/ 	.word	0x00000000
        /*0120*/ 	.short	0x0002
        /*0122*/ 	.short	0x0010
        /*0124*/ 	.byte	0x00, 0xf5, 0x21, 0x00


	//----- nvinfo : EIATTR_KPARAM_INFO
	.align		4
.L_1095:
        /*0128*/ 	.byte	0x04, 0x17
        /*012a*/ 	.short	(.L_1097 - .L_1096)
.L_1096:
        /*012c*/ 	.word	0x00000000
        /*0130*/ 	.short	0x0001
        /*0132*/ 	.short	0x0008
        /*0134*/ 	.byte	0x00, 0xf5, 0x21, 0x00


	//----- nvinfo : EIATTR_KPARAM_INFO
	.align		4
.L_1097:
        /*0138*/ 	.byte	0x04, 0x17
        /*013a*/ 	.short	(.L_1099 - .L_1098)
.L_1098:
        /*013c*/ 	.word	0x00000000
        /*0140*/ 	.short	0x0000
        /*0142*/ 	.short	0x0000
        /*0144*/ 	.byte	0x00, 0xf5, 0x21, 0x00


	//----- nvinfo : EIATTR_SPARSE_MMA_MASK
	.align		4
.L_1099:
        /*0148*/ 	.byte	0x03, 0x50
        /*014a*/ 	.short	0x0000


	//----- nvinfo : EIATTR_MAXREG_COUNT
	.align		4
        /*014c*/ 	.byte	0x03, 0x1b
        /*014e*/ 	.short	0x00ff


	//----- nvinfo : EIATTR_NUM_BARRIERS
	.align		4
        /*0150*/ 	.byte	0x02, 0x4c
        /*0152*/ 	.byte	0x01
	.zero		1


	//----- nvinfo : EIATTR_MERCURY_ISA_VERSION
	.align		4
        /*0154*/ 	.byte	0x03, 0x5f
        /*0156*/ 	.short	0x0101


	//----- nvinfo : EIATTR_VRC_CTA_INIT_COUNT
	.align		4
        /*0158*/ 	.byte	0x02, 0x4a
	.zero		1
	.zero		1


	//----- nvinfo : EIATTR_EXIT_INSTR_OFFSETS
	.align		4
        /*015c*/ 	.byte	0x04, 0x1c
        /*015e*/ 	.short	(.L_1101 - .L_1100)


	//   ....[0]....
.L_1100:
        /*0160*/ 	.word	0x00000060


	//   ....[1]....
        /*0164*/ 	.word	0x00000290


	//   ....[2]....
        /*0168*/ 	.word	0x00000e60


	//   ....[3]....
        /*016c*/ 	.word	0x00006cb0


	//   ....[4]....
        /*0170*/ 	.word	0x00006ee0


	//   ....[5]....
        /*0174*/ 	.word	0x00007110


	//   ....[6]....
        /*0178*/ 	.word	0x00007240


	//   ....[7]....
        /*017c*/ 	.word	0x000072d0


	//   ....[8]....
        /*0180*/ 	.word	0x00007310


	//----- nvinfo : EIATTR_CRS_STACK_SIZE
	.align		4
.L_1101:
        /*0184*/ 	.byte	0x04, 0x1e
        /*0186*/ 	.short	(.L_1103 - .L_1102)
.L_1102:
        /*0188*/ 	.word	0x00000000


	//----- nvinfo : EIATTR_CBANK_PARAM_SIZE
	.align		4
.L_1103:
        /*018c*/ 	.byte	0x03, 0x19
        /*018e*/ 	.short	0x0074


	//----- nvinfo : EIATTR_PARAM_CBANK
	.align		4
        /*0190*/ 	.byte	0x04, 0x0a
        /*0192*/ 	.short	(.L_1105 - .L_1104)
	.align		4
.L_1104:
        /*0194*/ 	.word	index@(.nv.constant0._Z23gemm_half_q_half_kernelILi4ELi48ELb1ELb0ELi32EEvPK6__halfPKjS4_S2_PS0_iiiiPKtS7_iiiiiibS2_i)
        /*0198*/ 	.short	0x0380
        /*019a*/ 	.short	0x0074


	//----- nvinfo : EIATTR_SW_WAR
	.align		4
.L_1105:
        /*019c*/ 	.byte	0x04, 0x36
        /*019e*/ 	.short	(.L_1107 - .L_1106)
.L_1106:
        /*01a0*/ 	.word	0x00000008
.L_1107:


//--------------------- .nv.info._Z23gemm_half_q_half_kernelILi4ELi16ELb1ELb0ELi32EEvPK6__halfPKjS4_S2_PS0_iiiiPKtS7_iiiiiibS2_i --------------------------
	.section	.nv.info._Z23gemm_half_q_half_kernelILi4ELi16ELb1ELb0ELi32EEvPK6__halfPKjS4_S2_PS0_iiiiPKtS7_iiiiiibS2_i,"",@"SHT_CUDA_INFO"
	.sectionflags	@""
	.align	4


	//----- nvinfo : EIATTR_CUDA_API_VERSION
	.align		4
        /*0000*/ 	.byte	0x04, 0x37
        /*0002*/ 	.short	(.L_1109 - .L_1108)
.L_1108:
        /*0004*/ 	.word	0x00000082


	//----- nvinfo : EIATTR_KPARAM_INFO
	.align		4
.L_1109:
        /*0008*/ 	.byte	0x04, 0x17
        /*000a*/ 	.short	(.L_1111 - .L_1110)
.L_1110:
        /*000c*/ 	.word	0x00000000
        /*0010*/ 	.short	0x0013
        /*0012*/ 	.short	0x0070
        /*0014*/ 	.byte	0x00, 0xf0, 0x11, 0x00


	//----- nvinfo : EIATTR_KPARAM_INFO
	.align		4
.L_1111:
        /*0018*/ 	.byte	0x04, 0x17
        /*001a*/ 	.short	(.L_1113 - .L_1112)
.L_1112:
        /*001c*/ 	.word	0x00000000
        /*0020*/ 	.short	0x0012
        /*0022*/ 	.short	0x0068
        /*0024*/ 	.byte	0x00, 0xf5, 0x21, 0x00


	//----- nvinfo : EIATTR_KPARAM_INFO
	.align		4
.L_1113:
        /*0028*/ 	.byte	0x04, 0x17
        /*002a*/ 	.short	(.L_1115 - .L_1114)
.L_1114:
        /*002c*/ 	.word	0x00000000
        /*0030*/ 	.short	0x0011
        /*0032*/ 	.short	0x0060
        /*0034*/ 	.byte	0x00, 0xf0, 0x05, 0x00


	//----- nvinfo : EIATTR_KPARAM_INFO
	.align		4
.L_1115:
        /*0038*/ 	.byte	0x04, 0x17
        /*003a*/ 	.short	(.L_1117 - .L_1116)
.L_1116:
        /*003c*/ 	.word	0x00000000
        /*0040*/ 	.short	0x0010
        /*0042*/ 	.short	0x005c
        /*0044*/ 	.byte	0x00, 0xf0, 0x11, 0x00


	//----- nvinfo : EIATTR_KPARAM_INFO
	.align		4
.L_1117:
        /*0048*/ 	.byte	0x04, 0x17
        /*004a*/ 	.short	(.L_1119 - .L_1118)
.L_1118:
        /*004c*/ 	.word	0x00000000
        /*0050*/ 	.short	0x000f
        /*0052*/ 	.short	0x0058
        /*0054*/ 	.byte	0x00, 0xf0, 0x11, 0x00


	//----- nvinfo : EIATTR_KPARAM_INFO
	.align		4
.L_1119:
        /*0058*/ 	.byte	0x04, 0x17
        /*005a*/ 	.short	(.L_1121 - .L_1120)
.L_1120:
        /*005c*/ 	.word	0x00000000
        /*0060*/ 	.short	0x000e
        /*0062*/ 	.short	0x0054
        /*0064*/ 	.byte	0x00, 0xf0, 0x11, 0x00


	//----- nvinfo : EIATTR_KPARAM_INFO
	.align		4
.L_1121:
        /*0068*/ 	.byte	0x04, 0x17
        /*006a*/ 	.short	(.L_1123 - .L_1122)
.L_1122:
        /*006c*/ 	.word	0x00000000
        /*0070*/ 	.short	0x000d
        /*0072*/ 	.short	0x0050
        /*0074*/ 	.byte	0x00, 0xf0, 0x11, 0x00


	//----- nvinfo : EIATTR_KPARAM_INFO
	.align		4
.L_1123:
        /*0078*/ 	.byte	0x04, 0x17
        /*007a*/ 	.short	(.L_1125 - .L_1124)
.L_1124:
        /*007c*/ 	.word	0x00000000
        /*0080*/ 	.short	0x000c
        /*0082*/ 	.short	0x004c
        /*0084*/ 	.byte	0x00, 0xf0, 0x11, 0x00


	//----- nvinfo : EIATTR_KPARAM_INFO
	.align		4
.L_1125:
        /*0088*/ 	.byte	0x04, 0x17
        /*008a*/ 	.short	(.L_1127 - .L_1126)
.L_1126:
        /*008c*/ 	.word	0x00000000
        /*0090*/ 	.short	0x000b
        /*0092*/ 	.short	0x0048
        /*0094*/ 	.byte	0x00, 0xf0, 0x11, 0x00


	//----- nvinfo : EIATTR_KPARAM_INFO
	.align		4
.L_1127:
        /*0098*/ 	.byte	0x04, 0x17
        /*009a*/ 	.short	(.L_1129 - .L_1128)
.L_1128:
        /*009c*/ 	.word	0x00000000
        /*00a0*/ 	.short	0x000a
        /*00a2*/ 	.short	0x0040
        /*00a4*/ 	.byte	0x00, 0xf5, 0x21, 0x00


	//----- nvinfo : EIATTR_KPARAM_INFO
	.align		4
.L_1129:
        /*00a8*/ 	.byte	0x04, 0x17
        /*00aa*/ 	.short	(.L_1131 - .L_1130)
.L_1130:
        /*00ac*/ 	.word	0x00000000
        /*00b0*/ 	.short	0x0009
        /*00b2*/ 	.short	0x0038
        /*00b4*/ 	.byte	0x00, 0xf5, 0x21, 0x00


	//----- nvinfo : EIATTR_KPARAM_INFO
	.align		4
.L_1131:
        /*00b8*/ 	.byte	0x04, 0x17
        /*00ba*/ 	.short	(.L_1133 - .L_1132)
.L_1132:
        /*00bc*/ 	.word	0x00000000
        /*00c0*/ 	.short	0x0008
        /*00c2*/ 	.short	0x0034
        /*00c4*/ 	.byte	0x00, 0xf0, 0x11, 0x00


	//----- nvinfo : EIATTR_KPARAM_INFO
	.align		4
.L_1133:
        /*00c8*/ 	.byte	0x04, 0x17
        /*00ca*/ 	.short	(.L_1135 - .L_1134)
.L_1134:
        /*00cc*/ 	.word	0x00000000
        /*00d0*/ 	.short	0x0007
        /*00d2*/ 	.short	0x0030
        /*00d4*/ 	.byte	0x00, 0xf0, 0x11, 0x00


	//----- nvinfo : EIATTR_KPARAM_INFO
	.align		4
.L_1135:
        /*00d8*/ 	.byte	0x04, 0x17
        /*00da*/ 	.short	(.L_1137 - .L_1136)
.L_1136:
        /*00dc*/ 	.word	0x00000000
        /*00e0*/ 	.short	0x0006
        /*00e2*/ 	.short	0x002c
        /*00e4*/ 	.byte	0x00, 0xf0, 0x11, 0x00


	//----- nvinfo : EIATTR_KPARAM_INFO
	.align		4
.L_1137:
        /*00e8*/ 	.byte	0x04, 0x17
        /*00ea*/ 	.short	(.L_1139 - .L_1138)
.L_1138:
        /*00ec*/ 	.word	0x00000000
        /*00f0*/ 	.short	0x0005
        /*00f2*/ 	.short	0x0028
        /*00f4*/ 	.byte	0x00, 0xf0, 0x11, 0x00


	//----- nvinfo : EIATTR_KPARAM_INFO
	.align		4
.L_1139:
        /*00f8*/ 	.byte	0x04, 0x17
        /*00fa*/ 	.short	(.L_1141 - .L_1140)
.L_1140:
        /*00fc*/ 	.word	0x00000000
        /*0100*/ 	.short	0x0004
        /*0102*/ 	.short	0x0020
        /*0104*/ 	.byte	0x00, 0xf5, 0x21, 0x00


	//----- nvinfo : EIATTR_KPARAM_INFO
	.align		4
.L_1141:
        /*0108*/ 	.byte	0x04, 0x17
        /*010a*/ 	.short	(.L_1143 - .L_1142)
.L_1142:
        /*010c*/ 	.word	0x00000000
        /*0110*/ 	.short	0x0003
        /*0112*/ 	.short	0x0018
        /*0114*/ 	.byte	0x00, 0xf5, 0x21, 0x00


	//----- nvinfo : EIATTR_KPARAM_INFO
	.align		4
.L_1143:
        /*0118*/ 	.byte	0x04, 0x17
        /*011a*/ 	.short	(.L_1145 - .L_1144)
.L_1144:
        /*011c*/ 	.word	0x00000000
        /*0120*/ 	.short	0x0002
        /*0122*/ 	.short	0x0010
        /*0124*/ 	.byte	0x00, 0xf5, 0x21, 0x00


	//----- nvinfo : EIATTR_KPARAM_INFO
	.align		4
.L_1145:
        /*0128*/ 	.byte	0x04, 0x17
        /*012a*/ 	.short	(.L_1147 - .L_1146)
.L_1146:
        /*012c*/ 	.word	0x00000000
        /*0130*/ 	.short	0x0001
        /*0132*/ 	.short	0x0008
        /*0134*/ 	.byte	0x00, 0xf5, 0x21, 0x00


	//----- nvinfo : EIATTR_KPARAM_INFO
	.align		4
.L_1147:
        /*0138*/ 	.byte	0x04, 0x17
        /*013a*/ 	.short	(.L_1149 - .L_1148)
.L_1148:
        /*013c*/ 	.word	0x00000000
        /*0140*/ 	.short	0x0000
        /*0142*/ 	.short	0x0000
        /*0144*/ 	.byte	0x00, 0xf5, 0x21, 0x00


	//----- nvinfo : EIATTR_SPARSE_MMA_MASK
	.align		4
.L_1149:
        /*0148*/ 	.byte	0x03, 0x50
        /*014a*/ 	.short	0x0000


	//----- nvinfo : EIATTR_MAXREG_COUNT
	.align		4
        /*014c*/ 	.byte	0x03, 0x1b
        /*014e*/ 	.short	0x00ff


	//----- nvinfo : EIATTR_NUM_BARRIERS
	.align		4
        /*0150*/ 	.byte	0x02, 0x4c
        /*0152*/ 	.byte	0x01
	.zero		1


	//----- nvinfo : EIATTR_MERCURY_ISA_VERSION
	.align		4
        /*0154*/ 	.byte	0x03, 0x5f
        /*0156*/ 	.short	0x0101


	//----- nvinfo : EIATTR_VRC_CTA_INIT_COUNT
	.align		4
        /*0158*/ 	.byte	0x02, 0x4a
	.zero		1
	.zero		1


	//----- nvinfo : EIATTR_EXIT_INSTR_OFFSETS
	.align		4
        /*015c*/ 	.byte	0x04, 0x1c
        /*015e*/ 	.short	(.L_1151 - .L_1150)


	//   ....[0]....
.L_1150:
        /*0160*/ 	.word	0x00000050


	//   ....[1]....
        /*0164*/ 	.word	0x00000270


	//   ....[2]....
        /*0168*/ 	.word	0x00000e30


	//   ....[3]....
        /*016c*/ 	.word	0x000042d0


	//   ....[4]....
        /*0170*/ 	.word	0x00004500


	//   ....[5]....
        /*0174*/ 	.word	0x00004730


	//   ....[6]....
        /*0178*/ 	.word	0x00004860


	//   ....[7]....
        /*017c*/ 	.word	0x000048e0


	//   ....[8]....
        /*0180*/ 	.word	0x00004920


	//----- nvinfo : EIATTR_CRS_STACK_SIZE
	.align		4
.L_1151:
        /*0184*/ 	.byte	0x04, 0x1e
        /*0186*/ 	.short	(.L_1153 - .L_1152)
.L_1152:
        /*0188*/ 	.word	0x00000000


	//----- nvinfo : EIATTR_CBANK_PARAM_SIZE
	.align		4
.L_1153:
        /*018c*/ 	.byte	0x03, 0x19
        /*018e*/ 	.short	0x0074


	//----- nvinfo : EIATTR_PARAM_CBANK
	.align		4
        /*0190*/ 	.byte	0x04, 0x0a
        /*0192*/ 	.short	(.L_1155 - .L_1154)
	.align		4
.L_1154:
        /*0194*/ 	.word	index@(.nv.constant0._Z23gemm_half_q_half_kernelILi4ELi16ELb1ELb0ELi32EEvPK6__halfPKjS4_S2_PS0_iiiiPKtS7_iiiiiibS2_i)
        /*0198*/ 	.short	0x0380
        /*019a*/ 	.short	0x0074


	//----- nvinfo : EIATTR_SW_WAR
	.align		4
.L_1155:
        /*019c*/ 	.byte	0x04, 0x36
        /*019e*/ 	.short	(.L_1157 - .L_1156)
.L_1156:
        /*01a0*/ 	.word	0x00000008
.L_1157:


//--------------------- .nv.info._Z23gemm_half_q_half_kernelILi4ELi24ELb1ELb0ELi32EEvPK6__halfPKjS4_S2_PS0_iiiiPKtS7_iiiiiibS2_i --------------------------
	.section	.nv.info._Z23gemm_half_q_half_kernelILi4ELi24ELb1ELb0ELi32EEvPK6__halfPKjS4_S2_PS0_iiiiPKtS7_iiiiiibS2_i,"",@"SHT_CUDA_INFO"
	.sectionflags	@""
	.align	4


	//----- nvinfo : EIATTR_CUDA_API_VERSION
	.align		4
        /*0000*/ 	.byte	0x04, 0x37
        /*0002*/ 	.short	(.L_1159 - .L_1158)
.L_1158:
        /*0004*/ 	.word	0x00000082


	//----- nvinfo : EIATTR_KPARAM_INFO
	.align		4
.L_1159:
        /*0008*/ 	.byte	0x04, 0x17
        /*000a*/ 	.short	(.L_1161 - .L_1160)
.L_1160:
        /*000c*/ 	.word	0x00000000
        /*0010*/ 	.short	0x0013
        /*0012*/ 	.short	0x0070
        /*0014*/ 	.byte	0x00, 0xf0, 0x11, 0x00


	//----- nvinfo : EIATTR_KPARAM_INFO
	.align		4
.L_1161:
        /*0018*/ 	.byte	0x04, 0x17
        /*001a*/ 	.short	(.L_1163 - .L_1162)
.L_1162:
        /*001c*/ 	.word	0x00000000
        /*0020*/ 	.short	0x0012
        /*0022*/ 	.short	0x0068
        /*0024*/ 	.byte	0x00, 0xf5, 0x21, 0x00


	//----- nvinfo : EIATTR_KPARAM_INFO
	.align		4
.L_1163:
        /*0028*/ 	.byte	0x04, 0x17
        /*002a*/ 	.short	(.L_1165 - .L_1164)
.L_1164:
        /*002c*/ 	.word	0x00000000
        /*0030*/ 	.short	0x0011
        /*0032*/ 	.short	0x0060
        /*0034*/ 	.byte	0x00, 0xf0, 0x05, 0x00


	//----- nvinfo : EIATTR_KPARAM_INFO
	.align		4
.L_1165:
        /*0038*/ 	.byte	0x04, 0x17
        /*003a*/ 	.short	(.L_1167 - .L_1166)
.L_1166:
        /*003c*/ 	.word	0x00000000
        /*0040*/ 	.short	0x0010
        /*0042*/ 	.short	0x005c
        /*0044*/ 	.byte	0x00, 0xf0, 0x11, 0x00


	//----- nvinfo : EIATTR_KPARAM_INFO
	.align		4
.L_1167:
        /*0048*/ 	.byte	0x04, 0x17
        /*004a*/ 	.short	(.L_1169 - .L_1168)
.L_1168:
        /*004c*/ 	.word	0x00000000
        /*0050*/ 	.short	0x000f
        /*0052*/ 	.short	0x0058
        /*0054*/ 	.byte	0x00, 0xf0, 0x11, 0x00


	//----- nvinfo : EIATTR_KPARAM_INFO
	.align		4
.L_1169:
        /*0058*/ 	.byte	0x04, 0x17
        /*005a*/ 	.short	(.L_1171 - .L_1170)
.L_1170:
        /*005c*/ 	.word	0x00000000
        /*0060*/ 	.short	0x000e
        /*0062*/ 	.short	0x0054
        /*0064*/ 	.byte	0x00, 0xf0, 0x11, 0x00


	//----- nvinfo : EIATTR_KPARAM_INFO
	.align		4
.L_1171:
        /*0068*/ 	.byte	0x04, 0x17
        /*006a*/ 	.short	(.L_1173 - .L_1172)
.L_1172:
        /*006c*/ 	.word	0x00000000
        /*0070*/ 	.short	0x000d
        /*0072*/ 	.short	0x0050
        /*0074*/ 	.byte	0x00, 0xf0, 0x11, 0x00


	//----- nvinfo : EIATTR_KPARAM_INFO
	.align		4
.L_1173:
        /*0078*/ 	.byte	0x04, 0x17
        /*007a*/ 	.short	(.L_1175 - .L_1174)
.L_1174:
        /*007c*/ 	.word	0x00000000
        /*0080*/ 	.short	0x000c
        /*0082*/ 	.short	0x004c
        /*0084*/ 	.byte	0x00, 0xf0, 0x11, 0x00


	//----- nvinfo : EIATTR_KPARAM_INFO
	.align		4
.L_1175:
        /*0088*/ 	.byte	0x04, 0x17
        /*008a*/ 	.short	(.L_1177 - .L_1176)
.L_1176:
        /*008c*/ 	.word	0x00000000
        /*0090*/ 	.short	0x000b
        /*0092*/ 	.short	0x0048
        /*0094*/ 	.byte	0x00, 0xf0, 0x11, 0x00


	//----- nvinfo : EIATTR_KPARAM_INFO
	.align		4
.L_1177:
        /*0098*/ 	.byte	0x04, 0x17
        /*009a*/ 	.short	(.L_1179 - .L_1178)
.L_1178:
        /*009c*/ 	.word	0x00000000
        /*00a0*/ 	.short	0x000a
        /*00a2*/ 	.short	0x0040
        /*00a4*/ 	.byte	0x00, 0xf5, 0x21, 0x00


	//----- nvinfo : EIATTR_KPARAM_INFO
	.align		4
.L_1179:
        /*00a8*/ 	.byte	0x04, 0x17
        /*00aa*/ 	.short	(.L_1181 - .L_1180)
.L_1180:
        /*00ac*/ 	.word	0x00000000
        /*00b0*/ 	.short	0x0009
        /*00b2*/ 	.short	0x0038
        /*00b4*/ 	.byte	0x00, 0xf5, 0x21, 0x00


	//----- nvinfo : EIATTR_KPARAM_INFO
	.align		4
.L_1181:
        /*00b8*/ 	.byte	0x04, 0x17
        /*00ba*/ 	.short	(.L_1183 - .L_1182)
.L_1182:
        /*00bc*/ 	.word	0x00000000
        /*00c0*/ 	.short	0x0008
        /*00c2*/ 	.short	0x0034
        /*00c4*/ 	.byte	0x00, 0xf0, 0x11, 0x00


	//----- nvinfo : EIATTR_KPARAM_INFO
	.align		4
.L_1183:
        /*00c8*/ 	.byte	0x04, 0x17
        /*00ca*/ 	.short	(.L_1185 - .L_1184)
.L_1184:
        /*00cc*/ 	.word	0x00000000
        /*00d0*/ 	.short	0x0007
        /*00d2*/ 	.short	0x0030
        /*00d4*/ 	.byte	0x00, 0xf0, 0x11, 0x00


	//----- nvinfo : EIATTR_KPARAM_INFO
	.align		4
.L_1185:
        /*00d8*/ 	.byte	0x04, 0x17
        /*00da*/ 	.short	(.L_1187 - .L_1186)
.L_1186:
        /*00dc*/ 	.word	0x00000000
        /*00e0*/ 	.short	0x0006
        /*00e2*/ 	.short	0x002c
        /*00e4*/ 	.byte	0x00, 0xf0, 0x11, 0x00


	//----- nvinfo : EIATTR_KPARAM_INFO
	.align		4
.L_1187:
        /*00e8*/ 	.byte	0x04, 0x17
        /*00ea*/ 	.short	(.L_1189 - .L_1188)
.L_1188:
        /*00ec*/ 	.word	0x00000000
        /*00f0*/ 	.short	0x0005
        /*00f2*/ 	.short	0x0028
        /*00f4*/ 	.byte	0x00, 0xf0, 0x11, 0x00


	//----- nvinfo : EIATTR_KPARAM_INFO
	.align		4
.L_1189:
        /*00f8*/ 	.byte	0x04, 0x17
        /*00fa*/ 	.short	(.L_1191 - .L_1190)
.L_1190:
        /*00fc*/ 	.word	0x00000000
        /*0100*/ 	.short	0x0004
        /*0102*/ 	.short	0x0020
        /*0104*/ 	.byte	0x00, 0xf5, 0x21, 0x00


	//----- nvinfo : EIATTR_KPARAM_INFO
	.align		4
.L_1191:
        /*0108*/ 	.byte	0x04, 0x17
        /*010a*/ 	.short	(.L_1193 - .L_1192)
.L_1192:
        /*010c*/ 	.word	0x00000000
        /*0110*/ 	.short	0x0003
        /*0112*/ 	.short	0x0018
        /*0114*/ 	.byte	0x00, 0xf5, 0x21, 0x00


	//----- nvinfo : EIATTR_KPARAM_INFO
	.align		4
.L_1193:
        /*0118*/ 	.byte	0x04, 0x17
        /*011a*/ 	.short	(.L_1195 - .L_1194)
.L_1194:
        /*011c*/ 	.word	0x00000000
        /*0120*/ 	.short	0x0002
        /*0122*/ 	.short	0x0010
        /*0124*/ 	.byte	0x00, 0xf5, 0x21, 0x00


	//----- nvinfo : EIATTR_KPARAM_INFO
	.align		4
.L_1195:
        /*0128*/ 	.byte	0x04, 0x17
        /*012a*/ 	.short	(.L_1197 - .L_1196)
.L_1196:
        /*012c*/ 	.word	0x00000000
        /*0130*/ 	.short	0x0001
        /*0132*/ 	.short	0x0008
        /*0134*/ 	.byte	0x00, 0xf5, 0x21, 0x00


	//----- nvinfo : EIATTR_KPARAM_INFO
	.align		4
.L_1197:
        /*0138*/ 	.byte	0x04, 0x17
        /*013a*/ 	.short	(.L_1199 - .L_1198)
.L_1198:
        /*013c*/ 	.word	0x00000000
        /*0140*/ 	.short	0x0000
        /*0142*/ 	.short	0x0000
        /*0144*/ 	.byte	0x00, 0xf5, 0x21, 0x00


	//----- nvinfo : EIATTR_SPARSE_MMA_MASK
	.align		4
.L_1199:
        /*0148*/ 	.byte	0x03, 0x50
        /*014a*/ 	.short	0x0000


	//----- nvinfo : EIATTR_MAXREG_COUNT
	.align		4
        /*014c*/ 	.byte	0x03, 0x1b
        /*014e*/ 	.short	0x00ff


	//----- nvinfo : EIATTR_NUM_BARRIERS
	.align		4
        /*0150*/ 	.byte	0x02, 0x4c
        /*0152*/ 	.byte	0x01
	.zero		1


	//----- nvinfo : EIATTR_MERCURY_ISA_VERSION
	.align		4
        /*0154*/ 	.byte	0x03, 0x5f
        /*0156*/ 	.short	0x0101


	//----- nvinfo : EIATTR_VRC_CTA_INIT_COUNT
	.align		4
        /*0158*/ 	.byte	0x02, 0x4a
	.zero		1
	.zero		1


	//----- nvinfo : EIATTR_EXIT_INSTR_OFFSETS
	.align		4
        /*015c*/ 	.byte	0x04, 0x1c
        /*015e*/ 	.short	(.L_1201 - .L_1200)


	//   ....[0]....
.L_1200:
        /*0160*/ 	.word	0x00000060


	//   ....[1]....
        /*0164*/ 	.word	0x000002e0


	//   ....[2]....
        /*0168*/ 	.word	0x00000e90


	//   ....[3]....
        /*016c*/ 	.word	0x0000af10


	//   ....[4]....
        /*0170*/ 	.word	0x0000b160


	//   ....[5]....
        /*0174*/ 	.word	0x0000b3b0


	//   ....[6]....
        /*0178*/ 	.word	0x0000b4f0


	//   ....[7]....
        /*017c*/ 	.word	0x0000b580


	//   ....[8]....
        /*0180*/ 	.word	0x0000b5c0


	//----- nvinfo : EIATTR_CRS_STACK_SIZE
	.align		4
.L_1201:
        /*0184*/ 	.byte	0x04, 0x1e
        /*0186*/ 	.short	(.L_1203 - .L_1202)
.L_1202:
        /*0188*/ 	.word	0x00000000


	//----- nvinfo : EIATTR_CBANK_PARAM_SIZE
	.align		4
.L_1203:
        /*018c*/ 	.byte	0x03, 0x19
        /*018e*/ 	.short	0x0074


	//----- nvinfo : EIATTR_PARAM_CBANK
	.align		4
        /*0190*/ 	.byte	0x04, 0x0a
        /*0192*/ 	.short	(.L_1205 - .L_1204)
	.align		4
.L_1204:
        /*0194*/ 	.word	index@(.nv.constant0._Z23gemm_half_q_half_kernelILi4ELi24ELb1ELb0ELi32EEvPK6__halfPKjS4_S2_PS0_iiiiPKtS7_iiiiiibS2_i)
        /*0198*/ 	.short	0x0380
        /*019a*/ 	.short	0x0074


	//----- nvinfo : EIATTR_SW_WAR
	.align		4
.L_1205:
        /*019c*/ 	.byte	0x04, 0x36
        /*019e*/ 	.short	(.L_1207 - .L_1206)
.L_1206:
        /*01a0*/ 	.word	0x00000008
.L_1207:


//--------------------- .nv.info._Z23gemm_half_q_half_kernelILi4ELi8ELb1ELb0ELi32EEvPK6__halfPKjS4_S2_PS0_iiiiPKtS7_iiiiiibS2_i --------------------------
	.section	.nv.info._Z23gemm_half_q_half_kernelILi4ELi8ELb1ELb0ELi32EEvPK6__halfPKjS4_S2_PS0_iiiiPKtS7_iiiiiibS2_i,"",@"SHT_CUDA_INFO"
	.sectionflags	@""
	.align	4


	//----- nvinfo : EIATTR_CUDA_API_VERSION
	.align		4
        /*0000*/ 	.byte	0x04, 0x37
        /*0002*/ 	.short	(.L_1209 - .L_1208)
.L_1208:
        /*0004*/ 	.word	0x00000082


	//----- nvinfo : EIATTR_KPARAM_INFO
	.align		4
.L_1209:
        /*0008*/ 	.byte	0x04, 0x17
        /*000a*/ 	.short	(.L_1211 - .L_1210)
.L_1210:
        /*000c*/ 	.word	0x00000000
        /*0010*/ 	.short	0x0013
        /*0012*/ 	.short	0x0070
        /*0014*/ 	.byte	0x00, 0xf0, 0x11, 0x00


	//----- nvinfo : EIATTR_KPARAM_INFO
	.align		4
.L_1211:
        /*0018*/ 	.byte	0x04, 0x17
        /*001a*/ 	.short	(.L_1213 - .L_1212)
.L_1212:
        /*001c*/ 	.word	0x00000000
        /*0020*/ 	.short	0x0012
        /*0022*/ 	.short	0x0068
        /*0024*/ 	.byte	0x00, 0xf5, 0x21, 0x00


	//----- nvinfo : EIATTR_KPARAM_INFO
	.align		4
.L_1213:
        /*0028*/ 	.byte	0x04, 0x17
        /*002a*/ 	.short	(.L_1215 - .L_1214)
.L_1214:
        /*002c*/ 	.word	0x00000000
        /*0030*/ 	.short	0x0011
        /*0032*/ 	.short	0x0060
        /*0034*/ 	.byte	0x00, 0xf0, 0x05, 0x00


	//----- nvinfo : EIATTR_KPARAM_INFO
	.align		4
.L_1215:
        /*0038*/ 	.byte	0x04, 0x17
        /*003a*/ 	.short	(.L_1217 - .L_1216)
.L_1216:
        /*003c*/ 	.word	0x00000000
        /*0040*/ 	.short	0x0010
        /*0042*/ 	.short	0x005c
        /*0044*/ 	.byte	0x00, 0xf0, 0x11, 0x00


	//----- nvinfo : EIATTR_KPARAM_INFO
	.align		4
.L_1217:
        /*0048*/ 	.byte	0x04, 0x17
        /*004a*/ 	.short	(.L_1219 - .L_1218)
.L_1218:
        /*004c*/ 	.word	0x00000000
        /*0050*/ 	.short	0x000f
        /*0052*/ 	.short	0x0058
        /*0054*/ 	.byte	0x00, 0xf0, 0x11, 0x00


	//----- nvinfo : EIATTR_KPARAM_INFO
	.align		4
.L_1219:
        /*0058*/ 	.byte	0x04, 0x17
        /*005a*/ 	.short	(.L_1221 - .L_1220)
.L_1220:
        /*005c*/ 	.word	0x00000000
        /*0060*/ 	.short	0x000e
        /*0062*/ 	.short	0x0054
        /*0064*/ 	.byte	0x00, 0xf0, 0x11, 0x00


	//----- nvinfo : EIATTR_KPARAM_INFO
	.align		4
.L_1221:
        /*0068*/ 	.byte	0x04, 0x17
        /*006a*/ 	.short	(.L_1223 - .L_1222)
.L_1222:
        /*006c*/ 	.word	0x00000000
        /*0070*/ 	.short	0x000d
        /*0072*/ 	.short	0x0050
        /*0074*/ 	.byte	0x00, 0xf0, 0x11, 0x00


	//----- nvinfo : EIATTR_KPARAM_INFO
	.align		4
.L_1223:
        /*0078*/ 	.byte	0x04, 0x17
        /*007a*/ 	.short	(.L_1225 - .L_1224)
.L_1224:
        /*007c*/ 	.word	0x00000000
        /*0080*/ 	.short	0x000c
        /*0082*/ 	.short	0x004c
        /*0084*/ 	.byte	0x00, 0xf0, 0x11, 0x00


	//----- nvinfo : EIATTR_KPARAM_INFO
	.align		4
.L_1225:
        /*0088*/ 	.byte	0x04, 0x17
        /*008a*/ 	.short	(.L_1227 - .L_1226)
.L_1226:
        /*008c*/ 	.word	0x00000000
        /*0090*/ 	.short	0x000b
        /*0092*/ 	.short	0x0048
        /*0094*/ 	.byte	0x00, 0xf0, 0x11, 0x00


	//----- nvinfo : EIATTR_KPARAM_INFO
	.align		4
.L_1227:
        /*0098*/ 	.byte	0x04, 0x17
        /*009a*/ 	.short	(.L_1229 - .L_1228)
.L_1228:
        /*009c*/ 	.word	0x00000000
        /*00a0*/ 	.short	0x000a
        /*00a2*/ 	.short	0x0040
        /*00a4*/ 	.byte	0x00, 0xf5, 0x21, 0x00


	//----- nvinfo : EIATTR_KPARAM_INFO
	.align		4
.L_1229:
        /*00a8*/ 	.byte	0x04, 0x17
        /*00aa*/ 	.short	(.L_1231 - .L_1230)
.L_1230:
        /*00ac*/ 	.word	0x00000000
        /*00b0*/ 	.short	0x0009
        /*00b2*/ 	.short	0x0038
        /*00b4*/ 	.byte	0x00, 0xf5, 0x21, 0x00


	//----- nvinfo : EIATTR_KPARAM_INFO
	.align		4
.L_1231:
        /*00b8*/ 	.byte	0x04, 0x17
        /*00ba*/ 	.short	(.L_1233 - .L_1232)
.L_1232:
        /*00bc*/ 	.word	0x00000000
        /*00c0*/ 	.short	0x0008
        /*00c2*/ 	.short	0x0034
        /*00c4*/ 	.byte	0x00, 0xf0, 0x11, 0x00


	//----- nvinfo : EIATTR_KPARAM_INFO
	.align		4
.L_1233:
        /*00c8*/ 	.byte	0x04, 0x17
        /*00ca*/ 	.short	(.L_1235 - .L_1234)
.L_1234:
        /*00cc*/ 	.word	0x00000000
        /*00d0*/ 	.short	0x0007
        /*00d2*/ 	.short	0x0030
        /*00d4*/ 	.byte	0x00, 0xf0, 0x11, 0x00


	//----- nvinfo : EIATTR_KPARAM_INFO
	.align		4
.L_1235:
        /*00d8*/ 	.byte	0x04, 0x17
        /*00da*/ 	.short	(.L_1237 - .L_1236)
.L_1236:
        /*00dc*/ 	.word	0x00000000
        /*00e0*/ 	.short	0x0006
        /*00e2*/ 	.short	0x002c
        /*00e4*/ 	.byte	0x00, 0xf0, 0x11, 0x00


	//----- nvinfo : EIATTR_KPARAM_INFO
	.align		4
.L_1237:
        /*00e8*/ 	.byte	0x04, 0x17
        /*00ea*/ 	.short	(.L_1239 - .L_1238)
.L_1238:
        /*00ec*/ 	.word	0x00000000
        /*00f0*/ 	.short	0x0005
        /*00f2*/ 	.short	0x0028
        /*00f4*/ 	.byte	0x00, 0xf0, 0x11, 0x00


	//----- nvinfo : EIATTR_KPARAM_INFO
	.align		4
.L_1239:
        /*00f8*/ 	.byte	0x04, 0x17
        /*00fa*/ 	.short	(.L_1241 - .L_1240)
.L_1240:
        /*00fc*/ 	.word	0x00000000
        /*0100*/ 	.short	0x0004
        /*0102*/ 	.short	0x0020
        /*0104*/ 	.byte	0x00, 0xf5, 0x21, 0x00


	//----- nvinfo : EIATTR_KPARAM_INFO
	.align		4
.L_1241:
        /*0108*/ 	.byte	0x04, 0x17
        /*010a*/ 	.short	(.L_1243 - .L_1242)
.L_1242:
        /*010c*/ 	.word	0x00000000
        /*0110*/ 	.short	0x0003
        /*0112*/ 	.short	0x0018
        /*0114*/ 	.byte	0x00, 0xf5, 0x21, 0x00


	//----- nvinfo : EIATTR_KPARAM_INFO
	.align		4
.L_1243:
        /*0118*/ 	.byte	0x04, 0x17
        /*011a*/ 	.short	(.L_1245 - .L_1244)
.L_1244:
        /*011c*/ 	.word	0x00000000
        /*0120*/ 	.short	0x0002
        /*0122*/ 	.short	0x0010
        /*0124*/ 	.byte	0x00, 0xf5, 0x21, 0x00


	//----- nvinfo : EIATTR_KPARAM_INFO
	.align		4
.L_1245:
        /*0128*/ 	.byte	0x04, 0x17
        /*012a*/ 	.short	(.L_1247 - .L_1246)
.L_1246:
        /*012c*/ 	.word	0x00000000
        /*0130*/ 	.short	0x0001
        /*0132*/ 	.short	0x0008
        /*0134*/ 	.byte	0x00, 0xf5, 0x21, 0x00


	//----- nvinfo : EIATTR_KPARAM_INFO
	.align		4
.L_1247:
        /*0138*/ 	.byte	0x04, 0x17
        /*013a*/ 	.short	(.L_1249 - .L_1248)
.L_1248:
        /*013c*/ 	.word	0x00000000
        /*0140*/ 	.short	0x0000
        /*0142*/ 	.short	0x0000
        /*0144*/ 	.byte	0x00, 0xf5, 0x21, 0x00


	//----- nvinfo : EIATTR_SPARSE_MMA_MASK
	.align		4
.L_1249:
        /*0148*/ 	.byte	0x03, 0x50
        /*014a*/ 	.short	0x0000


	//----- nvinfo : EIATTR_MAXREG_COUNT
	.align		4
        /*014c*/ 	.byte	0x03, 0x1b
        /*014e*/ 	.short	0x00ff


	//----- nvinfo : EIATTR_NUM_BARRIERS
	.align		4
        /*0150*/ 	.byte	0x02, 0x4c
        /*0152*/ 	.byte	0x01
	.zero		1


	//----- nvinfo : EIATTR_MERCURY_ISA_VERSION
	.align		4
        /*0154*/ 	.byte	0x03, 0x5f
        /*0156*/ 	.short	0x0101


	//----- nvinfo : EIATTR_VRC_CTA_INIT_COUNT
	.align		4
        /*0158*/ 	.byte	0x02, 0x4a
	.zero		1
	.zero		1


	//----- nvinfo : EIATTR_EXIT_INSTR_OFFSETS
	.align		4
        /*015c*/ 	.byte	0x04, 0x1c
        /*015e*/ 	.short	(.L_1251 - .L_1250)


	//   ....[0]....
.L_1250:
        /*0160*/ 	.word	0x00000060


	//   ....[1]....
        /*0164*/ 	.word	0x000002b0


	//   ....[2]....
        /*0168*/ 	.word	0x00000e60


	//   ....[3]....
        /*016c*/ 	.word	0x00008c70


	//   ....[4]....
        /*0170*/ 	.word	0x00008ec0


	//   ....[5]....
        /*0174*/ 	.word	0x00009110


	//   ....[6]....
        /*0178*/ 	.word	0x00009250


	//   ....[7]....
        /*017c*/ 	.word	0x000092d0


	//   ....[8]....
        /*0180*/ 	.word	0x00009310


	//----- nvinfo : EIATTR_CRS_STACK_SIZE
	.align		4
.L_1251:
        /*0184*/ 	.byte	0x04, 0x1e
        /*0186*/ 	.short	(.L_1253 - .L_1252)
.L_1252:
        /*0188*/ 	.word	0x00000000


	//----- nvinfo : EIATTR_CBANK_PARAM_SIZE
	.align		4
.L_1253:
        /*018c*/ 	.byte	0x03, 0x19
        /*018e*/ 	.short	0x0074


	//----- nvinfo : EIATTR_PARAM_CBANK
	.align		4
        /*0190*/ 	.byte	0x04, 0x0a
        /*0192*/ 	.short	(.L_1255 - .L_1254)
	.align		4
.L_1254:
        /*0194*/ 	.word	index@(.nv.constant0._Z23gemm_half_q_half_kernelILi4ELi8ELb1ELb0ELi32EEvPK6__halfPKjS4_S2_PS0_iiiiPKtS7_iiiiiibS2_i)
        /*0198*/ 	.short	0x0380
        /*019a*/ 	.short	0x0074


	//----- nvinfo : EIATTR_SW_WAR
	.align		4
.L_1255:
        /*019c*/ 	.byte	0x04, 0x36
        /*019e*/ 	.short	(.L_1257 - .L_1256)
.L_1256:
        /*01a0*/ 	.word	0x00000008
.L_1257:


//--------------------- .nv.info._Z23gemm_half_q_half_kernelILi4ELi12ELb1ELb0ELi32EEvPK6__halfPKjS4_S2_PS0_iiiiPKtS7_iiiiiibS2_i --------------------------
	.section	.nv.info._Z23gemm_half_q_half_kernelILi4ELi12ELb1ELb0ELi32EEvPK6__halfPKjS4_S2_PS0_iiiiPKtS7_iiiiiibS2_i,"",@"SHT_CUDA_INFO"
	.sectionflags	@""
	.align	4


	//----- nvinfo : EIATTR_CUDA_API_VERSION
	.align		4
        /*0000*/ 	.byte	0x04, 0x37
        /*0002*/ 	.short	(.L_1259 - .L_1258)
.L_1258:
        /*0004*/ 	.word	0x00000082


	//----- nvinfo : EIATTR_KPARAM_INFO
	.align		4
.L_1259:
        /*0008*/ 	.byte	0x04, 0x17
        /*000a*/ 	.short	(.L_1261 - .L_1260)
.L_1260:
        /*000c*/ 	.word	0x00000000
        /*0010*/ 	.short	0x0013
        /*0012*/ 	.short	0x0070
        /*0014*/ 	.byte	0x00, 0xf0, 0x11, 0x00


	//----- nvinfo : EIATTR_KPARAM_INFO
	.align		4
.L_1261:
        /*0018*/ 	.byte	0x04, 0x17
        /*001a*/ 	.short	(.L_1263 - .L_1262)
.L_1262:
        /*001c*/ 	.word	0x00000000
        /*0020*/ 	.short	0x0012
        /*0022*/ 	.short	0x0068
        /*0024*/ 	.byte	0x00, 0xf5, 0x21, 0x00


	//----- nvinfo : EIATTR_KPARAM_INFO
	.align		4
.L_1263:
        /*0028*/ 	.byte	0x04, 0x17
        /*002a*/ 	.short	(.L_1265 - .L_1264)
.L_1264:
        /*002c*/ 	.word	0x00000000
        /*0030*/ 	.short	0x0011
        /*0032*/ 	.short	0x0060
        /*0034*/ 	.byte	0x00, 0xf0, 0x05, 0x00


	//----- nvinfo : EIATTR_KPARAM_INFO
	.align		4
.L_1265:
        /*0038*/ 	.byte	0x04, 0x17
        /*003a*/ 	.short	(.L_1267 - .L_1266)
.L_1266:
        /*003c*/ 	.word	0x00000000
        /*0040*/ 	.short	0x0010
        /*0042*/ 	.short	0x005c
        /*0044*/ 	.byte	0x00, 0xf0, 0x11, 0x00


	//----- nvinfo : EIATTR_KPARAM_INFO
	.align		4
.L_1267:
        /*0048*/ 	.byte	0x04, 0x17
        /*004a*/ 	.short	(.L_1269 - .L_1268)
.L_1268:
        /*004c*/ 	.word	0x00000000
        /*0050*/ 	.short	0x000f
        /*0052*/ 	.short	0x0058
        /*0054*/ 	.byte	0x00, 0xf0, 0x11, 0x00


	//----- nvinfo : EIATTR_KPARAM_INFO
	.align		4
.L_1269:
        /*0058*/ 	.byte	0x04, 0x17
        /*005a*/ 	.short	(.L_1271 - .L_1270)
.L_1270:
        /*005c*/ 	.word	0x00000000
        /*0060*/ 	.short	0x000e
        /*0062*/ 	.short	0x0054
        /*0064*/ 	.byte	0x00, 0xf0, 0x11, 0x00


	//----- nvinfo : EIATTR_KPARAM_INFO
	.align		4
.L_1271:
        /*0068*/ 	.byte	0x04, 0x17
        /*006a*/ 	.short	(.L_1273 - .L_1272)
.L_1272:
        /*006c*/ 	.word	0x00000000
        /*0070*/ 	.short	0x000d
        /*0072*/ 	.short	0x0050
        /*0074*/ 	.byte	0x00, 0xf0, 0x11, 0x00


	//----- nvinfo : EIATTR_KPARAM_INFO
	.align		4
.L_1273:
        /*0078*/ 	.byte	0x04, 0x17
        /*007a*/ 	.short	(.L_1275 - .L_1274)
.L_1274:
        /*007c*/ 	.word	0x00000000
        /*0080*/ 	.short	0x000c
        /*0082*/ 	.short	0x004c
        /*0084*/ 	.byte	0x00, 0xf0, 0x11, 0x00


	//----- nvinfo : EIATTR_KPARAM_INFO
	.align		4
.L_1275:
        /*0088*/ 	.byte	0x04, 0x17
        /*008a*/ 	.short	(.L_1277 - .L_1276)
.L_1276:
        /*008c*/ 	.word	0x00000000
        /*0090*/ 	.short	0x000b
        /*0092*/ 	.short	0x0048
        /*0094*/ 	.byte	0x00, 0xf0, 0x11, 0x00


	//----- nvinfo : EIATTR_KPARAM_INFO
	.align		4
.L_1277:
        /*0098*/ 	.byte	0x04, 0x17
        /*009a*/ 	.short	(.L_1279 - .L_1278)
.L_1278:
        /*009c*/ 	.word	0x00000000
        /*00a0*/ 	.short	0x000a
        /*00a2*/ 	.short	0x0040
        /*00a4*/ 	.byte	0x00, 0xf5, 0x21, 0x00


	//----- nvinfo : EIATTR_KPARAM_INFO
	.align		4
.L_1279:
        /*00a8*/ 	.byte	0x04, 0x17
        /*00aa*/ 	.short	(.L_1281 - .L_1280)
.L_1280:
        /*00ac*/ 	.word	0x00000000
        /*00b0*/ 	.short	0x0009
        /*00b2*/ 	.short	0x0038
        /*00b4*/ 	.byte	0x00, 0xf5, 0x21, 0x00


	//----- nvinfo : EIATTR_KPARAM_INFO
	.align		4
.L_1281:
        /*00b8*/ 	.byte	0x04, 0x17
        /*00ba*/ 	.short	(.L_1283 - .L_1282)
.L_1282:
        /*00bc*/ 	.word	0x00000000
        /*00c0*/ 	.short	0x0008
        /*00c2*/ 	.short	0x0034
        /*00c4*/ 	.byte	0x00, 0xf0, 0x11, 0x00


	//----- nvinfo : EIATTR_KPARAM_INFO
	.align		4
.L_1283:
        /*00c8*/ 	.byte	0x04, 0x17
        /*00ca*/ 	.short	(.L_1285 - .L_1284)
.L_1284:
        /*00cc*/ 	.word	0x00000000
        /*00d0*/ 	.short	0x0007
        /*00d2*/ 	.short	0x0030
        /*00d4*/ 	.byte	0x00, 0xf0, 0x11, 0x00


	//----- nvinfo : EIATTR_KPARAM_INFO
	.align		4
.L_1285:
        /*00d8*/ 	.byte	0x04, 0x17
        /*00da*/ 	.short	(.L_1287 - .L_1286)
.L_1286:
        /*00dc*/ 	.word	0x00000000
        /*00e0*/ 	.short	0x0006
        /*00e2*/ 	.short	0x002c
        /*00e4*/ 	.byte	0x00, 0xf0, 0x11, 0x00


	//----- nvinfo : EIATTR_KPARAM_INFO
	.align		4
.L_1287:
        /*00e8*/ 	.byte	0x04, 0x17
        /*00ea*/ 	.short	(.L_1289 - .L_1288)
.L_1288:
        /*00ec*/ 	.word	0x00000000
        /*00f0*/ 	.short	0x0005
        /*00f2*/ 	.short	0x0028
        /*00f4*/ 	.byte	0x00, 0xf0, 0x11, 0x00


	//----- nvinfo : EIATTR_KPARAM_INFO
	.align		4
.L_1289:
        /*00f8*/ 	.byte	0x04, 0x17
        /*00fa*/ 	.short	(.L_1291 - .L_1290)
.L_1290:
        /*00fc*/ 	.word	0x00000000
        /*0100*/ 	.short	0x0004
        /*0102*/ 	.short	0x0020
        /*0104*/ 	.byte	0x00, 0xf5, 0x21, 0x00


	//----- nvinfo : EIATTR_KPARAM_INFO
	.align		4
.L_1291:
        /*0108*/ 	.byte	0x04, 0x17
        /*010a*/ 	.short	(.L_1293 - .L_1292)
.L_1292:
        /*010c*/ 	.word	0x00000000
        /*0110*/ 	.short	0x0003
        /*0112*/ 	.short	0x0018
        /*0114*/ 	.byte	0x00, 0xf5, 0x21, 0x00


	//----- nvinfo : EIATTR_KPARAM_INFO
	.align		4
.L_1293:
        /*0118*/ 	.byte	0x04, 0x17
        /*011a*/ 	.short	(.L_1295 - .L_1294)
.L_1294:
        /*011c*/ 	.word	0x00000000
        /*0120*/ 	.short	0x0002
        /*0122*/ 	.short	0x0010
        /*0124*/ 	.byte	0x00, 0xf5, 0x21, 0x00


	//----- nvinfo : EIATTR_KPARAM_INFO
	.align		4
.L_1295:
        /*0128*/ 	.byte	0x04, 0x17
        /*012a*/ 	.short	(.L_1297 - .L_1296)
.L_1296:
        /*012c*/ 	.word	0x00000000
        /*0130*/ 	.short	0x0001
        /*0132*/ 	.short	0x0008
        /*0134*/ 	.byte	0x00, 0xf5, 0x21, 0x00


	//----- nvinfo : EIATTR_KPARAM_INFO
	.align		4
.L_1297:
        /*0138*/ 	.byte	0x04, 0x17
        /*013a*/ 	.short	(.L_1299 - .L_1298)
.L_1298:
        /*013c*/ 	.word	0x00000000
        /*0140*/ 	.short	0x0000
        /*0142*/ 	.short	0x0000
        /*0144*/ 	.byte	0x00, 0xf5, 0x21, 0x00


	//----- nvinfo : EIATTR_SPARSE_MMA_MASK
	.align		4
.L_1299:
        /*0148*/ 	.byte	0x03, 0x50
        /*014a*/ 	.short	0x0000


	//----- nvinfo : EIATTR_MAXREG_COUNT
	.align		4
        /*014c*/ 	.byte	0x03, 0x1b
        /*014e*/ 	.short	0x00ff


	//----- nvinfo : EIATTR_NUM_BARRIERS
	.align		4
        /*0150*/ 	.byte	0x02, 0x4c
        /*0152*/ 	.byte	0x01
	.zero		1


	//----- nvinfo : EIATTR_MERCURY_ISA_VERSION
	.align		4
        /*0154*/ 	.byte	0x03, 0x5f
        /*0156*/ 	.short	0x0101


	//----- nvinfo : EIATTR_VRC_CTA_INIT_COUNT
	.align		4
        /*0158*/ 	.byte	0x02, 0x4a
	.zero		1
	.zero		1


	//----- nvinfo : EIATTR_EXIT_INSTR_OFFSETS
	.align		4
        /*015c*/ 	.byte	0x04, 0x1c
        /*015e*/ 	.short	(.L_1301 - .L_1300)


	//   ....[0]....
.L_1300:
        /*0160*/ 	.word	0x00000060


	//   ....[1]....
        /*0164*/ 	.word	0x00000290


	//   ....[2]....
        /*0168*/ 	.word	0x00000e60


	//   ....[3]....
        /*016c*/ 	.word	0x0000acc0


	//   ....[4]....
        /*0170*/ 	.word	0x0000aef0


	//   ....[5]....
        /*0174*/ 	.word	0x0000b120


	//   ....[6]....
        /*0178*/ 	.word	0x0000b250


	//   ....[7]....
        /*017c*/ 	.word	0x0000b2e0


	//   ....[8]....
        /*0180*/ 	.word	0x0000b320


	//----- nvinfo : EIATTR_CRS_STACK_SIZE
	.align		4
.L_1301:
        /*0184*/ 	.byte	0x04, 0x1e
        /*0186*/ 	.short	(.L_1303 - .L_1302)
.L_1302:
        /*0188*/ 	.word	0x00000000


	//----- nvinfo : EIATTR_CBANK_PARAM_SIZE
	.align		4
.L_1303:
        /*018c*/ 	.byte	0x03, 0x19
        /*018e*/ 	.short	0x0074


	//----- nvinfo : EIATTR_PARAM_CBANK
	.align		4
        /*0190*/ 	.byte	0x04, 0x0a
        /*0192*/ 	.short	(.L_1305 - .L_1304)
	.align		4
.L_1304:
        /*0194*/ 	.word	index@(.nv.constant0._Z23gemm_half_q_half_kernelILi4ELi12ELb1ELb0ELi32EEvPK6__halfPKjS4_S2_PS0_iiiiPKtS7_iiiiiibS2_i)
        /*0198*/ 	.short	0x0380
        /*019a*/ 	.short	0x0074


	//----- nvinfo : EIATTR_SW_WAR
	.align		4
.L_1305:
        /*019c*/ 	.byte	0x04, 0x36
        /*019e*/ 	.short	(.L_1307 - .L_1306)
.L_1306:
        /*01a0*/ 	.word	0x00000008
.L_1307:


//--------------------- .nv.info._Z23gemm_half_q_half_kernelILi4ELi14ELb1ELb0ELi32EEvPK6__halfPKjS4_S2_PS0_iiiiPKtS7_iiiiiibS2_i --------------------------
	.section	.nv.info._Z23gemm_half_q_half_kernelILi4ELi14ELb1ELb0ELi32EEvPK6__halfPKjS4_S2_PS0_iiiiPKtS7_iiiiiibS2_i,"",@"SHT_CUDA_INFO"
	.sectionflags	@""
	.align	4


	//----- nvinfo : EIATTR_CUDA_API_VERSION
	.align		4
        /*0000*/ 	.byte	0x04, 0x37
        /*0002*/ 	.short	(.L_1309 - .L_1308)
.L_1308:
        /*0004*/ 	.word	0x00000082


	//----- nvinfo : EIATTR_KPARAM_INFO
	.align		4
.L_1309:
        /*0008*/ 	.byte	0x04, 0x17
        /*000a*/ 	.short	(.L_1311 - .L_1310)
.L_1310:
        /*000c*/ 	.word	0x00000000
        /*0010*/ 	.short	0x0013
        /*0012*/ 	.short	0x0070
        /*0014*/ 	.byte	0x00, 0xf0, 0x11, 0x00


	//----- nvinfo : EIATTR_KPARAM_INFO
	.align		4
.L_1311:
        /*0018*/ 	.byte	0x04, 0x17
        /*001a*/ 	.short	(.L_1313 - .L_1312)
.L_1312:
        /*001c*/ 	.word	0x00000000
        /*0020*/ 	.short	0x0012
        /*0022*/ 	.short	0x0068
        /*0024*/ 	.byte	0x00, 0xf5, 0x21, 0x00


	//----- nvinfo : EIATTR_KPARAM_INFO
	.align		4
.L_1313:
        /*0028*/ 	.byte	0x04, 0x17
        /*002a*/ 	.short	(.L_1315 - .L_1314)
.L_1314:
        /*002c*/ 	.word	0x00000000
        /*0030*/ 	.short	0x0011
        /*0032*/ 	.short	0x0060
        /*0034*/ 	.byte	0x00, 0xf0, 0x05, 0x00


	//----- nvinfo : EIATTR_KPARAM_INFO
	.align		4
.L_1315:
        /*0038*/ 	.byte	0x04, 0x17
        /*003a*/ 	.short	(.L_1317 - .L_1316)
.L_1316:
        /*003c*/ 	.word	0x00000000
        /*0040*/ 	.short	0x0010
        /*0042*/ 	.short	0x005c
        /*0044*/ 	.byte	0x00, 0xf0, 0x11, 0x00


	//----- nvinfo : EIATTR_KPARAM_INFO
	.align		4
.L_1317:
        /*0048*/ 	.byte	0x04, 0x17
        /*004a*/ 	.short	(.L_1319 - .L_1318)
.L_1318:
        /*004c*/ 	.word	0x00000000
        /*0050*/ 	.short	0x000f
        /*0052*/ 	.short	0x0058
        /*0054*/ 	.byte	0x00, 0xf0, 0x11, 0x00


	//----- nvinfo : EIATTR_KPARAM_INFO
	.align		4
.L_1319:
        /*0058*/ 	.byte	0x04, 0x17
        /*005a*/ 	.short	(.L_1321 - .L_1320)
.L_1320:
        /*005c*/ 	.word	0x00000000
        /*0060*/ 	.short	0x000e
        /*0062*/ 	.short	0x0054
        /*0064*/ 	.byte	0x00, 0xf0, 0x11, 0x00


	//----- nvinfo : EIATTR_KPARAM_INFO
	.align		4
.L_1321:
        /*0068*/ 	.byte	0x04, 0x17
        /*006a*/ 	.short	(.L_1323 - .L_1322)
.L_1322:
        /*006c*/ 	.word	0x00000000
        /*0070*/ 	.short	0x000d
        /*0072*/ 	.short	0x0050
        /*0074*/ 	.byte	0x00, 0xf0, 0x11, 0x00


	//----- nvinfo : EIATTR_KPARAM_INFO
	.align		4
.L_1323:
        /*0078*/ 	.byte	0x04, 0x17
        /*007a*/ 	.short	(.L_1325 - .L_1324)
.L_1324:
        /*007c*/ 	.word	0x00000000
        /*0080*/ 	.short	0x000c
        /*0082*/ 	.short	0x004c
        /*0084*/ 	.byte	0x00, 0xf0, 0x11, 0x00


	//----- nvinfo : EIATTR_KPARAM_INFO
	.align		4
.L_1325:
        /*0088*/ 	.byte	0x04, 0x17
        /*008a*/ 	.short	(.L_1327 - .L_1326)
.L_1326:
        /*008c*/ 	.word	0x00000000
        /*0090*/ 	.short	0x000b
        /*0092*/ 	.short	0x0048
        /*0094*/ 	.byte	0x00, 0xf0, 0x11, 0x00


	//----- nvinfo : EIATTR_KPARAM_INFO
	.align		4
.L_1327:
        /*0098*/ 	.byte	0x04, 0x17
        /*009a*/ 	.short	(.L_1329 - .L_1328)
.L_1328:
        /*009c*/ 	.word	0x00000000
        /*00a0*/ 	.short	0x000a
        /*00a2*/ 	.short	0x0040
        /*00a4*/ 	.byte	0x00, 0xf5, 0x21, 0x00


	//----- nvinfo : EIATTR_KPARAM_INFO
	.align		4
.L_1329:
        /*00a8*/ 	.byte	0x04, 0x17
        /*00aa*/ 	.short	(.L_1331 - .L_1330)
.L_1330:
        /*00ac*/ 	.word	0x00000000
        /*00b0*/ 	.short	0x0009
        /*00b2*/ 	.short	0x0038
        /*00b4*/ 	.byte	0x00, 0xf5, 0x21, 0x00


	//----- nvinfo : EIATTR_KPARAM_INFO
	.align		4
.L_1331:
        /*00b8*/ 	.byte	0x04, 0x17
        /*00ba*/ 	.short	(.L_1333 - .L_1332)
.L_1332:
        /*00bc*/ 	.word	0x00000000
        /*00c0*/ 	.short	0x0008
        /*00c2*/ 	.short	0x0034
        /*00c4*/ 	.byte	0x00, 0xf0, 0x11, 0x00


	//----- nvinfo : EIATTR_KPARAM_INFO
	.align		4
.L_1333:
        /*00c8*/ 	.byte	0x04, 0x17
        /*00ca*/ 	.short	(.L_1335 - .L_1334)
.L_1334:
        /*00cc*/ 	.word	0x00000000
        /*00d0*/ 	.short	0x0007
        /*00d2*/ 	.short	0x0030
        /*00d4*/ 	.byte	0x00, 0xf0, 0x11, 0x00


	//----- nvinfo : EIATTR_KPARAM_INFO
	.align		4
.L_1335:
        /*00d8*/ 	.byte	0x04, 0x17
        /*00da*/ 	.short	(.L_1337 - .L_1336)
.L_1336:
        /*00dc*/ 	.word	0x00000000
        /*00e0*/ 	.short	0x0006
        /*00e2*/ 	.short	0x002c
        /*00e4*/ 	.byte	0x00, 0xf0, 0x11, 0x00


	//----- nvinfo : EIATTR_KPARAM_INFO
	.align		4
.L_1337:
        /*00e8*/ 	.byte	0x04, 0x17
        /*00ea*/ 	.short	(.L_1339 - .L_1338)
.L_1338:
        /*00ec*/ 	.word	0x00000000
        /*00f0*/ 	.short	0x0005
        /*00f2*/ 	.short	0x0028
        /*00f4*/ 	.byte	0x00, 0xf0, 0x11, 0x00


	//----- nvinfo : EIATTR_KPARAM_INFO
	.align		4
.L_1339:
        /*00f8*/ 	.byte	0x04, 0x17
        /*00fa*/ 	.short	(.L_1341 - .L_1340)
.L_1340:
        /*00fc*/ 	.word	0x00000000
        /*0100*/ 	.short	0x0004
        /*0102*/ 	.short	0x0020
        /*0104*/ 	.byte	0x00, 0xf5, 0x21, 0x00


	//----- nvinfo : EIATTR_KPARAM_INFO
	.align		4
.L_1341:
        /*0108*/ 	.byte	0x04, 0x17
        /*010a*/ 	.short	(.L_1343 - .L_1342)
.L_1342:
        /*010c*/ 	.word	0x00000000
        /*0110*/ 	.short	0x0003
        /*0112*/ 	.short	0x0018
        /*0114*/ 	.byte	0x00, 0xf5, 0x21, 0x00


	//----- nvinfo : EIATTR_KPARAM_INFO
	.align		4
.L_1343:
        /*0118*/ 	.byte	0x04, 0x17
        /*011a*/ 	.short	(.L_1345 - .L_1344)
.L_1344:
        /*011c*/ 	.word	0x00000000
        /*0120*/ 	.short	0x0002
        /*0122*/ 	.short	0x0010
        /*0124*/ 	.byte	0x00, 0xf5, 0x21, 0x00


	//----- nvinfo : EIATTR_KPARAM_INFO
	.align		4
.L_1345:
        /*0128*/ 	.byte	0x04, 0x17
        /*012a*/ 	.short	(.L_1347 - .L_1346)
.L_1346:
        /*012c*/ 	.word	0x00000000
        /*0130*/ 	.short	0x0001
        /*0132*/ 	.short	0x0008
        /*0134*/ 	.byte	0x00, 0xf5, 0x21, 0x00


	//----- nvinfo : EIATTR_KPARAM_INFO
	.align		4
.L_1347:
        /*0138*/ 	.byte	0x04, 0x17
        /*013a*/ 	.short	(.L_1349 - .L_1348)
.L_1348:
        /*013c*/ 	.word	0x00000000
        /*0140*/ 	.short	0x0000
        /*0142*/ 	.short	0x0000
        /*0144*/ 	.byte	0x00, 0xf5, 0x21, 0x00


	//----- nvinfo : EIATTR_SPARSE_MMA_MASK
	.align		4
.L_1349:
        /*0148*/ 	.byte	0x03, 0x50
        /*014a*/ 	.short	0x0000


	//----- nvinfo : EIATTR_MAXREG_COUNT
	.align		4
        /*014c*/ 	.byte	0x03, 0x1b
        /*014e*/ 	.short	0x00ff


	//----- nvinfo : EIATTR_NUM_BARRIERS
	.align		4
        /*0150*/ 	.byte	0x02, 0x4c
        /*0152*/ 	.byte	0x01
	.zero		1


	//----- nvinfo : EIATTR_MERCURY_ISA_VERSION
	.align		4
        /*0154*/ 	.byte	0x03, 0x5f
        /*0156*/ 	.short	0x0101


	//----- nvinfo : EIATTR_VRC_CTA_INIT_COUNT
	.align		4
        /*0158*/ 	.byte	0x02, 0x4a
	.zero		1
	.zero		1


	//----- nvinfo : EIATTR_EXIT_INSTR_OFFSETS
	.align		4
        /*015c*/ 	.byte	0x04, 0x1c
        /*015e*/ 	.short	(.L_1351 - .L_1350)


	//   ....[0]....
.L_1350:
        /*0160*/ 	.word	0x00000060


	//   ....[1]....
        /*0164*/ 	.word	0x00000290


	//   ....[2]....
        /*0168*/ 	.word	0x00000e60


	//   ....[3]....
        /*016c*/ 	.word	0x0000bf70


	//   ....[4]....
        /*0170*/ 	.word	0x0000c1a0


	//   ....[5]....
        /*0174*/ 	.word	0x0000c3d0


	//   ....[6]....
        /*0178*/ 	.word	0x0000c500


	//   ....[7]....
        /*017c*/ 	.word	0x0000c590


	//   ....[8]....
        /*0180*/ 	.word	0x0000c5d0


	//----- nvinfo : EIATTR_CRS_STACK_SIZE
	.align		4
.L_1351:
        /*0184*/ 	.byte	0x04, 0x1e
        /*0186*/ 	.short	(.L_1353 - .L_1352)
.L_1352:
        /*0188*/ 	.word	0x00000000


	//----- nvinfo : EIATTR_CBANK_PARAM_SIZE
	.align		4
.L_1353:
        /*018c*/ 	.byte	0x03, 0x19
        /*018e*/ 	.short	0x0074


	//----- nvinfo : EIATTR_PARAM_CBANK
	.align		4
        /*0190*/ 	.byte	0x04, 0x0a
        /*0192*/ 	.short	(.L_1355 - .L_1354)
	.align		4
.L_1354:
        /*0194*/ 	.word	index@(.nv.constant0._Z23gemm_half_q_half_kernelILi4ELi14ELb1ELb0ELi32EEvPK6__halfPKjS4_S2_PS0_iiiiPKtS7_iiiiiibS2_i)
        /*0198*/ 	.short	0x0380
        /*019a*/ 	.short	0x0074


	//----- nvinfo : EIATTR_SW_WAR
	.align		4
.L_1355:
        /*019c*/ 	.byte	0x04, 0x36
        /*019e*/ 	.short	(.L_1357 - .L_1356)
.L_1356:
        /*01a0*/ 	.word	0x00000008
.L_1357:


//--------------------- .nv.info._Z23gemm_half_q_half_kernelILi4ELi4ELb1ELb0ELi32EEvPK6__halfPKjS4_S2_PS0_iiiiPKtS7_iiiiiibS2_i --------------------------
	.section	.nv.info._Z23gemm_half_q_half_kernelILi4ELi4ELb1ELb0ELi32EEvPK6__halfPKjS4_S2_PS0_iiiiPKtS7_iiiiiibS2_i,"",@"SHT_CUDA_INFO"
	.sectionflags	@""
	.align	4


	//----- nvinfo : EIATTR_CUDA_API_VERSION
	.align		4
        /*0000*/ 	.byte	0x04, 0x37
        /*0002*/ 	.short	(.L_1359 - .L_1358)
.L_1358:
        /*0004*/ 	.word	0x00000082


	//----- nvinfo : EIATTR_KPARAM_INFO
	.align		4
.L_1359:
        /*0008*/ 	.byte	0x04, 0x17
        /*000a*/ 	.short	(.L_1361 - .L_1360)
.L_1360:
        /*000c*/ 	.word	0x00000000
        /*0010*/ 	.short	0x0013
        /*0012*/ 	.short	0x0070
        /*0014*/ 	.byte	0x00, 0xf0, 0x11, 0x00


	//----- nvinfo : EIATTR_KPARAM_INFO
	.align		4
.L_1361:
        /*0018*/ 	.byte	0x04, 0x17
        /*001a*/ 	.short	(.L_1363 - .L_1362)
.L_1362:
        /*001c*/ 	.word	0x00000000
        /*0020*/ 	.short	0x0012
        /*0022*/ 	.short	0x0068
        /*0024*/ 	.byte	0x00, 0xf5, 0x21, 0x00


	//----- nvinfo : EIATTR_KPARAM_INFO
	.align		4
.L_1363:
        /*0028*/ 	.byte	0x04, 0x17
        /*002a*/ 	.short	(.L_1365 - .L_1364)
.L_1364:
        /*002c*/ 	.word	0x00000000
        /*0030*/ 	.short	0x0011
        /*0032*/ 	.short	0x0060
        /*0034*/ 	.byte	0x00, 0xf0, 0x05, 0x00


	//----- nvinfo : EIATTR_KPARAM_INFO
	.align		4
.L_1365:
        /*0038*/ 	.byte	0x04, 0x17
        /*003a*/ 	.short	(.L_1367 - .L_1366)
.L_1366:
        /*003c*/ 	.word	0x00000000
        /*0040*/ 	.short	0x0010
        /*0042*/ 	.short	0x005c
        /*0044*/ 	.byte	0x00, 0xf0, 0x11, 0x00


	//----- nvinfo : EIATTR_KPARAM_INFO
	.align		4
.L_1367:
        /*0048*/ 	.byte	0x04, 0x17
        /*004a*/ 	.short	(.L_1369 - .L_1368)
.L_1368:
        /*004c*/ 	.word	0x00000000
        /*0050*/ 	.short	0x000f
        /*0052*/ 	.short	0x0058
        /*0054*/ 	.byte	0x00, 0xf0, 0x11, 0x00


	//----- nvinfo : EIATTR_KPARAM_INFO
	.align		4
.L_1369:
        /*0058*/ 	.byte	0x04, 0x17
        /*005a*/ 	.short	(.L_1371 - .L_1370)
.L_1370:
        /*005c*/ 	.word	0x00000000
        /*0060*/ 	.short	0x000e
        /*0062*/ 	.short	0x0054
        /*0064*/ 	.byte	0x00, 0xf0, 0x11, 0x00


	//----- nvinfo : EIATTR_KPARAM_INFO
	.align		4
.L_1371:
        /*0068*/ 	.byte	0x04, 0x17
        /*006a*/ 	.short	(.L_1373 - .L_1372)
.L_1372:
        /*006c*/ 	.word	0x00000000
        /*0070*/ 	.short	0x000d
        /*0072*/ 	.short	0x0050
        /*0074*/ 	.byte	0x00, 0xf0, 0x11, 0x00


	//----- nvinfo : EIATTR_KPARAM_INFO
	.align		4
.L_1373:
        /*0078*/ 	.byte	0x04, 0x17
        /*007a*/ 	.short	(.L_1375 - .L_1374)
.L_1374:
        /*007c*/ 	.word	0x00000000
        /*0080*/ 	.short	0x000c
        /*0082*/ 	.short	0x004c
        /*0084*/ 	.byte	0x00, 0xf0, 0x11, 0x00


	//----- nvinfo : EIATTR_KPARAM_INFO
	.align		4
.L_1375:
        /*0088*/ 	.byte	0x04, 0x17
        /*008a*/ 	.short	(.L_1377 - .L_1376)
.L_1376:
        /*008c*/ 	.word	0x00000000
        /*0090*/ 	.short	0x000b
        /*0092*/ 	.short	0x0048
        /*0094*/ 	.byte	0x00, 0xf0, 0x11, 0x00


	//----- nvinfo : EIATTR_KPARAM_INFO
	.align		4
.L_1377:
        /*0098*/ 	.byte	0x04, 0x17
        /*009a*/ 	.short	(.L_1379 - .L_1378)
.L_1378:
        /*009c*/ 	.word	0x00000000
        /*00a0*/ 	.short	0x000a
        /*00a2*/ 	.short	0x0040
        /*00a4*/ 	.byte	0x00, 0xf5, 0x21, 0x00


	//----- nvinfo : EIATTR_KPARAM_INFO
	.align		4
.L_1379:
        /*00a8*/ 	.byte	0x04, 0x17
        /*00aa*/ 	.short	(.L_1381 - .L_1380)
.L_1380:
        /*00ac*/ 	.word	0x00000000
        /*00b0*/ 	.short	0x0009
        /*00b2*/ 	.short	0x0038
        /*00b4*/ 	.byte	0x00, 0xf5, 0x21, 0x00


	//----- nvinfo : EIATTR_KPARAM_INFO
	.align		4
.L_1381:
        /*00b8*/ 	.byte	0x04, 0x17
        /*00ba*/ 	.short	(.L_1383 - .L_1382)
.L_1382:
        /*00bc*/ 	.word	0x00000000
        /*00c0*/ 	.short	0x0008
        /*00c2*/ 	.short	0x0034
        /*00c4*/ 	.byte	0x00, 0xf0, 0x11, 0x00


	//----- nvinfo : EIATTR_KPARAM_INFO
	.align		4
.L_1383:
        /*00c8*/ 	.byte	0x04, 0x17
        /*00ca*/ 	.short	(.L_1385 - .L_1384)
.L_1384:
        /*00cc*/ 	.word	0x00000000
        /*00d0*/ 	.short	0x0007
        /*00d2*/ 	.short	0x0030
        /*00d4*/ 	.byte	0x00, 0xf0, 0x11, 0x00


	//----- nvinfo : EIATTR_KPARAM_INFO
	.align		4
.L_1385:
        /*00d8*/ 	.byte	0x04, 0x17
        /*00da*/ 	.short	(.L_1387 - .L_1386)
.L_1386:
        /*00dc*/ 	.word	0x00000000
        /*00e0*/ 	.short	0x0006
        /*00e2*/ 	.short	0x002c
        /*00e4*/ 	.byte	0x00, 0xf0, 0x11, 0x00


	//----- nvinfo : EIATTR_KPARAM_INFO
	.align		4
.L_1387:
        /*00e8*/ 	.byte	0x04, 0x17
        /*00ea*/ 	.short	(.L_1389 - .L_1388)
.L_1388:
        /*00ec*/ 	.word	0x00000000
        /*00f0*/ 	.short	0x0005
        /*00f2*/ 	.short	0x0028
        /*00f4*/ 	.byte	0x00, 0xf0, 0x11, 0x00


	//----- nvinfo : EIATTR_KPARAM_INFO
	.align		4
.L_1389:
        /*00f8*/ 	.byte	0x04, 0x17
        /*00fa*/ 	.short	(.L_1391 - .L_1390)
.L_1390:
        /*00fc*/ 	.word	0x00000000
        /*0100*/ 	.short	0x0004
        /*0102*/ 	.short	0x0020
        /*0104*/ 	.byte	0x00, 0xf5, 0x21, 0x00


	//----- nvinfo : EIATTR_KPARAM_INFO
	.align		4
.L_1391:
        /*0108*/ 	.byte	0x04, 0x17
        /*010a*/ 	.short	(.L_1393 - .L_1392)
.L_1392:
        /*010c*/ 	.word	0x00000000
        /*0110*/ 	.short	0x0003
        /*0112*/ 	.short	0x0018
        /*0114*/ 	.byte	0x00, 0xf5, 0x21, 0x00


	//----- nvinfo : EIATTR_KPARAM_INFO
	.align		4
.L_1393:
        /*0118*/ 	.byte	0x04, 0x17
        /*011a*/ 	.short	(.L_1395 - .L_1394)
.L_1394:
        /*011c*/ 	.word	0x00000000
        /*0120*/ 	.short	0x0002
        /*0122*/ 	.short	0x0010
        /*0124*/ 	.byte	0x00, 0xf5, 0x21, 0x00


	//----- nvinfo : EIATTR_KPARAM_INFO
	.align		4
.L_1395:
        /*0128*/ 	.byte	0x04, 0x17
        /*012a*/ 	.short	(.L_1397 - .L_1396)
.L_1396:
        /*012c*/ 	.word	0x00000000
        /*0130*/ 	.short	0x0001
        /*0132*/ 	.short	0x0008
        /*0134*/ 	.byte	0x00, 0xf5, 0x21, 0x00


	//----- nvinfo : EIATTR_KPARAM_INFO
	.align		4
.L_1397:
        /*0138*/ 	.byte	0x04, 0x17
        /*013a*/ 	.short	(.L_1399 - .L_1398)
.L_1398:
        /*013c*/ 	.word	0x00000000
        /*0140*/ 	.short	0x0000
        /*0142*/ 	.short	0x0000
        /*0144*/ 	.byte	0x00, 0xf5, 0x21, 0x00


	//----- nvinfo : EIATTR_SPARSE_MMA_MASK
	.align		4
.L_1399:
        /*0148*/ 	.byte	0x03, 0x50
        /*014a*/ 	.short	0x0000


	//----- nvinfo : EIATTR_MAXREG_COUNT
	.align		4
        /*014c*/ 	.byte	0x03, 0x1b
        /*014e*/ 	.short	0x00ff


	//----- nvinfo : EIATTR_NUM_BARRIERS
	.align		4
        /*0150*/ 	.byte	0x02, 0x4c
        /*0152*/ 	.byte	0x01
	.zero		1


	//----- nvinfo : EIATTR_MERCURY_ISA_VERSION
	.align		4
        /*0154*/ 	.byte	0x03, 0x5f
        /*0156*/ 	.short	0x0101


	//----- nvinfo : EIATTR_VRC_CTA_INIT_COUNT
	.align		4
        /*0158*/ 	.byte	0x02, 0x4a
	.zero		1
	.zero		1


	//----- nvinfo : EIATTR_EXIT_INSTR_OFFSETS
	.align		4
        /*015c*/ 	.byte	0x04, 0x1c
        /*015e*/ 	.short	(.L_1401 - .L_1400)


	//   ....[0]....
.L_1400:
        /*0160*/ 	.word	0x00000050


	//   ....[1]....
        /*0164*/ 	.word	0x00000270


	//   ....[2]....
        /*0168*/ 	.word	0x00000e30


	//   ....[3]....
        /*016c*/ 	.word	0x00004120


	//   ....[4]....
        /*0170*/ 	.word	0x00004350


	//   ....[5]....
        /*0174*/ 	.word	0x00004580


	//   ....[6]....
        /*0178*/ 	.word	0x000046b0


	//   ....[7]....
        /*017c*/ 	.word	0x00004730


	//   ....[8]....
        /*0180*/ 	.word	0x00004770


	//----- nvinfo : EIATTR_CRS_STACK_SIZE
	.align		4
.L_1401:
        /*0184*/ 	.byte	0x04, 0x1e
        /*0186*/ 	.short	(.L_1403 - .L_1402)
.L_1402:
        /*0188*/ 	.word	0x00000000


	//----- nvinfo : EIATTR_CBANK_PARAM_SIZE
	.align		4
.L_1403:
        /*018c*/ 	.byte	0x03, 0x19
        /*018e*/ 	.short	0x0074


	//----- nvinfo : EIATTR_PARAM_CBANK
	.align		4
        /*0190*/ 	.byte	0x04, 0x0a
        /*0192*/ 	.short	(.L_1405 - .L_1404)
	.align		4
.L_1404:
        /*0194*/ 	.word	index@(.nv.constant0._Z23gemm_half_q_half_kernelILi4ELi4ELb1ELb0ELi32EEvPK6__halfPKjS4_S2_PS0_iiiiPKtS7_iiiiiibS2_i)
        /*0198*/ 	.short	0x0380
        /*019a*/ 	.short	0x0074


	//----- nvinfo : EIATTR_SW_WAR
	.align		4
.L_1405:
        /*019c*/ 	.byte	0x04, 0x36
        /*019e*/ 	.short	(.L_1407 - .L_1406)
.L_1406:
        /*01a0*/ 	.word	0x00000008
.L_1407:


//--------------------- .nv.info._Z23gemm_half_q_half_kernelILi4ELi6ELb1ELb0ELi32EEvPK6__halfPKjS4_S2_PS0_iiiiPKtS7_iiiiiibS2_i --------------------------
	.section	.nv.info._Z23gemm_half_q_half_kernelILi4ELi6ELb1ELb0ELi32EEvPK6__halfPKjS4_S2_PS0_iiiiPKtS7_iiiiiibS2_i,"",@"SHT_CUDA_INFO"
	.sectionflags	@""
	.align	4


	//----- nvinfo : EIATTR_CUDA_API_VERSION
	.align		4
        /*0000*/ 	.byte	0x04, 0x37
        /*0002*/ 	.short	(.L_1409 - .L_1408)
.L_1408:
        /*0004*/ 	.word	0x00000082


	//----- nvinfo : EIATTR_KPARAM_INFO
	.align		4
.L_1409:
        /*0008*/ 	.byte	0x04, 0x17
        /*000a*/ 	.short	(.L_1411 - .L_1410)
.L_1410:
        /*000c*/ 	.word	0x00000000
        /*0010*/ 	.short	0x0013
        /*0012*/ 	.short	0x0070
        /*0014*/ 	.byte	0x00, 0xf0, 0x11, 0x00


	//----- nvinfo : EIATTR_KPARAM_INFO
	.align		4
.L_1411:
        /*0018*/ 	.byte	0x04, 0x17
        /*001a*/ 	.short	(.L_1413 - .L_1412)
.L_1412:
        /*001c*/ 	.word	0x00000000
        /*0020*/ 	.short	0x0012
        /*0022*/ 	.short	0x0068
        /*0024*/ 	.byte	0x00, 0xf5, 0x21, 0x00


	//----- nvinfo : EIATTR_KPARAM_INFO
	.align		4
.L_1413:
        /*0028*/ 	.byte	0x04, 0x17
        /*002a*/ 	.short	(.L_1415 - .L_1414)
.L_1414:
        /*002c*/ 	.word	0x00000000
        /*0030*/ 	.short	0x0011
        /*0032*/ 	.short	0x0060
        /*0034*/ 	.byte	0x00, 0xf0, 0x05, 0x00


	//----- nvinfo : EIATTR_KPARAM_INFO
	.align		4
.L_1415:
        /*0038*/ 	.byte	0x04, 0x17
        /*003a*/ 	.short	(.L_1417 - .L_1416)
.L_1416:
        /*003c*/ 	.word	0x00000000
        /*0040*/ 	.short	0x0010
        /*0042*/ 	.short	0x005c
        /*0044*/ 	.byte	0x00, 0xf0, 0x11, 0x00


	//----- nvinfo : EIATTR_KPARAM_INFO
	.align		4
.L_1417:
        /*0048*/ 	.byte	0x04, 0x17
        /*004a*/ 	.short	(.L_1419 - .L_1418)
.L_1418:
        /*004c*/ 	.word	0x00000000
        /*0050*/ 	.short	0x000f
        /*0052*/ 	.short	0x0058
        /*0054*/ 	.byte	0x00, 0xf0, 0x11, 0x00


	//----- nvinfo : EIATTR_KPARAM_INFO
	.align		4
.L_1419:
        /*0058*/ 	.byte	0x04, 0x17
        /*005a*/ 	.short	(.L_1421 - .L_1420)
.L_1420:
        /*005c*/ 	.word	0x00000000
        /*0060*/ 	.short	0x000e
        /*0062*/ 	.short	0x0054
        /*0064*/ 	.byte	0x00, 0xf0, 0x11, 0x00


	//----- nvinfo : EIATTR_KPARAM_INFO
	.align		4
.L_1421:
        /*0068*/ 	.byte	0x04, 0x17
        /*006a*/ 	.short	(.L_1423 - .L_1422)
.L_1422:
        /*006c*/ 	.word	0x00000000
        /*0070*/ 	.short	0x000d
        /*0072*/ 	.short	0x0050
        /*0074*/ 	.byte	0x00, 0xf0, 0x11, 0x00


	//----- nvinfo : EIATTR_KPARAM_INFO
	.align		4
.L_1423:
        /*0078*/ 	.byte	0x04, 0x17
        /*007a*/ 	.short	(.L_1425 - .L_1424)
.L_1424:
        /*007c*/ 	.word	0x00000000
        /*0080*/ 	.short	0x000c
        /*0082*/ 	.short	0x004c
        /*0084*/ 	.byte	0x00, 0xf0, 0x11, 0x00


	//----- nvinfo : EIATTR_KPARAM_INFO
	.align		4
.L_1425:
        /*0088*/ 	.byte	0x04, 0x17
        /*008a*/ 	.short	(.L_1427 - .L_1426)
.L_1426:
        /*008c*/ 	.word	0x00000000
        /*0090*/ 	.short	0x000b
        /*0092*/ 	.short	0x0048
        /*0094*/ 	.byte	0x00, 0xf0, 0x11, 0x00


	//----- nvinfo : EIATTR_KPARAM_INFO
	.align		4
.L_1427:
        /*0098*/ 	.byte	0x04, 0x17
        /*009a*/ 	.short	(.L_1429 - .L_1428)
.L_1428:
        /*009c*/ 	.word	0x00000000
        /*00a0*/ 	.short	0x000a
        /*00a2*/ 	.short	0x0040
        /*00a4*/ 	.byte	0x00, 0xf5, 0x21, 0x00


	//----- nvinfo : EIATTR_KPARAM_INFO
	.align		4
.L_1429:
        /*00a8*/ 	.byte	0x04, 0x17
        /*00aa*/ 	.short	(.L_1431 - .L_1430)
.L_1430:
        /*00ac*/ 	.word	0x00000000
        /*00b0*/ 	.short	0x0009
        /*00b2*/ 	.short	0x0038
        /*00b4*/ 	.byte	0x00, 0xf5, 0x21, 0x00


	//----- nvinfo : EIATTR_KPARAM_INFO
	.align		4
.L_1431:
        /*00b8*/ 	.byte	0x04, 0x17
        /*00ba*/ 	.short	(.L_1433 - .L_1432)
.L_1432:
        /*00bc*/ 	.word	0x00000000
        /*00c0*/ 	.short	0x0008
        /*00c2*/ 	.short	0x0034
        /*00c4*/ 	.byte	0x00, 0xf0, 0x11, 0x00


	//----- nvinfo : EIATTR_KPARAM_INFO
	.align		4
.L_1433:
        /*00c8*/ 	.byte	0x04, 0x17
        /*00ca*/ 	.short	(.L_1435 - .L_1434)
.L_1434:
        /*00cc*/ 	.word	0x00000000
        /*00d0*/ 	.short	0x0007
        /*00d2*/ 	.short	0x0030
        /*00d4*/ 	.byte	0x00, 0xf0, 0x11, 0x00


	//----- nvinfo : EIATTR_KPARAM_INFO
	.align		4
.L_1435:
        /*00d8*/ 	.byte	0x04, 0x17
        /*00da*/ 	.short	(.L_1437 - .L_1436)
.L_1436:
        /*00dc*/ 	.word	0x00000000
        /*00e0*/ 	.short	0x0006
        /*00e2*/ 	.short	0x002c
        /*00e4*/ 	.byte	0x00, 0xf0, 0x11, 0x00


	//----- nvinfo : EIATTR_KPARAM_INFO
	.align		4
.L_1437:
        /*00e8*/ 	.byte	0x04, 0x17
        /*00ea*/ 	.short	(.L_1439 - .L_1438)
.L_1438:
        /*00ec*/ 	.word	0x00000000
        /*00f0*/ 	.short	0x0005
        /*00f2*/ 	.short	0x0028
        /*00f4*/ 	.byte	0x00, 0xf0, 0x11, 0x00


	//----- nvinfo : EIATTR_KPARAM_INFO
	.align		4
.L_1439:
        /*00f8*/ 	.byte	0x04, 0x17
        /*00fa*/ 	.short	(.L_1441 - .L_1440)
.L_1440:
        /*00fc*/ 	.word	0x00000000
        /*0100*/ 	.short	0x0004
        /*0102*/ 	.short	0x0020
        /*0104*/ 	.byte	0x00, 0xf5, 0x21, 0x00


	//----- nvinfo : EIATTR_KPARAM_INFO
	.align		4
.L_1441:
        /*0108*/ 	.byte	0x04, 0x17
        /*010a*/ 	.short	(.L_1443 - .L_1442)
.L_1442:
        /*010c*/ 	.word	0x00000000
        /*0110*/ 	.short	0x0003
        /*0112*/ 	.short	0x0018
        /*0114*/ 	.byte	0x00, 0xf5, 0x21, 0x00


	//----- nvinfo : EIATTR_KPARAM_INFO
	.align		4
.L_1443:
        /*0118*/ 	.byte	0x04, 0x17
        /*011a*/ 	.short	(.L_1445 - .L_1444)
.L_1444:
        /*011c*/ 	.word	0x00000000
        /*0120*/ 	.short	0x0002
        /*0122*/ 	.short	0x0010
        /*0124*/ 	.byte	0x00, 0xf5, 0x21, 0x00


	//----- nvinfo : EIATTR_KPARAM_INFO
	.align		4
.L_1445:
        /*0128*/ 	.byte	0x04, 0x17
        /*012a*/ 	.short	(.L_1447 - .L_1446)
.L_1446:
        /*012c*/ 	.word	0x00000000
        /*0130*/ 	.short	0x0001
        /*0132*/ 	.short	0x0008
        /*0134*/ 	.byte	0x00, 0xf5, 0x21, 0x00


	//----- nvinfo : EIATTR_KPARAM_INFO
	.align		4
.L_1447:
        /*0138*/ 	.byte	0x04, 0x17
        /*013a*/ 	.short	(.L_1449 - .L_1448)
.L_1448:
        /*013c*/ 	.word	0x00000000
        /*0140*/ 	.short	0x0000
        /*0142*/ 	.short	0x0000
        /*0144*/ 	.byte	0x00, 0xf5, 0x21, 0x00


	//----- nvinfo : EIATTR_SPARSE_MMA_MASK
	.align		4
.L_1449:
        /*0148*/ 	.byte	0x03, 0x50
        /*014a*/ 	.short	0x0000


	//----- nvinfo : EIATTR_MAXREG_COUNT
	.align		4
        /*014c*/ 	.byte	0x03, 0x1b
        /*014e*/ 	.short	0x00ff


	//----- nvinfo : EIATTR_NUM_BARRIERS
	.align		4
        /*0150*/ 	.byte	0x02, 0x4c
        /*0152*/ 	.byte	0x01
	.zero		1


	//----- nvinfo : EIATTR_MERCURY_ISA_VERSION
	.align		4
        /*0154*/ 	.byte	0x03, 0x5f
        /*0156*/ 	.short	0x0101


	//----- nvinfo : EIATTR_VRC_CTA_INIT_COUNT
	.align		4
        /*0158*/ 	.byte	0x02, 0x4a
	.zero		1
	.zero		1


	//----- nvinfo : EIATTR_EXIT_INSTR_OFFSETS
	.align		4
        /*015c*/ 	.byte	0x04, 0x1c
        /*015e*/ 	.short	(.L_1451 - .L_1450)


	//   ....[0]....
.L_1450:
        /*0160*/ 	.word	0x00000060


	//   ....[1]....
        /*0164*/ 	.word	0x000002e0


	//   ....[2]....
        /*0168*/ 	.word	0x00000e80


	//   ....[3]....
        /*016c*/ 	.word	0x00005570


	//   ....[4]....
        /*0170*/ 	.word	0x000057c0


	//   ....[5]....
        /*0174*/ 	.word	0x00005a10


	//   ....[6]....
        /*0178*/ 	.word	0x00005b50


	//   ....[7]....
        /*017c*/ 	.word	0x00005be0


	//   ....[8]....
        /*0180*/ 	.word	0x00005c20


	//----- nvinfo : EIATTR_CRS_STACK_SIZE
	.align		4
.L_1451:
        /*0184*/ 	.byte	0x04, 0x1e
        /*0186*/ 	.short	(.L_1453 - .L_1452)
.L_1452:
        /*0188*/ 	.word	0x00000000


	//----- nvinfo : EIATTR_CBANK_PARAM_SIZE
	.align		4
.L_1453:
        /*018c*/ 	.byte	0x03, 0x19
        /*018e*/ 	.short	0x0074


	//----- nvinfo : EIATTR_PARAM_CBANK
	.align		4
        /*0190*/ 	.byte	0x04, 0x0a
        /*0192*/ 	.short	(.L_1455 - .L_1454)
	.align		4
.L_1454:
        /*0194*/ 	.word	index@(.nv.constant0._Z23gemm_half_q_half_kernelILi4ELi6ELb1ELb0ELi32EEvPK6__halfPKjS4_S2_PS0_iiiiPKtS7_iiiiiibS2_i)
        /*0198*/ 	.short	0x0380
        /*019a*/ 	.short	0x0074


	//----- nvinfo : EIATTR_SW_WAR
	.align		4
.L_1455:
        /*019c*/ 	.byte	0x04, 0x36
        /*019e*/ 	.short	(.L_1457 - .L_1456)
.L_1456:
        /*01a0*/ 	.word	0x00000008
.L_1457:


//--------------------- .nv.info._Z23gemm_half_q_half_kernelILi4ELi2ELb1ELb0ELi32EEvPK6__halfPKjS4_S2_PS0_iiiiPKtS7_iiiiiibS2_i --------------------------
	.section	.nv.info._Z23gemm_half_q_half_kernelILi4ELi2ELb1ELb0ELi32EEvPK6__halfPKjS4_S2_PS0_iiiiPKtS7_iiiiiibS2_i,"",@"SHT_CUDA_INFO"
	.sectionflags	@""
	.align	4


	//----- nvinfo : EIATTR_CUDA_API_VERSION
	.align		4
        /*0000*/ 	.byte	0x04, 0x37
        /*0002*/ 	.short	(.L_1459 - .L_1458)
.L_1458:
        /*0004*/ 	.word	0x00000082


	//----- nvinfo : EIATTR_KPARAM_INFO
	.align		4
.L_1459:
        /*0008*/ 	.byte	0x04, 0x17
        /*000a*/ 	.short	(.L_1461 - .L_1460)
.L_1460:
        /*000c*/ 	.word	0x00000000
        /*0010*/ 	.short	0x0013
        /*0012*/ 	.short	0x0070
        /*0014*/ 	.byte	0x00, 0xf0, 0x11, 0x00


	//----- nvinfo : EIATTR_KPARAM_INFO
	.align		4
.L_1461:
        /*0018*/ 	.byte	0x04, 0x17
        /*001a*/ 	.short	(.L_1463 - .L_1462)
.L_1462:
        /*001c*/ 	.word	0x00000000
        /*0020*/ 	.short	0x0012
        /*0022*/ 	.short	0x0068
        /*0024*/ 	.byte	0x00, 0xf5, 0x21, 0x00


	//----- nvinfo : EIATTR_KPARAM_INFO
	.align		4
.L_1463:
        /*0028*/ 	.byte	0x04, 0x17
        /*002a*/ 	.short	(.L_1465 - .L_1464)
.L_1464:
        /*002c*/ 	.word	0x00000000
        /*0030*/ 	.short	0x0011
        /*0032*/ 	.short	0x0060
        /*0034*/ 	.byte	0x00, 0xf0, 0x05, 0x00


	//----- nvinfo : EIATTR_KPARAM_INFO
	.align		4
.L_1465:
        /*0038*/ 	.byte	0x04, 0x17
        /*003a*/ 	.short	(.L_1467 - .L_1466)
.L_1466:
        /*003c*/ 	.word	0x00000000
        /*0040*/ 	.short	0x0010
        /*0042*/ 	.short	0x005c
        /*0044*/ 	.byte	0x00, 0xf0, 0x11, 0x00


	//----- nvinfo : EIATTR_KPARAM_INFO
	.align		4
.L_1467:
        /*0048*/ 	.byte	0x04, 0x17
        /*004a*/ 	.short	(.L_1469 - .L_1468)
.L_1468:
        /*004c*/ 	.word	0x00000000
        /*0050*/ 	.short	0x000f
        /*0052*/ 	.short	0x0058
        /*0054*/ 	.byte	0x00, 0xf0, 0x11, 0x00


	//----- nvinfo : EIATTR_KPARAM_INFO
	.align		4
.L_1469:
        /*0058*/ 	.byte	0x04, 0x17
        /*005a*/ 	.short	(.L_1471 - .L_1470)
.L_1470:
        /*005c*/ 	.word	0x00000000
        /*0060*/ 	.short	0x000e
        /*0062*/ 	.short	0x0054
        /*0064*/ 	.byte	0x00, 0xf0, 0x11, 0x00


	//----- nvinfo : EIATTR_KPARAM_INFO
	.align		4
.L_1471:
        /*0068*/ 	.byte	0x04, 0x17
        /*006a*/ 	.short	(.L_1473 - .L_1472)
.L_1472:
        /*006c*/ 	.word	0x00000000
        /*0070*/ 	.short	0x000d
        /*0072*/ 	.short	0x0050
        /*0074*/ 	.byte	0x00, 0xf0, 0x11, 0x00


	//----- nvinfo : EIATTR_KPARAM_INFO
	.align		4
.L_1473:
        /*0078*/ 	.byte	0x04, 0x17
        /*007a*/ 	.short	(.L_1475 - .L_1474)
.L_1474:
        /*007c*/ 	.word	0x00000000
        /*0080*/ 	.short	0x000c
        /*0082*/ 	.short	0x004c
        /*0084*/ 	.byte	0x00, 0xf0, 0x11, 0x00


	//----- nvinfo : EIATTR_KPARAM_INFO
	.align		4
.L_1475:
        /*0088*/ 	.byte	0x04, 0x17
        /*008a*/ 	.short	(.L_1477 - .L_1476)
.L_1476:
        /*008c*/ 	.word	0x00000000
        /*0090*/ 	.short	0x000b
        /*0092*/ 	.short	0x0048
        /*0094*/ 	.byte	0x00, 0xf0, 0x11, 0x00


	//----- nvinfo : EIATTR_KPARAM_INFO
	.align		4
.L_1477:
        /*0098*/ 	.byte	0x04, 0x17
        /*009a*/ 	.short	(.L_1479 - .L_1478)
.L_1478:
        /*009c*/ 	.word	0x00000000
        /*00a0*/ 	.short	0x000a
        /*00a2*/ 	.short	0x0040
        /*00a4*/ 	.byte	0x00, 0xf5, 0x21, 0x00


	//----- nvinfo : EIATTR_KPARAM_INFO
	.align		4
.L_1479:
        /*00a8*/ 	.byte	0x04, 0x17
        /*00aa*/ 	.short	(.L_1481 - .L_1480)
.L_1480:
        /*00ac*/ 	.word	0x00000000
        /*00b0*/ 	.short	0x0009
        /*00b2*/ 	.short	0x0038
        /*00b4*/ 	.byte	0x00, 0xf5, 0x21, 0x00


	//----- nvinfo : EIATTR_KPARAM_INFO
	.align		4
.L_1481:
        /*00b8*/ 	.byte	0x04, 0x17
        /*00ba*/ 	.short	(.L_1483 - .L_1482)
.L_1482:
        /*00bc*/ 	.word	0x00000000
        /*00c0*/ 	.short	0x0008
        /*00c2*/ 	.short	0x0034
        /*00c4*/ 	.byte	0x00, 0xf0, 0x11, 0x00


	//----- nvinfo : EIATTR_KPARAM_INFO
	.align		4
.L_1483:
        /*00c8*/ 	.byte	0x04, 0x17
        /*00ca*/ 	.short	(.L_1485 - .L_1484)
.L_1484:
        /*00cc*/ 	.word	0x00000000
        /*00d0*/ 	.short	0x0007
        /*00d2*/ 	.short	0x0030
        /*00d4*/ 	.byte	0x00, 0xf0, 0x11, 0x00


	//----- nvinfo : EIATTR_KPARAM_INFO
	.align		4
.L_1485:
        /*00d8*/ 	.byte	0x04, 0x17
        /*00da*/ 	.short	(.L_1487 - .L_1486)
.L_1486:
        /*00dc*/ 	.word	0x00000000
        /*00e0*/ 	.short	0x0006
        /*00e2*/ 	.short	0x002c
        /*00e4*/ 	.byte	0x00, 0xf0, 0x11, 0x00


	//----- nvinfo : EIATTR_KPARAM_INFO
	.align		4
.L_1487:
        /*00e8*/ 	.byte	0x04, 0x17
        /*00ea*/ 	.short	(.L_1489 - .L_1488)
.L_1488:
        /*00ec*/ 	.word	0x00000000
        /*00f0*/ 	.short	0x0005
        /*00f2*/ 	.short	0x0028
        /*00f4*/ 	.byte	0x00, 0xf0, 0x11, 0x00


	//----- nvinfo : EIATTR_KPARAM_INFO
	.align		4
.L_1489:
        /*00f8*/ 	.byte	0x04, 0x17
        /*00fa*/ 	.short	(.L_1491 - .L_1490)
.L_1490:
        /*00fc*/ 	.word	0x00000000
        /*0100*/ 	.short	0x0004
        /*0102*/ 	.short	0x0020
        /*0104*/ 	.byte	0x00, 0xf5, 0x21, 0x00


	//----- nvinfo : EIATTR_KPARAM_INFO
	.align		4
.L_1491:
        /*0108*/ 	.byte	0x04, 0x17
        /*010a*/ 	.short	(.L_1493 - .L_1492)
.L_1492:
        /*010c*/ 	.word	0x00000000
        /*0110*/ 	.short	0x0003
        /*0112*/ 	.short	0x0018
        /*0114*/ 	.byte	0x00, 0xf5, 0x21, 0x00


	//----- nvinfo : EIATTR_KPARAM_INFO
	.align		4
.L_1493:
        /*0118*/ 	.byte	0x04, 0x17
        /*011a*/ 	.short	(.L_1495 - .L_1494)
.L_1494:
        /*011c*/ 	.word	0x00000000
        /*0120*/ 	.short	0x0002
        /*0122*/ 	.short	0x0010
        /*0124*/ 	.byte	0x00, 0xf5, 0x21, 0x00


	//----- nvinfo : EIATTR_KPARAM_INFO
	.align		4
.L_1495:
        /*0128*/ 	.byte	0x04, 0x17
        /*012a*/ 	.short	(.L_1497 - .L_1496)
.L_1496:
        /*012c*/ 	.word	0x00000000
        /*0130*/ 	.short	0x0001
        /*0132*/ 	.short	0x0008
        /*0134*/ 	.byte	0x00, 0xf5, 0x21, 0x00


	//----- nvinfo : EIATTR_KPARAM_INFO
	.align		4
.L_1497:
        /*0138*/ 	.byte	0x04, 0x17
        /*013a*/ 	.short	(.L_1499 - .L_1498)
.L_1498:
        /*013c*/ 	.word	0x00000000
        /*0140*/ 	.short	0x0000
        /*0142*/ 	.short	0x0000
        /*0144*/ 	.byte	0x00, 0xf5, 0x21, 0x00


	//----- nvinfo : EIATTR_SPARSE_MMA_MASK
	.align		4
.L_1499:
        /*0148*/ 	.byte	0x03, 0x50
        /*014a*/ 	.short	0x0000


	//----- nvinfo : EIATTR_MAXREG_COUNT
	.align		4
        /*014c*/ 	.byte	0x03, 0x1b
        /*014e*/ 	.short	0x00ff


	//----- nvinfo : EIATTR_NUM_BARRIERS
	.align		4
        /*0150*/ 	.byte	0x02, 0x4c
        /*0152*/ 	.byte	0x01
	.zero		1


	//----- nvinfo : EIATTR_MERCURY_ISA_VERSION
	.align		4
        /*0154*/ 	.byte	0x03, 0x5f
        /*0156*/ 	.short	0x0101


	//----- nvinfo : EIATTR_VRC_CTA_INIT_COUNT
	.align		4
        /*0158*/ 	.byte	0x02, 0x4a
	.zero		1
	.zero		1


	//----- nvinfo : EIATTR_EXIT_INSTR_OFFSETS
	.align		4
        /*015c*/ 	.byte	0x04, 0x1c
        /*015e*/ 	.short	(.L_1501 - .L_1500)


	//   ....[0]....
.L_1500:
        /*0160*/ 	.word	0x00000060


	//   ....[1]....
        /*0164*/ 	.word	0x00000280


	//   ....[2]....
        /*0168*/ 	.word	0x00000e50


	//   ....[3]....
        /*016c*/ 	.word	0x00003000


	//   ....[4]....
        /*0170*/ 	.word	0x00003230


	//   ....[5]....
        /*0174*/ 	.word	0x00003460


	//   ....[6]....
        /*0178*/ 	.word	0x00003590


	//   ....[7]....
        /*017c*/ 	.word	0x00003620


	//   ....[8]....
        /*0180*/ 	.word	0x00003660


	//----- nvinfo : EIATTR_CRS_STACK_SIZE
	.align		4
.L_1501:
        /*0184*/ 	.byte	0x04, 0x1e
        /*0186*/ 	.short	(.L_1503 - .L_1502)
.L_1502:
        /*0188*/ 	.word	0x00000000


	//----- nvinfo : EIATTR_CBANK_PARAM_SIZE
	.align		4
.L_1503:
        /*018c*/ 	.byte	0x03, 0x19
        /*018e*/ 	.short	0x0074


	//----- nvinfo : EIATTR_PARAM_CBANK
	.align		4
        /*0190*/ 	.byte	0x04, 0x0a
        /*0192*/ 	.short	(.L_1505 - .L_1504)
	.align		4
.L_1504:
        /*0194*/ 	.word	index@(.nv.constant0._Z23gemm_half_q_half_kernelILi4ELi2ELb1ELb0ELi32EEvPK6__halfPKjS4_S2_PS0_iiiiPKtS7_iiiiiibS2_i)
        /*0198*/ 	.short	0x0380
        /*019a*/ 	.short	0x0074


	//----- nvinfo : EIATTR_SW_WAR
	.align		4
.L_1505:
        /*019c*/ 	.byte	0x04, 0x36
        /*019e*/ 	.short	(.L_1507 - .L_1506)
.L_1506:
        /*01a0*/ 	.word	0x00000008
.L_1507:


//--------------------- .nv.info._Z23gemm_half_q_half_kernelILi3ELi32ELb1ELb0ELi64EEvPK6__halfPKjS4_S2_PS0_iiiiPKtS7_iiiiiibS2_i --------------------------
	.section	.nv.info._Z23gemm_half_q_half_kernelILi3ELi32ELb1ELb0ELi64EEvPK6__halfPKjS4_S2_PS0_iiiiPKtS7_iiiiiibS2_i,"",@"SHT_CUDA_INFO"
	.sectionflags	@""
	.align	4


	//----- nvinfo : EIATTR_CUDA_API_VERSION
	.align		4
        /*0000*/ 	.byte	0x04, 0x37
        /*0002*/ 	.short	(.L_1509 - .L_1508)
.L_1508:
        /*0004*/ 	.word	0x00000082


	//----- nvinfo : EIATTR_KPARAM_INFO
	.align		4
.L_1509:
        /*0008*/ 	.byte	0x04, 0x17
        /*000a*/ 	.short	(.L_1511 - .L_1510)
.L_1510:
        /*000c*/ 	.word	0x00000000
        /*0010*/ 	.short	0x0013
        /*0012*/ 	.short	0x0070
        /*0014*/ 	.byte	0x00, 0xf0, 0x11, 0x00


	//----- nvinfo : EIATTR_KPARAM_INFO
	.align		4
.L_1511:
        /*0018*/ 	.byte	0x04, 0x17
        /*001a*/ 	.short	(.L_1513 - .L_1512)
.L_1512:
        /*001c*/ 	.word	0x00000000
        /*0020*/ 	.short	0x0012
        /*0022*/ 	.short	0x0068
        /*0024*/ 	.byte	0x00, 0xf5, 0x21, 0x00


	//----- nvinfo : EIATTR_KPARAM_INFO
	.align		4
.L_1513:
        /*0028*/ 	.byte	0x04, 0x17
        /*002a*/ 	.short	(.L_1515 - .L_1514)
.L_1514:
        /*002c*/ 	.word	0x00000000
        /*0030*/ 	.short	0x0011
        /*0032*/ 	.short	0x0060
        /*0034*/ 	.byte	0x00, 0xf0, 0x05, 0x00


	//----- nvinfo : EIATTR_KPARAM_INFO
	.align		4
.L_1515:
        /*0038*/ 	.byte	0x04, 0x17
        /*003a*/ 	.short	(.L_1517 - .L_1516)
.L_1516:
        /*003c*/ 	.word	0x00000000
        /*0040*/ 	.short	0x0010
        /*0042*/ 	.short	0x005c
        /*0044*/ 	.byte	0x00, 0xf0, 0x11, 0x00


	//----- nvinfo : EIATTR_KPARAM_INFO
	.align		4
.L_1517:
        /*0048*/ 	.byte	0x04, 0x17
        /*004a*/ 	.short	(.L_1519 - .L_1518)
.L_1518:
        /*004c*/ 	.word	0x00000000
        /*0050*/ 	.short	0x000f
        /*0052*/ 	.short	0x0058
        /*0054*/ 	.byte	0x00, 0xf0, 0x11, 0x00


	//----- nvinfo : EIATTR_KPARAM_INFO
	.align		4
.L_1519:
        /*0058*/ 	.byte	0x04, 0x17
        /*005a*/ 	.short	(.L_1521 - .L_1520)
.L_1520:
        /*005c*/ 	.word	0x00000000
        /*0060*/ 	.short	0x000e
        /*0062*/ 	.short	0x0054
        /*0064*/ 	.byte	0x00, 0xf0, 0x11, 0x00


	//----- nvinfo : EIATTR_KPARAM_INFO
	.align		4
.L_1521:
        /*0068*/ 	.byte	0x04, 0x17
        /*006a*/ 	.short	(.L_1523 - .L_1522)
.L_1522:
        /*006c*/ 	.word	0x00000000
        /*0070*/ 	.short	0x000d
        /*0072*/ 	.short	0x0050
        /*0074*/ 	.byte	0x00, 0xf0, 0x11, 0x00


	//----- nvinfo : EIATTR_KPARAM_INFO
	.align		4
.L_1523:
        /*0078*/ 	.byte	0x04, 0x17
        /*007a*/ 	.short	(.L_1525 - .L_1524)
.L_1524:
        /*007c*/ 	.word	0x00000000
        /*0080*/ 	.short	0x000c
        /*0082*/ 	.short	0x004c
        /*0084*/ 	.byte	0x00, 0xf0, 0x11, 0x00


	//----- nvinfo : EIATTR_KPARAM_INFO
	.align		4
.L_1525:
        /*0088*/ 	.byte	0x04, 0x17
        /*008a*/ 	.short	(.L_1527 - .L_1526)
.L_1526:
        /*008c*/ 	.word	0x00000000
        /*0090*/ 	.short	0x000b
        /*0092*/ 	.short	0x0048
        /*0094*/ 	.byte	0x00, 0xf0, 0x11, 0x00


	//----- nvinfo : EIATTR_KPARAM_INFO
	.align		4
.L_1527:
        /*0098*/ 	.byte	0x04, 0x17
        /*009a*/ 	.short	(.L_1529 - .L_1528)
.L_1528:
        /*009c*/ 	.word	0x00000000
        /*00a0*/ 	.short	0x000a
        /*00a2*/ 	.short	0x0040
        /*00a4*/ 	.byte	0x00, 0xf5, 0x21, 0x00


	//----- nvinfo : EIATTR_KPARAM_INFO
	.align		4
.L_1529:
        /*00a8*/ 	.byte	0x04, 0x17
        /*00aa*/ 	.short	(.L_1531 - .L_1530)
.L_1530:
        /*00ac*/ 	.word	0x00000000
        /*00b0*/ 	.short	0x0009
        /*00b2*/ 	.short	0x0038
        /*00b4*/ 	.byte	0x00, 0xf5, 0x21, 0x00


	//----- nvinfo : EIATTR_KPARAM_INFO
	.align		4
.L_1531:
        /*00b8*/ 	.byte	0x04, 0x17
        /*00ba*/ 	.short	(.L_1533 - .L_1532)
.L_1532:
        /*00bc*/ 	.word	0x00000000
        /*00c0*/ 	.short	0x0008
        /*00c2*/ 	.short	0x0034
        /*00c4*/ 	.byte	0x00, 0xf0, 0x11, 0x00


	//----- nvinfo : EIATTR_KPARAM_INFO
	.align		4
.L_1533:
        /*00c8*/ 	.byte	0x04, 0x17
        /*00ca*/ 	.short	(.L_1535 - .L_1534)
.L_1534:
        /*00cc*/ 	.word	0x00000000
        /*00d0*/ 	.short	0x0007
        /*00d2*/ 	.short	0x0030
        /*00d4*/ 	.byte	0x00, 0xf0, 0x11, 0x00


	//----- nvinfo : EIATTR_KPARAM_INFO
	.align		4
.L_1535:
        /*00d8*/ 	.byte	0x04, 0x17
        /*00da*/ 	.short	(.L_1537 - .L_1536)
.L_1536:
        /*00dc*/ 	.word	0x00000000
        /*00e0*/ 	.short	0x0006
        /*00e2*/ 	.short	0x002c
        /*00e4*/ 	.byte	0x00, 0xf0, 0x11, 0x00


	//----- nvinfo : EIATTR_KPARAM_INFO
	.align		4
.L_1537:
        /*00e8*/ 	.byte	0x04, 0x17
        /*00ea*/ 	.short	(.L_1539 - .L_1538)
.L_1538:
        /*00ec*/ 	.word	0x00000000
        /*00f0*/ 	.short	0x0005
        /*00f2*/ 	.short	0x0028
        /*00f4*/ 	.byte	0x00, 0xf0, 0x11, 0x00


	//----- nvinfo : EIATTR_KPARAM_INFO
	.align		4
.L_1539:
        /*00f8*/ 	.byte	0x04, 0x17
        /*00fa*/ 	.short	(.L_1541 - .L_1540)
.L_1540:
        /*00fc*/ 	.word	0x00000000
        /*0100*/ 	.short	0x0004
        /*0102*/ 	.short	0x0020
        /*0104*/ 	.byte	0x00, 0xf5, 0x21, 0x00


	//----- nvinfo : EIATTR_KPARAM_INFO
	.align		4
.L_1541:
        /*0108*/ 	.byte	0x04, 0x17
        /*010a*/ 	.short	(.L_1543 - .L_1542)
.L_1542:
        /*010c*/ 	.word	0x00000000
        /*0110*/ 	.short	0x0003
        /*0112*/ 	.short	0x0018
        /*0114*/ 	.byte	0x00, 0xf5, 0x21, 0x00


	//----- nvinfo : EIATTR_KPARAM_INFO
	.align		4
.L_1543:
        /*0118*/ 	.byte	0x04, 0x17
        /*011a*/ 	.short	(.L_1545 - .L_1544)
.L_1544:
        /*011c*/ 	.word	0x00000000
        /*0120*/ 	.short	0x0002
        /*0122*/ 	.short	0x0010
        /*0124*/ 	.byte	0x00, 0xf5, 0x21, 0x00


	//----- nvinfo : EIATTR_KPARAM_INFO
	.align		4
.L_1545:
        /*0128*/ 	.byte	0x04, 0x17
        /*012a*/ 	.short	(.L_1547 - .L_1546)
.L_1546:
        /*012c*/ 	.word	0x00000000
        /*0130*/ 	.short	0x0001
        /*0132*/ 	.short	0x0008
        /*0134*/ 	.byte	0x00, 0xf5, 0x21, 0x00


	//----- nvinfo : EIATTR_KPARAM_INFO
	.align		4
.L_1547:
        /*0138*/ 	.byte	0x04, 0x17
        /*013a*/ 	.short	(.L_1549 - .L_1548)
.L_1548:
        /*013c*/ 	.word	0x00000000
        /*0140*/ 	.short	0x0000
        /*0142*/ 	.short	0x0000
        /*0144*/ 	.byte	0x00, 0xf5, 0x21, 0x00


	//----- nvinfo : EIATTR_SPARSE_MMA_MASK
	.align		4
.L_1549:
        /*0148*/ 	.byte	0x03, 0x50
        /*014a*/ 	.short	0x0000


	//----- nvinfo : EIATTR_MAXREG_COUNT
	.align		4
        /*014c*/ 	.byte	0x03, 0x1b
        /*014e*/ 	.short	0x00ff


	//----- nvinfo : EIATTR_NUM_BARRIERS
	.align		4
        /*0150*/ 	.byte	0x02, 0x4c
        /*0152*/ 	.byte	0x01
	.zero		1


	//----- nvinfo : EIATTR_MERCURY_ISA_VERSION
	.align		4
        /*0154*/ 	.byte	0x03, 0x5f
        /*0156*/ 	.short	0x0101


	//----- nvinfo : EIATTR_VRC_CTA_INIT_COUNT
	.align		4
        /*0158*/ 	.byte	0x02, 0x4a
	.zero		1
	.zero		1


	//----- nvinfo : EIATTR_EXIT_INSTR_OFFSETS
	.align		4
        /*015c*/ 	.byte	0x04, 0x1c
        /*015e*/ 	.short	(.L_1551 - .L_1550)


	//   ....[0]....
.L_1550:
        /*0160*/ 	.word	0x00000080


	//   ....[1]....
        /*0164*/ 	.word	0x00000290


	//   ....[2]....
        /*0168*/ 	.word	0x00000e40


	//   ....[3]....
        /*016c*/ 	.word	0x00004340


	//   ....[4]....
        /*0170*/ 	.word	0x000045c0


	//   ....[5]....
        /*0174*/ 	.word	0x00004710


	//   ....[6]....
        /*0178*/ 	.word	0x000047a0


	//   ....[7]....
        /*017c*/ 	.word	0x000047e0


	//----- nvinfo : EIATTR_CRS_STACK_SIZE
	.align		4
.L_1551:
        /*0180*/ 	.byte	0x04, 0x1e
        /*0182*/ 	.short	(.L_1553 - .L_1552)
.L_1552:
        /*0184*/ 	.word	0x00000000


	//----- nvinfo : EIATTR_CBANK_PARAM_SIZE
	.align		4
.L_1553:
        /*0188*/ 	.byte	0x03, 0x19
        /*018a*/ 	.short	0x0074


	//----- nvinfo : EIATTR_PARAM_CBANK
	.align		4
        /*018c*/ 	.byte	0x04, 0x0a
        /*018e*/ 	.short	(.L_1555 - .L_1554)
	.align		4
.L_1554:
        /*0190*/ 	.word	index@(.nv.constant0._Z23gemm_half_q_half_kernelILi3ELi32ELb1ELb0ELi64EEvPK6__halfPKjS4_S2_PS0_iiiiPKtS7_iiiiiibS2_i)
        /*0194*/ 	.short	0x0380
        /*0196*/ 	.short	0x0074


	//----- nvinfo : EIATTR_SW_WAR
	.align		4
.L_1555:
        /*0198*/ 	.byte	0x04, 0x36
        /*019a*/ 	.short	(.L_1557 - .L_1556)
.L_1556:
        /*019c*/ 	.word	0x00000008
.L_1557:


//--------------------- .nv.info._Z23gemm_half_q_half_kernelILi3ELi48ELb1ELb0ELi64EEvPK6__halfPKjS4_S2_PS0_iiiiPKtS7_iiiiiibS2_i --------------------------
	.section	.nv.info._Z23gemm_half_q_half_kernelILi3ELi48ELb1ELb0ELi64EEvPK6__halfPKjS4_S2_PS0_iiiiPKtS7_iiiiiibS2_i,"",@"SHT_CUDA_INFO"
	.sectionflags	@""
	.align	4


	//----- nvinfo : EIATTR_CUDA_API_VERSION
	.align		4
        /*0000*/ 	.byte	0x04, 0x37
        /*0002*/ 	.short	(.L_1559 - .L_1558)
.L_1558:
        /*0004*/ 	.word	0x00000082


	//----- nvinfo : EIATTR_KPARAM_INFO
	.align		4
.L_1559:
        /*0008*/ 	.byte	0x04, 0x17
        /*000a*/ 	.short	(.L_1561 - .L_1560)
.L_1560:
        /*000c*/ 	.word	0x00000000
        /*0010*/ 	.short	0x0013
        /*0012*/ 	.short	0x0070
        /*0014*/ 	.byte	0x00, 0xf0, 0x11, 0x00


	//----- nvinfo : EIATTR_KPARAM_INFO
	.align		4
.L_1561:
        /*0018*/ 	.byte	0x04, 0x17
        /*001a*/ 	.short	(.L_1563 - .L_1562)
.L_1562:
        /*001c*/ 	.word	0x00000000
        /*0020*/ 	.short	0x0012
        /*0022*/ 	.short	0x0068
        /*0024*/ 	.byte	0x00, 0xf5, 0x21, 0x00


	//----- nvinfo : EIATTR_KPARAM_INFO
	.align		4
.L_1563:
        /*0028*/ 	.byte	0x04, 0x17
        /*002a*/ 	.short	(.L_1565 - .L_1564)
.L_1564:
        /*002c*/ 	.word	0x00000000
        /*0030*/ 	.short	0x0011
        /*0032*/ 	.short	0x0060
        /*0034*/ 	.byte	0x00, 0xf0, 0x05, 0x00


	//----- nvinfo : EIATTR_KPARAM_INFO
	.align		4
.L_1565:
        /*0038*/ 	.byte	0x04, 0x17
        /*003a*/ 	.short	(.L_1567 - .L_1566)
.L_1566:
        /*003c*/ 	.word	0x00000000
        /*0040*/ 	.short	0x0010
        /*0042*/ 	.short	0x005c
        /*0044*/ 	.byte	0x00, 0xf0, 0x11, 0x00


	//----- nvinfo : EIATTR_KPARAM_INFO
	.align		4
.L_1567:
        /*0048*/ 	.byte	0x04, 0x17
        /*004a*/ 	.short	(.L_1569 - .L_1568)
.L_1568:
        /*004c*/ 	.word	0x00000000
        /*0050*/ 	.short	0x000f
        /*0052*/ 	.short	0x0058
        /*0054*/ 	.byte	0x00, 0xf0, 0x11, 0x00


	//----- nvinfo : EIATTR_KPARAM_INFO
	.align		4
.L_1569:
        /*0058*/ 	.byte	0x04, 0x17
        /*005a*/ 	.short	(.L_1571 - .L_1570)
.L_1570:
        /*005c*/ 	.word	0x00000000
        /*0060*/ 	.short	0x000e
        /*0062*/ 	.short	0x0054
        /*0064*/ 	.byte	0x00, 0xf0, 0x11, 0x00


	//----- nvinfo : EIATTR_KPARAM_INFO
	.align		4
.L_1571:
        /*0068*/ 	.byte	0x04, 0x17
        /*006a*/ 	.short	(.L_1573 - .L_1572)
.L_1572:
        /*006c*/ 	.word	0x00000000
        /*0070*/ 	.short	0x000d
        /*0072*/ 	.short	0x0050
        /*0074*/ 	.byte	0x00, 0xf0, 0x11, 0x00


	//----- nvinfo : EIATTR_KPARAM_INFO
	.align		4
.L_1573:
        /*0078*/ 	.byte	0x04, 0x17
        /*007a*/ 	.short	(.L_1575 - .L_1574)
.L_1574:
        /*007c*/ 	.word	0x00000000
        /*0080*/ 	.short	0x000c
        /*0082*/ 	.short	0x004c
        /*0084*/ 	.byte	0x00, 0xf0, 0x11, 0x00


	//----- nvinfo : EIATTR_KPARAM_INFO
	.align		4
.L_1575:
        /*0088*/ 	.byte	0x04, 0x17
        /*008a*/ 	.short	(.L_1577 - .L_1576)
.L_1576:
        /*008c*/ 	.word	0x00000000
        /*0090*/ 	.short	0x000b
        /*0092*/ 	.short	0x0048
        /*0094*/ 	.byte	0x00, 0xf0, 0x11, 0x00


	//----- nvinfo : EIATTR_KPARAM_INFO
	.align		4
.L_1577:
        /*0098*/ 	.byte	0x04, 0x17
        /*009a*/ 	.short	(.L_1579 - .L_1578)
.L_1578:
        /*009c*/ 	.word	0x00000000
        /*00a0*/ 	.short	0x000a
        /*00a2*/ 	.short	0x0040
        /*00a4*/ 	.byte	0x00, 0xf5, 0x21, 0x00


	//----- nvinfo : EIATTR_KPARAM_INFO
	.align		4
.L_1579:
        /*00a8*/ 	.byte	0x04, 0x17
        /*00aa*/ 	.short	(.L_1581 - .L_1580)
.L_1580:
        /*00ac*/ 	.word	0x00000000
        /*00b0*/ 	.short	0x0009
        /*00b2*/ 	.short	0x0038
        /*00b4*/ 	.byte	0x00, 0xf5, 0x21, 0x00


	//----- nvinfo : EIATTR_KPARAM_INFO
	.align		4
.L_1581:
        /*00b8*/ 	.byte	0x04, 0x17
        /*00ba*/ 	.short	(.L_1583 - .L_1582)
.L_1582:
        /*00bc*/ 	.word	0x00000000
        /*00c0*/ 	.short	0x0008
        /*00c2*/ 	.short	0x0034
        /*00c4*/ 	.byte	0x00, 0xf0, 0x11, 0x00


	//----- nvinfo : EIATTR_KPARAM_INFO
	.align		4
.L_1583:
        /*00c8*/ 	.byte	0x04, 0x17
        /*00ca*/ 	.short	(.L_1585 - .L_1584)
.L_1584:
        /*00cc*/ 	.word	0x00000000
        /*00d0*/ 	.short	0x0007
        /*00d2*/ 	.short	0x0030
        /*00d4*/ 	.byte	0x00, 0xf0, 0x11, 0x00


	//----- nvinfo : EIATTR_KPARAM_INFO
	.align		4
.L_1585:
        /*00d8*/ 	.byte	0x04, 0x17
        /*00da*/ 	.short	(.L_1587 - .L_1586)
.L_1586:
        /*00dc*/ 	.word	0x00000000
        /*00e0*/ 	.short	0x0006
        /*00e2*/ 	.short	0x002c
        /*00e4*/ 	.byte	0x00, 0xf0, 0x11, 0x00


	//----- nvinfo : EIATTR_KPARAM_INFO
	.align		4
.L_1587:
        /*00e8*/ 	.byte	0x04, 0x17
        /*00ea*/ 	.short	(.L_1589 - .L_1588)
.L_1588:
        /*00ec*/ 	.word	0x00000000
        /*00f0*/ 	.short	0x0005
        /*00f2*/ 	.short	0x0028
        /*00f4*/ 	.byte	0x00, 0xf0, 0x11, 0x00


	//----- nvinfo : EIATTR_KPARAM_INFO
	.align		4
.L_1589:
        /*00f8*/ 	.byte	0x04, 0x17
        /*00fa*/ 	.short	(.L_1591 - .L_1590)
.L_1590:
        /*00fc*/ 	.word	0x00000000
        /*0100*/ 	.short	0x0004
        /*0102*/ 	.short	0x0020
        /*0104*/ 	.byte	0x00, 0xf5, 0x21, 0x00


	//----- nvinfo : EIATTR_KPARAM_INFO
	.align		4
.L_1591:
        /*0108*/ 	.byte	0x04, 0x17
        /*010a*/ 	.short	(.L_1593 - .L_1592)
.L_1592:
        /*010c*/ 	.word	0x00000000
        /*0110*/ 	.short	0x0003
        /*0112*/ 	.short	0x0018
        /*0114*/ 	.byte	0x00, 0xf5, 0x21, 0x00


	//----- nvinfo : EIATTR_KPARAM_INFO
	.align		4
.L_1593:
        /*0118*/ 	.byte	0x04, 0x17
        /*011a*/ 	.short	(.L_1595 - .L_1594)
.L_1594:
        /*011c*/ 	.word	0x00000000
        /*0120*/ 	.short	0x0002
        /*0122*/ 	.short	0x0010
        /*0124*/ 	.byte	0x00, 0xf5, 0x21, 0x00


	//----- nvinfo : EIATTR_KPARAM_INFO
	.align		4
.L_1595:
        /*0128*/ 	.byte	0x04, 0x17
        /*012a*/ 	.short	(.L_1597 - .L_1596)
.L_1596:
        /*012c*/ 	.word	0x00000000
        /*0130*/ 	.short	0x0001
        /*0132*/ 	.short	0x0008
        /*0134*/ 	.byte	0x00, 0xf5, 0x21, 0x00


	//----- nvinfo : EIATTR_KPARAM_INFO
	.align		4
.L_1597:
        /*0138*/ 	.byte	0x04, 0x17
        /*013a*/ 	.short	(.L_1599 - .L_1598)
.L_1598:
        /*013c*/ 	.word	0x00000000
        /*0140*/ 	.short	0x0000
        /*0142*/ 	.short	0x0000
        /*0144*/ 	.byte	0x00, 0xf5, 0x21, 0x00


	//----- nvinfo : EIATTR_SPARSE_MMA_MASK
	.align		4
.L_1599:
        /*0148*/ 	.byte	0x03, 0x50
        /*014a*/ 	.short	0x0000


	//----- nvinfo : EIATTR_MAXREG_COUNT
	.align		4
        /*014c*/ 	.byte	0x03, 0x1b
        /*014e*/ 	.short	0x00ff


	//----- nvinfo : EIATTR_NUM_BARRIERS
	.align		4
        /*0150*/ 	.byte	0x02, 0x4c
        /*0152*/ 	.byte	0x01
	.zero		1


	//----- nvinfo : EIATTR_MERCURY_ISA_VERSION
	.align		4
        /*0154*/ 	.byte	0x03, 0x5f
        /*0156*/ 	.short	0x0101


	//----- nvinfo : EIATTR_VRC_CTA_INIT_COUNT
	.align		4
        /*0158*/ 	.byte	0x02, 0x4a
	.zero		1
	.zero		1


	//----- nvinfo : EIATTR_EXIT_INSTR_OFFSETS
	.align		4
        /*015c*/ 	.byte	0x04, 0x1c
        /*015e*/ 	.short	(.L_1601 - .L_1600)


	//   ....[0]....
.L_1600:
        /*0160*/ 	.word	0x00000070


	//   ....[1]....
        /*0164*/ 	.word	0x00000230


	//   ....[2]....
        /*0168*/ 	.word	0x00000df0


	//   ....[3]....
        /*016c*/ 	.word	0x00006310


	//   ....[4]....
        /*0170*/ 	.word	0x00006540


	//   ....[5]....
        /*0174*/ 	.word	0x00006670


	//   ....[6]....
        /*0178*/ 	.word	0x00006700


	//   ....[7]....
        /*017c*/ 	.word	0x00006740


	//----- nvinfo : EIATTR_CRS_STACK_SIZE
	.align		4
.L_1601:
        /*0180*/ 	.byte	0x04, 0x1e
        /*0182*/ 	.short	(.L_1603 - .L_1602)
.L_1602:
        /*0184*/ 	.word	0x00000000


	//----- nvinfo : EIATTR_CBANK_PARAM_SIZE
	.align		4
.L_1603:
        /*0188*/ 	.byte	0x03, 0x19
        /*018a*/ 	.short	0x0074


	//----- nvinfo : EIATTR_PARAM_CBANK
	.align		4
        /*018c*/ 	.byte	0x04, 0x0a
        /*018e*/ 	.short	(.L_1605 - .L_1604)
	.align		4
.L_1604:
        /*0190*/ 	.word	index@(.nv.constant0._Z23gemm_half_q_half_kernelILi3ELi48ELb1ELb0ELi64EEvPK6__halfPKjS4_S2_PS0_iiiiPKtS7_iiiiiibS2_i)
        /*0194*/ 	.short	0x0380
        /*0196*/ 	.short	0x0074


	//----- nvinfo : EIATTR_SW_WAR
	.align		4
.L_1605:
        /*0198*/ 	.byte	0x04, 0x36
        /*019a*/ 	.short	(.L_1607 - .L_1606)
.L_1606:
        /*019c*/ 	.word	0x00000008
.L_1607:


//--------------------- .nv.info._Z23gemm_half_q_half_kernelILi3ELi16ELb1ELb0ELi64EEvPK6__halfPKjS4_S2_PS0_iiiiPKtS7_iiiiiibS2_i --------------------------
	.section	.nv.info._Z23gemm_half_q_half_kernelILi3ELi16ELb1ELb0ELi64EEvPK6__halfPKjS4_S2_PS0_iiiiPKtS7_iiiiiibS2_i,"",@"SHT_CUDA_INFO"
	.sectionflags	@""
	.align	4


	//----- nvinfo : EIATTR_CUDA_API_VERSION
	.align		4
        /*0000*/ 	.byte	0x04, 0x37
        /*0002*/ 	.short	(.L_1609 - .L_1608)
.L_1608:
        /*0004*/ 	.word	0x00000082


	//----- nvinfo : EIATTR_KPARAM_INFO
	.align		4
.L_1609:
        /*0008*/ 	.byte	0x04, 0x17
        /*000a*/ 	.short	(.L_1611 - .L_1610)
.L_1610:
        /*000c*/ 	.word	0x00000000
        /*0010*/ 	.short	0x0013
        /*0012*/ 	.short	0x0070
        /*0014*/ 	.byte	0x00, 0xf0, 0x11, 0x00


	//----- nvinfo : EIATTR_KPARAM_INFO
	.align		4
.L_1611:
        /*0018*/ 	.byte	0x04, 0x17
        /*001a*/ 	.short	(.L_1613 - .L_1612)
.L_1612:
        /*001c*/ 	.word	0x00000000
        /*0020*/ 	.short	0x0012
        /*0022*/ 	.short	0x0068
        /*0024*/ 	.byte	0x00, 0xf5, 0x21, 0x00


	//----- nvinfo : EIATTR_KPARAM_INFO
	.align		4
.L_1613:
        /*0028*/ 	.byte	0x04, 0x17
        /*002a*/ 	.short	(.L_1615 - .L_1614)
.L_1614:
        /*002c*/ 	.word	0x00000000
        /*0030*/ 	.short	0x0011
        /*0032*/ 	.short	0x0060
        /*0034*/ 	.byte	0x00, 0xf0, 0x05, 0x00


	//----- nvinfo : EIATTR_KPARAM_INFO
	.align		4
.L_1615:
        /*0038*/ 	.byte	0x04, 0x17
        /*003a*/ 	.short	(.L_1617 - .L_1616)
.L_1616:
        /*003c*/ 	.word	0x00000000
        /*0040*/ 	.short	0x0010
        /*0042*/ 	.short	0x005c
        /*0044*/ 	.byte	0x00, 0xf0, 0x11, 0x00


	//----- nvinfo : EIATTR_KPARAM_INFO
	.align		4
.L_1617:
        /*0048*/ 	.byte	0x04, 0x17
        /*004a*/ 	.short	(.L_1619 - .L_1618)
.L_1618:
        /*004c*/ 	.word	0x00000000
        /*0050*/ 	.short	0x000f
        /*0052*/ 	.short	0x0058
        /*0054*/ 	.byte	0x00, 0xf0, 0x11, 0x00


	//----- nvinfo : EIATTR_KPARAM_INFO
	.align		4
.L_1619:
        /*0058*/ 	.byte	0x04, 0x17
        /*005a*/ 	.short	(.L_1621 - .L_1620)
.L_1620:
        /*005c*/ 	.word	0x00000000
        /*0060*/ 	.short	0x000e
        /*0062*/ 	.short	0x0054
        /*0064*/ 	.byte	0x00, 0xf0, 0x11, 0x00


	//----- nvinfo : EIATTR_KPARAM_INFO
	.align		4
.L_1621:
        /*0068*/ 	.byte	0x04, 0x17
        /*006a*/ 	.short	(.L_1623 - .L_1622)
.L_1622:
        /*006c*/ 	.word	0x00000000
        /*0070*/ 	.short	0x000d
        /*0072*/ 	.short	0x0050
        /*0074*/ 	.byte	0x00, 0xf0, 0x11, 0x00


	//----- nvinfo : EIATTR_KPARAM_INFO
	.align		4
.L_1623:
        /*0078*/ 	.byte	0x04, 0x17
        /*007a*/ 	.short	(.L_1625 - .L_1624)
.L_1624:
        /*007c*/ 	.word	0x00000000
        /*0080*/ 	.short	0x000c
        /*0082*/ 	.short	0x004c
        /*0084*/ 	.byte	0x00, 0xf0, 0x11, 0x00


	//----- nvinfo : EIATTR_KPARAM_INFO
	.align		4
.L_1625:
        /*0088*/ 	.byte	0x04, 0x17
        /*008a*/ 	.short	(.L_1627 - .L_1626)
.L_1626:
        /*008c*/ 	.word	0x00000000
        /*0090*/ 	.short	0x000b
        /*0092*/ 	.short	0x0048
        /*0094*/ 	.byte	0x00, 0xf0, 0x11, 0x00


	//----- nvinfo : EIATTR_KPARAM_INFO
	.align		4
.L_1627:
        /*0098*/ 	.byte	0x04, 0x17
        /*009a*/ 	.short	(.L_1629 - .L_1628)
.L_1628:
        /*009c*/ 	.word	0x00000000
        /*00a0*/ 	.short	0x000a
        /*00a2*/ 	.short	0x0040
        /*00a4*/ 	.byte	0x00, 0xf5, 0x21, 0x00


	//----- nvinfo : EIATTR_KPARAM_INFO
	.align		4
.L_1629:
        /*00a8*/ 	.byte	0x04, 0x17
        /*00aa*/ 	.short	(.L_1631 - .L_1630)
.L_1630:
        /*00ac*/ 	.word	0x00000000
        /*00b0*/ 	.short	0x0009
        /*00b2*/ 	.short	0x0038
        /*00b4*/ 	.byte	0x00, 0xf5, 0x21, 0x00


	//----- nvinfo : EIATTR_KPARAM_INFO
	.align		4
.L_1631:
        /*00b8*/ 	.byte	0x04, 0x17
        /*00ba*/ 	.short	(.L_1633 - .L_1632)
.L_1632:
        /*00bc*/ 	.word	0x00000000
        /*00c0*/ 	.short	0x0008
        /*00c2*/ 	.short	0x0034
        /*00c4*/ 	.byte	0x00, 0xf0, 0x11, 0x00


	//----- nvinfo : EIATTR_KPARAM_INFO
	.align		4
.L_1633:
        /*00c8*/ 	.byte	0x04, 0x17
        /*00ca*/ 	.short	(.L_1635 - .L_1634)
.L_1634:
        /*00cc*/ 	.word	0x00000000
        /*00d0*/ 	.short	0x0007
        /*00d2*/ 	.short	0x0030
        /*00d4*/ 	.byte	0x00, 0xf0, 0x11, 0x00


	//----- nvinfo : EIATTR_KPARAM_INFO
	.align		4
.L_1635:
        /*00d8*/ 	.byte	0x04, 0x17
        /*00da*/ 	.short	(.L_1637 - .L_1636)
.L_1636:
        /*00dc*/ 	.word	0x00000000
        /*00e0*/ 	.short	0x0006
        /*00e2*/ 	.short	0x002c
        /*00e4*/ 	.byte	0x00, 0xf0, 0x11, 0x00


	//----- nvinfo : EIATTR_KPARAM_INFO
	.align		4
.L_1637:
        /*00e8*/ 	.byte	0x04, 0x17
        /*00ea*/ 	.short	(.L_1639 - .L_1638)
.L_1638:
        /*00ec*/ 	.word	0x00000000
        /*00f0*/ 	.short	0x0005
        /*00f2*/ 	.short	0x0028
        /*00f4*/ 	.byte	0x00, 0xf0, 0x11, 0x00


	//----- nvinfo : EIATTR_KPARAM_INFO
	.align		4
.L_1639:
        /*00f8*/ 	.byte	0x04, 0x17
        /*00fa*/ 	.short	(.L_1641 - .L_1640)
.L_1640:
        /*00fc*/ 	.word	0x00000000
        /*0100*/ 	.short	0x0004
        /*0102*/ 	.short	0x0020
        /*0104*/ 	.byte	0x00, 0xf5, 0x21, 0x00


	//----- nvinfo : EIATTR_KPARAM_INFO
	.align		4
.L_1641:
        /*0108*/ 	.byte	0x04, 0x17
        /*010a*/ 	.short	(.L_1643 - .L_1642)
.L_1642:
        /*010c*/ 	.word	0x00000000
        /*0110*/ 	.short	0x0003
        /*0112*/ 	.short	0x0018
        /*0114*/ 	.byte	0x00, 0xf5, 0x21, 0x00


	//----- nvinfo : EIATTR_KPARAM_INFO
	.align		4
.L_1643:
        /*0118*/ 	.byte	0x04, 0x17
        /*011a*/ 	.short	(.L_1645 - .L_1644)
.L_1644:
        /*011c*/ 	.word	0x00000000
        /*0120*/ 	.short	0x0002
        /*0122*/ 	.short	0x0010
        /*0124*/ 	.byte	0x00, 0xf5, 0x21, 0x00


	//----- nvinfo : EIATTR_KPARAM_INFO
	.align		4
.L_1645:
        /*0128*/ 	.byte	0x04, 0x17
        /*012a*/ 	.short	(.L_1647 - .L_1646)
.L_1646:
        /*012c*/ 	.word	0x00000000
        /*0130*/ 	.short	0x0001
        /*0132*/ 	.short	0x0008
        /*0134*/ 	.byte	0x00, 0xf5, 0x21, 0x00


	//----- nvinfo : EIATTR_KPARAM_INFO
	.align		4
.L_1647:
        /*0138*/ 	.byte	0x04, 0x17
        /*013a*/ 	.short	(.L_1649 - .L_1648)
.L_1648:
        /*013c*/ 	.word	0x00000000
        /*0140*/ 	.short	0x0000
        /*0142*/ 	.short	0x0000
        /*0144*/ 	.byte	0x00, 0xf5, 0x21, 0x00


	//----- nvinfo : EIATTR_SPARSE_MMA_MASK
	.align		4
.L_1649:
        /*0148*/ 	.byte	0x03, 0x50
        /*014a*/ 	.short	0x0000


	//----- nvinfo : EIATTR_MAXREG_COUNT
	.align		4
        /*014c*/ 	.byte	0x03, 0x1b
        /*014e*/ 	.short	0x00ff


	//----- nvinfo : EIATTR_NUM_BARRIERS
	.align		4
        /*0150*/ 	.byte	0x02, 0x4c
        /*0152*/ 	.byte	0x01
	.zero		1


	//----- nvinfo : EIATTR_MERCURY_ISA_VERSION
	.align		4
        /*0154*/ 	.byte	0x03, 0x5f
        /*0156*/ 	.short	0x0101


	//----- nvinfo : EIATTR_VRC_CTA_INIT_COUNT
	.align		4
        /*0158*/ 	.byte	0x02, 0x4a
	.zero		1
	.zero		1


	//----- nvinfo : EIATTR_EXIT_INSTR_OFFSETS
	.align		4
        /*015c*/ 	.byte	0x04, 0x1c
        /*015e*/ 	.short	(.L_1651 - .L_1650)


	//   ....[0]....
.L_1650:
        /*0160*/ 	.word	0x00000080


	//   ....[1]....
        /*0164*/ 	.word	0x00000290


	//   ....[2]....
        /*0168*/ 	.word	0x00000e40


	//   ....[3]....
        /*016c*/ 	.word	0x00004000


	//   ....[4]....
        /*0170*/ 	.word	0x00004280


	//   ....[5]....
        /*0174*/ 	.word	0x000043f0


	//   ....[6]....
        /*0178*/ 	.word	0x00004480


	//   ....[7]....
        /*017c*/ 	.word	0x000044c0


	//----- nvinfo : EIATTR_CRS_STACK_SIZE
	.align		4
.L_1651:
        /*0180*/ 	.byte	0x04, 0x1e
        /*0182*/ 	.short	(.L_1653 - .L_1652)
.L_1652:
        /*0184*/ 	.word	0x00000000


	//----- nvinfo : EIATTR_CBANK_PARAM_SIZE
	.align		4
.L_1653:
        /*0188*/ 	.byte	0x03, 0x19
        /*018a*/ 	.short	0x0074


	//----- nvinfo : EIATTR_PARAM_CBANK
	.align		4
        /*018c*/ 	.byte	0x04, 0x0a
        /*018e*/ 	.short	(.L_1655 - .L_1654)
	.align		4
.L_1654:
        /*0190*/ 	.word	index@(.nv.constant0._Z23gemm_half_q_half_kernelILi3ELi16ELb1ELb0ELi64EEvPK6__halfPKjS4_S2_PS0_iiiiPKtS7_iiiiiibS2_i)
        /*0194*/ 	.short	0x0380
        /*0196*/ 	.short	0x0074


	//----- nvinfo : EIATTR_SW_WAR
	.align		4
.L_1655:
        /*0198*/ 	.byte	0x04, 0x36
        /*019a*/ 	.short	(.L_1657 - .L_1656)
.L_1656:
        /*019c*/ 	.word	0x00000008
.L_1657:


//--------------------- .nv.info._Z23gemm_half_q_half_kernelILi3ELi24ELb1ELb0ELi64EEvPK6__halfPKjS4_S2_PS0_iiiiPKtS7_iiiiiibS2_i --------------------------
	.section	.nv.info._Z23gemm_half_q_half_kernelILi3ELi24ELb1ELb0ELi64EEvPK6__halfPKjS4_S2_PS0_iiiiPKtS7_iiiiiibS2_i,"",@"SHT_CUDA_INFO"
	.sectionflags	@""
	.align	4


	//----- nvinfo : EIATTR_CUDA_API_VERSION
	.align		4
        /*0000*/ 	.byte	0x04, 0x37
        /*0002*/ 	.short	(.L_1659 - .L_1658)
.L_1658:
        /*0004*/ 	.word	0x00000082


	//----- nvinfo : EIATTR_KPARAM_INFO
	.align		4
.L_1659:
        /*0008*/ 	.byte	0x04, 0x17
        /*000a*/ 	.short	(.L_1661 - .L_1660)
.L_1660:
        /*000c*/ 	.word	0x00000000
        /*0010*/ 	.short	0x0013
        /*0012*/ 	.short	0x0070
        /*0014*/ 	.byte	0x00, 0xf0, 0x11, 0x00


	//----- nvinfo : EIATTR_KPARAM_INFO
	.align		4
.L_1661:
        /*0018*/ 	.byte	0x04, 0x17
        /*001a*/ 	.short	(.L_1663 - .L_1662)
.L_1662:
        /*001c*/ 	.word	0x00000000
        /*0020*/ 	.short	0x0012
        /*0022*/ 	.short	0x0068
        /*0024*/ 	.byte	0x00, 0xf5, 0x21, 0x00


	//----- nvinfo : EIATTR_KPARAM_INFO
	.align		4
.L_1663:
        /*0028*/ 	.byte	0x04, 0x17
        /*002a*/ 	.short	(.L_1665 - .L_1664)
.L_1664:
        /*002c*/ 	.word	0x00000000
        /*0030*/ 	.short	0x0011
        /*0032*/ 	.short	0x0060
        /*0034*/ 	.byte	0x00, 0xf0, 0x05, 0x00


	//----- nvinfo : EIATTR_KPARAM_INFO
	.align		4
.L_1665:
        /*0038*/ 	.byte	0x04, 0x17
        /*003a*/ 	.short	(.L_1667 - .L_1666)
.L_1666:
        /*003c*/ 	.word	0x00000000
        /*0040*/ 	.short	0x0010
        /*0042*/ 	.short	0x005c
        /*0044*/ 	.byte	0x00, 0xf0, 0x11, 0x00


	//----- nvinfo : EIATTR_KPARAM_INFO
	.align		4
.L_1667:
        /*0048*/ 	.byte	0x04, 0x17
        /*004a*/ 	.short	(.L_1669 - .L_1668)
.L_1668:
        /*004c*/ 	.word	0x00000000
        /*0050*/ 	.short	0x000f
        /*0052*/ 	.short	0x0058
        /*0054*/ 	.byte	0x00, 0xf0, 0x11, 0x00


	//----- nvinfo : EIATTR_KPARAM_INFO
	.align		4
.L_1669:
        /*0058*/ 	.byte	0x04, 0x17
        /*005a*/ 	.short	(.L_1671 - .L_1670)
.L_1670:
        /*005c*/ 	.word	0x00000000
        /*0060*/ 	.short	0x000e
        /*0062*/ 	.short	0x0054
        /*0064*/ 	.byte	0x00, 0xf0, 0x11, 0x00


	//----- nvinfo : EIATTR_KPARAM_INFO
	.align		4
.L_1671:
        /*0068*/ 	.byte	0x04, 0x17
        /*006a*/ 	.short	(.L_1673 - .L_1672)
.L_1672:
        /*006c*/ 	.word	0x00000000
        /*0070*/ 	.short	0x000d
        /*0072*/ 	.short	0x0050
        /*0074*/ 	.byte	0x00, 0xf0, 0x11, 0x00


	//----- nvinfo : EIATTR_KPARAM_INFO
	.align		4
.L_1673:
        /*0078*/ 	.byte	0x04, 0x17
        /*007a*/ 	.short	(.L_1675 - .L_1674)
.L_1674:
        /*007c*/ 	.word	0x00000000
        /*0080*/ 	.short	0x000c
        /*0082*/ 	.short	0x004c
        /*0084*/ 	.byte	0x00, 0xf0, 0x11, 0x00


	//----- nvinfo : EIATTR_KPARAM_INFO
	.align		4
.L_1675:
        /*0088*/ 	.byte	0x04, 0x17
        /*008a*/ 	.short	(.L_1677 - .L_1676)
.L_1676:
        /*008c*/ 	.word	0x00000000
        /*0090*/ 	.short	0x000b
        /*0092*/ 	.short	0x0048
        /*0094*/ 	.byte	0x00, 0xf0, 0x11, 0x00


	//----- nvinfo : EIATTR_KPARAM_INFO
	.align		4
.L_1677:
        /*0098*/ 	.byte	0x04, 0x17
        /*009a*/ 	.short	(.L_1679 - .L_1678)
.L_1678:
        /*009c*/ 	.word	0x00000000
        /*00a0*/ 	.short	0x000a
        /*00a2*/ 	.short	0x0040
        /*00a4*/ 	.byte	0x00, 0xf5, 0x21, 0x00


	//----- nvinfo : EIATTR_KPARAM_INFO
	.align		4
.L_1679:
        /*00a8*/ 	.byte	0x04, 0x17
        /*00aa*/ 	.short	(.L_1681 - .L_1680)
.L_1680:
        /*00ac*/ 	.word	0x00000000
        /*00b0*/ 	.short	0x0009
        /*00b2*/ 	.short	0x0038
        /*00b4*/ 	.byte	0x00, 0xf5, 0x21, 0x00


	//----- nvinfo : EIATTR_KPARAM_INFO
	.align		4
.L_1681:
        /*00b8*/ 	.byte	0x04, 0x17
        /*00ba*/ 	.short	(.L_1683 - .L_1682)
.L_1682:
        /*00bc*/ 	.word	0x00000000
        /*00c0*/ 	.short	0x0008
        /*00c2*/ 	.short	0x0034
        /*00c4*/ 	.byte	0x00, 0xf0, 0x11, 0x00


	//----- nvinfo : EIATTR_KPARAM_INFO
	.align		4
.L_1683:
        /*00c8*/ 	.byte	0x04, 0x17
        /*00ca*/ 	.short	(.L_1685 - .L_1684)
.L_1684:
        /*00cc*/ 	.word	0x00000000
        /*00d0*/ 	.short	0x0007
        /*00d2*/ 	.short	0x0030
        /*00d4*/ 	.byte	0x00, 0xf0, 0x11, 0x00


	//----- nvinfo : EIATTR_KPARAM_INFO
	.align		4
.L_1685:
        /*00d8*/ 	.byte	0x04, 0x17
        /*00da*/ 	.short	(.L_1687 - .L_1686)
.L_1686:
        /*00dc*/ 	.word	0x00000000
        /*00e0*/ 	.short	0x0006
        /*00e2*/ 	.short	0x002c
        /*00e4*/ 	.byte	0x00, 0xf0, 0x11, 0x00


	//----- nvinfo : EIATTR_KPARAM_INFO
	.align		4
.L_1687:
        /*00e8*/ 	.byte	0x04, 0x17
        /*00ea*/ 	.short	(.L_1689 - .L_1688)
.L_1688:
        /*00ec*/ 	.word	0x00000000
        /*00f0*/ 	.short	0x0005
        /*00f2*/ 	.short	0x0028
        /*00f4*/ 	.byte	0x00, 0xf0, 0x11, 0x00


	//----- nvinfo : EIATTR_KPARAM_INFO
	.align		4
.L_1689:
        /*00f8*/ 	.byte	0x04, 0x17
        /*00fa*/ 	.short	(.L_1691 - .L_1690)
.L_1690:
        /*00fc*/ 	.word	0x00000000
        /*0100*/ 	.short	0x0004
        /*0102*/ 	.short	0x0020
        /*0104*/ 	.byte	0x00, 0xf5, 0x21, 0x00


	//----- nvinfo : EIATTR_KPARAM_INFO
	.align		4
.L_1691:
        /*0108*/ 	.byte	0x04, 0x17
        /*010a*/ 	.short	(.L_1693 - .L_1692)
.L_1692:
        /*010c*/ 	.word	0x00000000
        /*0110*/ 	.short	0x0003
        /*0112*/ 	.short	0x0018
        /*0114*/ 	.byte	0x00, 0xf5, 0x21, 0x00


	//----- nvinfo : EIATTR_KPARAM_INFO
	.align		4
.L_1693:
        /*0118*/ 	.byte	0x04, 0x17
        /*011a*/ 	.short	(.L_1695 - .L_1694)
.L_1694:
        /*011c*/ 	.word	0x00000000
        /*0120*/ 	.short	0x0002
        /*0122*/ 	.short	0x0010
        /*0124*/ 	.byte	0x00, 0xf5, 0x21, 0x00


	//----- nvinfo : EIATTR_KPARAM_INFO
	.align		4
.L_1695:
        /*0128*/ 	.byte	0x04, 0x17
        /*012a*/ 	.short	(.L_1697 - .L_1696)
.L_1696:
        /*012c*/ 	.word	0x00000000
        /*0130*/ 	.short	0x0001
        /*0132*/ 	.short	0x0008
        /*0134*/ 	.byte	0x00, 0xf5, 0x21, 0x00


	//----- nvinfo : EIATTR_KPARAM_INFO
	.align		4
.L_1697:
        /*0138*/ 	.byte	0x04, 0x17
        /*013a*/ 	.short	(.L_1699 - .L_1698)
.L_1698:
        /*013c*/ 	.word	0x00000000
        /*0140*/ 	.short	0x0000
        /*0142*/ 	.short	0x0000
        /*0144*/ 	.byte	0x00, 0xf5, 0x21, 0x00


	//----- nvinfo : EIATTR_SPARSE_MMA_MASK
	.align		4
.L_1699:
        /*0148*/ 	.byte	0x03, 0x50
        /*014a*/ 	.short	0x0000


	//----- nvinfo : EIATTR_MAXREG_COUNT
	.align		4
        /*014c*/ 	.byte	0x03, 0x1b
        /*014e*/ 	.short	0x00ff


	//----- nvinfo : EIATTR_NUM_BARRIERS
	.align		4
        /*0150*/ 	.byte	0x02, 0x4c
        /*0152*/ 	.byte	0x01
	.zero		1


	//----- nvinfo : EIATTR_MERCURY_ISA_VERSION
	.align		4
        /*0154*/ 	.byte	0x03, 0x5f
        /*0156*/ 	.short	0x0101


	//----- nvinfo : EIATTR_VRC_CTA_INIT_COUNT
	.align		4
        /*0158*/ 	.byte	0x02, 0x4a
	.zero		1
	.zero		1


	//----- nvinfo : EIATTR_EXIT_INSTR_OFFSETS
	.align		4
        /*015c*/ 	.byte	0x04, 0x1c
        /*015e*/ 	.short	(.L_1701 - .L_1700)


	//   ....[0]....
.L_1700:
        /*0160*/ 	.word	0x00000070


	//   ....[1]....
        /*0164*/ 	.word	0x00000230


	//   ....[2]....
        /*0168*/ 	.word	0x00000df0


	//   ....[3]....
        /*016c*/ 	.word	0x00009200


	//   ....[4]....
        /*0170*/ 	.word	0x00009430


	//   ....[5]....
        /*0174*/ 	.word	0x00009560


	//   ....[6]....
        /*0178*/ 	.word	0x000095f0


	//   ....[7]....
        /*017c*/ 	.word	0x00009630


	//----- nvinfo : EIATTR_CRS_STACK_SIZE
	.align		4
.L_1701:
        /*0180*/ 	.byte	0x04, 0x1e
        /*0182*/ 	.short	(.L_1703 - .L_1702)
.L_1702:
        /*0184*/ 	.word	0x00000000


	//----- nvinfo : EIATTR_CBANK_PARAM_SIZE
	.align		4
.L_1703:
        /*0188*/ 	.byte	0x03, 0x19
        /*018a*/ 	.short	0x0074


	//----- nvinfo : EIATTR_PARAM_CBANK
	.align		4
        /*018c*/ 	.byte	0x04, 0x0a
        /*018e*/ 	.short	(.L_1705 - .L_1704)
	.align		4
.L_1704:
        /*0190*/ 	.word	index@(.nv.constant0._Z23gemm_half_q_half_kernelILi3ELi24ELb1ELb0ELi64EEvPK6__halfPKjS4_S2_PS0_iiiiPKtS7_iiiiiibS2_i)
        /*0194*/ 	.short	0x0380
        /*0196*/ 	.short	0x0074


	//----- nvinfo : EIATTR_SW_WAR
	.align		4
.L_1705:
        /*0198*/ 	.byte	0x04, 0x36
        /*019a*/ 	.short	(.L_1707 - .L_1706)
.L_1706:
        /*019c*/ 	.word	0x00000008
.L_1707:


//--------------------- .nv.info._Z23gemm_half_q_half_kernelILi3ELi8ELb1ELb0ELi64EEvPK6__halfPKjS4_S2_PS0_iiiiPKtS7_iiiiiibS2_i --------------------------
	.section	.nv.info._Z23gemm_half_q_half_kernelILi3ELi8ELb1ELb0ELi64EEvPK6__halfPKjS4_S2_PS0_iiiiPKtS7_iiiiiibS2_i,"",@"SHT_CUDA_INFO"
	.sectionflags	@""
	.align	4


	//----- nvinfo : EIATTR_CUDA_API_VERSION
	.align		4
        /*0000*/ 	.byte	0x04, 0x37
        /*0002*/ 	.short	(.L_1709 - .L_1708)
.L_1708:
        /*0004*/ 	.word	0x00000082


	//----- nvinfo : EIATTR_KPARAM_INFO
	.align		4
.L_1709:
        /*0008*/ 	.byte	0x04, 0x17
        /*000a*/ 	.short	(.L_1711 - .L_1710)
.L_1710:
        /*000c*/ 	.word	0x00000000
        /*0010*/ 	.short	0x0013
        /*0012*/ 	.short	0x0070
        /*0014*/ 	.byte	0x00, 0xf0, 0x11, 0x00


	//----- nvinfo : EIATTR_KPARAM_INFO
	.align		4
.L_1711:
        /*0018*/ 	.byte	0x04, 0x17
        /*001a*/ 	.short	(.L_1713 - .L_1712)
.L_1712:
        /*001c*/ 	.word	0x00000000
        /*0020*/ 	.short	0x0012
        /*0022*/ 	.short	0x0068
        /*0024*/ 	.byte	0x00, 0xf5, 0x21, 0x00


	//----- nvinfo : EIATTR_KPARAM_INFO
	.align		4
.L_1713:
        /*0028*/ 	.byte	0x04, 0x17
        /*002a*/ 	.short	(.L_1715 - .L_1714)
.L_1714:
        /*002c*/ 	.word	0x00000000
        /*0030*/ 	.short	0x0011
        /*0032*/ 	.short	0x0060
        /*0034*/ 	.byte	0x00, 0xf0, 0x05, 0x00


	//----- nvinfo : EIATTR_KPARAM_INFO
	.align		4
.L_1715:
        /*0038*/ 	.byte	0x04, 0x17
        /*003a*/ 	.short	(.L_1717 - .L_1716)
.L_1716:
        /*003c*/ 	.word	0x00000000
        /*0040*/ 	.short	0x0010
        /*0042*/ 	.short	0x005c
        /*0044*/ 	.byte	0x00, 0xf0, 0x11, 0x00


	//----- nvinfo : EIATTR_KPARAM_INFO
	.align		4
.L_1717:
        /*0048*/ 	.byte	0x04, 0x17
        /*004a*/ 	.short	(.L_1719 - .L_1718)
.L_1718:
        /*004c*/ 	.word	0x00000000
        /*0050*/ 	.short	0x000f
        /*0052*/ 	.short	0x0058
        /*0054*/ 	.byte	0x00, 0xf0, 0x11, 0x00


	//----- nvinfo : EIATTR_KPARAM_INFO
	.align		4
.L_1719:
        /*0058*/ 	.byte	0x04, 0x17
        /*005a*/ 	.short	(.L_1721 - .L_1720)
.L_1720:
        /*005c*/ 	.word	0x00000000
        /*0060*/ 	.short	0x000e
        /*0062*/ 	.short	0x0054
        /*0064*/ 	.byte	0x00, 0xf0, 0x11, 0x00


	//----- nvinfo : EIATTR_KPARAM_INFO
	.align		4
.L_1721:
        /*0068*/ 	.byte	0x04, 0x17
        /*006a*/ 	.short	(.L_1723 - .L_1722)
.L_1722:
        /*006c*/ 	.word	0x00000000
        /*0070*/ 	.short	0x000d
        /*0072*/ 	.short	0x0050
        /*0074*/ 	.byte	0x00, 0xf0, 0x11, 0x00


	//----- nvinfo : EIATTR_KPARAM_INFO
	.align		4
.L_1723:
        /*0078*/ 	.byte	0x04, 0x17
        /*007a*/ 	.short	(.L_1725 - .L_1724)
.L_1724:
        /*007c*/ 	.word	0x00000000
        /*0080*/ 	.short	0x000c
        /*0082*/ 	.short	0x004c
        /*0084*/ 	.byte	0x00, 0xf0, 0x11, 0x00


	//----- nvinfo : EIATTR_KPARAM_INFO
	.align		4
.L_1725:
        /*0088*/ 	.byte	0x04, 0x17
        /*008a*/ 	.short	(.L_1727 - .L_1726)
.L_1726:
        /*008c*/ 	.word	0x00000000
        /*0090*/ 	.short	0x000b
        /*0092*/ 	.short	0x0048
        /*0094*/ 	.byte	0x00, 0xf0, 0x11, 0x00


	//----- nvinfo : EIATTR_KPARAM_INFO
	.align		4
.L_1727:
        /*0098*/ 	.byte	0x04, 0x17
        /*009a*/ 	.short	(.L_1729 - .L_1728)
.L_1728:
        /*009c*/ 	.word	0x00000000
        /*00a0*/ 	.short	0x000a
        /*00a2*/ 	.short	0x0040
        /*00a4*/ 	.byte	0x00, 0xf5, 0x21, 0x00


	//----- nvinfo : EIATTR_KPARAM_INFO
	.align		4
.L_1729:
        /*00a8*/ 	.byte	0x04, 0x17
        /*00aa*/ 	.short	(.L_1731 - .L_1730)
.L_1730:
        /*00ac*/ 	.word	0x00000000
        /*00b0*/ 	.short	0x0009
        /*00b2*/ 	.short	0x0038
        /*00b4*/ 	.byte	0x00, 0xf5, 0x21, 0x00


	//----- nvinfo : EIATTR_KPARAM_INFO
	.align		4
.L_1731:
        /*00b8*/ 	.byte	0x04, 0x17
        /*00ba*/ 	.short	(.L_1733 - .L_1732)
.L_1732:
        /*00bc*/ 	.word	0x00000000
        /*00c0*/ 	.short	0x0008
        /*00c2*/ 	.short	0x0034
        /*00c4*/ 	.byte	0x00, 0xf0, 0x11, 0x00


	//----- nvinfo : EIATTR_KPARAM_INFO
	.align		4
.L_1733:
        /*00c8*/ 	.byte	0x04, 0x17
        /*00ca*/ 	.short	(.L_1735 - .L_1734)
.L_1734:
        /*00cc*/ 	.word	0x00000000
        /*00d0*/ 	.short	0x0007
        /*00d2*/ 	.short	0x0030
        /*00d4*/ 	.byte	0x00, 0xf0, 0x11, 0x00


	//----- nvinfo : EIATTR_KPARAM_INFO
	.align		4
.L_1735:
        /*00d8*/ 	.byte	0x04, 0x17
        /*00da*/ 	.short	(.L_1737 - .L_1736)
.L_1736:
        /*00dc*/ 	.word	0x00000000
        /*00e0*/ 	.short	0x0006
        /*00e2*/ 	.short	0x002c
        /*00e4*/ 	.byte	0x00, 0xf0, 0x11, 0x00


	//----- nvinfo : EIATTR_KPARAM_INFO
	.align		4
.L_1737:
        /*00e8*/ 	.byte	0x04, 0x17
        /*00ea*/ 	.short	(.L_1739 - .L_1738)
.L_1738:
        /*00ec*/ 	.word	0x00000000
        /*00f0*/ 	.short	0x0005
        /*00f2*/ 	.short	0x0028
        /*00f4*/ 	.byte	0x00, 0xf0, 0x11, 0x00


	//----- nvinfo : EIATTR_KPARAM_INFO
	.align		4
.L_1739:
        /*00f8*/ 	.byte	0x04, 0x17
        /*00fa*/ 	.short	(.L_1741 - .L_1740)
.L_1740:
        /*00fc*/ 	.word	0x00000000
        /*0100*/ 	.short	0x0004
        /*0102*/ 	.short	0x0020
        /*0104*/ 	.byte	0x00, 0xf5, 0x21, 0x00


	//----- nvinfo : EIATTR_KPARAM_INFO
	.align		4
.L_1741:
        /*0108*/ 	.byte	0x04, 0x17
        /*010a*/ 	.short	(.L_1743 - .L_1742)
.L_1742:
        /*010c*/ 	.word	0x00000000
        /*0110*/ 	.short	0x0003
        /*0112*/ 	.short	0x0018
        /*0114*/ 	.byte	0x00, 0xf5, 0x21, 0x00


	//----- nvinfo : EIATTR_KPARAM_INFO
	.align		4
.L_1743:
        /*0118*/ 	.byte	0x04, 0x17
        /*011a*/ 	.short	(.L_1745 - .L_1744)
.L_1744:
        /*011c*/ 	.word	0x00000000
        /*0120*/ 	.short	0x0002
        /*0122*/ 	.short	0x0010
        /*0124*/ 	.byte	0x00, 0xf5, 0x21, 0x00


	//----- nvinfo : EIATTR_KPARAM_INFO
	.align		4
.L_1745:
        /*0128*/ 	.byte	0x04, 0x17
        /*012a*/ 	.short	(.L_1747 - .L_1746)
.L_1746:
        /*012c*/ 	.word	0x00000000
        /*0130*/ 	.short	0x0001
        /*0132*/ 	.short	0x0008
        /*0134*/ 	.byte	0x00, 0xf5, 0x21, 0x00


	//----- nvinfo : EIATTR_KPARAM_INFO
	.align		4
.L_1747:
        /*0138*/ 	.byte	0x04, 0x17
        /*013a*/ 	.short	(.L_1749 - .L_1748)
.L_1748:
        /*013c*/ 	.word	0x00000000
        /*0140*/ 	.short	0x0000
        /*0142*/ 	.short	0x0000
        /*0144*/ 	.byte	0x00, 0xf5, 0x21, 0x00


	//----- nvinfo : EIATTR_SPARSE_MMA_MASK
	.align		4
.L_1749:
        /*0148*/ 	.byte	0x03, 0x50
        /*014a*/ 	.short	0x0000


	//----- nvinfo : EIATTR_MAXREG_COUNT
	.align		4
        /*014c*/ 	.byte	0x03, 0x1b
        /*014e*/ 	.short	0x00ff


	//----- nvinfo : EIATTR_NUM_BARRIERS
	.align		4
        /*0150*/ 	.byte	0x02, 0x4c
        /*0152*/ 	.byte	0x01
	.zero		1


	//----- nvinfo : EIATTR_MERCURY_ISA_VERSION
	.align		4
        /*0154*/ 	.byte	0x03, 0x5f
        /*0156*/ 	.short	0x0101


	//----- nvinfo : EIATTR_VRC_CTA_INIT_COUNT
	.align		4
        /*0158*/ 	.byte	0x02, 0x4a
	.zero		1
	.zero		1


	//----- nvinfo : EIATTR_EXIT_INSTR_OFFSETS
	.align		4
        /*015c*/ 	.byte	0x04, 0x1c
        /*015e*/ 	.short	(.L_1751 - .L_1750)


	//   ....[0]....
.L_1750:
        /*0160*/ 	.word	0x00000090


	//   ....[1]....
        /*0164*/ 	.word	0x000002b0


	//   ....[2]....
        /*0168*/ 	.word	0x00000e60


	//   ....[3]....
        /*016c*/ 	.word	0x00007330


	//   ....[4]....
        /*0170*/ 	.word	0x00007580


	//   ....[5]....
        /*0174*/ 	.word	0x000076c0


	//   ....[6]....
        /*0178*/ 	.word	0x00007750


	//   ....[7]....
        /*017c*/ 	.word	0x00007790


	//----- nvinfo : EIATTR_CRS_STACK_SIZE
	.align		4
.L_1751:
        /*0180*/ 	.byte	0x04, 0x1e
        /*0182*/ 	.short	(.L_1753 - .L_1752)
.L_1752:
        /*0184*/ 	.word	0x00000000


	//----- nvinfo : EIATTR_CBANK_PARAM_SIZE
	.align		4
.L_1753:
        /*0188*/ 	.byte	0x03, 0x19
        /*018a*/ 	.short	0x0074


	//----- nvinfo : EIATTR_PARAM_CBANK
	.align		4
        /*018c*/ 	.byte	0x04, 0x0a
        /*018e*/ 	.short	(.L_1755 - .L_1754)
	.align		4
.L_1754:
        /*0190*/ 	.word	index@(.nv.constant0._Z23gemm_half_q_half_kernelILi3ELi8ELb1ELb0ELi64EEvPK6__halfPKjS4_S2_PS0_iiiiPKtS7_iiiiiibS2_i)
        /*0194*/ 	.short	0x0380
        /*0196*/ 	.short	0x0074


	//----- nvinfo : EIATTR_SW_WAR
	.align		4
.L_1755:
        /*0198*/ 	.byte	0x04, 0x36
        /*019a*/ 	.short	(.L_1757 - .L_1756)
.L_1756:
        /*019c*/ 	.word	0x00000008
.L_1757:


//--------------------- .nv.info._Z23gemm_half_q_half_kernelILi3ELi12ELb1ELb0ELi64EEvPK6__halfPKjS4_S2_PS0_iiiiPKtS7_iiiiiibS2_i --------------------------
	.section	.nv.info._Z23gemm_half_q_half_kernelILi3ELi12ELb1ELb0ELi64EEvPK6__halfPKjS4_S2_PS0_iiiiPKtS7_iiiiiibS2_i,"",@"SHT_CUDA_INFO"
	.sectionflags	@""
	.align	4


	//----- nvinfo : EIATTR_CUDA_API_VERSION
	.align		4
        /*0000*/ 	.byte	0x04, 0x37
        /*0002*/ 	.short	(.L_1759 - .L_1758)
.L_1758:
        /*0004*/ 	.word	0x00000082


	//----- nvinfo : EIATTR_KPARAM_INFO
	.align		4
.L_1759:
        /*0008*/ 	.byte	0x04, 0x17
        /*000a*/ 	.short	(.L_1761 - .L_1760)
.L_1760:
        /*000c*/ 	.word	0x00000000
        /*0010*/ 	.short	0x0013
        /*0012*/ 	.short	0x0070
        /*0014*/ 	.byte	0x00, 0xf0, 0x11, 0x00


	//----- nvinfo : EIATTR_KPARAM_INFO
	.align		4
.L_1761:
        /*0018*/ 	.byte	0x04, 0x17
        /*001a*/ 	.short	(.L_1763 - .L_1762)
.L_1762:
        /*001c*/ 	.word	0x00000000
        /*0020*/ 	.short	0x0012
        /*0022*/ 	.short	0x0068
        /*0024*/ 	.byte	0x00, 0xf5, 0x21, 0x00


	//----- nvinfo : EIATTR_KPARAM_INFO
	.align		4
.L_1763:
        /*0028*/ 	.byte	0x04, 0x17
        /*002a*/ 	.short	(.L_1765 - .L_1764)
.L_1764:
        /*002c*/ 	.word	0x00000000
        /*0030*/ 	.short	0x0011
        /*0032*/ 	.short	0x0060
        /*0034*/ 	.byte	0x00, 0xf0, 0x05, 0x00


	//----- nvinfo : EIATTR_KPARAM_INFO
	.align		4
.L_1765:
        /*0038*/ 	.byte	0x04, 0x17
        /*003a*/ 	.short	(.L_1767 - .L_1766)
.L_1766:
        /*003c*/ 	.word	0x00000000
        /*0040*/ 	.short	0x0010
        /*0042*/ 	.short	0x005c
        /*0044*/ 	.byte	0x00, 0xf0, 0x11, 0x00


	//----- nvinfo : EIATTR_KPARAM_INFO
	.align		4
.L_1767:
        /*0048*/ 	.byte	0x04, 0x17
        /*004a*/ 	.short	(.L_1769 - .L_1768)
.L_1768:
        /*004c*/ 	.word	0x00000000
        /*0050*/ 	.short	0x000f
        /*0052*/ 	.short	0x0058
        /*0054*/ 	.byte	0x00, 0xf0, 0x11, 0x00


	//----- nvinfo : EIATTR_KPARAM_INFO
	.align		4
.L_1769:
        /*0058*/ 	.byte	0x04, 0x17
        /*005a*/ 	.short	(.L_1771 - .L_1770)
.L_1770:
        /*005c*/ 	.word	0x00000000
        /*0060*/ 	.short	0x000e
        /*0062*/ 	.short	0x0054
        /*0064*/ 	.byte	0x00, 0xf0, 0x11, 0x00


	//----- nvinfo : EIATTR_KPARAM_INFO
	.align		4
.L_1771:
        /*0068*/ 	.byte	0x04, 0x17
        /*006a*/ 	.short	(.L_1773 - .L_1772)
.L_1772:
        /*006c*/ 	.word	0x00000000
        /*0070*/ 	.short	0x000d
        /*0072*/ 	.short	0x0050
        /*0074*/ 	.byte	0x00, 0xf0, 0x11, 0x00


	//----- nvinfo : EIATTR_KPARAM_INFO
	.align		4
.L_1773:
        /*0078*/ 	.byte	0x04, 0x17
        /*007a*/ 	.short	(.L_1775 - .L_1774)
.L_1774:
        /*007c*/ 	.word	0x00000000
        /*0080*/ 	.short	0x000c
        /*0082*/ 	.short	0x004c
        /*0084*/ 	.byte	0x00, 0xf0, 0x11, 0x00


	//----- nvinfo : EIATTR_KPARAM_INFO
	.align		4
.L_1775:
        /*0088*/ 	.byte	0x04, 0x17
        /*008a*/ 	.short	(.L_1777 - .L_1776)
.L_1776:
        /*008c*/ 	.word	0x00000000
        /*0090*/ 	.short	0x000b
        /*0092*/ 	.short	0x0048
        /*0094*/ 	.byte	0x00, 0xf0, 0x11, 0x00


	//----- nvinfo : EIATTR_KPARAM_INFO
	.align		4
.L_1777:
        /*0098*/ 	.byte	0x04, 0x17
        /*009a*/ 	.short	(.L_1779 - .L_1778)
.L_1778:
        /*009c*/ 	.word	0x00000000
        /*00a0*/ 	.short	0x000a
        /*00a2*/ 	.short	0x0040
        /*00a4*/ 	.byte	0x00, 0xf5, 0x21, 0x00


	//----- nvinfo : EIATTR_KPARAM_INFO
	.align		4
.L_1779:
        /*00a8*/ 	.byte	0x04, 0x17
        /*00aa*/ 	.short	(.L_1781 - .L_1780)
.L_1780:
        /*00ac*/ 	.word	0x00000000
        /*00b0*/ 	.short	0x0009
        /*00b2*/ 	.short	0x0038
        /*00b4*/ 	.byte	0x00, 0xf5, 0x21, 0x00


	//----- nvinfo : EIATTR_KPARAM_INFO
	.align		4
.L_1781:
        /*00b8*/ 	.byte	0x04, 0x17
        /*00ba*/ 	.short	(.L_1783 - .L_1782)
.L_1782:
        /*00bc*/ 	.word	0x00000000
        /*00c0*/ 	.short	0x0008
        /*00c2*/ 	.short	0x0034
        /*00c4*/ 	.byte	0x00, 0xf0, 0x11, 0x00


	//----- nvinfo : EIATTR_KPARAM_INFO
	.align		4
.L_1783:
        /*00c8*/ 	.byte	0x04, 0x17
        /*00ca*/ 	.short	(.L_1785 - .L_1784)
.L_1784:
        /*00cc*/ 	.word	0x00000000
        /*00d0*/ 	.short	0x0007
        /*00d2*/ 	.short	0x0030
        /*00d4*/ 	.byte	0x00, 0xf0, 0x11, 0x00


	//----- nvinfo : EIATTR_KPARAM_INFO
	.align		4
.L_1785:
        /*00d8*/ 	.byte	0x04, 0x17
        /*00da*/ 	.short	(.L_1787 - .L_1786)
.L_1786:
        /*00dc*/ 	.word	0x00000000
        /*00e0*/ 	.short	0x0006
        /*00e2*/ 	.short	0x002c
        /*00e4*/ 	.byte	0x00, 0xf0, 0x11, 0x00


	//----- nvinfo : EIATTR_KPARAM_INFO
	.align		4
.L_1787:
        /*00e8*/ 	.byte	0x04, 0x17
        /*00ea*/ 	.short	(.L_1789 - .L_1788)
.L_1788:
        /*00ec*/ 	.word	0x00000000
        /*00f0*/ 	.short	0x0005
        /*00f2*/ 	.short	0x0028
        /*00f4*/ 	.byte	0x00, 0xf0, 0x11, 0x00


	//----- nvinfo : EIATTR_KPARAM_INFO
	.align		4
.L_1789:
        /*00f8*/ 	.byte	0x04, 0x17
        /*00fa*/ 	.short	(.L_1791 - .L_1790)
.L_1790:
        /*00fc*/ 	.word	0x00000000
        /*0100*/ 	.short	0x0004
        /*0102*/ 	.short	0x0020
        /*0104*/ 	.byte	0x00, 0xf5, 0x21, 0x00


	//----- nvinfo : EIATTR_KPARAM_INFO
	.align		4
.L_1791:
        /*0108*/ 	.byte	0x04, 0x17
        /*010a*/ 	.short	(.L_1793 - .L_1792)
.L_1792:
        /*010c*/ 	.word	0x00000000
        /*0110*/ 	.short	0x0003
        /*0112*/ 	.short	0x0018
        /*0114*/ 	.byte	0x00, 0xf5, 0x21, 0x00


	//----- nvinfo : EIATTR_KPARAM_INFO
	.align		4
.L_1793:
        /*0118*/ 	.byte	0x04, 0x17
        /*011a*/ 	.short	(.L_1795 - .L_1794)
.L_1794:
        /*011c*/ 	.word	0x00000000
        /*0120*/ 	.short	0x0002
        /*0122*/ 	.short	0x0010
        /*0124*/ 	.byte	0x00, 0xf5, 0x21, 0x00


	//----- nvinfo : EIATTR_KPARAM_INFO
	.align		4
.L_1795:
        /*0128*/ 	.byte	0x04, 0x17
        /*012a*/ 	.short	(.L_1797 - .L_1796)
.L_1796:
        /*012c*/ 	.word	0x00000000
        /*0130*/ 	.short	0x0001
        /*0132*/ 	.short	0x0008
        /*0134*/ 	.byte	0x00, 0xf5, 0x21, 0x00


	//----- nvinfo : EIATTR_KPARAM_INFO
	.align		4
.L_1797:
        /*0138*/ 	.byte	0x04, 0x17
        /*013a*/ 	.short	(.L_1799 - .L_1798)
.L_1798:
        /*013c*/ 	.word	0x00000000
        /*0140*/ 	.short	0x0000
        /*0142*/ 	.short	0x0000
        /*0144*/ 	.byte	0x00, 0xf5, 0x21, 0x00


	//----- nvinfo : EIATTR_SPARSE_MMA_MASK
	.align		4
.L_1799:
        /*0148*/ 	.byte	0x03, 0x50
        /*014a*/ 	.short	0x0000


	//----- nvinfo : EIATTR_MAXREG_COUNT
	.align		4
        /*014c*/ 	.byte	0x03, 0x1b
        /*014e*/ 	.short	0x00ff


	//----- nvinfo : EIATTR_NUM_BARRIERS
	.align		4
        /*0150*/ 	.byte	0x02, 0x4c
        /*0152*/ 	.byte	0x01
	.zero		1


	//----- nvinfo : EIATTR_MERCURY_ISA_VERSION
	.align		4
        /*0154*/ 	.byte	0x03, 0x5f
        /*0156*/ 	.short	0x0101


	//----- nvinfo : EIATTR_VRC_CTA_INIT_COUNT
	.align		4
        /*0158*/ 	.byte	0x02, 0x4a
	.zero		1
	.zero		1


	//----- nvinfo : EIATTR_EXIT_INSTR_OFFSETS
	.align		4
        /*015c*/ 	.byte	0x04, 0x1c
        /*015e*/ 	.short	(.L_1801 - .L_1800)


	//   ....[0]....
.L_1800:
        /*0160*/ 	.word	0x00000060


	//   ....[1]....
        /*0164*/ 	.word	0x00000220


	//   ....[2]....
        /*0168*/ 	.word	0x00000de0


	//   ....[3]....
        /*016c*/ 	.word	0x00009140


	//   ....[4]....
        /*0170*/ 	.word	0x00009370


	//   ....[5]....
        /*0174*/ 	.word	0x000094a0


	//   ....[6]....
        /*0178*/ 	.word	0x00009530


	//   ....[7]....
        /*017c*/ 	.word	0x00009570


	//----- nvinfo : EIATTR_CRS_STACK_SIZE
	.align		4
.L_1801:
        /*0180*/ 	.byte	0x04, 0x1e
        /*0182*/ 	.short	(.L_1803 - .L_1802)
.L_1802:
        /*0184*/ 	.word	0x00000000


	//----- nvinfo : EIATTR_CBANK_PARAM_SIZE
	.align		4
.L_1803:
        /*0188*/ 	.byte	0x03, 0x19
        /*018a*/ 	.short	0x0074


	//----- nvinfo : EIATTR_PARAM_CBANK
	.align		4
        /*018c*/ 	.byte	0x04, 0x0a
        /*018e*/ 	.short	(.L_1805 - .L_1804)
	.align		4
.L_1804:
        /*0190*/ 	.word	index@(.nv.constant0._Z23gemm_half_q_half_kernelILi3ELi12ELb1ELb0ELi64EEvPK6__halfPKjS4_S2_PS0_iiiiPKtS7_iiiiiibS2_i)
        /*0194*/ 	.short	0x0380
        /*0196*/ 	.short	0x0074


	//----- nvinfo : EIATTR_SW_WAR
	.align		4
.L_1805:
        /*0198*/ 	.byte	0x04, 0x36
        /*019a*/ 	.short	(.L_1807 - .L_1806)
.L_1806:
        /*019c*/ 	.word	0x00000008
.L_1807:


//--------------------- .nv.info._Z23gemm_half_q_half_kernelILi3ELi14ELb1ELb0ELi64EEvPK6__halfPKjS4_S2_PS0_iiiiPKtS7_iiiiiibS2_i --------------------------
	.section	.nv.info._Z23gemm_half_q_half_kernelILi3ELi14ELb1ELb0ELi64EEvPK6__halfPKjS4_S2_PS0_iiiiPKtS7_iiiiiibS2_i,"",@"SHT_CUDA_INFO"
	.sectionflags	@""
	.align	4


	//----- nvinfo : EIATTR_CUDA_API_VERSION
	.align		4
        /*0000*/ 	.byte	0x04, 0x37
        /*0002*/ 	.short	(.L_1809 - .L_1808)
.L_1808:
        /*0004*/ 	.word	0x00000082


	//----- nvinfo : EIATTR_KPARAM_INFO
	.align		4
.L_1809:
        /*0008*/ 	.byte	0x04, 0x17
        /*000a*/ 	.short	(.L_1811 - .L_1810)
.L_1810:
        /*000c*/ 	.word	0x00000000
        /*0010*/ 	.short	0x0013
        /*0012*/ 	.short	0x0070
        /*0014*/ 	.byte	0x00, 0xf0, 0x11, 0x00


	//----- nvinfo : EIATTR_KPARAM_INFO
	.align		4
.L_1811:
        /*0018*/ 	.byte	0x04, 0x17
        /*001a*/ 	.short	(.L_1813 - .L_1812)
.L_1812:
        /*001c*/ 	.word	0x00000000
        /*0020*/ 	.short	0x0012
        /*0022*/ 	.short	0x0068
        /*0024*/ 	.byte	0x00, 0xf5, 0x21, 0x00


	//----- nvinfo : EIATTR_KPARAM_INFO
	.align		4
.L_1813:
        /*0028*/ 	.byte	0x04, 0x17
        /*002a*/ 	.short	(.L_1815 - .L_1814)
.L_1814:
        /*002c*/ 	.word	0x00000000
        /*0030*/ 	.short	0x0011
        /*0032*/ 	.short	0x0060
        /*0034*/ 	.byte	0x00, 0xf0, 0x05, 0x00


	//----- nvinfo : EIATTR_KPARAM_INFO
	.align		4
.L_1815:
        /*0038*/ 	.byte	0x04, 0x17
        /*003a*/ 	.short	(.L_1817 - .L_1816)
.L_1816:
        /*003c*/ 	.word	0x00000000
        /*0040*/ 	.short	0x0010
        /*0042*/ 	.short	0x005c
        /*0044*/ 	.byte	0x00, 0xf0, 0x11, 0x00


	//----- nvinfo : EIATTR_KPARAM_INFO
	.align		4
.L_1817:
        /*0048*/ 	.byte	0x04, 0x17
        /*004a*/ 	.short	(.L_1819 - .L_1818)
.L_1818:
        /*004c*/ 	.word	0x00000000
        /*0050*/ 	.short	0x000f
        /*0052*/ 	.short	0x0058
        /*0054*/ 	.byte	0x00, 0xf0, 0x11, 0x00


	//----- nvinfo : EIATTR_KPARAM_INFO
	.align		4
.L_1819:
        /*0058*/ 	.byte	0x04, 0x17
        /*005a*/ 	.short	(.L_1821 - .L_1820)
.L_1820:
        /*005c*/ 	.word	0x00000000
        /*0060*/ 	.short	0x000e
        /*0062*/ 	.short	0x0054
        /*0064*/ 	.byte	0x00, 0xf0, 0x11, 0x00


	//----- nvinfo : EIATTR_KPARAM_INFO
	.align		4
.L_1821:
        /*0068*/ 	.byte	0x04, 0x17
        /*006a*/ 	.short	(.L_1823 - .L_1822)
.L_1822:
        /*006c*/ 	.word	0x00000000
        /*0070*/ 	.short	0x000d
        /*0072*/ 	.short	0x0050
        /*0074*/ 	.byte	0x00, 0xf0, 0x11, 0x00


	//----- nvinfo : EIATTR_KPARAM_INFO
	.align		4
.L_1823:
        /*0078*/ 	.byte	0x04, 0x17
        /*007a*/ 	.short	(.L_1825 - .L_1824)
.L_1824:
        /*007c*/ 	.word	0x00000000
        /*0080*/ 	.short	0x000c
        /*0082*/ 	.short	0x004c
        /*0084*/ 	.byte	0x00, 0xf0, 0x11, 0x00


	//----- nvinfo : EIATTR_KPARAM_INFO
	.align		4
.L_1825:
        /*0088*/ 	.byte	0x04, 0x17
        /*008a*/ 	.short	(.L_1827 - .L_1826)
.L_1826:
        /*008c*/ 	.word	0x00000000
        /*0090*/ 	.short	0x000b
        /*0092*/ 	.short	0x0048
        /*0094*/ 	.byte	0x00, 0xf0, 0x11, 0x00


	//----- nvinfo : EIATTR_KPARAM_INFO
	.align		4
.L_1827:
        /*0098*/ 	.byte	0x04, 0x17
        /*009a*/ 	.short	(.L_1829 - .L_1828)
.L_1828:
        /*009c*/ 	.word	0x00000000
        /*00a0*/ 	.short	0x000a
        /*00a2*/ 	.short	0x0040
        /*00a4*/ 	.byte	0x00, 0xf5, 0x21, 0x00


	//----- nvinfo : EIATTR_KPARAM_INFO
	.align		4
.L_1829:
        /*00a8*/ 	.byte	0x04, 0x17
        /*00aa*/ 	.short	(.L_1831 - .L_1830)
.L_1830:
        /*00ac*/ 	.word	0x00000000
        /*00b0*/ 	.short	0x0009
        /*00b2*/ 	.short	0x0038
        /*00b4*/ 	.byte	0x00, 0xf5, 0x21, 0x00


	//----- nvinfo : EIATTR_KPARAM_INFO
	.align		4
.L_1831:
        /*00b8*/ 	.byte	0x04, 0x17
        /*00ba*/ 	.short	(.L_1833 - .L_1832)
.L_1832:
        /*00bc*/ 	.word	0x00000000
        /*00c0*/ 	.short	0x0008
        /*00c2*/ 	.short	0x0034
        /*00c4*/ 	.byte	0x00, 0xf0, 0x11, 0x00


	//----- nvinfo : EIATTR_KPARAM_INFO
	.align		4
.L_1833:
        /*00c8*/ 	.byte	0x04, 0x17
        /*00ca*/ 	.short	(.L_1835 - .L_1834)
.L_1834:
        /*00cc*/ 	.word	0x00000000
        /*00d0*/ 	.short	0x0007
        /*00d2*/ 	.short	0x0030
        /*00d4*/ 	.byte	0x00, 0xf0, 0x11, 0x00


	//----- nvinfo : EIATTR_KPARAM_INFO
	.align		4
.L_1835:
        /*00d8*/ 	.byte	0x04, 0x17
        /*00da*/ 	.short	(.L_1837 - .L_1836)
.L_1836:
        /*00dc*/ 	.word	0x00000000
        /*00e0*/ 	.short	0x0006
        /*00e2*/ 	.short	0x002c
        /*00e4*/ 	.byte	0x00, 0xf0, 0x11, 0x00


	//----- nvinfo : EIATTR_KPARAM_INFO
	.align		4
.L_1837:
        /*00e8*/ 	.byte	0x04, 0x17
        /*00ea*/ 	.short	(.L_1839 - .L_1838)
.L_1838:
        /*00ec*/ 	.word	0x00000000
        /*00f0*/ 	.short	0x0005
        /*00f2*/ 	.short	0x0028
        /*00f4*/ 	.byte	0x00, 0xf0, 0x11, 0x00


	//----- nvinfo : EIATTR_KPARAM_INFO
	.align		4
.L_1839:
        /*00f8*/ 	.byte	0x04, 0x17
        /*00fa*/ 	.short	(.L_1841 - .L_1840)
.L_1840:
        /*00fc*/ 	.word	0x00000000
        /*0100*/ 	.short	0x0004
        /*0102*/ 	.short	0x0020
        /*0104*/ 	.byte	0x00, 0xf5, 0x21, 0x00


	//----- nvinfo : EIATTR_KPARAM_INFO
	.align		4
.L_1841:
        /*0108*/ 	.byte	0x04, 0x17
        /*010a*/ 	.short	(.L_1843 - .L_1842)
.L_1842:
        /*010c*/ 	.word	0x00000000
        /*0110*/ 	.short	0x0003
        /*0112*/ 	.short	0x0018
        /*0114*/ 	.byte	0x00, 0xf5, 0x21, 0x00


	//----- nvinfo : EIATTR_KPARAM_INFO
	.align		4
.L_1843:
        /*0118*/ 	.byte	0x04, 0x17
        /*011a*/ 	.short	(.L_1845 - .L_1844)
.L_1844:
        /*011c*/ 	.word	0x00000000
        /*0120*/ 	.short	0x0002
        /*0122*/ 	.short	0x0010
        /*0124*/ 	.byte	0x00, 0xf5, 0x21, 0x00


	//----- nvinfo : EIATTR_KPARAM_INFO
	.align		4
.L_1845:
        /*0128*/ 	.byte	0x04, 0x17
        /*012a*/ 	.short	(.L_1847 - .L_1846)
.L_1846:
        /*012c*/ 	.word	0x00000000
        /*0130*/ 	.short	0x0001
        /*0132*/ 	.short	0x0008
        /*0134*/ 	.byte	0x00, 0xf5, 0x21, 0x00


	//----- nvinfo : EIATTR_KPARAM_INFO
	.align		4
.L_1847:
        /*0138*/ 	.byte	0x04, 0x17
        /*013a*/ 	.short	(.L_1849 - .L_1848)
.L_1848:
        /*013c*/ 	.word	0x00000000
        /*0140*/ 	.short	0x0000
        /*0142*/ 	.short	0x0000
        /*0144*/ 	.byte	0x00, 0xf5, 0x21, 0x00


	//----- nvinfo : EIATTR_SPARSE_MMA_MASK
	.align		4
.L_1849:
        /*0148*/ 	.byte	0x03, 0x50
        /*014a*/ 	.short	0x0000


	//----- nvinfo : EIATTR_MAXREG_COUNT
	.align		4
        /*014c*/ 	.byte	0x03, 0x1b
        /*014e*/ 	.short	0x00ff


	//----- nvinfo : EIATTR_NUM_BARRIERS
	.align		4
        /*0150*/ 	.byte	0x02, 0x4c
        /*0152*/ 	.byte	0x01
	.zero		1


	//----- nvinfo : EIATTR_MERCURY_ISA_VERSION
	.align		4
        /*0154*/ 	.byte	0x03, 0x5f
        /*0156*/ 	.short	0x0101


	//----- nvinfo : EIATTR_VRC_CTA_INIT_COUNT
	.align		4
        /*0158*/ 	.byte	0x02, 0x4a
	.zero		1
	.zero		1


	//----- nvinfo : EIATTR_EXIT_INSTR_OFFSETS
	.align		4
        /*015c*/ 	.byte	0x04, 0x1c
        /*015e*/ 	.short	(.L_1851 - .L_1850)


	//   ....[0]....
.L_1850:
        /*0160*/ 	.word	0x00000070


	//   ....[1]....
        /*0164*/ 	.word	0x00000230


	//   ....[2]....
        /*0168*/ 	.word	0x00000df0


	//   ....[3]....
        /*016c*/ 	.word	0x0000a150


	//   ....[4]....
        /*0170*/ 	.word	0x0000a380


	//   ....[5]....
        /*0174*/ 	.word	0x0000a4b0


	//   ....[6]....
        /*0178*/ 	.word	0x0000a540


	//   ....[7]....
        /*017c*/ 	.word	0x0000a580


	//----- nvinfo : EIATTR_CRS_STACK_SIZE
	.align		4
.L_1851:
        /*0180*/ 	.byte	0x04, 0x1e
        /*0182*/ 	.short	(.L_1853 - .L_1852)
.L_1852:
        /*0184*/ 	.word	0x00000000


	//----- nvinfo : EIATTR_CBANK_PARAM_SIZE
	.align		4
.L_1853:
        /*0188*/ 	.byte	0x03, 0x19
        /*018a*/ 	.short	0x0074


	//----- nvinfo : EIATTR_PARAM_CBANK
	.align		4
        /*018c*/ 	.byte	0x04, 0x0a
        /*018e*/ 	.short	(.L_1855 - .L_1854)
	.align		4
.L_1854:
        /*0190*/ 	.word	index@(.nv.constant0._Z23gemm_half_q_half_kernelILi3ELi14ELb1ELb0ELi64EEvPK6__halfPKjS4_S2_PS0_iiiiPKtS7_iiiiiibS2_i)
        /*0194*/ 	.short	0x0380
        /*0196*/ 	.short	0x0074


	//----- nvinfo : EIATTR_SW_WAR
	.align		4
.L_1855:
        /*0198*/ 	.byte	0x04, 0x36
        /*019a*/ 	.short	(.L_1857 - .L_1856)
.L_1856:
        /*019c*/ 	.word	0x00000008
.L_1857:


//--------------------- .nv.info._Z23gemm_half_q_half_kernelILi3ELi4ELb1ELb0ELi64EEvPK6__halfPKjS4_S2_PS0_iiiiPKtS7_iiiiiibS2_i --------------------------
	.section	.nv.info._Z23gemm_half_q_half_kernelILi3ELi4ELb1ELb0ELi64EEvPK6__halfPKjS4_S2_PS0_iiiiPKtS7_iiiiiibS2_i,"",@"SHT_CUDA_INFO"
	.sectionflags	@""
	.align	4


	//----- nvinfo : EIATTR_CUDA_API_VERSION
	.align		4
        /*0000*/ 	.byte	0x04, 0x37
        /*0002*/ 	.short	(.L_1859 - .L_1858)
.L_1858:
        /*0004*/ 	.word	0x00000082


	//----- nvinfo : EIATTR_KPARAM_INFO
	.align		4
.L_1859:
        /*0008*/ 	.byte	0x04, 0x17
        /*000a*/ 	.short	(.L_1861 - .L_1860)
.L_1860:
        /*000c*/ 	.word	0x00000000
        /*0010*/ 	.short	0x0013
        /*0012*/ 	.short	0x0070
        /*0014*/ 	.byte	0x00, 0xf0, 0x11, 0x00


	//----- nvinfo : EIATTR_KPARAM_INFO
	.align		4
.L_1861:
        /*0018*/ 	.byte	0x04, 0x17
        /*001a*/ 	.short	(.L_1863 - .L_1862)
.L_1862:
        /*001c*/ 	.word	0x00000000
        /*0020*/ 	.short	0x0012
        /*0022*/ 	.short	0x0068
        /*0024*/ 	.byte	0x00, 0xf5, 0x21, 0x00


	//----- nvinfo : EIATTR_KPARAM_INFO
	.align		4
.L_1863:
        /*0028*/ 	.byte	0x04, 0x17
        /*002a*/ 	.short	(.L_1865 - .L_1864)
.L_1864:
        /*002c*/ 	.word	0x00000000
        /*0030*/ 	.short	0x0011
        /*0032*/ 	.short	0x0060
        /*0034*/ 	.byte	0x00, 0xf0, 0x05, 0x00


	//----- nvinfo : EIATTR_KPARAM_INFO
	.align		4
.L_1865:
        /*0038*/ 	.byte	0x04, 0x17
        /*003a*/ 	.short	(.L_1867 - .L_1866)
.L_1866:
        /*003c*/ 	.word	0x00000000
        /*0040*/ 	.short	0x0010
        /*0042*/ 	.short	0x005c
        /*0044*/ 	.byte	0x00, 0xf0, 0x11, 0x00


	//----- nvinfo : EIATTR_KPARAM_INFO
	.align		4
.L_1867:
        /*0048*/ 	.byte	0x04, 0x17
        /*004a*/ 	.short	(.L_1869 - .L_1868)
.L_1868:
        /*004c*/ 	.word	0x00000000
        /*0050*/ 	.short	0x000f
        /*0052*/ 	.short	0x0058
        /*0054*/ 	.byte	0x00, 0xf0, 0x11, 0x00


	//----- nvinfo : EIATTR_KPARAM_INFO
	.align		4
.L_1869:
        /*0058*/ 	.byte	0x04, 0x17
        /*005a*/ 	.short	(.L_1871 - .L_1870)
.L_1870:
        /*005c*/ 	.word	0x00000000
        /*0060*/ 	.short	0x000e
        /*0062*/ 	.short	0x0054
        /*0064*/ 	.byte	0x00, 0xf0, 0x11, 0x00


	//----- nvinfo : EIATTR_KPARAM_INFO
	.align		4
.L_1871:
        /*0068*/ 	.byte	0x04, 0x17
        /*006a*/ 	.short	(.L_1873 - .L_1872)
.L_1872:
        /*006c*/ 	.word	0x00000000
        /*0070*/ 	.short	0x000d
        /*0072*/ 	.short	0x0050
        /*0074*/ 	.byte	0x00, 0xf0, 0x11, 0x00


	//----- nvinfo : EIATTR_KPARAM_INFO
	.align		4
.L_1873:
        /*0078*/ 	.byte	0x04, 0x17
        /*007a*/ 	.short	(.L_1875 - .L_1874)
.L_1874:
        /*007c*/ 	.word	0x00000000
        /*0080*/ 	.short	0x000c
        /*0082*/ 	.short	0x004c
        /*0084*/ 	.byte	0x00, 0xf0, 0x11, 0x00


	//----- nvinfo : EIATTR_KPARAM_INFO
	.align		4
.L_1875:
        /*0088*/ 	.byte	0x04, 0x17
        /*008a*/ 	.short	(.L_1877 - .L_1876)
.L_1876:
        /*008c*/ 	.word	0x00000000
        /*0090*/ 	.short	0x000b
        /*0092*/ 	.short	0x0048
        /*0094*/ 	.byte	0x00, 0xf0, 0x11, 0x00


	//----- nvinfo : EIATTR_KPARAM_INFO
	.align		4
.L_1877:
        /*0098*/ 	.byte	0x04, 0x17
        /*009a*/ 	.short	(.L_1879 - .L_1878)
.L_1878:
        /*009c*/ 	.word	0x00000000
        /*00a0*/ 	.short	0x000a
        /*00a2*/ 	.short	0x0040
        /*00a4*/ 	.byte	0x00, 0xf5, 0x21, 0x00


	//----- nvinfo : EIATTR_KPARAM_INFO
	.align		4
.L_1879:
        /*00a8*/ 	.byte	0x04, 0x17
        /*00aa*/ 	.short	(.L_1881 - .L_1880)
.L_1880:
        /*00ac*/ 	.word	0x00000000
        /*00b0*/ 	.short	0x0009
        /*00b2*/ 	.short	0x0038
        /*00b4*/ 	.byte	0x00, 0xf5, 0x21, 0x00


	//----- nvinfo : EIATTR_KPARAM_INFO
	.align		4
.L_1881:
        /*00b8*/ 	.byte	0x04, 0x17
        /*00ba*/ 	.short	(.L_1883 - .L_1882)
.L_1882:
        /*00bc*/ 	.word	0x00000000
        /*00c0*/ 	.short	0x0008
        /*00c2*/ 	.short	0x0034
        /*00c4*/ 	.byte	0x00, 0xf0, 0x11, 0x00


	//----- nvinfo : EIATTR_KPARAM_INFO
	.align		4
.L_1883:
        /*00c8*/ 	.byte	0x04, 0x17
        /*00ca*/ 	.short	(.L_1885 - .L_1884)
.L_1884:
        /*00cc*/ 	.word	0x00000000
        /*00d0*/ 	.short	0x0007
        /*00d2*/ 	.short	0x0030
        /*00d4*/ 	.byte	0x00, 0xf0, 0x11, 0x00


	//----- nvinfo : EIATTR_KPARAM_INFO
	.align		4
.L_1885:
        /*00d8*/ 	.byte	0x04, 0x17
        /*00da*/ 	.short	(.L_1887 - .L_1886)
.L_1886:
        /*00dc*/ 	.word	0x00000000
        /*00e0*/ 	.short	0x0006
        /*00e2*/ 	.short	0x002c
        /*00e4*/ 	.byte	0x00, 0xf0, 0x11, 0x00


	//----- nvinfo : EIATTR_KPARAM_INFO
	.align		4
.L_1887:
        /*00e8*/ 	.byte	0x04, 0x17
        /*00ea*/ 	.short	(.L_1889 - .L_1888)
.L_1888:
        /*00ec*/ 	.word	0x00000000
        /*00f0*/ 	.short	0x0005
        /*00f2*/ 	.short	0x0028
        /*00f4*/ 	.byte	0x00, 0xf0, 0x11, 0x00


	//----- nvinfo : EIATTR_KPARAM_INFO
	.align		4
.L_1889:
        /*00f8*/ 	.byte	0x04, 0x17
        /*00fa*/ 	.short	(.L_1891 - .L_1890)
.L_1890:
        /*00fc*/ 	.word	0x00000000
        /*0100*/ 	.short	0x0004
        /*0102*/ 	.short	0x0020
        /*0104*/ 	.byte	0x00, 0xf5, 0x21, 0x00


	//----- nvinfo : EIATTR_KPARAM_INFO
	.align		4
.L_1891:
        /*0108*/ 	.byte	0x04, 0x17
        /*010a*/ 	.short	(.L_1893 - .L_1892)
.L_1892:
        /*010c*/ 	.word	0x00000000
        /*0110*/ 	.short	0x0003
        /*0112*/ 	.short	0x0018
        /*0114*/ 	.byte	0x00, 0xf5, 0x21, 0x00


	//----- nvinfo : EIATTR_KPARAM_INFO
	.align		4
.L_1893:
        /*0118*/ 	.byte	0x04, 0x17
        /*011a*/ 	.short	(.L_1895 - .L_1894)
.L_1894:
        /*011c*/ 	.word	0x00000000
        /*0120*/ 	.short	0x0002
        /*0122*/ 	.short	0x0010
        /*0124*/ 	.byte	0x00, 0xf5, 0x21, 0x00


	//----- nvinfo : EIATTR_KPARAM_INFO
	.align		4
.L_1895:
        /*0128*/ 	.byte	0x04, 0x17
        /*012a*/ 	.short	(.L_1897 - .L_1896)
.L_1896:
        /*012c*/ 	.word	0x00000000
        /*0130*/ 	.short	0x0001
        /*0132*/ 	.short	0x0008
        /*0134*/ 	.byte	0x00, 0xf5, 0x21, 0x00


	//----- nvinfo : EIATTR_KPARAM_INFO
	.align		4
.L_1897:
        /*0138*/ 	.byte	0x04, 0x17
        /*013a*/ 	.short	(.L_1899 - .L_1898)
.L_1898:
        /*013c*/ 	.word	0x00000000
        /*0140*/ 	.short	0x0000
        /*0142*/ 	.short	0x0000
        /*0144*/ 	.byte	0x00, 0xf5, 0x21, 0x00


	//----- nvinfo : EIATTR_SPARSE_MMA_MASK
	.align		4
.L_1899:
        /*0148*/ 	.byte	0x03, 0x50
        /*014a*/ 	.short	0x0000


	//----- nvinfo : EIATTR_MAXREG_COUNT
	.align		4
        /*014c*/ 	.byte	0x03, 0x1b
        /*014e*/ 	.short	0x00ff


	//----- nvinfo : EIATTR_NUM_BARRIERS
	.align		4
        /*0150*/ 	.byte	0x02, 0x4c
        /*0152*/ 	.byte	0x01
	.zero		1


	//----- nvinfo : EIATTR_MERCURY_ISA_VERSION
	.align		4
        /*0154*/ 	.byte	0x03, 0x5f
        /*0156*/ 	.short	0x0101


	//----- nvinfo : EIATTR_VRC_CTA_INIT_COUNT
	.align		4
        /*0158*/ 	.byte	0x02, 0x4a
	.zero		1
	.zero		1


	//----- nvinfo : EIATTR_EXIT_INSTR_OFFSETS
	.align		4
        /*015c*/ 	.byte	0x04, 0x1c
        /*015e*/ 	.short	(.L_1901 - .L_1900)


	//   ....[0]....
.L_1900:
        /*0160*/ 	.word	0x00000080


	//   ....[1]....
        /*0164*/ 	.word	0x00000290


	//   ....[2]....
        /*0168*/ 	.word	0x00000e40


	//   ....[3]....
        /*016c*/ 	.word	0x00003e00


	//   ....[4]....
        /*0170*/ 	.word	0x00004050


	//   ....[5]....
        /*0174*/ 	.word	0x00004190


	//   ....[6]....
        /*0178*/ 	.word	0x00004220


	//   ....[7]....
        /*017c*/ 	.word	0x00004260


	//----- nvinfo : EIATTR_CRS_STACK_SIZE
	.align		4
.L_1901:
        /*0180*/ 	.byte	0x04, 0x1e
        /*0182*/ 	.short	(.L_1903 - .L_1902)
.L_1902:
        /*0184*/ 	.word	0x00000000


	//----- nvinfo : EIATTR_CBANK_PARAM_SIZE
	.align		4
.L_1903:
        /*0188*/ 	.byte	0x03, 0x19
        /*018a*/ 	.short	0x0074


	//----- nvinfo : EIATTR_PARAM_CBANK
	.align		4
        /*018c*/ 	.byte	0x04, 0x0a
        /*018e*/ 	.short	(.L_1905 - .L_1904)
	.align		4
.L_1904:
        /*0190*/ 	.word	index@(.nv.constant0._Z23gemm_half_q_half_kernelILi3ELi4ELb1ELb0ELi64EEvPK6__halfPKjS4_S2_PS0_iiiiPKtS7_iiiiiibS2_i)
        /*0194*/ 	.short	0x0380
        /*0196*/ 	.short	0x0074


	//----- nvinfo : EIATTR_SW_WAR
	.align		4
.L_1905:
        /*0198*/ 	.byte	0x04, 0x36
        /*019a*/ 	.short	(.L_1907 - .L_1906)
.L_1906:
        /*019c*/ 	.word	0x00000008
.L_1907:


//--------------------- .nv.info._Z23gemm_half_q_half_kernelILi3ELi6ELb1ELb0ELi64EEvPK6__halfPKjS4_S2_PS0_iiiiPKtS7_iiiiiibS2_i --------------------------
	.section	.nv.info._Z23gemm_half_q_half_kernelILi3ELi6ELb1ELb0ELi64EEvPK6__halfPKjS4_S2_PS0_iiiiPKtS7_iiiiiibS2_i,"",@"SHT_CUDA_INFO"
	.sectionflags	@""
	.align	4


	//----- nvinfo : EIATTR_CUDA_API_VERSION
	.align		4
        /*0000*/ 	.byte	0x04, 0x37
        /*0002*/ 	.short	(.L_1909 - .L_1908)
.L_1908:
        /*0004*/ 	.word	0x00000082


	//----- nvinfo : EIATTR_KPARAM_INFO
	.align		4
.L_1909:
        /*0008*/ 	.byte	0x04, 0x17
        /*000a*/ 	.short	(.L_1911 - .L_1910)
.L_1910:
        /*000c*/ 	.word	0x00000000
        /*0010*/ 	.short	0x0013
        /*0012*/ 	.short	0x0070
        /*0014*/ 	.byte	0x00, 0xf0, 0x11, 0x00


	//----- nvinfo : EIATTR_KPARAM_INFO
	.align		4
.L_1911:
        /*0018*/ 	.byte	0x04, 0x17
        /*001a*/ 	.short	(.L_1913 - .L_1912)
.L_1912:
        /*001c*/ 	.word	0x00000000
        /*0020*/ 	.short	0x0012
        /*0022*/ 	.short	0x0068
        /*0024*/ 	.byte	0x00, 0xf5, 0x21, 0x00


	//----- nvinfo : EIATTR_KPARAM_INFO
	.align		4
.L_1913:
        /*0028*/ 	.byte	0x04, 0x17
        /*002a*/ 	.short	(.L_1915 - .L_1914)
.L_1914:
        /*002c*/ 	.word	0x00000000
        /*0030*/ 	.short	0x0011
        /*0032*/ 	.short	0x0060
        /*0034*/ 	.byte	0x00, 0xf0, 0x05, 0x00


	//----- nvinfo : EIATTR_KPARAM_INFO
	.align		4
.L_1915:
        /*0038*/ 	.byte	0x04, 0x17
        /*003a*/ 	.short	(.L_1917 - .L_1916)
.L_1916:
        /*003c*/ 	.word	0x00000000
        /*0040*/ 	.short	0x0010
        /*0042*/ 	.short	0x005c
        /*0044*/ 	.byte	0x00, 0xf0, 0x11, 0x00


	//----- nvinfo : EIATTR_KPARAM_INFO
	.align		4
.L_1917:
        /*0048*/ 	.byte	0x04, 0x17
        /*004a*/ 	.short	(.L_1919 - .L_1918)
.L_1918:
        /*004c*/ 	.word	0x00000000
        /*0050*/ 	.short	0x000f
        /*0052*/ 	.short	0x0058
        /*0054*/ 	.byte	0x00, 0xf0, 0x11, 0x00


	//----- nvinfo : EIATTR_KPARAM_INFO
	.align		4
.L_1919:
        /*0058*/ 	.byte	0x04, 0x17
        /*005a*/ 	.short	(.L_1921 - .L_1920)
.L_1920:
        /*005c*/ 	.word	0x00000000
        /*0060*/ 	.short	0x000e
        /*0062*/ 	.short	0x0054
        /*0064*/ 	.byte	0x00, 0xf0, 0x11, 0x00


	//----- nvinfo : EIATTR_KPARAM_INFO
	.align		4
.L_1921:
        /*0068*/ 	.byte	0x04, 0x17
        /*006a*/ 	.short	(.L_1923 - .L_1922)
.L_1922:
        /*006c*/ 	.word	0x00000000
        /*0070*/ 	.short	0x000d
        /*0072*/ 	.short	0x0050
        /*0074*/ 	.byte	0x00, 0xf0, 0x11, 0x00


	//----- nvinfo : EIATTR_KPARAM_INFO
	.align		4
.L_1923:
        /*0078*/ 	.byte	0x04, 0x17
        /*007a*/ 	.short	(.L_1925 - .L_1924)
.L_1924:
        /*007c*/ 	.word	0x00000000
        /*0080*/ 	.short	0x000c
        /*0082*/ 	.short	0x004c
        /*0084*/ 	.byte	0x00, 0xf0, 0x11, 0x00


	//----- nvinfo : EIATTR_KPARAM_INFO
	.align		4
.L_1925:
        /*0088*/ 	.byte	0x04, 0x17
        /*008a*/ 	.short	(.L_1927 - .L_1926)
.L_1926:
        /*008c*/ 	.word	0x00000000
        /*0090*/ 	.short	0x000b
        /*0092*/ 	.short	0x0048
        /*0094*/ 	.byte	0x00, 0xf0, 0x11, 0x00


	//----- nvinfo : EIATTR_KPARAM_INFO
	.align		4
.L_1927:
        /*0098*/ 	.byte	0x04, 0x17
        /*009a*/ 	.short	(.L_1929 - .L_1928)
.L_1928:
        /*009c*/ 	.word	0x00000000
        /*00a0*/ 	.short	0x000a
        /*00a2*/ 	.short	0x0040
        /*00a4*/ 	.byte	0x00, 0xf5, 0x21, 0x00


	//----- nvinfo : EIATTR_KPARAM_INFO
	.align		4
.L_1929:
        /*00a8*/ 	.byte	0x04, 0x17
        /*00aa*/ 	.short	(.L_1931 - .L_1930)
.L_1930:
        /*00ac*/ 	.word	0x00000000
        /*00b0*/ 	.short	0x0009
        /*00b2*/ 	.short	0x0038
        /*00b4*/ 	.byte	0x00, 0xf5, 0x21, 0x00


	//----- nvinfo : EIATTR_KPARAM_INFO
	.align		4
.L_1931:
        /*00b8*/ 	.byte	0x04, 0x17
        /*00ba*/ 	.short	(.L_1933 - .L_1932)
.L_1932:
        /*00bc*/ 	.word	0x00000000
        /*00c0*/ 	.short	0x0008
        /*00c2*/ 	.short	0x0034
        /*00c4*/ 	.byte	0x00, 0xf0, 0x11, 0x00


	//----- nvinfo : EIATTR_KPARAM_INFO
	.align		4
.L_1933:
        /*00c8*/ 	.byte	0x04, 0x17
        /*00ca*/ 	.short	(.L_1935 - .L_1934)
.L_1934:
        /*00cc*/ 	.word	0x00000000
        /*00d0*/ 	.short	0x0007
        /*00d2*/ 	.short	0x0030
        /*00d4*/ 	.byte	0x00, 0xf0, 0x11, 0x00


	//----- nvinfo : EIATTR_KPARAM_INFO
	.align		4
.L_1935:
        /*00d8*/ 	.byte	0x04, 0x17
        /*00da*/ 	.short	(.L_1937 - .L_1936)
.L_1936:
        /*00dc*/ 	.word	0x00000000
        /*00e0*/ 	.short	0x0006
        /*00e2*/ 	.short	0x002c
        /*00e4*/ 	.byte	0x00, 0xf0, 0x11, 0x00


	//----- nvinfo : EIATTR_KPARAM_INFO
	.align		4
.L_1937:
        /*00e8*/ 	.byte	0x04, 0x17
        /*00ea*/ 	.short	(.L_1939 - .L_1938)
.L_1938:
        /*00ec*/ 	.word	0x00000000
        /*00f0*/ 	.short	0x0005
        /*00f2*/ 	.short	0x0028
        /*00f4*/ 	.byte	0x00, 0xf0, 0x11, 0x00


	//----- nvinfo : EIATTR_KPARAM_INFO
	.align		4
.L_1939:
        /*00f8*/ 	.byte	0x04, 0x17
        /*00fa*/ 	.short	(.L_1941 - .L_1940)
.L_1940:
        /*00fc*/ 	.word	0x00000000
        /*0100*/ 	.short	0x0004
        /*0102*/ 	.short	0x0020
        /*0104*/ 	.byte	0x00, 0xf5, 0x21, 0x00


	//----- nvinfo : EIATTR_KPARAM_INFO
	.align		4
.L_1941:
        /*0108*/ 	.byte	0x04, 0x17
        /*010a*/ 	.short	(.L_1943 - .L_1942)
.L_1942:
        /*010c*/ 	.word	0x00000000
        /*0110*/ 	.short	0x0003
        /*0112*/ 	.short	0x0018
        /*0114*/ 	.byte	0x00, 0xf5, 0x21, 0x00


	//----- nvinfo : EIATTR_KPARAM_INFO
	.align		4
.L_1943:
        /*0118*/ 	.byte	0x04, 0x17
        /*011a*/ 	.short	(.L_1945 - .L_1944)
.L_1944:
        /*011c*/ 	.word	0x00000000
        /*0120*/ 	.short	0x0002
        /*0122*/ 	.short	0x0010
        /*0124*/ 	.byte	0x00, 0xf5, 0x21, 0x00


	//----- nvinfo : EIATTR_KPARAM_INFO
	.align		4
.L_1945:
        /*0128*/ 	.byte	0x04, 0x17
        /*012a*/ 	.short	(.L_1947 - .L_1946)
.L_1946:
        /*012c*/ 	.word	0x00000000
        /*0130*/ 	.short	0x0001
        /*0132*/ 	.short	0x0008
        /*0134*/ 	.byte	0x00, 0xf5, 0x21, 0x00


	//----- nvinfo : EIATTR_KPARAM_INFO
	.align		4
.L_1947:
        /*0138*/ 	.byte	0x04, 0x17
        /*013a*/ 	.short	(.L_1949 - .L_1948)
.L_1948:
        /*013c*/ 	.word	0x00000000
        /*0140*/ 	.short	0x0000
        /*0142*/ 	.short	0x0000
        /*0144*/ 	.byte	0x00, 0xf5, 0x21, 0x00


	//----- nvinfo : EIATTR_SPARSE_MMA_MASK
	.align		4
.L_1949:
        /*0148*/ 	.byte	0x03, 0x50
        /*014a*/ 	.short	0x0000


	//----- nvinfo : EIATTR_MAXREG_COUNT
	.align		4
        /*014c*/ 	.byte	0x03, 0x1b
        /*014e*/ 	.short	0x00ff


	//----- nvinfo : EIATTR_NUM_BARRIERS
	.align		4
        /*0150*/ 	.byte	0x02, 0x4c
        /*0152*/ 	.byte	0x01
	.zero		1


	//----- nvinfo : EIATTR_MERCURY_ISA_VERSION
	.align		4
        /*0154*/ 	.byte	0x03, 0x5f
        /*0156*/ 	.short	0x0101


	//----- nvinfo : EIATTR_VRC_CTA_INIT_COUNT
	.align		4
        /*0158*/ 	.byte	0x02, 0x4a
	.zero		1
	.zero		1


	//----- nvinfo : EIATTR_EXIT_INSTR_OFFSETS
	.align		4
        /*015c*/ 	.byte	0x04, 0x1c
        /*015e*/ 	.short	(.L_1951 - .L_1950)


	//   ....[0]....
.L_1950:
        /*0160*/ 	.word	0x00000070


	//   ....[1]....
        /*0164*/ 	.word	0x00000230


	//   ....[2]....
        /*0168*/ 	.word	0x00000df0


	//   ....[3]....
        /*016c*/ 	.word	0x00004cd0


	//   ....[4]....
        /*0170*/ 	.word	0x00004f00


	//   ....[5]....
        /*0174*/ 	.word	0x00005030


	//   ....[6]....
        /*0178*/ 	.word	0x000050c0


	//   ....[7]....
        /*017c*/ 	.word	0x00005100


	//----- nvinfo : EIATTR_CRS_STACK_SIZE
	.align		4
.L_1951:
        /*0180*/ 	.byte	0x04, 0x1e
        /*0182*/ 	.short	(.L_1953 - .L_1952)
.L_1952:
        /*0184*/ 	.word	0x00000000


	//----- nvinfo : EIATTR_CBANK_PARAM_SIZE
	.align		4
.L_1953:
        /*0188*/ 	.byte	0x03, 0x19
        /*018a*/ 	.short	0x0074


	//----- nvinfo : EIATTR_PARAM_CBANK
	.align		4
        /*018c*/ 	.byte	0x04, 0x0a
        /*018e*/ 	.short	(.L_1955 - .L_1954)
	.align		4
.L_1954:
        /*0190*/ 	.word	index@(.nv.constant0._Z23gemm_half_q_half_kernelILi3ELi6ELb1ELb0ELi64EEvPK6__halfPKjS4_S2_PS0_iiiiPKtS7_iiiiiibS2_i)
        /*0194*/ 	.short	0x0380
        /*0196*/ 	.short	0x0074


	//----- nvinfo : EIATTR_SW_WAR
	.align		4
.L_1955:
        /*0198*/ 	.byte	0x04, 0x36
        /*019a*/ 	.short	(.L_1957 - .L_1956)
.L_1956:
        /*019c*/ 	.word	0x00000008
.L_1957:


//--------------------- .nv.info._Z23gemm_half_q_half_kernelILi3ELi2ELb1ELb0ELi64EEvPK6__halfPKjS4_S2_PS0_iiiiPKtS7_iiiiiibS2_i --------------------------
	.section	.nv.info._Z23gemm_half_q_half_kernelILi3ELi2ELb1ELb0ELi64EEvPK6__halfPKjS4_S2_PS0_iiiiPKtS7_iiiiiibS2_i,"",@"SHT_CUDA_INFO"
	.sectionflags	@""
	.align	4


	//----- nvinfo : EIATTR_CUDA_API_VERSION
	.align		4
        /*0000*/ 	.byte	0x04, 0x37
        /*0002*/ 	.short	(.L_1959 - .L_1958)
.L_1958:
        /*0004*/ 	.word	0x00000082


	//----- nvinfo : EIATTR_KPARAM_INFO
	.align		4
.L_1959:
        /*0008*/ 	.byte	0x04, 0x17
        /*000a*/ 	.short	(.L_1961 - .L_1960)
.L_1960:
        /*000c*/ 	.word	0x00000000
        /*0010*/ 	.short	0x0013
        /*0012*/ 	.short	0x0070
        /*0014*/ 	.byte	0x00, 0xf0, 0x11, 0x00


	//----- nvinfo : EIATTR_KPARAM_INFO
	.align		4
.L_1961:
        /*0018*/ 	.byte	0x04, 0x17
        /*001a*/ 	.short	(.L_1963 - .L_1962)
.L_1962:
        /*001c*/ 	.word	0x00000000
        /*0020*/ 	.short	0x0012
        /*0022*/ 	.short	0x0068
        /*0024*/ 	.byte	0x00, 0xf5, 0x21, 0x00


	//----- nvinfo : EIATTR_KPARAM_INFO
	.align		4
.L_1963:
        /*0028*/ 	.byte	0x04, 0x17
        /*002a*/ 	.short	(.L_1965 - .L_1964)
.L_1964:
        /*002c*/ 	.word	0x00000000
        /*0030*/ 	.short	0x0011
        /*0032*/ 	.short	0x0060
        /*0034*/ 	.byte	0x00, 0xf0, 0x05, 0x00


	//----- nvinfo : EIATTR_KPARAM_INFO
	.align		4
.L_1965:
        /*0038*/ 	.byte	0x04, 0x17
        /*003a*/ 	.short	(.L_1967 - .L_1966)
.L_1966:
        /*003c*/ 	.word	0x00000000
        /*0040*/ 	.short	0x0010
        /*0042*/ 	.short	0x005c
        /*0044*/ 	.byte	0x00, 0xf0, 0x11, 0x00


	//----- nvinfo : EIATTR_KPARAM_INFO
	.align		4
.L_1967:
        /*0048*/ 	.byte	0x04, 0x17
        /*004a*/ 	.short	(.L_1969 - .L_1968)
.L_1968:
        /*004c*/ 	.word	0x00000000
        /*0050*/ 	.short	0x000f
        /*0052*/ 	.short	0x0058
        /*0054*/ 	.byte	0x00, 0xf0, 0x11, 0x00


	//----- nvinfo : EIATTR_KPARAM_INFO
	.align		4
.L_1969:
        /*0058*/ 	.byte	0x04, 0x17
        /*005a*/ 	.short	(.L_1971 - .L_1970)
.L_1970:
        /*005c*/ 	.word	0x00000000
        /*0060*/ 	.short	0x000e
        /*0062*/ 	.short	0x0054
        /*0064*/ 	.byte	0x00, 0xf0, 0x11, 0x00


	//----- nvinfo : EIATTR_KPARAM_INFO
	.align		4
.L_1971:
        /*0068*/ 	.byte	0x04, 0x17
        /*006a*/ 	.short	(.L_1973 - .L_1972)
.L_1972:
        /*006c*/ 	.word	0x00000000
        /*0070*/ 	.short	0x000d
        /*0072*/ 	.short	0x0050
        /*0074*/ 	.byte	0x00, 0xf0, 0x11, 0x00


	//----- nvinfo : EIATTR_KPARAM_INFO
	.align		4
.L_1973:
        /*0078*/ 	.byte	0x04, 0x17
        /*007a*/ 	.short	(.L_1975 - .L_1974)
.L_1974:
        /*007c*/ 	.word	0x00000000
        /*0080*/ 	.short	0x000c
        /*0082*/ 	.short	0x004c
        /*0084*/ 	.byte	0x00, 0xf0, 0x11, 0x00


	//----- nvinfo : EIATTR_KPARAM_INFO
	.align		4
.L_1975:
        /*0088*/ 	.byte	0x04, 0x17
        /*008a*/ 	.short	(.L_1977 - .L_1976)
.L_1976:
        /*008c*/ 	.word	0x00000000
        /*0090*/ 	.short	0x000b
        /*0092*/ 	.short	0x0048
        /*0094*/ 	.byte	0x00, 0xf0, 0x11, 0x00


	//----- nvinfo : EIATTR_KPARAM_INFO
	.align		4
.L_1977:
        /*0098*/ 	.byte	0x04, 0x17
        /*009a*/ 	.short	(.L_1979 - .L_1978)
.L_1978:
        /*009c*/ 	.word	0x00000000
        /*00a0*/ 	.short	0x000a
        /*00a2*/ 	.short	0x0040
        /*00a4*/ 	.byte	0x00, 0xf5, 0x21, 0x00


	//----- nvinfo : EIATTR_KPARAM_INFO
	.align		4
.L_1979:
        /*00a8*/ 	.byte	0x04, 0x17
        /*00aa*/ 	.short	(.L_1981 - .L_1980)
.L_1980:
        /*00ac*/ 	.word	0x00000000
        /*00b0*/ 	.short	0x0009
        /*00b2*/ 	.short	0x0038
        /*00b4*/ 	.byte	0x00, 0xf5, 0x21, 0x00


	//----- nvinfo : EIATTR_KPARAM_INFO
	.align		4
.L_1981:
        /*00b8*/ 	.byte	0x04, 0x17
        /*00ba*/ 	.short	(.L_1983 - .L_1982)
.L_1982:
        /*00bc*/ 	.word	0x00000000
        /*00c0*/ 	.short	0x0008
        /*00c2*/ 	.short	0x0034
        /*00c4*/ 	.byte	0x00, 0xf0, 0x11, 0x00


	//----- nvinfo : EIATTR_KPARAM_INFO
	.align		4
.L_1983:
        /*00c8*/ 	.byte	0x04, 0x17
        /*00ca*/ 	.short	(.L_1985 - .L_1984)
.L_1984:
        /*00cc*/ 	.word	0x00000000
        /*00d0*/ 	.short	0x0007
        /*00d2*/ 	.short	0x0030
        /*00d4*/ 	.byte	0x00, 0xf0, 0x11, 0x00


	//----- nvinfo : EIATTR_KPARAM_INFO
	.align		4
.L_1985:
        /*00d8*/ 	.byte	0x04, 0x17
        /*00da*/ 	.short	(.L_1987 - .L_1986)
.L_1986:
        /*00dc*/ 	.word	0x00000000
        /*00e0*/ 	.short	0x0006
        /*00e2*/ 	.short	0x002c
        /*00e4*/ 	.byte	0x00, 0xf0, 0x11, 0x00


	//----- nvinfo : EIATTR_KPARAM_INFO
	.align		4
.L_1987:
        /*00e8*/ 	.byte	0x04, 0x17
        /*00ea*/ 	.short	(.L_1989 - .L_1988)
.L_1988:
        /*00ec*/ 	.word	0x00000000
        /*00f0*/ 	.short	0x0005
        /*00f2*/ 	.short	0x0028
        /*00f4*/ 	.byte	0x00, 0xf0, 0x11, 0x00


	//----- nvinfo : EIATTR_KPARAM_INFO
	.align		4
.L_1989:
        /*00f8*/ 	.byte	0x04, 0x17
        /*00fa*/ 	.short	(.L_1991 - .L_1990)
.L_1990:
        /*00fc*/ 	.word	0x00000000
        /*0100*/ 	.short	0x0004
        /*0102*/ 	.short	0x0020
        /*0104*/ 	.byte	0x00, 0xf5, 0x21, 0x00


	//----- nvinfo : EIATTR_KPARAM_INFO
	.align		4
.L_1991:
        /*0108*/ 	.byte	0x04, 0x17
        /*010a*/ 	.short	(.L_1993 - .L_1992)
.L_1992:
        /*010c*/ 	.word	0x00000000
        /*0110*/ 	.short	0x0003
        /*0112*/ 	.short	0x0018
        /*0114*/ 	.byte	0x00, 0xf5, 0x21, 0x00


	//----- nvinfo : EIATTR_KPARAM_INFO
	.align		4
.L_1993:
        /*0118*/ 	.byte	0x04, 0x17
        /*011a*/ 	.short	(.L_1995 - .L_1994)
.L_1994:
        /*011c*/ 	.word	0x00000000
        /*0120*/ 	.short	0x0002
        /*0122*/ 	.short	0x0010
        /*0124*/ 	.byte	0x00, 0xf5, 0x21, 0x00


	//----- nvinfo : EIATTR_KPARAM_INFO
	.align		4
.L_1995:
        /*0128*/ 	.byte	0x04, 0x17
        /*012a*/ 	.short	(.L_1997 - .L_1996)
.L_1996:
        /*012c*/ 	.word	0x00000000
        /*0130*/ 	.short	0x0001
        /*0132*/ 	.short	0x0008
        /*0134*/ 	.byte	0x00, 0xf5, 0x21, 0x00


	//----- nvinfo : EIATTR_KPARAM_INFO
	.align		4
.L_1997:
        /*0138*/ 	.byte	0x04, 0x17
        /*013a*/ 	.short	(.L_1999 - .L_1998)
.L_1998:
        /*013c*/ 	.word	0x00000000
        /*0140*/ 	.short	0x0000
        /*0142*/ 	.short	0x0000
        /*0144*/ 	.byte	0x00, 0xf5, 0x21, 0x00


	//----- nvinfo : EIATTR_SPARSE_MMA_MASK
	.align		4
.L_1999:
        /*0148*/ 	.byte	0x03, 0x50
        /*014a*/ 	.short	0x0000


	//----- nvinfo : EIATTR_MAXREG_COUNT
	.align		4
        /*014c*/ 	.byte	0x03, 0x1b
        /*014e*/ 	.short	0x00ff


	//----- nvinfo : EIATTR_NUM_BARRIERS
	.align		4
        /*0150*/ 	.byte	0x02, 0x4c
        /*0152*/ 	.byte	0x01
	.zero		1


	//----- nvinfo : EIATTR_MERCURY_ISA_VERSION
	.align		4
        /*0154*/ 	.byte	0x03, 0x5f
        /*0156*/ 	.short	0x0101


	//----- nvinfo : EIATTR_VRC_CTA_INIT_COUNT
	.align		4
        /*0158*/ 	.byte	0x02, 0x4a
	.zero		1
	.zero		1


	//----- nvinfo : EIATTR_EXIT_INSTR_OFFSETS
	.align		4
        /*015c*/ 	.byte	0x04, 0x1c
        /*015e*/ 	.short	(.L_2001 - .L_2000)


	//   ....[0]....
.L_2000:
        /*0160*/ 	.word	0x00000080


	//   ....[1]....
        /*0164*/ 	.word	0x00000290


	//   ....[2]....
        /*0168*/ 	.word	0x00000e40


	//   ....[3]....
        /*016c*/ 	.word	0x00002f10


	//   ....[4]....
        /*0170*/ 	.word	0x00003160


	//   ....[5]....
        /*0174*/ 	.word	0x00003290


	//   ....[6]....
        /*0178*/ 	.word	0x00003320


	//   ....[7]....
        /*017c*/ 	.word	0x00003360


	//----- nvinfo : EIATTR_CRS_STACK_SIZE
	.align		4
.L_2001:
        /*0180*/ 	.byte	0x04, 0x1e
        /*0182*/ 	.short	(.L_2003 - .L_2002)
.L_2002:
        /*0184*/ 	.word	0x00000000


	//----- nvinfo : EIATTR_CBANK_PARAM_SIZE
	.align		4
.L_2003:
        /*0188*/ 	.byte	0x03, 0x19
        /*018a*/ 	.short	0x0074


	//----- nvinfo : EIATTR_PARAM_CBANK
	.align		4
        /*018c*/ 	.byte	0x04, 0x0a
        /*018e*/ 	.short	(.L_2005 - .L_2004)
	.align		4
.L_2004:
        /*0190*/ 	.word	index@(.nv.constant0._Z23gemm_half_q_half_kernelILi3ELi2ELb1ELb0ELi64EEvPK6__halfPKjS4_S2_PS0_iiiiPKtS7_iiiiiibS2_i)
        /*0194*/ 	.short	0x0380
        /*0196*/ 	.short	0x0074


	//----- nvinfo : EIATTR_SW_WAR
	.align		4
.L_2005:
        /*0198*/ 	.byte	0x04, 0x36
        /*019a*/ 	.short	(.L_2007 - .L_2006)
.L_2006:
        /*019c*/ 	.word	0x00000008
.L_2007:


//--------------------- .nv.info._Z23gemm_half_q_half_kernelILi3ELi32ELb1ELb0ELi32EEvPK6__halfPKjS4_S2_PS0_iiiiPKtS7_iiiiiibS2_i --------------------------
	.section	.nv.info._Z23gemm_half_q_half_kernelILi3ELi32ELb1ELb0ELi32EEvPK6__halfPKjS4_S2_PS0_iiiiPKtS7_iiiiiibS2_i,"",@"SHT_CUDA_INFO"
	.sectionflags	@""
	.align	4


	//----- nvinfo : EIATTR_CUDA_API_VERSION
	.align		4
        /*0000*/ 	.byte	0x04, 0x37
        /*0002*/ 	.short	(.L_2009 - .L_2008)
.L_2008:
        /*0004*/ 	.word	0x00000082


	//----- nvinfo : EIATTR_KPARAM_INFO
	.align		4
.L_2009:
        /*0008*/ 	.byte	0x04, 0x17
        /*000a*/ 	.short	(.L_2011 - .L_2010)
.L_2010:
        /*000c*/ 	.word	0x00000000
        /*0010*/ 	.short	0x0013
        /*0012*/ 	.short	0x0070
        /*0014*/ 	.byte	0x00, 0xf0, 0x11, 0x00


	//----- nvinfo : EIATTR_KPARAM_INFO
	.align		4
.L_2011:
        /*0018*/ 	.byte	0x04, 0x17
        /*001a*/ 	.short	(.L_2013 - .L_2012)
.L_2012:
        /*001c*/ 	.word	0x00000000
        /*0020*/ 	.short	0x0012
        /*0022*/ 	.short	0x0068
        /*0024*/ 	.byte	0x00, 0xf5, 0x21, 0x00


	//----- nvinfo : EIATTR_KPARAM_INFO
	.align		4
.L_2013:
        /*0028*/ 	.byte	0x04, 0x17
        /*002a*/ 	.short	(.L_2015 - .L_2014)
.L_2014:
        /*002c*/ 	.word	0x00000000
        /*0030*/ 	.short	0x0011
        /*0032*/ 	.short	0x0060
        /*0034*/ 	.byte	0x00, 0xf0, 0x05, 0x00


	//----- nvinfo : EIATTR_KPARAM_INFO
	.align		4
.L_2015:
        /*0038*/ 	.byte	0x04, 0x17
        /*003a*/ 	.short	(.L_2017 - .L_2016)
.L_2016:
        /*003c*/ 	.word	0x00000000
        /*0040*/ 	.short	0x0010
        /*0042*/ 	.short	0x005c
        /*0044*/ 	.byte	0x00, 0xf0, 0x11, 0x00


	//----- nvinfo : EIATTR_KPARAM_INFO
	.align		4
.L_2017:
        /*0048*/ 	.byte	0x04, 0x17
        /*004a*/ 	.short	(.L_2019 - .L_2018)
.L_2018:
        /*004c*/ 	.word	0x00000000
        /*0050*/ 	.short	0x000f
        /*0052*/ 	.short	0x0058
        /*0054*/ 	.byte	0x00, 0xf0, 0x11, 0x00


	//----- nvinfo : EIATTR_KPARAM_INFO
	.align		4
.L_2019:
        /*0058*/ 	.byte	0x04, 0x17
        /*005a*/ 	.short	(.L_2021 - .L_2020)
.L_2020:
        /*005c*/ 	.word	0x00000000
        /*0060*/ 	.short	0x000e
        /*0062*/ 	.short	0x0054
        /*0064*/ 	.byte	0x00, 0xf0, 0x11, 0x00


	//----- nvinfo : EIATTR_KPARAM_INFO
	.align		4
.L_2021:
        /*0068*/ 	.byte	0x04, 0x17
        /*006a*/ 	.short	(.L_2023 - .L_2022)
.L_2022:
        /*006c*/ 	.word	0x00000000
        /*0070*/ 	.short	0x000d
        /*0072*/ 	.short	0x0050
        /*0074*/ 	.byte	0x00, 0xf0, 0x11, 0x00


	//----- nvinfo : EIATTR_KPARAM_INFO
	.align		4
.L_2023:
        /*0078*/ 	.byte	0x04, 0x17
        /*007a*/ 	.short	(.L_2025 - .L_2024)
.L_2024:
        /*007c*/ 	.word	0x00000000
        /*0080*/ 	.short	0x000c
        /*0082*/ 	.short	0x004c
        /*0084*/ 	.byte	0x00, 0xf0, 0x11, 0x00


	//----- nvinfo : EIATTR_KPARAM_INFO
	.align		4
.L_2025:
        /*0088*/ 	.byte	0x04, 0x17
        /*008a*/ 	.short	(.L_2027 - .L_2026)
.L_2026:
        /*008c*/ 	.word	0x00000000
        /*0090*/ 	.short	0x000b
        /*0092*/ 	.short	0x0048
        /*0094*/ 	.byte	0x00, 0xf0, 0x11, 0x00


	//----- nvinfo : EIATTR_KPARAM_INFO
	.align		4
.L_2027:
        /*0098*/ 	.byte	0x04, 0x17
        /*009a*/ 	.short	(.L_2029 - .L_2028)
.L_2028:
        /*009c*/ 	.word	0x00000000
        /*00a0*/ 	.short	0x000a
        /*00a2*/ 	.short	0x0040
        /*00a4*/ 	.byte	0x00, 0xf5, 0x21, 0x00


	//----- nvinfo : EIATTR_KPARAM_INFO
	.align		4
.L_2029:
        /*00a8*/ 	.byte	0x04, 0x17
        /*00aa*/ 	.short	(.L_2031 - .L_2030)
.L_2030:
        /*00ac*/ 	.word	0x00000000
        /*00b0*/ 	.short	0x0009
        /*00b2*/ 	.short	0x0038
        /*00b4*/ 	.byte	0x00, 0xf5, 0x21, 0x00


	//----- nvinfo : EIATTR_KPARAM_INFO
	.align		4
.L_2031:
        /*00b8*/ 	.byte	0x04, 0x17
        /*00ba*/ 	.short	(.L_2033 - .L_2032)
.L_2032:
        /*00bc*/ 	.word	0x00000000
        /*00c0*/ 	.short	0x0008
        /*00c2*/ 	.short	0x0034
        /*00c4*/ 	.byte	0x00, 0xf0, 0x11, 0x00


	//----- nvinfo : EIATTR_KPARAM_INFO
	.align		4
.L_2033:
        /*00c8*/ 	.byte	0x04, 0x17
        /*00ca*/ 	.short	(.L_2035 - .L_2034)
.L_2034:
        /*00cc*/ 	.word	0x00000000
        /*00d0*/ 	.short	0x0007
        /*00d2*/ 	.short	0x0030
        /*00d4*/ 	.byte	0x00, 0xf0, 0x11, 0x00


	//----- nvinfo : EIATTR_KPARAM_INFO
	.align		4
.L_2035:
        /*00d8*/ 	.byte	0x04, 0x17
        /*00da*/ 	.short	(.L_2037 - .L_2036)
.L_2036:
        /*00dc*/ 	.word	0x00000000
        /*00e0*/ 	.short	0x0006
        /*00e2*/ 	.short	0x002c
        /*00e4*/ 	.byte	0x00, 0xf0, 0x11, 0x00


	//----- nvinfo : EIATTR_KPARAM_INFO
	.align		4
.L_2037:
        /*00e8*/ 	.byte	0x04, 0x17
        /*00ea*/ 	.short	(.L_2039 - .L_2038)
.L_2038:
        /*00ec*/ 	.word	0x00000000
        /*00f0*/ 	.short	0x0005
        /*00f2*/ 	.short	0x0028
        /*00f4*/ 	.byte	0x00, 0xf0, 0x11, 0x00


	//----- nvinfo : EIATTR_KPARAM_INFO
	.align		4
.L_2039:
        /*00f8*/ 	.byte	0x04, 0x17
        /*00fa*/ 	.short	(.L_2041 - .L_2040)
.L_2040:
        /*00fc*/ 	.word	0x00000000
        /*0100*/ 	.short	0x0004
        /*0102*/ 	.short	0x0020
        /*0104*/ 	.byte	0x00, 0xf5, 0x21, 0x00


	//----- nvinfo : EIATTR_KPARAM_INFO
	.align		4
.L_2041:
        /*0108*/ 	.byte	0x04, 0x17
        /*010a*/ 	.short	(.L_2043 - .L_2042)
.L_2042:
        /*010c*/ 	.word	0x00000000
        /*0110*/ 	.short	0x0003
        /*0112*/ 	.short	0x0018
        /*0114*/ 	.byte	0x00, 0xf5, 0x21, 0x00


	//----- nvinfo : EIATTR_KPARAM_INFO
	.align		4
.L_2043:
        /*0118*/ 	.byte	0x04, 0x17
        /*011a*/ 	.short	(.L_2045 - .L_2044)
.L_2044:
        /*011c*/ 	.word	0x00000000
        /*0120*/ 	.short	0x0002
        /*0122*/ 	.short	0x0010
        /*0124*/ 	.byte	0x00, 0xf5, 0x21, 0x00


	//----- nvinfo : EIATTR_KPARAM_INFO
	.align		4
.L_2045:
        /*0128*/ 	.byte	0x04, 0x17
        /*012a*/ 	.short	(.L_2047 - .L_2046)
.L_2046:
        /*012c*/ 	.word	0x00000000
        /*0130*/ 	.short	0x0001
        /*0132*/ 	.short	0x0008
        /*0134*/ 	.byte	0x00, 0xf5, 0x21, 0x00


	//----- nvinfo : EIATTR_KPARAM_INFO
	.align		4
.L_2047:
        /*0138*/ 	.byte	0x04, 0x17
        /*013a*/ 	.short	(.L_2049 - .L_2048)
.L_2048:
        /*013c*/ 	.word	0x00000000
        /*0140*/ 	.short	0x0000
        /*0142*/ 	.short	0x0000
        /*0144*/ 	.byte	0x00, 0xf5, 0x21, 0x00


	//----- nvinfo : EIATTR_SPARSE_MMA_MASK
	.align		4
.L_2049:
        /*0148*/ 	.byte	0x03, 0x50
        /*014a*/ 	.short	0x0000


	//----- nvinfo : EIATTR_MAXREG_COUNT
	.align		4
        /*014c*/ 	.byte	0x03, 0x1b
        /*014e*/ 	.short	0x00ff


	//----- nvinfo : EIATTR_NUM_BARRIERS
	.align		4
        /*0150*/ 	.byte	0x02, 0x4c
        /*0152*/ 	.byte	0x01
	.zero		1


	//----- nvinfo : EIATTR_MERCURY_ISA_VERSION
	.align		4
        /*0154*/ 	.byte	0x03, 0x5f
        /*0156*/ 	.short	0x0101


	//----- nvinfo : EIATTR_VRC_CTA_INIT_COUNT
	.align		4
        /*0158*/ 	.byte	0x02, 0x4a
	.zero		1
	.zero		1


	//----- nvinfo : EIATTR_EXIT_INSTR_OFFSETS
	.align		4
        /*015c*/ 	.byte	0x04, 0x1c
        /*015e*/ 	.short	(.L_2051 - .L_2050)


	//   ....[0]....
.L_2050:
        /*0160*/ 	.word	0x00000060


	//   ....[1]....
        /*0164*/ 	.word	0x00000220


	//   ....[2]....
        /*0168*/ 	.word	0x00000de0


	//   ....[3]....
        /*016c*/ 	.word	0x00004050


	//   ....[4]....
        /*0170*/ 	.word	0x00004280


	//   ....[5]....
        /*0174*/ 	.word	0x000043b0


	//   ....[6]....
        /*0178*/ 	.word	0x00004430


	//   ....[7]....
        /*017c*/ 	.word	0x00004470


	//----- nvinfo : EIATTR_CRS_STACK_SIZE
	.align		4
.L_2051:
        /*0180*/ 	.byte	0x04, 0x1e
        /*0182*/ 	.short	(.L_2053 - .L_2052)
.L_2052:
        /*0184*/ 	.word	0x00000000


	//----- nvinfo : EIATTR_CBANK_PARAM_SIZE
	.align		4
.L_2053:
        /*0188*/ 	.byte	0x03, 0x19
        /*018a*/ 	.short	0x0074


	//----- nvinfo : EIATTR_PARAM_CBANK
	.align		4
        /*018c*/ 	.byte	0x04, 0x0a
        /*018e*/ 	.short	(.L_2055 - .L_2054)
	.align		4
.L_2054:
        /*0190*/ 	.word	index@(.nv.constant0._Z23gemm_half_q_half_kernelILi3ELi32ELb1ELb0ELi32EEvPK6__halfPKjS4_S2_PS0_iiiiPKtS7_iiiiiibS2_i)
        /*0194*/ 	.short	0x0380
        /*0196*/ 	.short	0x0074


	//----- nvinfo : EIATTR_SW_WAR
	.align		4
.L_2055:
        /*0198*/ 	.byte	0x04, 0x36
        /*019a*/ 	.short	(.L_2057 - .L_2056)
.L_2056:
        /*019c*/ 	.word	0x00000008
.L_2057:


//--------------------- .nv.info._Z23gemm_half_q_half_kernelILi3ELi48ELb1ELb0ELi32EEvPK6__halfPKjS4_S2_PS0_iiiiPKtS7_iiiiiibS2_i --------------------------
	.section	.nv.info._Z23gemm_half_q_half_kernelILi3ELi48ELb1ELb0ELi32EEvPK6__halfPKjS4_S2_PS0_iiiiPKtS7_iiiiiibS2_i,"",@"SHT_CUDA_INFO"
	.sectionflags	@""
	.align	4


	//----- nvinfo : EIATTR_CUDA_API_VERSION
	.align		4
        /*0000*/ 	.byte	0x04, 0x37
        /*0002*/ 	.short	(.L_2059 - .L_2058)
.L_2058:
        /*0004*/ 	.word	0x00000082


	//----- nvinfo : EIATTR_KPARAM_INFO
	.align		4
.L_2059:
        /*0008*/ 	.byte	0x04, 0x17
        /*000a*/ 	.short	(.L_2061 - .L_2060)
.L_2060:
        /*000c*/ 	.word	0x00000000
        /*0010*/ 	.short	0x0013
        /*0012*/ 	.short	0x0070
        /*0014*/ 	.byte	0x00, 0xf0, 0x11, 0x00


	//----- nvinfo : EIATTR_KPARAM_INFO
	.align		4
.L_2061:
        /*0018*/ 	.byte	0x04, 0x17
        /*001a*/ 	.short	(.L_2063 - .L_2062)
.L_2062:
        /*001c*/ 	.word	0x00000000
        /*0020*/ 	.short	0x0012
        /*0022*/ 	.short	0x0068
        /*0024*/ 	.byte	0x00, 0xf5, 0x21, 0x00


	//----- nvinfo : EIATTR_KPARAM_INFO
	.align		4
.L_2063:
        /*0028*/ 	.byte	0x04, 0x17
        /*002a*/ 	.short	(.L_2065 - .L_2064)
.L_2064:
        /*002c*/ 	.word	0x00000000
        /*0030*/ 	.short	0x0011
        /*0032*/ 	.short	0x0060
        /*0034*/ 	.byte	0x00, 0xf0, 0x05, 0x00


	//----- nvinfo : EIATTR_KPARAM_INFO
	.align		4
.L_2065:
        /*0038*/ 	.byte	0x04, 0x17
        /*003a*/ 	.short	(.L_2067 - .L_2066)
.L_2066:
        /*003c*/ 	.word	0x00000000
        /*0040*/ 	.short	0x0010
        /*0042*/ 	.short	0x005c
        /*0044*/ 	.byte	0x00, 0xf0, 0x11, 0x00


	//----- nvinfo : EIATTR_KPARAM_INFO
	.align		4
.L_2067:
        /*0048*/ 	.byte	0x04, 0x17
        /*004a*/ 	.short	(.L_2069 - .L_2068)
.L_2068:
        /*004c*/ 	.word	0x00000000
        /*0050*/ 	.short	0x000f
        /*0052*/ 	.short	0x0058
        /*0054*/ 	.byte	0x00, 0xf0, 0x11, 0x00


	//----- nvinfo : EIATTR_KPARAM_INFO
	.align		4
.L_2069:
        /*0058*/ 	.byte	0x04, 0x17
        /*005a*/ 	.short	(.L_2071 - .L_2070)
.L_2070:
        /*005c*/ 	.word	0x00000000
        /*0060*/ 	.short	0x000e
        /*0062*/ 	.short	0x0054
        /*0064*/ 	.byte	0x00, 0xf0, 0x11, 0x00


	//----- nvinfo : EIATTR_KPARAM_INFO
	.align		4
.L_2071:
        /*0068*/ 	.byte	0x04, 0x17
        /*006a*/ 	.short	(.L_2073 - .L_2072)
.L_2072:
        /*006c*/ 	.word	0x00000000
        /*0070*/ 	.short	0x000d
        /*0072*/ 	.short	0x0050
        /*0074*/ 	.byte	0x00, 0xf0, 0x11, 0x00


	//----- nvinfo : EIATTR_KPARAM_INFO
	.align		4
.L_2073:
        /*0078*/ 	.byte	0x04, 0x17
        /*007a*/ 	.short	(.L_2075 - .L_2074)
.L_2074:
        /*007c*/ 	.word	0x00000000
        /*0080*/ 	.short	0x000c
        /*0082*/ 	.short	0x004c
        /*0084*/ 	.byte	0x00, 0xf0, 0x11, 0x00


	//----- nvinfo : EIATTR_KPARAM_INFO
	.align		4
.L_2075:
        /*0088*/ 	.byte	0x04, 0x17
        /*008a*/ 	.short	(.L_2077 - .L_2076)
.L_2076:
        /*008c*/ 	.word	0x00000000
        /*0090*/ 	.short	0x000b
        /*0092*/ 	.short	0x0048
        /*0094*/ 	.byte	0x00, 0xf0, 0x11, 0x00


	//----- nvinfo : EIATTR_KPARAM_INFO
	.align		4
.L_2077:
        /*0098*/ 	.byte	0x04, 0x17
        /*009a*/ 	.short	(.L_2079 - .L_2078)
.L_2078:
        /*009c*/ 	.word	0x00000000
        /*00a0*/ 	.short	0x000a
        /*00a2*/ 	.short	0x0040
        /*00a4*/ 	.byte	0x00, 0xf5, 0x21, 0x00


	//----- nvinfo : EIATTR_KPARAM_INFO
	.align		4
.L_2079:
        /*00a8*/ 	.byte	0x04, 0x17
        /*00aa*/ 	.short	(.L_2081 - .L_2080)
.L_2080:
        /*00ac*/ 	.word	0x00000000
        /*00b0*/ 	.short	0x0009
        /*00b2*/ 	.short	0x0038
        /*00b4*/ 	.byte	0x00, 0xf5, 0x21, 0x00


	//----- nvinfo : EIATTR_KPARAM_INFO
	.align		4
.L_2081:
        /*00b8*/ 	.byte	0x04, 0x17
        /*00ba*/ 	.short	(.L_2083 - .L_2082)
.L_2082:
        /*00bc*/ 	.word	0x00000000
        /*00c0*/ 	.short	0x0008
        /*00c2*/ 	.short	0x0034
        /*00c4*/ 	.byte	0x00, 0xf0, 0x11, 0x00


	//----- nvinfo : EIATTR_KPARAM_INFO
	.align		4
.L_2083:
        /*00c8*/ 	.byte	0x04, 0x17
        /*00ca*/ 	.short	(.L_2085 - .L_2084)
.L_2084:
        /*00cc*/ 	.word	0x00000000
        /*00d0*/ 	.short	0x0007
        /*00d2*/ 	.short	0x0030
        /*00d4*/ 	.byte	0x00, 0xf0, 0x11, 0x00


	//----- nvinfo : EIATTR_KPARAM_INFO
	.align		4
.L_2085:
        /*00d8*/ 	.byte	0x04, 0x17
        /*00da*/ 	.short	(.L_2087 - .L_2086)
.L_2086:
        /*00dc*/ 	.word	0x00000000
        /*00e0*/ 	.short	0x0006
        /*00e2*/ 	.short	0x002c
        /*00e4*/ 	.byte	0x00, 0xf0, 0x11, 0x00


	//----- nvinfo : EIATTR_KPARAM_INFO
	.align		4
.L_2087:
        /*00e8*/ 	.byte	0x04, 0x17
        /*00ea*/ 	.short	(.L_2089 - .L_2088)
.L_2088:
        /*00ec*/ 	.word	0x00000000
        /*00f0*/ 	.short	0x0005
        /*00f2*/ 	.short	0x0028
        /*00f4*/ 	.byte	0x00, 0xf0, 0x11, 0x00


	//----- nvinfo : EIATTR_KPARAM_INFO
	.align		4
.L_2089:
        /*00f8*/ 	.byte	0x04, 0x17
        /*00fa*/ 	.short	(.L_2091 - .L_2090)
.L_2090:
        /*00fc*/ 	.word	0x00000000
        /*0100*/ 	.short	0x0004
        /*0102*/ 	.short	0x0020
        /*0104*/ 	.byte	0x00, 0xf5, 0x21, 0x00


	//----- nvinfo : EIATTR_KPARAM_INFO
	.align		4
.L_2091:
        /*0108*/ 	.byte	0x04, 0x17
        /*010a*/ 	.short	(.L_2093 - .L_2092)
.L_2092:
        /*010c*/ 	.word	0x00000000
        /*0110*/ 	.short	0x0003
        /*0112*/ 	.short	0x0018
        /*0114*/ 	.byte	0x00, 0xf5, 0x21, 0x00


	//----- nvinfo : EIATTR_KPARAM_INFO
	.align		4
.L_2093:
        /*0118*/ 	.byte	0x04, 0x17
        /*011a*/ 	.short	(.L_2095 - .L_2094)
.L_2094:
        /*011c*/ 	.word	0x00000000
        /*0120*/ 	.short	0x0002
        /*0122*/ 	.short	0x0010
        /*0124*/ 	.byte	0x00, 0xf5, 0x21, 0x00


	//----- nvinfo : EIATTR_KPARAM_INFO
	.align		4
.L_2095:
        /*0128*/ 	.byte	0x04, 0x17
        /*012a*/ 	.short	(.L_2097 - .L_2096)
.L_2096:
        /*012c*/ 	.word	0x00000000
        /*0130*/ 	.short	0x0001
        /*0132*/ 	.short	0x0008
        /*0134*/ 	.byte	0x00, 0xf5, 0x21, 0x00


	//----- nvinfo : EIATTR_KPARAM_INFO
	.align		4
.L_2097:
        /*0138*/ 	.byte	0x04, 0x17
        /*013a*/ 	.short	(.L_2099 - .L_2098)
.L_2098:
        /*013c*/ 	.word	0x00000000
        /*0140*/ 	.short	0x0000
        /*0142*/ 	.short	0x0000
        /*0144*/ 	.byte	0x00, 0xf5, 0x21, 0x00


	//----- nvinfo : EIATTR_SPARSE_MMA_MASK
	.align		4
.L_2099:
        /*0148*/ 	.byte	0x03, 0x50
        /*014a*/ 	.short	0x0000


	//----- nvinfo : EIATTR_MAXREG_COUNT
	.align		4
        /*014c*/ 	.byte	0x03, 0x1b
        /*014e*/ 	.short	0x00ff


	//----- nvinfo : EIATTR_NUM_BARRIERS
	.align		4
        /*0150*/ 	.byte	0x02, 0x4c
        /*0152*/ 	.byte	0x01
	.zero		1


	//----- nvinfo : EIATTR_MERCURY_ISA_VERSION
	.align		4
        /*0154*/ 	.byte	0x03, 0x5f
        /*0156*/ 	.short	0x0101


	//----- nvinfo : EIATTR_VRC_CTA_INIT_COUNT
	.align		4
        /*0158*/ 	.byte	0x02, 0x4a
	.zero		1
	.zero		1


	//----- nvinfo : EIATTR_EXIT_INSTR_OFFSETS
	.align		4
        /*015c*/ 	.byte	0x04, 0x1c
        /*015e*/ 	.short	(.L_2101 - .L_2100)


	//   ....[0]....
.L_2100:
        /*0160*/ 	.word	0x00000060


	//   ....[1]....
        /*0164*/ 	.word	0x00000290


	//   ....[2]....
        /*0168*/ 	.word	0x00000e60


	//   ....[3]....
        /*016c*/ 	.word	0x00006200


	//   ....[4]....
        /*0170*/ 	.word	0x00006450


	//   ....[5]....
        /*0174*/ 	.word	0x00006590


	//   ....[6]....
        /*0178*/ 	.word	0x00006620


	//   ....[7]....
        /*017c*/ 	.word	0x00006660


	//----- nvinfo : EIATTR_CRS_STACK_SIZE
	.align		4
.L_2101:
        /*0180*/ 	.byte	0x04, 0x1e
        /*0182*/ 	.short	(.L_2103 - .L_2102)
.L_2102:
        /*0184*/ 	.word	0x00000000


	//----- nvinfo : EIATTR_CBANK_PARAM_SIZE
	.align		4
.L_2103:
        /*0188*/ 	.byte	0x03, 0x19
        /*018a*/ 	.short	0x0074


	//----- nvinfo : EIATTR_PARAM_CBANK
	.align		4
        /*018c*/ 	.byte	0x04, 0x0a
        /*018e*/ 	.short	(.L_2105 - .L_2104)
	.align		4
.L_2104:
        /*0190*/ 	.word	index@(.nv.constant0._Z23gemm_half_q_half_kernelILi3ELi48ELb1ELb0ELi32EEvPK6__halfPKjS4_S2_PS0_iiiiPKtS7_iiiiiibS2_i)
        /*0194*/ 	.short	0x0380
        /*0196*/ 	.short	0x0074


	//----- nvinfo : EIATTR_SW_WAR
	.align		4
.L_2105:
        /*0198*/ 	.byte	0x04, 0x36
        /*019a*/ 	.short	(.L_2107 - .L_2106)
.L_2106:
        /*019c*/ 	.word	0x00000008
.L_2107:


//--------------------- .nv.info._Z23gemm_half_q_half_kernelILi3ELi16ELb1ELb0ELi32EEvPK6__halfPKjS4_S2_PS0_iiiiPKtS7_iiiiiibS2_i --------------------------
	.section	.nv.info._Z23gemm_half_q_half_kernelILi3ELi16ELb1ELb0ELi32EEvPK6__halfPKjS4_S2_PS0_iiiiPKtS7_iiiiiibS2_i,"",@"SHT_CUDA_INFO"
	.sectionflags	@""
	.align	4


	//----- nvinfo : EIATTR_CUDA_API_VERSION
	.align		4
        /*0000*/ 	.byte	0x04, 0x37
        /*0002*/ 	.short	(.L_2109 - .L_2108)
.L_2108:
        /*0004*/ 	.word	0x00000082


	//----- nvinfo : EIATTR_KPARAM_INFO
	.align		4
.L_2109:
        /*0008*/ 	.byte	0x04, 0x17
        /*000a*/ 	.short	(.L_2111 - .L_2110)
.L_2110:
        /*000c*/ 	.word	0x00000000
        /*0010*/ 	.short	0x0013
        /*0012*/ 	.short	0x0070
        /*0014*/ 	.byte	0x00, 0xf0, 0x11, 0x00


	//----- nvinfo : EIATTR_KPARAM_INFO
	.align		4
.L_2111:
        /*0018*/ 	.byte	0x04, 0x17
        /*001a*/ 	.short	(.L_2113 - .L_2112)
.L_2112:
        /*001c*/ 	.word	0x00000000
        /*0020*/ 	.short	0x0012
        /*0022*/ 	.short	0x0068
        /*0024*/ 	.byte	0x00, 0xf5, 0x21, 0x00


	//----- nvinfo : EIATTR_KPARAM_INFO
	.align		4
.L_2113:
        /*0028*/ 	.byte	0x04, 0x17
        /*002a*/ 	.short	(.L_2115 - .L_2114)
.L_2114:
        /*002c*/ 	.word	0x00000000
        /*0030*/ 	.short	0x0011
        /*0032*/ 	.short	0x0060
        /*0034*/ 	.byte	0x00, 0xf0, 0x05, 0x00


	//----- nvinfo : EIATTR_KPARAM_INFO
	.align		4
.L_2115:
        /*0038*/ 	.byte	0x04, 0x17
        /*003a*/ 	.short	(.L_2117 - .L_2116)
.L_2116:
        /*003c*/ 	.word	0x00000000
        /*0040*/ 	.short	0x0010
        /*0042*/ 	.short	0x005c
        /*0044*/ 	.byte	0x00, 0xf0, 0x11, 0x00


	//----- nvinfo : EIATTR_KPARAM_INFO
	.align		4
.L_2117:
        /*0048*/ 	.byte	0x04, 0x17
        /*004a*/ 	.short	(.L_2119 - .L_2118)
.L_2118:
        /*004c*/ 	.word	0x00000000
        /*0050*/ 	.short	0x000f
        /*0052*/ 	.short	0x0058
        /*0054*/ 	.byte	0x00, 0xf0, 0x11, 0x00


	//----- nvinfo : EIATTR_KPARAM_INFO
	.align		4
.L_2119:
        /*0058*/ 	.byte	0x04, 0x17
        /*005a*/ 	.short	(.L_2121 - .L_2120)
.L_2120:
        /*005c*/ 	.word	0x00000000
        /*0060*/ 	.short	0x000e
        /*0062*/ 	.short	0x0054
        /*0064*/ 	.byte	0x00, 0xf0, 0x11, 0x00


	//----- nvinfo : EIATTR_KPARAM_INFO
	.align		4
.L_2121:
        /*0068*/ 	.byte	0x04, 0x17
        /*006a*/ 	.short	(.L_2123 - .L_2122)
.L_2122:
        /*006c*/ 	.word	0x00000000
        /*0070*/ 	.short	0x000d
        /*0072*/ 	.short	0x0050
        /*0074*/ 	.byte	0x00, 0xf0, 0x11, 0x00


	//----- nvinfo : EIATTR_KPARAM_INFO
	.align		4
.L_2123:
        /*0078*/ 	.byte	0x04, 0x17
        /*007a*/ 	.short	(.L_2125 - .L_2124)
.L_2124:
        /*007c*/ 	.word	0x00000000
        /*0080*/ 	.short	0x000c
        /*0082*/ 	.short	0x004c
        /*0084*/ 	.byte	0x00, 0xf0, 0x11, 0x00


	//----- nvinfo : EIATTR_KPARAM_INFO
	.align		4
.L_2125:
        /*0088*/ 	.byte	0x04, 0x17
        /*008a*/ 	.short	(.L_2127 - .L_2126)
.L_2126:
        /*008c*/ 	.word	0x00000000
        /*0090*/ 	.short	0x000b
        /*0092*/ 	.short	0x0048
        /*0094*/ 	.byte	0x00, 0xf0, 0x11, 0x00


	//----- nvinfo : EIATTR_KPARAM_INFO
	.align		4
.L_2127:
        /*0098*/ 	.byte	0x04, 0x17
        /*009a*/ 	.short	(.L_2129 - .L_2128)
.L_2128:
        /*009c*/ 	.word	0x00000000
        /*00a0*/ 	.short	0x000a
        /*00a2*/ 	.short	0x0040
        /*00a4*/ 	.byte	0x00, 0xf5, 0x21, 0x00


	//----- nvinfo : EIATTR_KPARAM_INFO
	.align		4
.L_2129:
        /*00a8*/ 	.byte	0x04, 0x17
        /*00aa*/ 	.short	(.L_2131 - .L_2130)
.L_2130:
        /*00ac*/ 	.word	0x00000000
        /*00b0*/ 	.short	0x0009
        /*00b2*/ 	.short	0x0038
        /*00b4*/ 	.byte	0x00, 0xf5, 0x21, 0x00


	//----- nvinfo : EIATTR_KPARAM_INFO
	.align		4
.L_2131:
        /*00b8*/ 	.byte	0x04, 0x17
        /*00ba*/ 	.short	(.L_2133 - .L_2132)
.L_2132:
        /*00bc*/ 	.word	0x00000000
        /*00c0*/ 	.short	0x0008
        /*00c2*/ 	.short	0x0034
        /*00c4*/ 	.byte	0x00, 0xf0, 0x11, 0x00


	//----- nvinfo : EIATTR_KPARAM_INFO
	.align		4
.L_2133:
        /*00c8*/ 	.byte	0x04, 0x17
        /*00ca*/ 	.short	(.L_2135 - .L_2134)
.L_2134:
        /*00cc*/ 	.word	0x00000000
        /*00d0*/ 	.short	0x0007
        /*00d2*/ 	.short	0x0030
        /*00d4*/ 	.byte	0x00, 0xf0, 0x11, 0x00


	//----- nvinfo : EIATTR_KPARAM_INFO
	.align		4
.L_2135:
        /*00d8*/ 	.byte	0x04, 0x17
        /*00da*/ 	.short	(.L_2137 - .L_2136)
.L_2136:
        /*00dc*/ 	.word	0x00000000
        /*00e0*/ 	.short	0x0006
        /*00e2*/ 	.short	0x002c
        /*00e4*/ 	.byte	0x00, 0xf0, 0x11, 0x00


	//----- nvinfo : EIATTR_KPARAM_INFO
	.align		4
.L_2137:
        /*00e8*/ 	.byte	0x04, 0x17
        /*00ea*/ 	.short	(.L_2139 - .L_2138)
.L_2138:
        /*00ec*/ 	.word	0x00000000
        /*00f0*/ 	.short	0x0005
        /*00f2*/ 	.short	0x0028
        /*00f4*/ 	.byte	0x00, 0xf0, 0x11, 0x00


	//----- nvinfo : EIATTR_KPARAM_INFO
	.align		4
.L_2139:
        /*00f8*/ 	.byte	0x04, 0x17
        /*00fa*/ 	.short	(.L_2141 - .L_2140)
.L_2140:
        /*00fc*/ 	.word	0x00000000
        /*0100*/ 	.short	0x0004
        /*0102*/ 	.short	0x0020
        /*0104*/ 	.byte	0x00, 0xf5, 0x21, 0x00


	//----- nvinfo : EIATTR_KPARAM_INFO
	.align		4
.L_2141:
        /*0108*/ 	.byte	0x04, 0x17
        /*010a*/ 	.short	(.L_2143 - .L_2142)
.L_2142:
        /*010c*/ 	.word	0x00000000
        /*0110*/ 	.short	0x0003
        /*0112*/ 	.short	0x0018
        /*0114*/ 	.byte	0x00, 0xf5, 0x21, 0x00


	//----- nvinfo : EIATTR_KPARAM_INFO
	.align		4
.L_2143:
        /*0118*/ 	.byte	0x04, 0x17
        /*011a*/ 	.short	(.L_2145 - .L_2144)
.L_2144:
        /*011c*/ 	.word	0x00000000
        /*0120*/ 	.short	0x0002
        /*0122*/ 	.short	0x0010
        /*0124*/ 	.byte	0x00, 0xf5, 0x21, 0x00


	//----- nvinfo : EIATTR_KPARAM_INFO
	.align		4
.L_2145:
        /*0128*/ 	.byte	0x04, 0x17
        /*012a*/ 	.short	(.L_2147 - .L_2146)
.L_2146:
        /*012c*/ 	.word	0x00000000
        /*0130*/ 	.short	0x0001
        /*0132*/ 	.short	0x0008
        /*0134*/ 	.byte	0x00, 0xf5, 0x21, 0x00


	//----- nvinfo : EIATTR_KPARAM_INFO
	.align		4
.L_2147:
        /*0138*/ 	.byte	0x04, 0x17
        /*013a*/ 	.short	(.L_2149 - .L_2148)
.L_2148:
        /*013c*/ 	.word	0x00000000
        /*0140*/ 	.short	0x0000
        /*0142*/ 	.short	0x0000
        /*0144*/ 	.byte	0x00, 0xf5, 0x21, 0x00


	//----- nvinfo : EIATTR_SPARSE_MMA_MASK
	.align		4
.L_2149:
        /*0148*/ 	.byte	0x03, 0x50
        /*014a*/ 	.short	0x0000


	//----- nvinfo : EIATTR_MAXREG_COUNT
	.align		4
        /*014c*/ 	.byte	0x03, 0x1b
        /*014e*/ 	.short	0x00ff


	//----- nvinfo : EIATTR_NUM_BARRIERS
	.align		4
        /*0150*/ 	.byte	0x02, 0x4c
        /*0152*/ 	.byte	0x01
	.zero		1


	//----- nvinfo : EIATTR_MERCURY_ISA_VERSION
	.align		4
        /*0154*/ 	.byte	0x03, 0x5f
        /*0156*/ 	.short	0x0101


	//----- nvinfo : EIATTR_VRC_CTA_INIT_COUNT
	.align		4
        /*0158*/ 	.byte	0x02, 0x4a
	.zero		1
	.zero		1


	//----- nvinfo : EIATTR_EXIT_INSTR_OFFSETS
	.align		4
        /*015c*/ 	.byte	0x04, 0x1c
        /*015e*/ 	.short	(.L_2151 - .L_2150)


	//   ....[0]....
.L_2150:
        /*0160*/ 	.word	0x00000060


	//   ....[1]....
        /*0164*/ 	.word	0x00000250


	//   ....[2]....
        /*0168*/ 	.word	0x00000e00


	//   ....[3]....
        /*016c*/ 	.word	0x00003d10


	//   ....[4]....
        /*0170*/ 	.word	0x00003f60


	//   ....[5]....
        /*0174*/ 	.word	0x000040a0


	//   ....[6]....
        /*0178*/ 	.word	0x00004120


	//   ....[7]....
        /*017c*/ 	.word	0x00004160


	//----- nvinfo : EIATTR_CRS_STACK_SIZE
	.align		4
.L_2151:
        /*0180*/ 	.byte	0x04, 0x1e
        /*0182*/ 	.short	(.L_2153 - .L_2152)
.L_2152:
        /*0184*/ 	.word	0x00000000


	//----- nvinfo : EIATTR_CBANK_PARAM_SIZE
	.align		4
.L_2153:
        /*0188*/ 	.byte	0x03, 0x19
        /*018a*/ 	.short	0x0074


	//----- nvinfo : EIATTR_PARAM_CBANK
	.align		4
        /*018c*/ 	.byte	0x04, 0x0a
        /*018e*/ 	.short	(.L_2155 - .L_2154)
	.align		4
.L_2154:
        /*0190*/ 	.word	index@(.nv.constant0._Z23gemm_half_q_half_kernelILi3ELi16ELb1ELb0ELi32EEvPK6__halfPKjS4_S2_PS0_iiiiPKtS7_iiiiiibS2_i)
        /*0194*/ 	.short	0x0380
        /*0196*/ 	.short	0x0074


	//----- nvinfo : EIATTR_SW_WAR
	.align		4
.L_2155:
        /*0198*/ 	.byte	0x04, 0x36
        /*019a*/ 	.short	(.L_2157 - .L_2156)
.L_2156:
        /*019c*/ 	.word	0x00000008
.L_2157:


//--------------------- .nv.info._Z23gemm_half_q_half_kernelILi3ELi24ELb1ELb0ELi32EEvPK6__halfPKjS4_S2_PS0_iiiiPKtS7_iiiiiibS2_i --------------------------
	.section	.nv.info._Z23gemm_half_q_half_kernelILi3ELi24ELb1ELb0ELi32EEvPK6__halfPKjS4_S2_PS0_iiiiPKtS7_iiiiiibS2_i,"",@"SHT_CUDA_INFO"
	.sectionflags	@""
	.align	4


	//----- nvinfo : EIATTR_CUDA_API_VERSION
	.align		4
        /*0000*/ 	.byte	0x04, 0x37
        /*0002*/ 	.short	(.L_2159 - .L_2158)
.L_2158:
        /*0004*/ 	.word	0x00000082


	//----- nvinfo : EIATTR_KPARAM_INFO
	.align		4
.L_2159:
        /*0008*/ 	.byte	0x04, 0x17
        /*000a*/ 	.short	(.L_2161 - .L_2160)
.L_2160:
        /*000c*/ 	.word	0x00000000
        /*0010*/ 	.short	0x0013
        /*0012*/ 	.short	0x0070
        /*0014*/ 	.byte	0x00, 0xf0, 0x11, 0x00


	//----- nvinfo : EIATTR_KPARAM_INFO
	.align		4
.L_2161:
        /*0018*/ 	.byte	0x04, 0x17
        /*001a*/ 	.short	(.L_2163 - .L_2162)
.L_2162:
        /*001c*/ 	.word	0x00000000
        /*0020*/ 	.short	0x0012
        /*0022*/ 	.short	0x0068
        /*0024*/ 	.byte	0x00, 0xf5, 0x21, 0x00


	//----- nvinfo : EIATTR_KPARAM_INFO
	.align		4
.L_2163:
        /*0028*/ 	.byte	0x04, 0x17
        /*002a*/ 	.short	(.L_2165 - .L_2164)
.L_2164:
        /*002c*/ 	.word	0x00000000
        /*0030*/ 	.short	0x0011
        /*0032*/ 	.short	0x0060
        /*0034*/ 	.byte	0x00, 0xf0, 0x05, 0x00


	//----- nvinfo : EIATTR_KPARAM_INFO
	.align		4
.L_2165:
        /*0038*/ 	.byte	0x04, 0x17
        /*003a*/ 	.short	(.L_2167 - .L_2166)
.L_2166:
        /*003c*/ 	.word	0x00000000
        /*0040*/ 	.short	0x0010
        /*0042*/ 	.short	0x005c
        /*0044*/ 	.byte	0x00, 0xf0, 0x11, 0x00


	//----- nvinfo : EIATTR_KPARAM_INFO
	.align		4
.L_2167:
        /*0048*/ 	.byte	0x04, 0x17
        /*004a*/ 	.short	(.L_2169 - .L_2168)
.L_2168:
        /*004c*/ 	.word	0x00000000
        /*0050*/ 	.short	0x000f
        /*0052*/ 	.short	0x0058
        /*0054*/ 	.byte	0x00, 0xf0, 0x11, 0x00


	//----- nvinfo : EIATTR_KPARAM_INFO
	.align		4
.L_2169:
        /*0058*/ 	.byte	0x04, 0x17
        /*005a*/ 	.short	(.L_2171 - .L_2170)
.L_2170:
        /*005c*/ 	.word	0x00000000
        /*0060*/ 	.short	0x000e
        /*0062*/ 	.short	0x0054
        /*0064*/ 	.byte	0x00, 0xf0, 0x11, 0x00


	//----- nvinfo : EIATTR_KPARAM_INFO
	.align		4
.L_2171:
        /*0068*/ 	.byte	0x04, 0x17
        /*006a*/ 	.short	(.L_2173 - .L_2172)
.L_2172:
        /*006c*/ 	.word	0x00000000
        /*0070*/ 	.short	0x000d
        /*0072*/ 	.short	0x0050
        /*0074*/ 	.byte	0x00, 0xf0, 0x11, 0x00


	//----- nvinfo : EIATTR_KPARAM_INFO
	.align		4
.L_2173:
        /*0078*/ 	.byte	0x04, 0x17
        /*007a*/ 	.short	(.L_2175 - .L_2174)
.L_2174:
        /*007c*/ 	.word	0x00000000
        /*0080*/ 	.short	0x000c
        /*0082*/ 	.short	0x004c
        /*0084*/ 	.byte	0x00, 0xf0, 0x11, 0x00


	//----- nvinfo : EIATTR_KPARAM_INFO
	.align		4
.L_2175:
        /*0088*/ 	.byte	0x04, 0x17
        /*008a*/ 	.short	(.L_2177 - .L_2176)
.L_2176:
        /*008c*/ 	.word	0x00000000
        /*0090*/ 	.short	0x000b
        /*0092*/ 	.short	0x0048
        /*0094*/ 	.byte	0x00, 0xf0, 0x11, 0x00


	//----- nvinfo : EIATTR_KPARAM_INFO
	.align		4
.L_2177:
        /*0098*/ 	.byte	0x04, 0x17
        /*009a*/ 	.short	(.L_2179 - .L_2178)
.L_2178:
        /*009c*/ 	.word	0x00000000
        /*00a0*/ 	.short	0x000a
        /*00a2*/ 	.short	0x0040
        /*00a4*/ 	.byte	0x00, 0xf5, 0x21, 0x00


	//----- nvinfo : EIATTR_KPARAM_INFO
	.align		4
.L_2179:
        /*00a8*/ 	.byte	0x04, 0x17
        /*00aa*/ 	.short	(.L_2181 - .L_2180)
.L_2180:
        /*00ac*/ 	.word	0x00000000
        /*00b0*/ 	.short	0x0009
        /*00b2*/ 	.short	0x0038
        /*00b4*/ 	.byte	0x00, 0xf5, 0x21, 0x00


	//----- nvinfo : EIATTR_KPARAM_INFO
	.align		4
.L_2181:
        /*00b8*/ 	.byte	0x04, 0x17
        /*00ba*/ 	.short	(.L_2183 - .L_2182)
.L_2182:
        /*00bc*/ 	.word	0x00000000
        /*00c0*/ 	.short	0x0008
        /*00c2*/ 	.short	0x0034
        /*00c4*/ 	.byte	0x00, 0xf0, 0x11, 0x00


	//----- nvinfo : EIATTR_KPARAM_INFO
	.align		4
.L_2183:
        /*00c8*/ 	.byte	0x04, 0x17
        /*00ca*/ 	.short	(.L_2185 - .L_2184)
.L_2184:
        /*00cc*/ 	.word	0x00000000
        /*00d0*/ 	.short	0x0007
        /*00d2*/ 	.short	0x0030
        /*00d4*/ 	.byte	0x00, 0xf0, 0x11, 0x00


	//----- nvinfo : EIATTR_KPARAM_INFO
	.align		4
.L_2185:
        /*00d8*/ 	.byte	0x04, 0x17
        /*00da*/ 	.short	(.L_2187 - .L_2186)
.L_2186:
        /*00dc*/ 	.word	0x00000000
        /*00e0*/ 	.short	0x0006
        /*00e2*/ 	.short	0x002c
        /*00e4*/ 	.byte	0x00, 0xf0, 0x11, 0x00


	//----- nvinfo : EIATTR_KPARAM_INFO
	.align		4
.L_2187:
        /*00e8*/ 	.byte	0x04, 0x17
        /*00ea*/ 	.short	(.L_2189 - .L_2188)
.L_2188:
        /*00ec*/ 	.word	0x00000000
        /*00f0*/ 	.short	0x0005
        /*00f2*/ 	.short	0x0028
        /*00f4*/ 	.byte	0x00, 0xf0, 0x11, 0x00


	//----- nvinfo : EIATTR_KPARAM_INFO
	.align		4
.L_2189:
        /*00f8*/ 	.byte	0x04, 0x17
        /*00fa*/ 	.short	(.L_2191 - .L_2190)
.L_2190:
        /*00fc*/ 	.word	0x00000000
        /*0100*/ 	.short	0x0004
        /*0102*/ 	.short	0x0020
        /*0104*/ 	.byte	0x00, 0xf5, 0x21, 0x00


	//----- nvinfo : EIATTR_KPARAM_INFO
	.align		4
.L_2191:
        /*0108*/ 	.byte	0x04, 0x17
        /*010a*/ 	.short	(.L_2193 - .L_2192)
.L_2192:
        /*010c*/ 	.word	0x00000000
        /*0110*/ 	.short	0x0003
        /*0112*/ 	.short	0x0018
        /*0114*/ 	.byte	0x00, 0xf5, 0x21, 0x00


	//----- nvinfo : EIATTR_KPARAM_INFO
	.align		4
.L_2193:
        /*0118*/ 	.byte	0x04, 0x17
        /*011a*/ 	.short	(.L_2195 - .L_2194)
.L_2194:
        /*011c*/ 	.word	0x00000000
        /*0120*/ 	.short	0x0002
        /*0122*/ 	.short	0x0010
        /*0124*/ 	.byte	0x00, 0xf5, 0x21, 0x00


	//----- nvinfo : EIATTR_KPARAM_INFO
	.align		4
.L_2195:
        /*0128*/ 	.byte	0x04, 0x17
        /*012a*/ 	.short	(.L_2197 - .L_2196)
.L_2196:
        /*012c*/ 	.word	0x00000000
        /*0130*/ 	.short	0x0001
        /*0132*/ 	.short	0x0008
        /*0134*/ 	.byte	0x00, 0xf5, 0x21, 0x00


	//----- nvinfo : EIATTR_KPARAM_INFO
	.align		4
.L_2197:
        /*0138*/ 	.byte	0x04, 0x17
        /*013a*/ 	.short	(.L_2199 - .L_2198)
.L_2198:
        /*013c*/ 	.word	0x00000000
        /*0140*/ 	.short	0x0000
        /*0142*/ 	.short	0x0000
        /*0144*/ 	.byte	0x00, 0xf5, 0x21, 0x00


	//----- nvinfo : EIATTR_SPARSE_MMA_MASK
	.align		4
.L_2199:
        /*0148*/ 	.byte	0x03, 0x50
        /*014a*/ 	.short	0x0000


	//----- nvinfo : EIATTR_MAXREG_COUNT
	.align		4
        /*014c*/ 	.byte	0x03, 0x1b
        /*014e*/ 	.short	0x00ff


	//----- nvinfo : EIATTR_NUM_BARRIERS
	.align		4
        /*0150*/ 	.byte	0x02, 0x4c
        /*0152*/ 	.byte	0x01
	.zero		1


	//----- nvinfo : EIATTR_MERCURY_ISA_VERSION
	.align		4
        /*0154*/ 	.byte	0x03, 0x5f
        /*0156*/ 	.short	0x0101


	//----- nvinfo : EIATTR_VRC_CTA_INIT_COUNT
	.align		4
        /*0158*/ 	.byte	0x02, 0x4a
	.zero		1
	.zero		1


	//----- nvinfo : EIATTR_EXIT_INSTR_OFFSETS
	.align		4
        /*015c*/ 	.byte	0x04, 0x1c
        /*015e*/ 	.short	(.L_2201 - .L_2200)


	//   ....[0]....
.L_2200:
        /*0160*/ 	.word	0x00000060


	//   ....[1]....
        /*0164*/ 	.word	0x00000280


	//   ....[2]....
        /*0168*/ 	.word	0x00000e30


	//   ....[3]....
        /*016c*/ 	.word	0x00009170


	//   ....[4]....
        /*0170*/ 	.word	0x000093c0


	//   ....[5]....
        /*0174*/ 	.word	0x00009500


	//   ....[6]....
        /*0178*/ 	.word	0x00009590


	//   ....[7]....
        /*017c*/ 	.word	0x000095d0


	//----- nvinfo : EIATTR_CRS_STACK_SIZE
	.align		4
.L_2201:
        /*0180*/ 	.byte	0x04, 0x1e
        /*0182*/ 	.short	(.L_2203 - .L_2202)
.L_2202:
        /*0184*/ 	.word	0x00000000


	//----- nvinfo : EIATTR_CBANK_PARAM_SIZE
	.align		4
.L_2203:
        /*0188*/ 	.byte	0x03, 0x19
        /*018a*/ 	.short	0x0074


	//----- nvinfo : EIATTR_PARAM_CBANK
	.align		4
        /*018c*/ 	.byte	0x04, 0x0a
        /*018e*/ 	.short	(.L_2205 - .L_2204)
	.align		4
.L_2204:
        /*0190*/ 	.word	index@(.nv.constant0._Z23gemm_half_q_half_kernelILi3ELi24ELb1ELb0ELi32EEvPK6__halfPKjS4_S2_PS0_iiiiPKtS7_iiiiiibS2_i)
        /*0194*/ 	.short	0x0380
        /*0196*/ 	.short	0x0074


	//----- nvinfo : EIATTR_SW_WAR
	.align		4
.L_2205:
        /*0198*/ 	.byte	0x04, 0x36
        /*019a*/ 	.short	(.L_2207 - .L_2206)
.L_2206:
        /*019c*/ 	.word	0x00000008
.L_2207:


//--------------------- .nv.info._Z23gemm_half_q_half_kernelILi3ELi8ELb1ELb0ELi32EEvPK6__halfPKjS4_S2_PS0_iiiiPKtS7_iiiiiibS2_i --------------------------
	.section	.nv.info._Z23gemm_half_q_half_kernelILi3ELi8ELb1ELb0ELi32EEvPK6__halfPKjS4_S2_PS0_iiiiPKtS7_iiiiiibS2_i,"",@"SHT_CUDA_INFO"
	.sectionflags	@""
	.align	4


	//----- nvinfo : EIATTR_CUDA_API_VERSION
	.align		4
        /*0000*/ 	.byte	0x04, 0x37
        /*0002*/ 	.short	(.L_2209 - .L_2208)
.L_2208:
        /*0004*/ 	.word	0x00000082


	//----- nvinfo : EIATTR_KPARAM_INFO
	.align		4
.L_2209:
        /*0008*/ 	.byte	0x04, 0x17
        /*000a*/ 	.short	(.L_2211 - .L_2210)
.L_2210:
        /*000c*/ 	.word	0x00000000
        /*0010*/ 	.short	0x0013
        /*0012*/ 	.short	0x0070
        /*0014*/ 	.byte	0x00, 0xf0, 0x11, 0x00


	//----- nvinfo : EIATTR_KPARAM_INFO
	.align		4
.L_2211:
        /*0018*/ 	.byte	0x04, 0x17
        /*001a*/ 	.short	(.L_2213 - .L_2212)
.L_2212:
        /*001c*/ 	.word	0x00000000
        /*0020*/ 	.short	0x0012
        /*0022*/ 	.short	0x0068
        /*0024*/ 	.byte	0x00, 0xf5, 0x21, 0x00


	//----- nvinfo : EIATTR_KPARAM_INFO
	.align		4
.L_2213:
        /*0028*/ 	.byte	0x04, 0x17
        /*002a*/ 	.short	(.L_2215 - .L_2214)
.L_2214:
        /*002c*/ 	.word	0x00000000
        /*0030*/ 	.short	0x0011
        /*0032*/ 	.short	0x0060
        /*0034*/ 	.byte	0x00, 0xf0, 0x05, 0x00


	//----- nvinfo : EIATTR_KPARAM_INFO
	.align		4
.L_2215:
        /*0038*/ 	.byte	0x04, 0x17
        /*003a*/ 	.short	(.L_2217 - .L_2216)
.L_2216:
        /*003c*/ 	.word	0x00000000
        /*0040*/ 	.short	0x0010
        /*0042*/ 	.short	0x005c
        /*0044*/ 	.byte	0x00, 0xf0, 0x11, 0x00


	//----- nvinfo : EIATTR_KPARAM_INFO
	.align		4
.L_2217:
        /*0048*/ 	.byte	0x04, 0x17
        /*004a*/ 	.short	(.L_2219 - .L_2218)
.L_2218:
        /*004c*/ 	.word	0x00000000
        /*0050*/ 	.short	0x000f
        /*0052*/ 	.short	0x0058
        /*0054*/ 	.byte	0x00, 0xf0, 0x11, 0x00


	//----- nvinfo : EIATTR_KPARAM_INFO
	.align		4
.L_2219:
        /*0058*/ 	.byte	0x04, 0x17
        /*005a*/ 	.short	(.L_2221 - .L_2220)
.L_2220:
        /*005c*/ 	.word	0x00000000
        /*0060*/ 	.short	0x000e
        /*0062*/ 	.short	0x0054
        /*0064*/ 	.byte	0x00, 0xf0, 0x11, 0x00


	//----- nvinfo : EIATTR_KPARAM_INFO
	.align		4
.L_2221:
        /*0068*/ 	.byte	0x04, 0x17
        /*006a*/ 	.short	(.L_2223 - .L_2222)
.L_2222:
        /*006c*/ 	.word	0x00000000
        /*0070*/ 	.short	0x000d
        /*0072*/ 	.short	0x0050
        /*0074*/ 	.byte	0x00, 0xf0, 0x11, 0x00


	//----- nvinfo : EIATTR_KPARAM_INFO
	.align		4
.L_2223:
        /*0078*/ 	.byte	0x04, 0x17
        /*007a*/ 	.short	(.L_2225 - .L_2224)
.L_2224:
        /*007c*/ 	.word	0x00000000
        /*0080*/ 	.short	0x000c
        /*0082*/ 	.short	0x004c
        /*0084*/ 	.byte	0x00, 0xf0, 0x11, 0x00


	//----- nvinfo : EIATTR_KPARAM_INFO
	.align		4
.L_2225:
        /*0088*/ 	.byte	0x04, 0x17
        /*008a*/ 	.short	(.L_2227 - .L_2226)
.L_2226:
        /*008c*/ 	.word	0x00000000
        /*0090*/ 	.short	0x000b
        /*0092*/ 	.short	0x0048
        /*0094*/ 	.byte	0x00, 0xf0, 0x11, 0x00


	//----- nvinfo : EIATTR_KPARAM_INFO
	.align		4
.L_2227:
        /*0098*/ 	.byte	0x04, 0x17
        /*009a*/ 	.short	(.L_2229 - .L_2228)
.L_2228:
        /*009c*/ 	.word	0x00000000
        /*00a0*/ 	.short	0x000a
        /*00a2*/ 	.short	0x0040
        /*00a4*/ 	.byte	0x00, 0xf5, 0x21, 0x00


	//----- nvinfo : EIATTR_KPARAM_INFO
	.align		4
.L_2229:
        /*00a8*/ 	.byte	0x04, 0x17
        /*00aa*/ 	.short	(.L_2231 - .L_2230)
.L_2230:
        /*00ac*/ 	.word	0x00000000
        /*00b0*/ 	.short	0x0009
        /*00b2*/ 	.short	0x0038
        /*00b4*/ 	.byte	0x00, 0xf5, 0x21, 0x00


	//----- nvinfo : EIATTR_KPARAM_INFO
	.align		4
.L_2231:
        /*00b8*/ 	.byte	0x04, 0x17
        /*00ba*/ 	.short	(.L_2233 - .L_2232)
.L_2232:
        /*00bc*/ 	.word	0x00000000
        /*00c0*/ 	.short	0x0008
        /*00c2*/ 	.short	0x0034
        /*00c4*/ 	.byte	0x00, 0xf0, 0x11, 0x00


	//----- nvinfo : EIATTR_KPARAM_INFO
	.align		4
.L_2233:
        /*00c8*/ 	.byte	0x04, 0x17
        /*00ca*/ 	.short	(.L_2235 - .L_2234)
.L_2234:
        /*00cc*/ 	.word	0x00000000
        /*00d0*/ 	.short	0x0007
        /*00d2*/ 	.short	0x0030
        /*00d4*/ 	.byte	0x00, 0xf0, 0x11, 0x00


	//----- nvinfo : EIATTR_KPARAM_INFO
	.align		4
.L_2235:
        /*00d8*/ 	.byte	0x04, 0x17
        /*00da*/ 	.short	(.L_2237 - .L_2236)
.L_2236:
        /*00dc*/ 	.word	0x00000000
        /*00e0*/ 	.short	0x0006
        /*00e2*/ 	.short	0x002c
        /*00e4*/ 	.byte	0x00, 0xf0, 0x11, 0x00


	//----- nvinfo : EIATTR_KPARAM_INFO
	.align		4
.L_2237:
        /*00e8*/ 	.byte	0x04, 0x17
        /*00ea*/ 	.short	(.L_2239 - .L_2238)
.L_2238:
        /*00ec*/ 	.word	0x00000000
        /*00f0*/ 	.short	0x0005
        /*00f2*/ 	.short	0x0028
        /*00f4*/ 	.byte	0x00, 0xf0, 0x11, 0x00


	//----- nvinfo : EIATTR_KPARAM_INFO
	.align		4
.L_2239:
        /*00f8*/ 	.byte	0x04, 0x17
        /*00fa*/ 	.short	(.L_2241 - .L_2240)
.L_2240:
        /*00fc*/ 	.word	0x00000000
        /*0100*/ 	.short	0x0004
        /*0102*/ 	.short	0x0020
        /*0104*/ 	.byte	0x00, 0xf5, 0x21, 0x00


	//----- nvinfo : EIATTR_KPARAM_INFO
	.align		4
.L_2241:
        /*0108*/ 	.byte	0x04, 0x17
        /*010a*/ 	.short	(.L_2243 - .L_2242)
.L_2242:
        /*010c*/ 	.word	0x00000000
        /*0110*/ 	.short	0x0003
        /*0112*/ 	.short	0x0018
        /*0114*/ 	.byte	0x00, 0xf5, 0x21, 0x00


	//----- nvinfo : EIATTR_KPARAM_INFO
	.align		4
.L_2243:
        /*0118*/ 	.byte	0x04, 0x17
        /*011a*/ 	.short	(.L_2245 - .L_2244)
.L_2244:
        /*011c*/ 	.word	0x00000000
        /*0120*/ 	.short	0x0002
        /*0122*/ 	.short	0x0010
        /*0124*/ 	.byte	0x00, 0xf5, 0x21, 0x00


	//----- nvinfo : EIATTR_KPARAM_INFO
	.align		4
.L_2245:
        /*0128*/ 	.byte	0x04, 0x17
        /*012a*/ 	.short	(.L_2247 - .L_2246)
.L_2246:
        /*012c*/ 	.word	0x00000000
        /*0130*/ 	.short	0x0001
        /*0132*/ 	.short	0x0008
        /*0134*/ 	.byte	0x00, 0xf5, 0x21, 0x00


	//----- nvinfo : EIATTR_KPARAM_INFO
	.align		4
.L_2247:
        /*0138*/ 	.byte	0x04, 0x17
        /*013a*/ 	.short	(.L_2249 - .L_2248)
.L_2248:
        /*013c*/ 	.word	0x00000000
        /*0140*/ 	.short	0x0000
        /*0142*/ 	.short	0x0000
        /*0144*/ 	.byte	0x00, 0xf5, 0x21, 0x00


	//----- nvinfo : EIATTR_SPARSE_MMA_MASK
	.align		4
.L_2249:
        /*0148*/ 	.byte	0x03, 0x50
        /*014a*/ 	.short	0x0000


	//----- nvinfo : EIATTR_MAXREG_COUNT
	.align		4
        /*014c*/ 	.byte	0x03, 0x1b
        /*014e*/ 	.short	0x00ff


	//----- nvinfo : EIATTR_NUM_BARRIERS
	.align		4
        /*0150*/ 	.byte	0x02, 0x4c
        /*0152*/ 	.byte	0x01
	.zero		1


	//----- nvinfo : EIATTR_MERCURY_ISA_VERSION
	.align		4
        /*0154*/ 	.byte	0x03, 0x5f
        /*0156*/ 	.short	0x0101


	//----- nvinfo : EIATTR_VRC_CTA_INIT_COUNT
	.align		4
        /*0158*/ 	.byte	0x02, 0x4a
	.zero		1
	.zero		1


	//----- nvinfo : EIATTR_EXIT_INSTR_OFFSETS
	.align		4
        /*015c*/ 	.byte	0x04, 0x1c
        /*015e*/ 	.short	(.L_2251 - .L_2250)


	//   ....[0]....
.L_2250:
        /*0160*/ 	.word	0x00000060


	//   ....[1]....
        /*0164*/ 	.word	0x00000250


	//   ....[2]....
        /*0168*/ 	.word	0x00000e00


	//   ....[3]....
        /*016c*/ 	.word	0x000072f0


	//   ....[4]....
        /*0170*/ 	.word	0x00007540


	//   ....[5]....
        /*0174*/ 	.word	0x00007680


	//   ....[6]....
        /*0178*/ 	.word	0x00007700


	//   ....[7]....
        /*017c*/ 	.word	0x00007740


	//----- nvinfo : EIATTR_CRS_STACK_SIZE
	.align		4
.L_2251:
        /*0180*/ 	.byte	0x04, 0x1e
        /*0182*/ 	.short	(.L_2253 - .L_2252)
.L_2252:
        /*0184*/ 	.word	0x00000000


	//----- nvinfo : EIATTR_CBANK_PARAM_SIZE
	.align		4
.L_2253:
        /*0188*/ 	.byte	0x03, 0x19
        /*018a*/ 	.short	0x0074


	//----- nvinfo : EIATTR_PARAM_CBANK
	.align		4
        /*018c*/ 	.byte	0x04, 0x0a
        /*018e*/ 	.short	(.L_2255 - .L_2254)
	.align		4
.L_2254:
        /*0190*/ 	.word	index@(.nv.constant0._Z23gemm_half_q_half_kernelILi3ELi8ELb1ELb0ELi32EEvPK6__halfPKjS4_S2_PS0_iiiiPKtS7_iiiiiibS2_i)
        /*0194*/ 	.short	0x0380
        /*0196*/ 	.short	0x0074


	//----- nvinfo : EIATTR_SW_WAR
	.align		4
.L_2255:
        /*0198*/ 	.byte	0x04, 0x36
        /*019a*/ 	.short	(.L_2257 - .L_2256)
.L_2256:
        /*019c*/ 	.word	0x00000008
.L_2257:


//--------------------- .nv.info._Z23gemm_half_q_half_kernelILi3ELi12ELb1ELb0ELi32EEvPK6__halfPKjS4_S2_PS0_iiiiPKtS7_iiiiiibS2_i --------------------------
	.section	.nv.info._Z23gemm_half_q_half_kernelILi3ELi12ELb1ELb0ELi32EEvPK6__halfPKjS4_S2_PS0_iiiiPKtS7_iiiiiibS2_i,"",@"SHT_CUDA_INFO"
	.sectionflags	@""
	.align	4


	//----- nvinfo : EIATTR_CUDA_API_VERSION
	.align		4
        /*0000*/ 	.byte	0x04, 0x37
        /*0002*/ 	.short	(.L_2259 - .L_2258)
.L_2258:
        /*0004*/ 	.word	0x00000082


	//----- nvinfo : EIATTR_KPARAM_INFO
	.align		4
.L_2259:
        /*0008*/ 	.byte	0x04, 0x17
        /*000a*/ 	.short	(.L_2261 - .L_2260)
.L_2260:
        /*000c*/ 	.word	0x00000000
        /*0010*/ 	.short	0x0013
        /*0012*/ 	.short	0x0070
        /*0014*/ 	.byte	0x00, 0xf0, 0x11, 0x00


	//----- nvinfo : EIATTR_KPARAM_INFO
	.align		4
.L_2261:
        /*0018*/ 	.byte	0x04, 0x17
        /*001a*/ 	.short	(.L_2263 - .L_2262)
.L_2262:
        /*001c*/ 	.word	0x00000000
        /*0020*/ 	.short	0x0012
        /*0022*/ 	.short	0x0068
        /*0024*/ 	.byte	0x00, 0xf5, 0x21, 0x00


	//----- nvinfo : EIATTR_KPARAM_INFO
	.align		4
.L_2263:
        /*0028*/ 	.byte	0x04, 0x17
        /*002a*/ 	.short	(.L_2265 - .L_2264)
.L_2264:
        /*002c*/ 	.word	0x00000000
        /*0030*/ 	.short	0x0011
        /*0032*/ 	.short	0x0060
        /*0034*/ 	.byte	0x00, 0xf0, 0x05, 0x00


	//----- nvinfo : EIATTR_KPARAM_INFO
	.align		4
.L_2265:
        /*0038*/ 	.byte	0x04, 0x17
        /*003a*/ 	.short	(.L_2267 - .L_2266)
.L_2266:
        /*003c*/ 	.word	0x00000000
        /*0040*/ 	.short	0x0010
        /*0042*/ 	.short	0x005c
        /*0044*/ 	.byte	0x00, 0xf0, 0x11, 0x00


	//----- nvinfo : EIATTR_KPARAM_INFO
	.align		4
.L_2267:
        /*0048*/ 	.byte	0x04, 0x17
        /*004a*/ 	.short	(.L_2269 - .L_2268)
.L_2268:
        /*004c*/ 	.word	0x00000000
        /*0050*/ 	.short	0x000f
        /*0052*/ 	.short	0x0058
        /*0054*/ 	.byte	0x00, 0xf0, 0x11, 0x00


	//----- nvinfo : EIATTR_KPARAM_INFO
	.align		4
.L_2269:
        /*0058*/ 	.byte	0x04, 0x17
        /*005a*/ 	.short	(.L_2271 - .L_2270)
.L_2270:
        /*005c*/ 	.word	0x00000000
        /*0060*/ 	.short	0x000e
        /*0062*/ 	.short	0x0054
        /*0064*/ 	.byte	0x00, 0xf0, 0x11, 0x00


	//----- nvinfo : EIATTR_KPARAM_INFO
	.align		4
.L_2271:
        /*0068*/ 	.byte	0x04, 0x17
        /*006a*/ 	.short	(.L_2273 - .L_2272)
.L_2272:
        /*006c*/ 	.word	0x00000000
        /*0070*/ 	.short	0x000d
        /*0072*/ 	.short	0x0050
        /*0074*/ 	.byte	0x00, 0xf0, 0x11, 0x00


	//----- nvinfo : EIATTR_KPARAM_INFO
	.align		4
.L_2273:
        /*0078*/ 	.byte	0x04, 0x17
        /*007a*/ 	.short	(.L_2275 - .L_2274)
.L_2274:
        /*007c*/ 	.word	0x00000000
        /*0080*/ 	.short	0x000c
        /*0082*/ 	.short	0x004c
        /*0084*/ 	.byte	0x00, 0xf0, 0x11, 0x00


	//----- nvinfo : EIATTR_KPARAM_INFO
	.align		4
.L_2275:
        /*0088*/ 	.byte	0x04, 0x17
        /*008a*/ 	.short	(.L_2277 - .L_2276)
.L_2276:
        /*008c*/ 	.word	0x00000000
        /*0090*/ 	.short	0x000b
        /*0092*/ 	.short	0x0048
        /*0094*/ 	.byte	0x00, 0xf0, 0x11, 0x00


	//----- nvinfo : EIATTR_KPARAM_INFO
	.align		4
.L_2277:
        /*0098*/ 	.byte	0x04, 0x17
        /*009a*/ 	.short	(.L_2279 - .L_2278)
.L_2278:
        /*009c*/ 	.word	0x00000000
        /*00a0*/ 	.short	0x000a
        /*00a2*/ 	.short	0x0040
        /*00a4*/ 	.byte	0x00, 0xf5, 0x21, 0x00


	//----- nvinfo : EIATTR_KPARAM_INFO
	.align		4
.L_2279:
        /*00a8*/ 	.byte	0x04, 0x17
        /*00aa*/ 	.short	(.L_2281 - .L_2280)
.L_2280:
        /*00ac*/ 	.word	0x00000000
        /*00b0*/ 	.short	0x0009
        /*00b2*/ 	.short	0x0038
        /*00b4*/ 	.byte	0x00, 0xf5, 0x21, 0x00


	//----- nvinfo : EIATTR_KPARAM_INFO
	.align		4
.L_2281:
        /*00b8*/ 	.byte	0x04, 0x17
        /*00ba*/ 	.short	(.L_2283 - .L_2282)
.L_2282:
        /*00bc*/ 	.word	0x00000000
        /*00c0*/ 	.short	0x0008
        /*00c2*/ 	.short	0x0034
        /*00c4*/ 	.byte	0x00, 0xf0, 0x11, 0x00


	//----- nvinfo : EIATTR_KPARAM_INFO
	.align		4
.L_2283:
        /*00c8*/ 	.byte	0x04, 0x17
        /*00ca*/ 	.short	(.L_2285 - .L_2284)
.L_2284:
        /*00cc*/ 	.word	0x00000000
        /*00d0*/ 	.short	0x0007
        /*00d2*/ 	.short	0x0030
        /*00d4*/ 	.byte	0x00, 0xf0, 0x11, 0x00


	//----- nvinfo : EIATTR_KPARAM_INFO
	.align		4
.L_2285:
        /*00d8*/ 	.byte	0x04, 0x17
        /*00da*/ 	.short	(.L_2287 - .L_2286)
.L_2286:
        /*00dc*/ 	.word	0x00000000
        /*00e0*/ 	.short	0x0006
        /*00e2*/ 	.short	0x002c
        /*00e4*/ 	.byte	0x00, 0xf0, 0x11, 0x00


	//----- nvinfo : EIATTR_KPARAM_INFO
	.align		4
.L_2287:
        /*00e8*/ 	.byte	0x04, 0x17
        /*00ea*/ 	.short	(.L_2289 - .L_2288)
.L_2288:
        /*00ec*/ 	.word	0x00000000
        /*00f0*/ 	.short	0x0005
        /*00f2*/ 	.short	0x0028
        /*00f4*/ 	.byte	0x00, 0xf0, 0x11, 0x00


	//----- nvinfo : EIATTR_KPARAM_INFO
	.align		4
.L_2289:
        /*00f8*/ 	.byte	0x04, 0x17
        /*00fa*/ 	.short	(.L_2291 - .L_2290)
.L_2290:
        /*00fc*/ 	.word	0x00000000
        /*0100*/ 	.short	0x0004
        /*0102*/ 	.short	0x0020
        /*0104*/ 	.byte	0x00, 0xf5, 0x21, 0x00


	//----- nvinfo : EIATTR_KPARAM_INFO
	.align		4
.L_2291:
        /*0108*/ 	.byte	0x04, 0x17
        /*010a*/ 	.short	(.L_2293 - .L_2292)
.L_2292:
        /*010c*/ 	.word	0x00000000
        /*0110*/ 	.short	0x0003
        /*0112*/ 	.short	0x0018
        /*0114*/ 	.byte	0x00, 0xf5, 0x21, 0x00


	//----- nvinfo : EIATTR_KPARAM_INFO
	.align		4
.L_2293:
        /*0118*/ 	.byte	0x04, 0x17
        /*011a*/ 	.short	(.L_2295 - .L_2294)
.L_2294:
        /*011c*/ 	.word	0x00000000
        /*0120*/ 	.short	0x0002
        /*0122*/ 	.short	0x0010
        /*0124*/ 	.byte	0x00, 0xf5, 0x21, 0x00


	//----- nvinfo : EIATTR_KPARAM_INFO
	.align		4
.L_2295:
        /*0128*/ 	.byte	0x04, 0x17
        /*012a*/ 	.short	(.L_2297 - .L_2296)
.L_2296:
        /*012c*/ 	.word	0x00000000
        /*0130*/ 	.short	0x0001
        /*0132*/ 	.short	0x0008
        /*0134*/ 	.byte	0x00, 0xf5, 0x21, 0x00


	//----- nvinfo : EIATTR_KPARAM_INFO
	.align		4
.L_2297:
        /*0138*/ 	.byte	0x04, 0x17
        /*013a*/ 	.short	(.L_2299 - .L_2298)
.L_2298:
        /*013c*/ 	.word	0x00000000
        /*0140*/ 	.short	0x0000
        /*0142*/ 	.short	0x0000
        /*0144*/ 	.byte	0x00, 0xf5, 0x21, 0x00


	//----- nvinfo : EIATTR_SPARSE_MMA_MASK
	.align		4
.L_2299:
        /*0148*/ 	.byte	0x03, 0x50
        /*014a*/ 	.short	0x0000


	//----- nvinfo : EIATTR_MAXREG_COUNT
	.align		4
        /*014c*/ 	.byte	0x03, 0x1b
        /*014e*/ 	.short	0x00ff


	//----- nvinfo : EIATTR_NUM_BARRIERS
	.align		4
        /*0150*/ 	.byte	0x02, 0x4c
        /*0152*/ 	.byte	0x01
	.zero		1


	//----- nvinfo : EIATTR_MERCURY_ISA_VERSION
	.align		4
        /*0154*/ 	.byte	0x03, 0x5f
        /*0156*/ 	.short	0x0101


	//----- nvinfo : EIATTR_VRC_CTA_INIT_COUNT
	.align		4
        /*0158*/ 	.byte	0x02, 0x4a
	.zero		1
	.zero		1


	//----- nvinfo : EIATTR_EXIT_INSTR_OFFSETS
	.align		4
        /*015c*/ 	.byte	0x04, 0x1c
        /*015e*/ 	.short	(.L_2301 - .L_2300)


	//   ....[0]....
.L_2300:
        /*0160*/ 	.word	0x00000060


	//   ....[1]....
        /*0164*/ 	.word	0x00000290


	//   ....[2]....
        /*0168*/ 	.word	0x00000e60


	//   ....[3]....
        /*016c*/ 	.word	0x00009090


	//   ....[4]....
        /*0170*/ 	.word	0x00009310


	//   ....[5]....
        /*0174*/ 	.word	0x00009480


	//   ....[6]....
        /*0178*/ 	.word	0x00009510


	//   ....[7]....
        /*017c*/ 	.word	0x00009550


	//----- nvinfo : EIATTR_CRS_STACK_SIZE
	.align		4
.L_2301:
        /*0180*/ 	.byte	0x04, 0x1e
        /*0182*/ 	.short	(.L_2303 - .L_2302)
.L_2302:
        /*0184*/ 	.word	0x00000000


	//----- nvinfo : EIATTR_CBANK_PARAM_SIZE
	.align		4
.L_2303:
        /*0188*/ 	.byte	0x03, 0x19
        /*018a*/ 	.short	0x0074


	//----- nvinfo : EIATTR_PARAM_CBANK
	.align		4
        /*018c*/ 	.byte	0x04, 0x0a
        /*018e*/ 	.short	(.L_2305 - .L_2304)
	.align		4
.L_2304:
        /*0190*/ 	.word	index@(.nv.constant0._Z23gemm_half_q_half_kernelILi3ELi12ELb1ELb0ELi32EEvPK6__halfPKjS4_S2_PS0_iiiiPKtS7_iiiiiibS2_i)
        /*0194*/ 	.short	0x0380
        /*0196*/ 	.short	0x0074


	//----- nvinfo : EIATTR_SW_WAR
	.align		4
.L_2305:
        /*0198*/ 	.byte	0x04, 0x36
        /*019a*/ 	.short	(.L_2307 - .L_2306)
.L_2306:
        /*019c*/ 	.word	0x00000008
.L_2307:


//--------------------- .nv.info._Z23gemm_half_q_half_kernelILi3ELi14ELb1ELb0ELi32EEvPK6__halfPKjS4_S2_PS0_iiiiPKtS7_iiiiiibS2_i --------------------------
	.section	.nv.info._Z23gemm_half_q_half_kernelILi3ELi14ELb1ELb0ELi32EEvPK6__halfPKjS4_S2_PS0_iiiiPKtS7_iiiiiibS2_i,"",@"SHT_CUDA_INFO"
	.sectionflags	@""
	.align	4


	//----- nvinfo : EIATTR_CUDA_API_VERSION
	.align		4
        /*0000*/ 	.byte	0x04, 0x37
        /*0002*/ 	.short	(.L_2309 - .L_2308)
.L_2308:
        /*0004*/ 	.word	0x00000082


	//----- nvinfo : EIATTR_KPARAM_INFO
	.align		4
.L_2309:
        /*0008*/ 	.byte	0x04, 0x17
        /*000a*/ 	.short	(.L_2311 - .L_2310)
.L_2310:
        /*000c*/ 	.word	0x00000000
        /*0010*/ 	.short	0x0013
        /*0012*/ 	.short	0x0070
        /*0014*/ 	.byte	0x00, 0xf0, 0x11, 0x00


	//----- nvinfo : EIATTR_KPARAM_INFO
	.align		4
.L_2311:
        /*0018*/ 	.byte	0x04, 0x17
        /*001a*/ 	.short	(.L_2313 - .L_2312)
.L_2312:
        /*001c*/ 	.word	0x00000000
        /*0020*/ 	.short	0x0012
        /*0022*/ 	.short	0x0068
        /*0024*/ 	.byte	0x00, 0xf5, 0x21, 0x00


	//----- nvinfo : EIATTR_KPARAM_INFO
	.align		4
.L_2313:
        /*0028*/ 	.byte	0x04, 0x17
        /*002a*/ 	.short	(.L_2315 - .L_2314)
.L_2314:
        /*002c*/ 	.word	0x00000000
        /*0030*/ 	.short	0x0011
        /*0032*/ 	.short	0x0060
        /*0034*/ 	.byte	0x00, 0xf0, 0x05, 0x00


	//----- nvinfo : EIATTR_KPARAM_INFO
	.align		4
.L_2315:
        /*0038*/ 	.byte	0x04, 0x17
        /*003a*/ 	.short	(.L_2317 - .L_2316)
.L_2316:
        /*003c*/ 	.word	0x00000000
        /*0040*/ 	.short	0x0010
        /*0042*/ 	.short	0x005c
        /*0044*/ 	.byte	0x00, 0xf0, 0x11, 0x00


	//----- nvinfo : EIATTR_KPARAM_INFO
	.align		4
.L_2317:
        /*0048*/ 	.byte	0x04, 0x17
        /*004a*/ 	.short	(.L_2319 - .L_2318)
.L_2318:
        /*004c*/ 	.word	0x00000000
        /*0050*/ 	.short	0x000f
        /*0052*/ 	.short	0x0058
        /*0054*/ 	.byte	0x00, 0xf0, 0x11, 0x00


	//----- nvinfo : EIATTR_KPARAM_INFO
	.align		4
.L_2319:
        /*0058*/ 	.byte	0x04, 0x17
        /*005a*/ 	.short	(.L_2321 - .L_2320)
.L_2320:
        /*005c*/ 	.word	0x00000000
        /*0060*/ 	.short	0x000e
        /*0062*/ 	.short	0x0054
        /*0064*/ 	.byte	0x00, 0xf0, 0x11, 0x00


	//----- nvinfo : EIATTR_KPARAM_INFO
	.align		4
.L_2321:
        /*0068*/ 	.byte	0x04, 0x17
        /*006a*/ 	.short	(.L_2323 - .L_2322)
.L_2322:
        /*006c*/ 	.word	0x00000000
        /*0070*/ 	.short	0x000d
        /*0072*/ 	.short	0x0050
        /*0074*/ 	.byte	0x00, 0xf0, 0x11, 0x00


	//----- nvinfo : EIATTR_KPARAM_INFO
	.align		4
.L_2323:
        /*0078*/ 	.byte	0x04, 0x17
        /*007a*/ 	.short	(.L_2325 - .L_2324)
.L_2324:
        /*007c*/ 	.word	0x00000000
        /*0080*/ 	.short	0x000c
        /*0082*/ 	.short	0x004c
        /*0084*/ 	.byte	0x00, 0xf0, 0x11, 0x00


	//----- nvinfo : EIATTR_KPARAM_INFO
	.align		4
.L_2325:
        /*0088*/ 	.byte	0x04, 0x17
        /*008a*/ 	.short	(.L_2327 - .L_2326)
.L_2326:
        /*008c*/ 	.word	0x00000000
        /*0090*/ 	.short	0x000b
        /*0092*/ 	.short	0x0048
        /*0094*/ 	.byte	0x00, 0xf0, 0x11, 0x00


	//----- nvinfo : EIATTR_KPARAM_INFO
	.align		4
.L_2327:
        /*0098*/ 	.byte	0x04, 0x17
        /*009a*/ 	.short	(.L_2329 - .L_2328)
.L_2328:
        /*009c*/ 	.word	0x00000000
        /*00a0*/ 	.short	0x000a
        /*00a2*/ 	.short	0x0040
        /*00a4*/ 	.byte	0x00, 0xf5, 0x21, 0x00


	//----- nvinfo : EIATTR_KPARAM_INFO
	.align		4
.L_2329:
        /*00a8*/ 	.byte	0x04, 0x17
        /*00aa*/ 	.short	(.L_2331 - .L_2330)
.L_2330:
        /*00ac*/ 	.word	0x00000000
        /*00b0*/ 	.short	0x0009
        /*00b2*/ 	.short	0x0038
        /*00b4*/ 	.byte	0x00, 0xf5, 0x21, 0x00


	//----- nvinfo : EIATTR_KPARAM_INFO
	.align		4
.L_2331:
        /*00b8*/ 	.byte	0x04, 0x17
        /*00ba*/ 	.short	(.L_2333 - .L_2332)
.L_2332:
        /*00bc*/ 	.word	0x00000000
        /*00c0*/ 	.short	0x0008
        /*00c2*/ 	.short	0x0034
        /*00c4*/ 	.byte	0x00, 0xf0, 0x11, 0x00


	//----- nvinfo : EIATTR_KPARAM_INFO
	.align		4
.L_2333:
        /*00c8*/ 	.byte	0x04, 0x17
        /*00ca*/ 	.short	(.L_2335 - .L_2334)
.L_2334:
        /*00cc*/ 	.word	0x00000000
        /*00d0*/ 	.short	0x0007
        /*00d2*/ 	.short	0x0030
        /*00d4*/ 	.byte	0x00, 0xf0, 0x11, 0x00


	//----- nvinfo : EIATTR_KPARAM_INFO
	.align		4
.L_2335:
        /*00d8*/ 	.byte	0x04, 0x17
        /*00da*/ 	.short	(.L_2337 - .L_2336)
.L_2336:
        /*00dc*/ 	.word	0x00000000
        /*00e0*/ 	.short	0x0006
        /*00e2*/ 	.short	0x002c
        /*00e4*/ 	.byte	0x00, 0xf0, 0x11, 0x00


	//----- nvinfo : EIATTR_KPARAM_INFO
	.align		4
.L_2337:
        /*00e8*/ 	.byte	0x04, 0x17
        /*00ea*/ 	.short	(.L_2339 - .L_2338)
.L_2338:
        /*00ec*/ 	.word	0x00000000
        /*00f0*/ 	.short	0x0005
        /*00f2*/ 	.short	0x0028
        /*00f4*/ 	.byte	0x00, 0xf0, 0x11, 0x00


	//----- nvinfo : EIATTR_KPARAM_INFO
	.align		4
.L_2339:
        /*00f8*/ 	.byte	0x04, 0x17
        /*00fa*/ 	.short	(.L_2341 - .L_2340)
.L_2340:
        /*00fc*/ 	.word	0x00000000
        /*0100*/ 	.short	0x0004
        /*0102*/ 	.short	0x0020
        /*0104*/ 	.byte	0x00, 0xf5, 0x21, 0x00


	//----- nvinfo : EIATTR_KPARAM_INFO
	.align		4
.L_2341:
        /*0108*/ 	.byte	0x04, 0x17
        /*010a*/ 	.short	(.L_2343 - .L_2342)
.L_2342:
        /*010c*/ 	.word	0x00000000
        /*0110*/ 	.short	0x0003
        /*0112*/ 	.short	0x0018
        /*0114*/ 	.byte	0x00, 0xf5, 0x21, 0x00


	//----- nvinfo : EIATTR_KPARAM_INFO
	.align		4
.L_2343:
        /*0118*/ 	.byte	0x04, 0x17
        /*011a*/ 	.short	(.L_2345 - .L_2344)
.L_2344:
        /*011c*/ 	.word	0x00000000
        /*0120*/ 	.short	0x0002
        /*0122*/ 	.short	0x0010
        /*0124*/ 	.byte	0x00, 0xf5, 0x21, 0x00


	//----- nvinfo : EIATTR_KPARAM_INFO
	.align		4
.L_2345:
        /*0128*/ 	.byte	0x04, 0x17
        /*012a*/ 	.short	(.L_2347 - .L_2346)
.L_2346:
        /*012c*/ 	.word	0x00000000
        /*0130*/ 	.short	0x0001
        /*0132*/ 	.short	0x0008
        /*0134*/ 	.byte	0x00, 0xf5, 0x21, 0x00


	//----- nvinfo : EIATTR_KPARAM_INFO
	.align		4
.L_2347:
        /*0138*/ 	.byte	0x04, 0x17
        /*013a*/ 	.short	(.L_2349 - .L_2348)
.L_2348:
        /*013c*/ 	.word	0x00000000
        /*0140*/ 	.short	0x0000
        /*0142*/ 	.short	0x0000
        /*0144*/ 	.byte	0x00, 0xf5, 0x21, 0x00


	//----- nvinfo : EIATTR_SPARSE_MMA_MASK
	.align		4
.L_2349:
        /*0148*/ 	.byte	0x03, 0x50
        /*014a*/ 	.short	0x0000


	//----- nvinfo : EIATTR_MAXREG_COUNT
	.align		4
        /*014c*/ 	.byte	0x03, 0x1b
        /*014e*/ 	.short	0x00ff


	//----- nvinfo : EIATTR_NUM_BARRIERS
	.align		4
        /*0150*/ 	.byte	0x02, 0x4c
        /*0152*/ 	.byte	0x01
	.zero		1


	//----- nvinfo : EIATTR_MERCURY_ISA_VERSION
	.align		4
        /*0154*/ 	.byte	0x03, 0x5f
        /*0156*/ 	.short	0x0101


	//----- nvinfo : EIATTR_VRC_CTA_INIT_COUNT
	.align		4
        /*0158*/ 	.byte	0x02, 0x4a
	.zero		1
	.zero		1


	//----- nvinfo : EIATTR_EXIT_INSTR_OFFSETS
	.align		4
        /*015c*/ 	.byte	0x04, 0x1c
        /*015e*/ 	.short	(.L_2351 - .L_2350)


	//   ....[0]....
.L_2350:
        /*0160*/ 	.word	0x00000060


	//   ....[1]....
        /*0164*/ 	.word	0x000002a0


	//   ....[2]....
        /*0168*/ 	.word	0x00000e70


	//   ....[3]....
        /*016c*/ 	.word	0x0000a120


	//   ....[4]....
        /*0170*/ 	.word	0x0000a390


	//   ....[5]....
        /*0174*/ 	.word	0x0000a500


	//   ....[6]....
        /*0178*/ 	.word	0x0000a590


	//   ....[7]....
        /*017c*/ 	.word	0x0000a5d0


	//----- nvinfo : EIATTR_CRS_STACK_SIZE
	.align		4
.L_2351:
        /*0180*/ 	.byte	0x04, 0x1e
        /*0182*/ 	.short	(.L_2353 - .L_2352)
.L_2352:
        /*0184*/ 	.word	0x00000000


	//----- nvinfo : EIATTR_CBANK_PARAM_SIZE
	.align		4
.L_2353:
        /*0188*/ 	.byte	0x03, 0x19
        /*018a*/ 	.short	0x0074


	//----- nvinfo : EIATTR_PARAM_CBANK
	.align		4
        /*018c*/ 	.byte	0x04, 0x0a
        /*018e*/ 	.short	(.L_2355 - .L_2354)
	.align		4
.L_2354:
        /*0190*/ 	.word	index@(.nv.constant0._Z23gemm_half_q_half_kernelILi3ELi14ELb1ELb0ELi32EEvPK6__halfPKjS4_S2_PS0_iiiiPKtS7_iiiiiibS2_i)
        /*0194*/ 	.short	0x0380
        /*0196*/ 	.short	0x0074


	//----- nvinfo : EIATTR_SW_WAR
	.align		4
.L_2355:
        /*0198*/ 	.byte	0x04, 0x36
        /*019a*/ 	.short	(.L_2357 - .L_2356)
.L_2356:
        /*019c*/ 	.word	0x00000008
.L_2357:


//--------------------- .nv.info._Z23gemm_half_q_half_kernelILi3ELi4ELb1ELb0ELi32EEvPK6__halfPKjS4_S2_PS0_iiiiPKtS7_iiiiiibS2_i --------------------------
	.section	.nv.info._Z23gemm_half_q_half_kernelILi3ELi4ELb1ELb0ELi32EEvPK6__halfPKjS4_S2_PS0_iiiiPKtS7_iiiiiibS2_i,"",@"SHT_CUDA_INFO"
	.sectionflags	@""
	.align	4


	//----- nvinfo : EIATTR_CUDA_API_VERSION
	.align		4
        /*0000*/ 	.byte	0x04, 0x37
        /*0002*/ 	.short	(.L_2359 - .L_2358)
.L_2358:
        /*0004*/ 	.word	0x00000082


	//----- nvinfo : EIATTR_KPARAM_INFO
	.align		4
.L_2359:
        /*0008*/ 	.byte	0x04, 0x17
        /*000a*/ 	.short	(.L_2361 - .L_2360)
.L_2360:
        /*000c*/ 	.word	0x00000000
        /*0010*/ 	.short	0x0013
        /*0012*/ 	.short	0x0070
        /*0014*/ 	.byte	0x00, 0xf0, 0x11, 0x00


	//----- nvinfo : EIATTR_KPARAM_INFO
	.align		4
.L_2361:
        /*0018*/ 	.byte	0x04, 0x17
        /*001a*/ 	.short	(.L_2363 - .L_2362)
.L_2362:
        /*001c*/ 	.word	0x00000000
        /*0020*/ 	.short	0x0012
        /*0022*/ 	.short	0x0068
        /*0024*/ 	.byte	0x00, 0xf5, 0x21, 0x00


	//----- nvinfo : EIATTR_KPARAM_INFO
	.align		4
.L_2363:
        /*0028*/ 	.byte	0x04, 0x17
        /*002a*/ 	.short	(.L_2365 - .L_2364)
.L_2364:
        /*002c*/ 	.word	0x00000000
        /*0030*/ 	.short	0x0011
        /*0032*/ 	.short	0x0060
        /*0034*/ 	.byte	0x00, 0xf0, 0x05, 0x00


	//----- nvinfo : EIATTR_KPARAM_INFO
	.align		4
.L_2365:
        /*0038*/ 	.byte	0x04, 0x17
        /*003a*/ 	.short	(.L_2367 - .L_2366)
.L_2366:
        /*003c*/ 	.word	0x00000000
        /*0040*/ 	.short	0x0010
        /*0042*/ 	.short	0x005c
        /*0044*/ 	.byte	0x00, 0xf0, 0x11, 0x00


	//----- nvinfo : EIATTR_KPARAM_INFO
	.align		4
.L_2367:
        /*0048*/ 	.byte	0x04, 0x17
        /*004a*/ 	.short	(.L_2369 - .L_2368)
.L_2368:
        /*004c*/ 	.word	0x00000000
        /*0050*/ 	.short	0x000f
        /*0052*/ 	.short	0x0058
        /*0054*/ 	.byte	0x00, 0xf0, 0x11, 0x00


	//----- nvinfo : EIATTR_KPARAM_INFO
	.align		4
.L_2369:
        /*0058*/ 	.byte	0x04, 0x17
        /*005a*/ 	.short	(.L_2371 - .L_2370)
.L_2370:
        /*005c*/ 	.word	0x00000000
        /*0060*/ 	.short	0x000e
        /*0062*/ 	.short	0x0054
        /*0064*/ 	.byte	0x00, 0xf0, 0x11, 0x00


	//----- nvinfo : EIATTR_KPARAM_INFO
	.align		4
.L_2371:
        /*0068*/ 	.byte	0x04, 0x17
        /*006a*/ 	.short	(.L_2373 - .L_2372)
.L_2372:
        /*006c*/ 	.word	0x00000000
        /*0070*/ 	.short	0x000d
        /*0072*/ 	.short	0x0050
        /*0074*/ 	.byte	0x00, 0xf0, 0x11, 0x00


	//----- nvinfo : EIATTR_KPARAM_INFO
	.align		4
.L_2373:
        /*0078*/ 	.byte	0x04, 0x17
        /*007a*/ 	.short	(.L_2375 - .L_2374)
.L_2374:
        /*007c*/ 	.word	0x00000000
        /*0080*/ 	.short	0x000c
        /*0082*/ 	.short	0x004c
        /*0084*/ 	.byte	0x00, 0xf0, 0x11, 0x00


	//----- nvinfo : EIATTR_KPARAM_INFO
	.align		4
.L_2375:
        /*0088*/ 	.byte	0x04, 0x17
        /*008a*/ 	.short	(.L_2377 - .L_2376)
.L_2376:
        /*008c*/ 	.word	0x00000000
        /*0090*/ 	.short	0x000b
        /*0092*/ 	.short	0x0048
        /*0094*/ 	.byte	0x00, 0xf0, 0x11, 0x00


	//----- nvinfo : EIATTR_KPARAM_INFO
	.align		4
.L_2377:
        /*0098*/ 	.byte	0x04, 0x17
        /*009a*/ 	.short	(.L_2379 - .L_2378)
.L_2378:
        /*009c*/ 	.word	0x00000000
        /*00a0*/ 	.short	0x000a
        /*00a2*/ 	.short	0x0040
        /*00a4*/ 	.byte	0x00, 0xf5, 0x21, 0x00


	//----- nvinfo : EIATTR_KPARAM_INFO
	.align		4
.L_2379:
        /*00a8*/ 	.byte	0x04, 0x17
        /*00aa*/ 	.short	(.L_2381 - .L_2380)
.L_2380:
        /*00ac*/ 	.word	0x00000000
        /*00b0*/ 	.short	0x0009
        /*00b2*/ 	.short	0x0038
        /*00b4*/ 	.byte	0x00, 0xf5, 0x21, 0x00


	//----- nvinfo : EIATTR_KPARAM_INFO
	.align		4
.L_2381:
        /*00b8*/ 	.byte	0x04, 0x17
        /*00ba*/ 	.short	(.L_2383 - .L_2382)
.L_2382:
        /*00bc*/ 	.word	0x00000000
        /*00c0*/ 	.short	0x0008
        /*00c2*/ 	.short	0x0034
        /*00c4*/ 	.byte	0x00, 0xf0, 0x11, 0x00


	//----- nvinfo : EIATTR_KPARAM_INFO
	.align		4
.L_2383:
        /*00c8*/ 	.byte	0x04, 0x17
        /*00ca*/ 	.short	(.L_2385 - .L_2384)
.L_2384:
        /*00cc*/ 	.word	0x00000000
        /*00d0*/ 	.short	0x0007
        /*00d2*/ 	.short	0x0030
        /*00d4*/ 	.byte	0x00, 0xf0, 0x11, 0x00


	//----- nvinfo : EIATTR_KPARAM_INFO
	.align		4
.L_2385:
        /*00d8*/ 	.byte	0x04, 0x17
        /*00da*/ 	.short	(.L_2387 - .L_2386)
.L_2386:
        /*00dc*/ 	.word	0x00000000
        /*00e0*/ 	.short	0x0006
        /*00e2*/ 	.short	0x002c
        /*00e4*/ 	.byte	0x00, 0xf0, 0x11, 0x00


	//----- nvinfo : EIATTR_KPARAM_INFO
	.align		4
.L_2387:
        /*00e8*/ 	.byte	0x04, 0x17
        /*00ea*/ 	.short	(.L_2389 - .L_2388)
.L_2388:
        /*00ec*/ 	.word	0x00000000
        /*00f0*/ 	.short	0x0005
        /*00f2*/ 	.short	0x0028
        /*00f4*/ 	.byte	0x00, 0xf0, 0x11, 0x00


	//----- nvinfo : EIATTR_KPARAM_INFO
	.align		4
.L_2389:
        /*00f8*/ 	.byte	0x04, 0x17
        /*00fa*/ 	.short	(.L_2391 - .L_2390)
.L_2390:
        /*00fc*/ 	.word	0x00000000
        /*0100*/ 	.short	0x0004
        /*0102*/ 	.short	0x0020
        /*0104*/ 	.byte	0x00, 0xf5, 0x21, 0x00


	//----- nvinfo : EIATTR_KPARAM_INFO
	.align		4
.L_2391:
        /*0108*/ 	.byte	0x04, 0x17
        /*010a*/ 	.short	(.L_2393 - .L_2392)
.L_2392:
        /*010c*/ 	.word	0x00000000
        /*0110*/ 	.short	0x0003
        /*0112*/ 	.short	0x0018
        /*0114*/ 	.byte	0x00, 0xf5, 0x21, 0x00


	//----- nvinfo : EIATTR_KPARAM_INFO
	.align		4
.L_2393:
        /*0118*/ 	.byte	0x04, 0x17
        /*011a*/ 	.short	(.L_2395 - .L_2394)
.L_2394:
        /*011c*/ 	.word	0x00000000
        /*0120*/ 	.short	0x0002
        /*0122*/ 	.short	0x0010
        /*0124*/ 	.byte	0x00, 0xf5, 0x21, 0x00


	//----- nvinfo : EIATTR_KPARAM_INFO
	.align		4
.L_2395:
        /*0128*/ 	.byte	0x04, 0x17
        /*012a*/ 	.short	(.L_2397 - .L_2396)
.L_2396:
        /*012c*/ 	.word	0x00000000
        /*0130*/ 	.short	0x0001
        /*0132*/ 	.short	0x0008
        /*0134*/ 	.byte	0x00, 0xf5, 0x21, 0x00


	//----- nvinfo : EIATTR_KPARAM_INFO
	.align		4
.L_2397:
        /*0138*/ 	.byte	0x04, 0x17
        /*013a*/ 	.short	(.L_2399 - .L_2398)
.L_2398:
        /*013c*/ 	.word	0x00000000
        /*0140*/ 	.short	0x0000
        /*0142*/ 	.short	0x0000
        /*0144*/ 	.byte	0x00, 0xf5, 0x21, 0x00


	//----- nvinfo : EIATTR_SPARSE_MMA_MASK
	.align		4
.L_2399:
        /*0148*/ 	.byte	0x03, 0x50
        /*014a*/ 	.short	0x0000


	//----- nvinfo : EIATTR_MAXREG_COUNT
	.align		4
        /*014c*/ 	.byte	0x03, 0x1b
        /*014e*/ 	.short	0x00ff


	//----- nvinfo : EIATTR_NUM_BARRIERS
	.align		4
        /*0150*/ 	.byte	0x02, 0x4c
        /*0152*/ 	.byte	0x01
	.zero		1


	//----- nvinfo : EIATTR_MERCURY_ISA_VERSION
	.align		4
        /*0154*/ 	.byte	0x03, 0x5f
        /*0156*/ 	.short	0x0101


	//----- nvinfo : EIATTR_VRC_CTA_INIT_COUNT
	.align		4
        /*0158*/ 	.byte	0x02, 0x4a
	.zero		1
	.zero		1


	//----- nvinfo : EIATTR_EXIT_INSTR_OFFSETS
	.align		4
        /*015c*/ 	.byte	0x04, 0x1c
        /*015e*/ 	.short	(.L_2401 - .L_2400)


	//   ....[0]....
.L_2400:
        /*0160*/ 	.word	0x00000060


	//   ....[1]....
        /*0164*/ 	.word	0x00000250


	//   ....[2]....
        /*0168*/ 	.word	0x00000e00


	//   ....[3]....
        /*016c*/ 	.word	0x00003b40


	//   ....[4]....
        /*0170*/ 	.word	0x00003d90


	//   ....[5]....
        /*0174*/ 	.word	0x00003ed0


	//   ....[6]....
        /*0178*/ 	.word	0x00003f50


	//   ....[7]....
        /*017c*/ 	.word	0x00003f90


	//----- nvinfo : EIATTR_CRS_STACK_SIZE
	.align		4
.L_2401:
        /*0180*/ 	.byte	0x04, 0x1e
        /*0182*/ 	.short	(.L_2403 - .L_2402)
.L_2402:
        /*0184*/ 	.word	0x00000000


	//----- nvinfo : EIATTR_CBANK_PARAM_SIZE
	.align		4
.L_2403:
        /*0188*/ 	.byte	0x03, 0x19
        /*018a*/ 	.short	0x0074


	//----- nvinfo : EIATTR_PARAM_CBANK
	.align		4
        /*018c*/ 	.byte	0x04, 0x0a
        /*018e*/ 	.short	(.L_2405 - .L_2404)
	.align		4
.L_2404:
        /*0190*/ 	.word	index@(.nv.constant0._Z23gemm_half_q_half_kernelILi3ELi4ELb1ELb0ELi32EEvPK6__halfPKjS4_S2_PS0_iiiiPKtS7_iiiiiibS2_i)
        /*0194*/ 	.short	0x0380
        /*0196*/ 	.short	0x0074


	//----- nvinfo : EIATTR_SW_WAR
	.align		4
.L_2405:
        /*0198*/ 	.byte	0x04, 0x36
        /*019a*/ 	.short	(.L_2407 - .L_2406)
.L_2406:
        /*019c*/ 	.word	0x00000008
.L_2407:


//--------------------- .nv.info._Z23gemm_half_q_half_kernelILi3ELi6ELb1ELb0ELi32EEvPK6__halfPKjS4_S2_PS0_iiiiPKtS7_iiiiiibS2_i --------------------------
	.section	.nv.info._Z23gemm_half_q_half_kernelILi3ELi6ELb1ELb0ELi32EEvPK6__halfPKjS4_S2_PS0_iiiiPKtS7_iiiiiibS2_i,"",@"SHT_CUDA_INFO"
	.sectionflags	@""
	.align	4


	//----- nvinfo : EIATTR_CUDA_API_VERSION
	.align		4
        /*0000*/ 	.byte	0x04, 0x37
        /*0002*/ 	.short	(.L_2409 - .L_2408)
.L_2408:
        /*0004*/ 	.word	0x00000082


	//----- nvinfo : EIATTR_KPARAM_INFO
	.align		4
.L_2409:
        /*0008*/ 	.byte	0x04, 0x17
        /*000a*/ 	.short	(.L_2411 - .L_2410)
.L_2410:
        /*000c*/ 	.word	0x00000000
        /*0010*/ 	.short	0x0013
        /*0012*/ 	.short	0x0070
        /*0014*/ 	.byte	0x00, 0xf0, 0x11, 0x00


	//----- nvinfo : EIATTR_KPARAM_INFO
	.align		4
.L_2411:
        /*0018*/ 	.byte	0x04, 0x17
        /*001a*/ 	.short	(.L_2413 - .L_2412)
.L_2412:
        /*001c*/ 	.word	0x00000000
        /*0020*/ 	.short	0x0012
        /*0022*/ 	.short	0x0068
        /*0024*/ 	.byte	0x00, 0xf5, 0x21, 0x00


	//----- nvinfo : EIATTR_KPARAM_INFO
	.align		4
.L_2413:
        /*0028*/ 	.byte	0x04, 0x17
        /*002a*/ 	.short	(.L_2415 - .L_2414)
.L_2414:
        /*002c*/ 	.word	0x00000000
        /*0030*/ 	.short	0x0011
        /*0032*/ 	.short	0x0060
        /*0034*/ 	.byte	0x00, 0xf0, 0x05, 0x00


	//----- nvinfo : EIATTR_KPARAM_INFO
	.align		4
.L_2415:
        /*0038*/ 	.byte	0x04, 0x17
        /*003a*/ 	.short	(.L_2417 - .L_2416)
.L_2416:
        /*003c*/ 	.word	0x00000000
        /*0040*/ 	.short	0x0010
        /*0042*/ 	.short	0x005c
        /*0044*/ 	.byte	0x00, 0xf0, 0x11, 0x00


	//----- nvinfo : EIATTR_KPARAM_INFO
	.align		4
.L_2417:
        /*0048*/ 	.byte	0x04, 0x17
        /*004a*/ 	.short	(.L_2419 - .L_2418)
.L_2418:
        /*004c*/ 	.word	0x00000000
        /*0050*/ 	.short	0x000f
        /*0052*/ 	.short	0x0058
        /*0054*/ 	.byte	0x00, 0xf0, 0x11, 0x00


	//----- nvinfo : EIATTR_KPARAM_INFO
	.align		4
.L_2419:
        /*0058*/ 	.byte	0x04, 0x17
        /*005a*/ 	.short	(.L_2421 - .L_2420)
.L_2420:
        /*005c*/ 	.word	0x00000000
        /*0060*/ 	.short	0x000e
        /*0062*/ 	.short	0x0054
        /*0064*/ 	.byte	0x00, 0xf0, 0x11, 0x00


	//----- nvinfo : EIATTR_KPARAM_INFO
	.align		4
.L_2421:
        /*0068*/ 	.byte	0x04, 0x17
        /*006a*/ 	.short	(.L_2423 - .L_2422)
.L_2422:
        /*006c*/ 	.word	0x00000000
        /*0070*/ 	.short	0x000d
        /*0072*/ 	.short	0x0050
        /*0074*/ 	.byte	0x00, 0xf0, 0x11, 0x00


	//----- nvinfo : EIATTR_KPARAM_INFO
	.align		4
.L_2423:
        /*0078*/ 	.byte	0x04, 0x17
        /*007a*/ 	.short	(.L_2425 - .L_2424)
.L_2424:
        /*007c*/ 	.word	0x00000000
        /*0080*/ 	.short	0x000c
        /*0082*/ 	.short	0x004c
        /*0084*/ 	.byte	0x00, 0xf0, 0x11, 0x00


	//----- nvinfo : EIATTR_KPARAM_INFO
	.align		4
.L_2425:
        /*0088*/ 	.byte	0x04, 0x17
        /*008a*/ 	.short	(.L_2427 - .L_2426)
.L_2426:
        /*008c*/ 	.word	0x00000000
        /*0090*/ 	.short	0x000b
        /*0092*/ 	.short	0x0048
        /*0094*/ 	.byte	0x00, 0xf0, 0x11, 0x00


	//----- nvinfo : EIATTR_KPARAM_INFO
	.align		4
.L_2427:
        /*0098*/ 	.byte	0x04, 0x17
        /*009a*/ 	.short	(.L_2429 - .L_2428)
.L_2428:
        /*009c*/ 	.word	0x00000000
        /*00a0*/ 	.short	0x000a
        /*00a2*/ 	.short	0x0040
        /*00a4*/ 	.byte	0x00, 0xf5, 0x21, 0x00


	//----- nvinfo : EIATTR_KPARAM_INFO
	.align		4
.L_2429:
        /*00a8*/ 	.byte	0x04, 0x17
        /*00aa*/ 	.short	(.L_2431 - .L_2430)
.L_2430:
        /*00ac*/ 	.word	0x00000000
        /*00b0*/ 	.short	0x0009
        /*00b2*/ 	.short	0x0038
        /*00b4*/ 	.byte	0x00, 0xf5, 0x21, 0x00


	//----- nvinfo : EIATTR_KPARAM_INFO
	.align		4
.L_2431:
        /*00b8*/ 	.byte	0x04, 0x17
        /*00ba*/ 	.short	(.L_2433 - .L_2432)
.L_2432:
        /*00bc*/ 	.word	0x00000000
        /*00c0*/ 	.short	0x0008
        /*00c2*/ 	.short	0x0034
        /*00c4*/ 	.byte	0x00, 0xf0, 0x11, 0x00


	//----- nvinfo : EIATTR_KPARAM_INFO
	.align		4
.L_2433:
        /*00c8*/ 	.byte	0x04, 0x17
        /*00ca*/ 	.short	(.L_2435 - .L_2434)
.L_2434:
        /*00cc*/ 	.word	0x00000000
        /*00d0*/ 	.short	0x0007
        /*00d2*/ 	.short	0x0030
        /*00d4*/ 	.byte	0x00, 0xf0, 0x11, 0x00


	//----- nvinfo : EIATTR_KPARAM_INFO
	.align		4
.L_2435:
        /*00d8*/ 	.byte	0x04, 0x17
        /*00da*/ 	.short	(.L_2437 - .L_2436)
.L_2436:
        /*00dc*/ 	.word	0x00000000
        /*00e0*/ 	.short	0x0006
        /*00e2*/ 	.short	0x002c
        /*00e4*/ 	.byte	0x00, 0xf0, 0x11, 0x00


	//----- nvinfo : EIATTR_KPARAM_INFO
	.align		4
.L_2437:
        /*00e8*/ 	.byte	0x04, 0x17
        /*00ea*/ 	.short	(.L_2439 - .L_2438)
.L_2438:
        /*00ec*/ 	.word	0x00000000
        /*00f0*/ 	.short	0x0005
        /*00f2*/ 	.short	0x0028
        /*00f4*/ 	.byte	0x00, 0xf0, 0x11, 0x00


	//----- nvinfo : EIATTR_KPARAM_INFO
	.align		4
.L_2439:
        /*00f8*/ 	.byte	0x04, 0x17
        /*00fa*/ 	.short	(.L_2441 - .L_2440)
.L_2440:
        /*00fc*/ 	.word	0x00000000
        /*0100*/ 	.short	0x0004
        /*0102*/ 	.short	0x0020
        /*0104*/ 	.byte	0x00, 0xf5, 0x21, 0x00


	//----- nvinfo : EIATTR_KPARAM_INFO
	.align		4
.L_2441:
        /*0108*/ 	.byte	0x04, 0x17
        /*010a*/ 	.short	(.L_2443 - .L_2442)
.L_2442:
        /*010c*/ 	.word	0x00000000
        /*0110*/ 	.short	0x0003
        /*0112*/ 	.short	0x0018
        /*0114*/ 	.byte	0x00, 0xf5, 0x21, 0x00


	//----- nvinfo : EIATTR_KPARAM_INFO
	.align		4
.L_2443:
        /*0118*/ 	.byte	0x04, 0x17
        /*011a*/ 	.short	(.L_2445 - .L_2444)
.L_2444:
        /*011c*/ 	.word	0x00000000
        /*0120*/ 	.short	0x0002
        /*0122*/ 	.short	0x0010
        /*0124*/ 	.byte	0x00, 0xf5, 0x21, 0x00


	//----- nvinfo : EIATTR_KPARAM_INFO
	.align		4
.L_2445:
        /*0128*/ 	.byte	0x04, 0x17
        /*012a*/ 	.short	(.L_2447 - .L_2446)
.L_2446:
        /*012c*/ 	.word	0x00000000
        /*0130*/ 	.short	0x0001
        /*0132*/ 	.short	0x0008
        /*0134*/ 	.byte	0x00, 0xf5, 0x21, 0x00


	//----- nvinfo : EIATTR_KPARAM_INFO
	.align		4
.L_2447:
        /*0138*/ 	.byte	0x04, 0x17
        /*013a*/ 	.short	(.L_2449 - .L_2448)
.L_2448:
        /*013c*/ 	.word	0x00000000
        /*0140*/ 	.short	0x0000
        /*0142*/ 	.short	0x0000
        /*0144*/ 	.byte	0x00, 0xf5, 0x21, 0x00


	//----- nvinfo : EIATTR_SPARSE_MMA_MASK
	.align		4
.L_2449:
        /*0148*/ 	.byte	0x03, 0x50
        /*014a*/ 	.short	0x0000


	//----- nvinfo : EIATTR_MAXREG_COUNT
	.align		4
        /*014c*/ 	.byte	0x03, 0x1b
        /*014e*/ 	.short	0x00ff


	//----- nvinfo : EIATTR_NUM_BARRIERS
	.align		4
        /*0150*/ 	.byte	0x02, 0x4c
        /*0152*/ 	.byte	0x01
	.zero		1


	//----- nvinfo : EIATTR_MERCURY_ISA_VERSION
	.align		4
        /*0154*/ 	.byte	0x03, 0x5f
        /*0156*/ 	.short	0x0101


	//----- nvinfo : EIATTR_VRC_CTA_INIT_COUNT
	.align		4
        /*0158*/ 	.byte	0x02, 0x4a
	.zero		1
	.zero		1


	//----- nvinfo : EIATTR_EXIT_INSTR_OFFSETS
	.align		4
        /*015c*/ 	.byte	0x04, 0x1c
        /*015e*/ 	.short	(.L_2451 - .L_2450)


	//   ....[0]....
.L_2450:
        /*0160*/ 	.word	0x00000060


	//   ....[1]....
        /*0164*/ 	.word	0x00000280


	//   ....[2]....
        /*0168*/ 	.word	0x00000e20


	//   ....[3]....
        /*016c*/ 	.word	0x00004c80


	//   ....[4]....
        /*0170*/ 	.word	0x00004ed0


	//   ....[5]....
        /*0174*/ 	.word	0x00005010


	//   ....[6]....
        /*0178*/ 	.word	0x000050a0


	//   ....[7]....
        /*017c*/ 	.word	0x000050e0


	//----- nvinfo : EIATTR_CRS_STACK_SIZE
	.align		4
.L_2451:
        /*0180*/ 	.byte	0x04, 0x1e
        /*0182*/ 	.short	(.L_2453 - .L_2452)
.L_2452:
        /*0184*/ 	.word	0x00000000


	//----- nvinfo : EIATTR_CBANK_PARAM_SIZE
	.align		4
.L_2453:
        /*0188*/ 	.byte	0x03, 0x19
        /*018a*/ 	.short	0x0074


	//----- nvinfo : EIATTR_PARAM_CBANK
	.align		4
        /*018c*/ 	.byte	0x04, 0x0a
        /*018e*/ 	.short	(.L_2455 - .L_2454)
	.align		4
.L_2454:
        /*0190*/ 	.word	index@(.nv.constant0._Z23gemm_half_q_half_kernelILi3ELi6ELb1ELb0ELi32EEvPK6__halfPKjS4_S2_PS0_iiiiPKtS7_iiiiiibS2_i)
        /*0194*/ 	.short	0x0380
        /*0196*/ 	.short	0x0074


	//----- nvinfo : EIATTR_SW_WAR
	.align		4
.L_2455:
        /*0198*/ 	.byte	0x04, 0x36
        /*019a*/ 	.short	(.L_2457 - .L_2456)
.L_2456:
        /*019c*/ 	.word	0x00000008
.L_2457:


//--------------------- .nv.info._Z23gemm_half_q_half_kernelILi3ELi2ELb1ELb0ELi32EEvPK6__halfPKjS4_S2_PS0_iiiiPKtS7_iiiiiibS2_i --------------------------
	.section	.nv.info._Z23gemm_half_q_half_kernelILi3ELi2ELb1ELb0ELi32EEvPK6__halfPKjS4_S2_PS0_iiiiPKtS7_iiiiiibS2_i,"",@"SHT_CUDA_INFO"
	.sectionflags	@""
	.align	4


	//----- nvinfo : EIATTR_CUDA_API_VERSION
	.align		4
        /*0000*/ 	.byte	0x04, 0x37
        /*0002*/ 	.short	(.L_2459 - .L_2458)
.L_2458:
        /*0004*/ 	.word	0x00000082


	//----- nvinfo : EIATTR_KPARAM_INFO
	.align		4
.L_2459:
        /*0008*/ 	.byte	0x04, 0x17
        /*000a*/ 	.short	(.L_2461 - .L_2460)
.L_2460:
        /*000c*/ 	.word	0x00000000
        /*0010*/ 	.short	0x0013
        /*0012*/ 	.short	0x0070
        /*0014*/ 	.byte	0x00, 0xf0, 0x11, 0x00


	//----- nvinfo : EIATTR_KPARAM_INFO
	.align		4
.L_2461:
        /*0018*/ 	.byte	0x04, 0x17
        /*001a*/ 	.short	(.L_2463 - .L_2462)
.L_2462:
        /*001c*/ 	.word	0x00000000
        /*0020*/ 	.short	0x0012
        /*0022*/ 	.short	0x0068
        /*0024*/ 	.byte	0x00, 0xf5, 0x21, 0x00


	//----- nvinfo : EIATTR_KPARAM_INFO
	.align		4
.L_2463:
        /*0028*/ 	.byte	0x04, 0x17
        /*002a*/ 	.short	(.L_2465 - .L_2464)
.L_2464:
        /*002c*/ 	.word	0x00000000
        /*0030*/ 	.short	0x0011
        /*0032*/ 	.short	0x0060
        /*0034*/ 	.byte	0x00, 0xf0, 0x05, 0x00


	//----- nvinfo : EIATTR_KPARAM_INFO
	.align		4
.L_2465:
        /*0038*/ 	.byte	0x04, 0x17
        /*003a*/ 	.short	(.L_2467 - .L_2466)
.L_2466:
        /*003c*/ 	.word	0x00000000
        /*0040*/ 	.short	0x0010
        /*0042*/ 	.short	0x005c
        /*0044*/ 	.byte	0x00, 0xf0, 0x11, 0x00


	//----- nvinfo : EIATTR_KPARAM_INFO
	.align		4
.L_2467:
        /*0048*/ 	.byte	0x04, 0x17
        /*004a*/ 	.short	(.L_2469 - .L_2468)
.L_2468:
        /*004c*/ 	.word	0x00000000
        /*0050*/ 	.short	0x000f
        /*0052*/ 	.short	0x0058
        /*0054*/ 	.byte	0x00, 0xf0, 0x11, 0x00


	//----- nvinfo : EIATTR_KPARAM_INFO
	.align		4
.L_2469:
        /*0058*/ 	.byte	0x04, 0x17
        /*005a*/ 	.short	(.L_2471 - .L_2470)
.L_2470:
        /*005c*/ 	.word	0x00000000
        /*0060*/ 	.short	0x000e
        /*0062*/ 	.short	0x0054
        /*0064*/ 	.byte	0x00, 0xf0, 0x11, 0x00


	//----- nvinfo : EIATTR_KPARAM_INFO
	.align		4
.L_2471:
        /*0068*/ 	.byte	0x04, 0x17
        /*006a*/ 	.short	(.L_2473 - .L_2472)
.L_2472:
        /*006c*/ 	.word	0x00000000
        /*0070*/ 	.short	0x000d
        /*0072*/ 	.short	0x0050
        /*0074*/ 	.byte	0x00, 0xf0, 0x11, 0x00


	//----- nvinfo : EIATTR_KPARAM_INFO
	.align		4
.L_2473:
        /*0078*/ 	.byte	0x04, 0x17
        /*007a*/ 	.short	(.L_2475 - .L_2474)
.L_2474:
        /*007c*/ 	.word	0x00000000
        /*0080*/ 	.short	0x000c
        /*0082*/ 	.short	0x004c
        /*0084*/ 	.byte	0x00, 0xf0, 0x11, 0x00


	//----- nvinfo : EIATTR_KPARAM_INFO
	.align		4
.L_2475:
        /*0088*/ 	.byte	0x04, 0x17
        /*008a*/ 	.short	(.L_2477 - .L_2476)
.L_2476:
        /*008c*/ 	.word	0x00000000
        /*0090*/ 	.short	0x000b
        /*0092*/ 	.short	0x0048
        /*0094*/ 	.byte	0x00, 0xf0, 0x11, 0x00


	//----- nvinfo : EIATTR_KPARAM_INFO
	.align		4
.L_2477:
        /*0098*/ 	.byte	0x04, 0x17
        /*009a*/ 	.short	(.L_2479 - .L_2478)
.L_2478:
        /*009c*/ 	.word	0x00000000
        /*00a0*/ 	.short	0x000a
        /*00a2*/ 	.short	0x0040
        /*00a4*/ 	.byte	0x00, 0xf5, 0x21, 0x00


	//----- nvinfo : EIATTR_KPARAM_INFO
	.align		4
.L_2479:
        /*00a8*/ 	.byte	0x04, 0x17
        /*00aa*/ 	.short	(.L_2481 - .L_2480)
.L_2480:
        /*00ac*/ 	.word	0x00000000
        /*00b0*/ 	.short	0x0009
        /*00b2*/ 	.short	0x0038
        /*00b4*/ 	.byte	0x00, 0xf5, 0x21, 0x00


	//----- nvinfo : EIATTR_KPARAM_INFO
	.align		4
.L_2481:
        /*00b8*/ 	.byte	0x04, 0x17
        /*00ba*/ 	.short	(.L_2483 - .L_2482)
.L_2482:
        /*00bc*/ 	.word	0x00000000
        /*00c0*/ 	.short	0x0008
        /*00c2*/ 	.short	0x0034
        /*00c4*/ 	.byte	0x00, 0xf0, 0x11, 0x00


	//----- nvinfo : EIATTR_KPARAM_INFO
	.align		4
.L_2483:
        /*00c8*/ 	.byte	0x04, 0x17
        /*00ca*/ 	.short	(.L_2485 - .L_2484)
.L_2484:
        /*00cc*/ 	.word	0x00000000
        /*00d0*/ 	.short	0x0007
        /*00d2*/ 	.short	0x0030
        /*00d4*/ 	.byte	0x00, 0xf0, 0x11, 0x00


	//----- nvinfo : EIATTR_KPARAM_INFO
	.align		4
.L_2485:
        /*00d8*/ 	.byte	0x04, 0x17
        /*00da*/ 	.short	(.L_2487 - .L_2486)
.L_2486:
        /*00dc*/ 	.word	0x00000000
        /*00e0*/ 	.short	0x0006
        /*00e2*/ 	.short	0x002c
        /*00e4*/ 	.byte	0x00, 0xf0, 0x11, 0x00


	//----- nvinfo : EIATTR_KPARAM_INFO
	.align		4
.L_2487:
        /*00e8*/ 	.byte	0x04, 0x17
        /*00ea*/ 	.short	(.L_2489 - .L_2488)
.L_2488:
        /*00ec*/ 	.word	0x00000000
        /*00f0*/ 	.short	0x0005
        /*00f2*/ 	.short	0x0028
        /*00f4*/ 	.byte	0x00, 0xf0, 0x11, 0x00


	//----- nvinfo : EIATTR_KPARAM_INFO
	.align		4
.L_2489:
        /*00f8*/ 	.byte	0x04, 0x17
        /*00fa*/ 	.short	(.L_2491 - .L_2490)
.L_2490:
        /*00fc*/ 	.word	0x00000000
        /*0100*/ 	.short	0x0004
        /*0102*/ 	.short	0x0020
        /*0104*/ 	.byte	0x00, 0xf5, 0x21, 0x00


	//----- nvinfo : EIATTR_KPARAM_INFO
	.align		4
.L_2491:
        /*0108*/ 	.byte	0x04, 0x17
        /*010a*/ 	.short	(.L_2493 - .L_2492)
.L_2492:
        /*010c*/ 	.word	0x00000000
        /*0110*/ 	.short	0x0003
        /*0112*/ 	.short	0x0018
        /*0114*/ 	.byte	0x00, 0xf5, 0x21, 0x00


	//----- nvinfo : EIATTR_KPARAM_INFO
	.align		4
.L_2493:
        /*0118*/ 	.byte	0x04, 0x17
        /*011a*/ 	.short	(.L_2495 - .L_2494)
.L_2494:
        /*011c*/ 	.word	0x00000000
        /*0120*/ 	.short	0x0002
        /*0122*/ 	.short	0x0010
        /*0124*/ 	.byte	0x00, 0xf5, 0x21, 0x00


	//----- nvinfo : EIATTR_KPARAM_INFO
	.align		4
.L_2495:
        /*0128*/ 	.byte	0x04, 0x17
        /*012a*/ 	.short	(.L_2497 - .L_2496)
.L_2496:
        /*012c*/ 	.word	0x00000000
        /*0130*/ 	.short	0x0001
        /*0132*/ 	.short	0x0008
        /*0134*/ 	.byte	0x00, 0xf5, 0x21, 0x00


	//----- nvinfo : EIATTR_KPARAM_INFO
	.align		4
.L_2497:
        /*0138*/ 	.byte	0x04, 0x17
        /*013a*/ 	.short	(.L_2499 - .L_2498)
.L_2498:
        /*013c*/ 	.word	0x00000000
        /*0140*/ 	.short	0x0000
        /*0142*/ 	.short	0x0000
        /*0144*/ 	.byte	0x00, 0xf5, 0x21, 0x00


	//----- nvinfo : EIATTR_SPARSE_MMA_MASK
	.align		4
.L_2499:
        /*0148*/ 	.byte	0x03, 0x50
        /*014a*/ 	.short	0x0000


	//----- nvinfo : EIATTR_MAXREG_COUNT
	.align		4
        /*014c*/ 	.byte	0x03, 0x1b
        /*014e*/ 	.short	0x00ff


	//----- nvinfo : EIATTR_NUM_BARRIERS
	.align		4
        /*0150*/ 	.byte	0x02, 0x4c
        /*0152*/ 	.byte	0x01
	.zero		1


	//----- nvinfo : EIATTR_MERCURY_ISA_VERSION
	.align		4
        /*0154*/ 	.byte	0x03, 0x5f
        /*0156*/ 	.short	0x0101


	//----- nvinfo : EIATTR_VRC_CTA_INIT_COUNT
	.align		4
        /*0158*/ 	.byte	0x02, 0x4a
	.zero		1
	.zero		1


	//----- nvinfo : EIATTR_EXIT_INSTR_OFFSETS
	.align		4
        /*015c*/ 	.byte	0x04, 0x1c
        /*015e*/ 	.short	(.L_2501 - .L_2500)


	//   ....[0]....
.L_2500:
        /*0160*/ 	.word	0x00000060


	//   ....[1]....
        /*0164*/ 	.word	0x00000220


	//   ....[2]....
        /*0168*/ 	.word	0x00000de0


	//   ....[3]....
        /*016c*/ 	.word	0x00002c90


	//   ....[4]....
        /*0170*/ 	.word	0x00002ec0


	//   ....[5]....
        /*0174*/ 	.word	0x00002ff0


	//   ....[6]....
        /*0178*/ 	.word	0x00003080


	//   ....[7]....
        /*017c*/ 	.word	0x000030c0


	//----- nvinfo : EIATTR_CRS_STACK_SIZE
	.align		4
.L_2501:
        /*0180*/ 	.byte	0x04, 0x1e
        /*0182*/ 	.short	(.L_2503 - .L_2502)
.L_2502:
        /*0184*/ 	.word	0x00000000


	//----- nvinfo : EIATTR_CBANK_PARAM_SIZE
	.align		4
.L_2503:
        /*0188*/ 	.byte	0x03, 0x19
        /*018a*/ 	.short	0x0074


	//----- nvinfo : EIATTR_PARAM_CBANK
	.align		4
        /*018c*/ 	.byte	0x04, 0x0a
        /*018e*/ 	.short	(.L_2505 - .L_2504)
	.align		4
.L_2504:
        /*0190*/ 	.word	index@(.nv.constant0._Z23gemm_half_q_half_kernelILi3ELi2ELb1ELb0ELi32EEvPK6__halfPKjS4_S2_PS0_iiiiPKtS7_iiiiiibS2_i)
        /*0194*/ 	.short	0x0380
        /*0196*/ 	.short	0x0074


	//----- nvinfo : EIATTR_SW_WAR
	.align		4
.L_2505:
        /*0198*/ 	.byte	0x04, 0x36
        /*019a*/ 	.short	(.L_2507 - .L_2506)
.L_2506:
        /*019c*/ 	.word	0x00000008
.L_2507:


//--------------------- .nv.info._Z23gemm_half_q_half_kernelILi2ELi32ELb1ELb0ELi64EEvPK6__halfPKjS4_S2_PS0_iiiiPKtS7_iiiiiibS2_i --------------------------
	.section	.nv.info._Z23gemm_half_q_half_kernelILi2ELi32ELb1ELb0ELi64EEvPK6__halfPKjS4_S2_PS0_iiiiPKtS7_iiiiiibS2_i,"",@"SHT_CUDA_INFO"
	.sectionflags	@""
	.align	4


	//----- nvinfo : EIATTR_CUDA_API_VERSION
	.align		4
        /*0000*/ 	.byte	0x04, 0x37
        /*0002*/ 	.short	(.L_2509 - .L_2508)
.L_2508:
        /*0004*/ 	.word	0x00000082


	//----- nvinfo : EIATTR_KPARAM_INFO
	.align		4
.L_2509:
        /*0008*/ 	.byte	0x04, 0x17
        /*000a*/ 	.short	(.L_2511 - .L_2510)
.L_2510:
        /*000c*/ 	.word	0x00000000
        /*0010*/ 	.short	0x0013
        /*0012*/ 	.short	0x0070
        /*0014*/ 	.byte	0x00, 0xf0, 0x11, 0x00


	//----- nvinfo : EIATTR_KPARAM_INFO
	.align		4
.L_2511:
        /*0018*/ 	.byte	0x04, 0x17
        /*001a*/ 	.short	(.L_2513 - .L_2512)
.L_2512:
        /*001c*/ 	.word	0x00000000
        /*0020*/ 	.short	0x0012
        /*0022*/ 	.short	0x0068
        /*0024*/ 	.byte	0x00, 0xf5, 0x21, 0x00


	//----- nvinfo : EIATTR_KPARAM_INFO
	.align		4
.L_2513:
        /*0028*/ 	.byte	0x04, 0x17
        /*002a*/ 	.short	(.L_2515 - .L_2514)
.L_2514:
        /*002c*/ 	.word	0x00000000
        /*0030*/ 	.short	0x0011
        /*0032*/ 	.short	0x0060
        /*0034*/ 	.byte	0x00, 0xf0, 0x05, 0x00


	//----- nvinfo : EIATTR_KPARAM_INFO
	.align		4
.L_2515:
        /*0038*/ 	.byte	0x04, 0x17
        /*003a*/ 	.short	(.L_2517 - .L_2516)
.L_2516:
        /*003c*/ 	.word	0x00000000
        /*0040*/ 	.short	0x0010
        /*0042*/ 	.short	0x005c
        /*0044*/ 	.byte	0x00, 0xf0, 0x11, 0x00


	//----- nvinfo : EIATTR_KPARAM_INFO
	.align		4
.L_2517:
        /*0048*/ 	.byte	0x04, 0x17
        /*004a*/ 	.short	(.L_2519 - .L_2518)
.L_2518:
        /*004c*/ 	.word	0x00000000
        /*0050*/ 	.short	0x000f
        /*0052*/ 	.short	0x0058
        /*0054*/ 	.byte	0x00, 0xf0, 0x11, 0x00


	//----- nvinfo : EIATTR_KPARAM_INFO
	.align		4
.L_2519:
        /*0058*/ 	.byte	0x04, 0x17
        /*005a*/ 	.short	(.L_2521 - .L_2520)
.L_2520:
        /*005c*/ 	.word	0x00000000
        /*0060*/ 	.short	0x000e
        /*0062*/ 	.short	0x0054
        /*0064*/ 	.byte	0x00, 0xf0, 0x11, 0x00


	//----- nvinfo : EIATTR_KPARAM_INFO
	.align		4
.L_2521:
        /*0068*/ 	.byte	0x04, 0x17
        /*006a*/ 	.short	(.L_2523 - .L_2522)
.L_2522:
        /*006c*/ 	.word	0x00000000
        /*0070*/ 	.short	0x000d
        /*0072*/ 	.short	0x0050
        /*0074*/ 	.byte	0x00, 0xf0, 0x11, 0x00


	//----- nvinfo : EIATTR_KPARAM_INFO
	.align		4
.L_2523:
        /*0078*/ 	.byte	0x04, 0x17
        /*007a*/ 	.short	(.L_2525 - .L_2524)
.L_2524:
        /*007c*/ 	.word	0x00000000
        /*0080*/ 	.short	0x000c
        /*0082*/ 	.short	0x004c
        /*0084*/ 	.byte	0x00, 0xf0, 0x11, 0x00


	//----- nvinfo : EIATTR_KPARAM_INFO
	.align		4
.L_2525:
        /*0088*/ 	.byte	0x04, 0x17
        /*008a*/ 	.short	(.L_2527 - .L_2526)
.L_2526:
        /*008c*/ 	.word	0x00000000
        /*0090*/ 	.short	0x000b
        /*0092*/ 	.short	0x0048
        /*0094*/ 	.byte	0x00, 0xf0, 0x11, 0x00


	//----- nvinfo : EIATTR_KPARAM_INFO
	.align		4
.L_2527:
        /*0098*/ 	.byte	0x04, 0x17
        /*009a*/ 	.short	(.L_2529 - .L_2528)
.L_2528:
        /*009c*/ 	.word	0x00000000
        /*00a0*/ 	.short	0x000a
        /*00a2*/ 	.short	0x0040
        /*00a4*/ 	.byte	0x00, 0xf5, 0x21, 0x00


	//----- nvinfo : EIATTR_KPARAM_INFO
	.align		4
.L_2529:
        /*00a8*/ 	.byte	0x04, 0x17
        /*00aa*/ 	.short	(.L_2531 - .L_2530)
.L_2530:
        /*00ac*/ 	.word	0x00000000
        /*00b0*/ 	.short	0x0009
        /*00b2*/ 	.short	0x0038
        /*00b4*/ 	.byte	0x00, 0xf5, 0x21, 0x00


	//----- nvinfo : EIATTR_KPARAM_INFO
	.align		4
.L_2531:
        /*00b8*/ 	.byte	0x04, 0x17
        /*00ba*/ 	.short	(.L_2533 - .L_2532)
.L_2532:
        /*00bc*/ 	.word	0x00000000
        /*00c0*/ 	.short	0x0008
        /*00c2*/ 	.short	0x0034
        /*00c4*/ 	.byte	0x00, 0xf0, 0x11, 0x00


	//----- nvinfo : EIATTR_KPARAM_INFO
	.align		4
.L_2533:
        /*00c8*/ 	.byte	0x04, 0x17
        /*00ca*/ 	.short	(.L_2535 - .L_2534)
.L_2534:
        /*00cc*/ 	.word	0x00000000
        /*00d0*/ 	.short	0x0007
        /*00d2*/ 	.short	0x0030
        /*00d4*/ 	.byte	0x00, 0xf0, 0x11, 0x00


	//----- nvinfo : EIATTR_KPARAM_INFO
	.align		4
.L_2535:
        /*00d8*/ 	.byte	0x04, 0x17
        /*00da*/ 	.short	(.L_2537 - .L_2536)
.L_2536:
        /*00dc*/ 	.word	0x00000000
        /*00e0*/ 	.short	0x0006
        /*00e2*/ 	.short	0x002c
        /*00e4*/ 	.byte	0x00, 0xf0, 0x11, 0x00


	//----- nvinfo : EIATTR_KPARAM_INFO
	.align		4
.L_2537:
        /*00e8*/ 	.byte	0x04, 0x17
        /*00ea*/ 	.short	(.L_2539 - .L_2538)
.L_2538:
        /*00ec*/ 	.word	0x00000000
        /*00f0*/ 	.short	0x0005
        /*00f2*/ 	.short	0x0028
        /*00f4*/ 	.byte	0x00, 0xf0, 0x11, 0x00


	//----- nvinfo : EIATTR_KPARAM_INFO
	.align		4
.L_2539:
        /*00f8*/ 	.byte	0x04, 0x17
        /*00fa*/ 	.short	(.L_2541 - .L_2540)
.L_2540:
        /*00fc*/ 	.word	0x00000000
        /*0100*/ 	.short	0x0004
        /*0102*/ 	.short	0x0020
        /*0104*/ 	.byte	0x00, 0xf5, 0x21, 0x00


	//----- nvinfo : EIATTR_KPARAM_INFO
	.align		4
.L_2541:
        /*0108*/ 	.byte	0x04, 0x17
        /*010a*/ 	.short	(.L_2543 - .L_2542)
.L_2542:
        /*010c*/ 	.word	0x00000000
        /*0110*/ 	.short	0x0003
        /*0112*/ 	.short	0x0018
        /*0114*/ 	.byte	0x00, 0xf5, 0x21, 0x00


	//----- nvinfo : EIATTR_KPARAM_INFO
	.align		4
.L_2543:
        /*0118*/ 	.byte	0x04, 0x17
        /*011a*/ 	.short	(.L_2545 - .L_2544)
.L_2544:
        /*011c*/ 	.word	0x00000000
        /*0120*/ 	.short	0x0002
        /*0122*/ 	.short	0x0010
        /*0124*/ 	.byte	0x00, 0xf5, 0x21, 0x00


	//----- nvinfo : EIATTR_KPARAM_INFO
	.align		4
.L_2545:
        /*0128*/ 	.byte	0x04, 0x17
        /*012a*/ 	.short	(.L_2547 - .L_2546)
.L_2546:
        /*012c*/ 	.word	0x00000000
        /*0130*/ 	.short	0x0001
        /*0132*/ 	.short	0x0008
        /*0134*/ 	.byte	0x00, 0xf5, 0x21, 0x00


	//----- nvinfo : EIATTR_KPARAM_INFO
	.align		4
.L_2547:
        /*0138*/ 	.byte	0x04, 0x17
        /*013a*/ 	.short	(.L_2549 - .L_2548)
.L_2548:
        /*013c*/ 	.word	0x00000000
        /*0140*/ 	.short	0x0000
        /*0142*/ 	.short	0x0000
        /*0144*/ 	.byte	0x00, 0xf5, 0x21, 0x00


	//----- nvinfo : EIATTR_SPARSE_MMA_MASK
	.align		4
.L_2549:
        /*0148*/ 	.byte	0x03, 0x50
        /*014a*/ 	.short	0x0000


	//----- nvinfo : EIATTR_MAXREG_COUNT
	.align		4
        /*014c*/ 	.byte	0x03, 0x1b
        /*014e*/ 	.short	0x00ff


	//----- nvinfo : EIATTR_NUM_BARRIERS
	.align		4
        /*0150*/ 	.byte	0x02, 0x4c
        /*0152*/ 	.byte	0x01
	.zero		1


	//----- nvinfo : EIATTR_MERCURY_ISA_VERSION
	.align		4
        /*0154*/ 	.byte	0x03, 0x5f
        /*0156*/ 	.short	0x0101


	//----- nvinfo : EIATTR_VRC_CTA_INIT_COUNT
	.align		4
        /*0158*/ 	.byte	0x02, 0x4a
	.zero		1
	.zero		1


	//----- nvinfo : EIATTR_EXIT_INSTR_OFFSETS
	.align		4
        /*015c*/ 	.byte	0x04, 0x1c
        /*015e*/ 	.short	(.L_2551 - .L_2550)


	//   ....[0]....
.L_2550:
        /*0160*/ 	.word	0x00000070


	//   ....[1]....
        /*0164*/ 	.word	0x00000140


	//   ....[2]....
        /*0168*/ 	.word	0x00000da0


	//   ....[3]....
        /*016c*/ 	.word	0x00003c30


	//   ....[4]....
        /*0170*/ 	.word	0x00003d70


	//   ....[5]....
        /*0174*/ 	.word	0x00003e00


	//   ....[6]....
        /*0178*/ 	.word	0x00003e40


	//----- nvinfo : EIATTR_CRS_STACK_SIZE
	.align		4
.L_2551:
        /*017c*/ 	.byte	0x04, 0x1e
        /*017e*/ 	.short	(.L_2553 - .L_2552)
.L_2552:
        /*0180*/ 	.word	0x00000000


	//----- nvinfo : EIATTR_CBANK_PARAM_SIZE
	.align		4
.L_2553:
        /*0184*/ 	.byte	0x03, 0x19
        /*0186*/ 	.short	0x0074


	//----- nvinfo : EIATTR_PARAM_CBANK
	.align		4
        /*0188*/ 	.byte	0x04, 0x0a
        /*018a*/ 	.short	(.L_2555 - .L_2554)
	.align		4
.L_2554:
        /*018c*/ 	.word	index@(.nv.constant0._Z23gemm_half_q_half_kernelILi2ELi32ELb1ELb0ELi64EEvPK6__halfPKjS4_S2_PS0_iiiiPKtS7_iiiiiibS2_i)
        /*0190*/ 	.short	0x0380
        /*0192*/ 	.short	0x0074


	//----- nvinfo : EIATTR_SW_WAR
	.align		4
.L_2555:
        /*0194*/ 	.byte	0x04, 0x36
        /*0196*/ 	.short	(.L_2557 - .L_2556)
.L_2556:
        /*0198*/ 	.word	0x00000008
.L_2557:


//--------------------- .nv.info._Z23gemm_half_q_half_kernelILi2ELi48ELb1ELb0ELi64EEvPK6__halfPKjS4_S2_PS0_iiiiPKtS7_iiiiiibS2_i --------------------------
	.section	.nv.info._Z23gemm_half_q_half_kernelILi2ELi48ELb1ELb0ELi64EEvPK6__halfPKjS4_S2_PS0_iiiiPKtS7_iiiiiibS2_i,"",@"SHT_CUDA_INFO"
	.sectionflags	@""
	.align	4


	//----- nvinfo : EIATTR_CUDA_API_VERSION
	.align		4
        /*0000*/ 	.byte	0x04, 0x37
        /*0002*/ 	.short	(.L_2559 - .L_2558)
.L_2558:
        /*0004*/ 	.word	0x00000082


	//----- nvinfo : EIATTR_KPARAM_INFO
	.align		4
.L_2559:
        /*0008*/ 	.byte	0x04, 0x17
        /*000a*/ 	.short	(.L_2561 - .L_2560)
.L_2560:
        /*000c*/ 	.word	0x00000000
        /*0010*/ 	.short	0x0013
        /*0012*/ 	.short	0x0070
        /*0014*/ 	.byte	0x00, 0xf0, 0x11, 0x00


	//----- nvinfo : EIATTR_KPARAM_INFO
	.align		4
.L_2561:
        /*0018*/ 	.byte	0x04, 0x17
        /*001a*/ 	.short	(.L_2563 - .L_2562)
.L_2562:
        /*001c*/ 	.word	0x00000000
        /*0020*/ 	.short	0x0012
        /*0022*/ 	.short	0x0068
        /*0024*/ 	.byte	0x00, 0xf5, 0x21, 0x00


	//----- nvinfo : EIATTR_KPARAM_INFO
	.align		4
.L_2563:
        /*0028*/ 	.byte	0x04, 0x17
        /*002a*/ 	.short	(.L_2565 - .L_2564)
.L_2564:
        /*002c*/ 	.word	0x00000000
        /*0030*/ 	.short	0x0011
        /*0032*/ 	.short	0x0060
        /*0034*/ 	.byte	0x00, 0xf0, 0x05, 0x00


	//----- nvinfo : EIATTR_KPARAM_INFO
	.align		4
.L_2565:
        /*0038*/ 	.byte	0x04, 0x17
        /*003a*/ 	.short	(.L_2567 - .L_2566)
.L_2566:
        /*003c*/ 	.word	0x00000000
        /*0040*/ 	.short	0x0010
        /*0042*/ 	.short	0x005c
        /*0044*/ 	.byte	0x00, 0xf0, 0x11, 0x00


	//----- nvinfo : EIATTR_KPARAM_INFO
	.align		4
.L_2567:
        /*0048*/ 	.byte	0x04, 0x17
        /*004a*/ 	.short	(.L_2569 - .L_2568)
.L_2568:
        /*004c*/ 	.word	0x00000000
        /*0050*/ 	.short	0x000f
        /*0052*/ 	.short	0x0058
        /*0054*/ 	.byte	0x00, 0xf0, 0x11, 0x00


	//----- nvinfo : EIATTR_KPARAM_INFO
	.align		4
.L_2569:
        /*0058*/ 	.byte	0x04, 0x17
        /*005a*/ 	.short	(.L_2571 - .L_2570)
.L_2570:
        /*005c*/ 	.word	0x00000000
        /*0060*/ 	.short	0x000e
        /*0062*/ 	.short	0x0054
        /*0064*/ 	.byte	0x00, 0xf0, 0x11, 0x00


	//----- nvinfo : EIATTR_KPARAM_INFO
	.align		4
.L_2571:
        /*0068*/ 	.byte	0x04, 0x17
        /*006a*/ 	.short	(.L_2573 - .L_2572)
.L_2572:
        /*006c*/ 	.word	0x00000000
        /*0070*/ 	.short	0x000d
        /*0072*/ 	.short	0x0050
        /*0074*/ 	.byte	0x00, 0xf0, 0x11, 0x00


	//----- nvinfo : EIATTR_KPARAM_INFO
	.align		4
.L_2573:
        /*0078*/ 	.byte	0x04, 0x17
        /*007a*/ 	.short	(.L_2575 - .L_2574)
.L_2574:
        /*007c*/ 	.word	0x00000000
        /*0080*/ 	.short	0x000c
        /*0082*/ 	.short	0x004c
        /*0084*/ 	.byte	0x00, 0xf0, 0x11, 0x00


	//----- nvinfo : EIATTR_KPARAM_INFO
	.align		4
.L_2575:
        /*0088*/ 	.byte	0x04, 0x17
        /*008a*/ 	.short	(.L_2577 - .L_2576)
.L_2576:
        /*008c*/ 	.word	0x00000000
        /*0090*/ 	.short	0x000b
        /*0092*/ 	.short	0x0048
        /*0094*/ 	.byte	0x00, 0xf0, 0x11, 0x00


	//----- nvinfo : EIATTR_KPARAM_INFO
	.align		4
.L_2577:
        /*0098*/ 	.byte	0x04, 0x17
        /*009a*/ 	.short	(.L_2579 - .L_2578)
.L_2578:
        /*009c*/ 	.word	0x00000000
        /*00a0*/ 	.short	0x000a
        /*00a2*/ 	.short	0x0040
        /*00a4*/ 	.byte	0x00, 0xf5, 0x21, 0x00


	//----- nvinfo : EIATTR_KPARAM_INFO
	.align		4
.L_2579:
        /*00a8*/ 	.byte	0x04, 0x17
        /*00aa*/ 	.short	(.L_2581 - .L_2580)
.L_2580:
        /*00ac*/ 	.word	0x00000000
        /*00b0*/ 	.short	0x0009
        /*00b2*/ 	.short	0x0038
        /*00b4*/ 	.byte	0x00, 0xf5, 0x21, 0x00


	//----- nvinfo : EIATTR_KPARAM_INFO
	.align		4
.L_2581:
        /*00b8*/ 	.byte	0x04, 0x17
        /*00ba*/ 	.short	(.L_2583 - .L_2582)
.L_2582:
        /*00bc*/ 	.word	0x00000000
        /*00c0*/ 	.short	0x0008
        /*00c2*/ 	.short	0x0034
        /*00c4*/ 	.byte	0x00, 0xf0, 0x11, 0x00


	//----- nvinfo : EIATTR_KPARAM_INFO
	.align		4
.L_2583:
        /*00c8*/ 	.byte	0x04, 0x17
        /*00ca*/ 	.short	(.L_2585 - .L_2584)
.L_2584:
        /*00cc*/ 	.word	0x00000000
        /*00d0*/ 	.short	0x0007
        /*00d2*/ 	.short	0x0030
        /*00d4*/ 	.byte	0x00, 0xf0, 0x11, 0x00


	//----- nvinfo : EIATTR_KPARAM_INFO
	.align		4
.L_2585:
        /*00d8*/ 	.byte	0x04, 0x17
        /*00da*/ 	.short	(.L_2587 - .L_2586)
.L_2586:
        /*00dc*/ 	.word	0x00000000
        /*00e0*/ 	.short	0x0006
        /*00e2*/ 	.short	0x002c
        /*00e4*/ 	.byte	0x00, 0xf0, 0x11, 0x00


	//----- nvinfo : EIATTR_KPARAM_INFO
	.align		4
.L_2587:
        /*00e8*/ 	.byte	0x04, 0x17
        /*00ea*/ 	.short	(.L_2589 - .L_2588)
.L_2588:
        /*00ec*/ 	.word	0x00000000
        /*00f0*/ 	.short	0x0005
        /*00f2*/ 	.short	0x0028
        /*00f4*/ 	.byte	0x00, 0xf0, 0x11, 0x00


	//----- nvinfo : EIATTR_KPARAM_INFO
	.align		4
.L_2589:
        /*00f8*/ 	.byte	0x04, 0x17
        /*00fa*/ 	.short	(.L_2591 - .L_2590)
.L_2590:
        /*00fc*/ 	.word	0x00000000
        /*0100*/ 	.short	0x0004
        /*0102*/ 	.short	0x0020
        /*0104*/ 	.byte	0x00, 0xf5, 0x21, 0x00


	//----- nvinfo : EIATTR_KPARAM_INFO
	.align		4
.L_2591:
        /*0108*/ 	.byte	0x04, 0x17
        /*010a*/ 	.short	(.L_2593 - .L_2592)
.L_2592:
        /*010c*/ 	.word	0x00000000
        /*0110*/ 	.short	0x0003
        /*0112*/ 	.short	0x0018
        /*0114*/ 	.byte	0x00, 0xf5, 0x21, 0x00


	//----- nvinfo : EIATTR_KPARAM_INFO
	.align		4
.L_2593:
        /*0118*/ 	.byte	0x04, 0x17
        /*011a*/ 	.short	(.L_2595 - .L_2594)
.L_2594:
        /*011c*/ 	.word	0x00000000
        /*0120*/ 	.short	0x0002
        /*0122*/ 	.short	0x0010
        /*0124*/ 	.byte	0x00, 0xf5, 0x21, 0x00


	//----- nvinfo : EIATTR_KPARAM_INFO
	.align		4
.L_2595:
        /*0128*/ 	.byte	0x04, 0x17
        /*012a*/ 	.short	(.L_2597 - .L_2596)
.L_2596:
        /*012c*/ 	.word	0x00000000
        /*0130*/ 	.short	0x0001
        /*0132*/ 	.short	0x0008
        /*0134*/ 	.byte	0x00, 0xf5, 0x21, 0x00


	//----- nvinfo : EIATTR_KPARAM_INFO
	.align		4
.L_2597:
        /*0138*/ 	.byte	0x04, 0x17
        /*013a*/ 	.short	(.L_2599 - .L_2598)
.L_2598:
        /*013c*/ 	.word	0x00000000
        /*0140*/ 	.short	0x0000
        /*0142*/ 	.short	0x0000
        /*0144*/ 	.byte	0x00, 0xf5, 0x21, 0x00


	//----- nvinfo : EIATTR_SPARSE_MMA_MASK
	.align		4
.L_2599:
        /*0148*/ 	.byte	0x03, 0x50
        /*014a*/ 	.short	0x0000


	//----- nvinfo : EIATTR_MAXREG_COUNT
	.align		4
        /*014c*/ 	.byte	0x03, 0x1b
        /*014e*/ 	.short	0x00ff


	//----- nvinfo : EIATTR_NUM_BARRIERS
	.align		4
        /*0150*/ 	.byte	0x02, 0x4c
        /*0152*/ 	.byte	0x01
	.zero		1


	//----- nvinfo : EIATTR_MERCURY_ISA_VERSION
	.align		4
        /*0154*/ 	.byte	0x03, 0x5f
        /*0156*/ 	.short	0x0101


	//----- nvinfo : EIATTR_VRC_CTA_INIT_COUNT
	.align		4
        /*0158*/ 	.byte	0x02, 0x4a
	.zero		1
	.zero		1


	//----- nvinfo : EIATTR_EXIT_INSTR_OFFSETS
	.align		4
        /*015c*/ 	.byte	0x04, 0x1c
        /*015e*/ 	.short	(.L_2601 - .L_2600)


	//   ....[0]....
.L_2600:
        /*0160*/ 	.word	0x00000060


	//   ....[1]....
        /*0164*/ 	.word	0x00000130


	//   ....[2]....
        /*0168*/ 	.word	0x00000d90


	//   ....[3]....
        /*016c*/ 	.word	0x00005820


	//   ....[4]....
        /*0170*/ 	.word	0x00005960


	//   ....[5]....
        /*0174*/ 	.word	0x000059f0


	//   ....[6]....
        /*0178*/ 	.word	0x00005a30


	//----- nvinfo : EIATTR_CRS_STACK_SIZE
	.align		4
.L_2601:
        /*017c*/ 	.byte	0x04, 0x1e
        /*017e*/ 	.short	(.L_2603 - .L_2602)
.L_2602:
        /*0180*/ 	.word	0x00000000


	//----- nvinfo : EIATTR_CBANK_PARAM_SIZE
	.align		4
.L_2603:
        /*0184*/ 	.byte	0x03, 0x19
        /*0186*/ 	.short	0x0074


	//----- nvinfo : EIATTR_PARAM_CBANK
	.align		4
        /*0188*/ 	.byte	0x04, 0x0a
        /*018a*/ 	.short	(.L_2605 - .L_2604)
	.align		4
.L_2604:
        /*018c*/ 	.word	index@(.nv.constant0._Z23gemm_half_q_half_kernelILi2ELi48ELb1ELb0ELi64EEvPK6__halfPKjS4_S2_PS0_iiiiPKtS7_iiiiiibS2_i)
        /*0190*/ 	.short	0x0380
        /*0192*/ 	.short	0x0074


	//----- nvinfo : EIATTR_SW_WAR
	.align		4
.L_2605:
        /*0194*/ 	.byte	0x04, 0x36
        /*0196*/ 	.short	(.L_2607 - .L_2606)
.L_2606:
        /*0198*/ 	.word	0x00000008
.L_2607:


//--------------------- .nv.info._Z23gemm_half_q_half_kernelILi2ELi16ELb1ELb0ELi64EEvPK6__halfPKjS4_S2_PS0_iiiiPKtS7_iiiiiibS2_i --------------------------
	.section	.nv.info._Z23gemm_half_q_half_kernelILi2ELi16ELb1ELb0ELi64EEvPK6__halfPKjS4_S2_PS0_iiiiPKtS7_iiiiiibS2_i,"",@"SHT_CUDA_INFO"
	.sectionflags	@""
	.align	4


	//----- nvinfo : EIATTR_CUDA_API_VERSION
	.align		4
        /*0000*/ 	.byte	0x04, 0x37
        /*0002*/ 	.short	(.L_2609 - .L_2608)
.L_2608:
        /*0004*/ 	.word	0x00000082


	//----- nvinfo : EIATTR_KPARAM_INFO
	.align		4
.L_2609:
        /*0008*/ 	.byte	0x04, 0x17
        /*000a*/ 	.short	(.L_2611 - .L_2610)
.L_2610:
        /*000c*/ 	.word	0x00000000
        /*0010*/ 	.short	0x0013
        /*0012*/ 	.short	0x0070
        /*0014*/ 	.byte	0x00, 0xf0, 0x11, 0x00


	//----- nvinfo : EIATTR_KPARAM_INFO
	.align		4
.L_2611:
        /*0018*/ 	.byte	0x04, 0x17
        /*001a*/ 	.short	(.L_2613 - .L_2612)
.L_2612:
        /*001c*/ 	.word	0x00000000
        /*0020*/ 	.short	0x0012
        /*0022*/ 	.short	0x0068
        /*0024*/ 	.byte	0x00, 0xf5, 0x21, 0x00


	//----- nvinfo : EIATTR_KPARAM_INFO
	.align		4
.L_2613:
        /*0028*/ 	.byte	0x04, 0x17
        /*002a*/ 	.short	(.L_2615 - .L_2614)
.L_2614:
        /*002c*/ 	.word	0x00000000
        /*0030*/ 	.short	0x0011
        /*0032*/ 	.short	0x0060
        /*0034*/ 	.byte	0x00, 0xf0, 0x05, 0x00


	//----- nvinfo : EIATTR_KPARAM_INFO
	.align		4
.L_2615:
        /*0038*/ 	.byte	0x04, 0x17
        /*003a*/ 	.short	(.L_2617 - .L_2616)
.L_2616:
        /*003c*/ 	.word	0x00000000
        /*0040*/ 	.short	0x0010
        /*0042*/ 	.short	0x005c
        /*0044*/ 	.byte	0x00, 0xf0, 0x11, 0x00


	//----- nvinfo : EIATTR_KPARAM_INFO
	.align		4
.L_2617:
        /*0048*/ 	.byte	0x04, 0x17
        /*004a*/ 	.short	(.L_2619 - .L_2618)
.L_2618:
        /*004c*/ 	.word	0x00000000
        /*0050*/ 	.short	0x000f
        /*0052*/ 	.short	0x0058
        /*0054*/ 	.byte	0x00, 0xf0, 0x11, 0x00


	//----- nvinfo : EIATTR_KPARAM_INFO
	.align		4
.L_2619:
        /*0058*/ 	.byte	0x04, 0x17
        /*005a*/ 	.short	(.L_2621 - .L_2620)
.L_2620:
        /*005c*/ 	.word	0x00000000
        /*0060*/ 	.short	0x000e
        /*0062*/ 	.short	0x0054
        /*0064*/ 	.byte	0x00, 0xf0, 0x11, 0x00


	//----- nvinfo : EIATTR_KPARAM_INFO
	.align		4
.L_2621:
        /*0068*/ 	.byte	0x04, 0x17
        /*006a*/ 	.short	(.L_2623 - .L_2622)
.L_2622:
        /*006c*/ 	.word	0x00000000
        /*0070*/ 	.short	0x000d
        /*0072*/ 	.short	0x0050
        /*0074*/ 	.byte	0x00, 0xf0, 0x11, 0x00


	//----- nvinfo : EIATTR_KPARAM_INFO
	.align		4
.L_2623:
        /*0078*/ 	.byte	0x04, 0x17
        /*007a*/ 	.short	(.L_2625 - .L_2624)
.L_2624:
        /*007c*/ 	.word	0x00000000
        /*0080*/ 	.short	0x000c
        /*0082*/ 	.short	0x004c
        /*0084*/ 	.byte	0x00, 0xf0, 0x11, 0x00


	//----- nvinfo : EIATTR_KPARAM_INFO
	.align		4
.L_2625:
        /*0088*/ 	.byte	0x04, 0x17
        /*008a*/ 	.short	(.L_2627 - .L_2626)
.L_2626:
        /*008c*/ 	.word	0x00000000
        /*0090*/ 	.short	0x000b
        /*0092*/ 	.short	0x0048
        /*0094*/ 	.byte	0x00, 0xf0, 0x11, 0x00


	//----- nvinfo : EIATTR_KPARAM_INFO
	.align		4
.L_2627:
        /*0098*/ 	.byte	0x04, 0x17
        /*009a*/ 	.short	(.L_2629 - .L_2628)
.L_2628:
        /*009c*/ 	.word	0x00000000
        /*00a0*/ 	.short	0x000a
        /*00a2*/ 	.short	0x0040
        /*00a4*/ 	.byte	0x00, 0xf5, 0x21, 0x00


	//----- nvinfo : EIATTR_KPARAM_INFO
	.align		4
.L_2629:
        /*00a8*/ 	.byte	0x04, 0x17
        /*00aa*/ 	.short	(.L_2631 - .L_2630)
.L_2630:
        /*00ac*/ 	.word	0x00000000
        /*00b0*/ 	.short	0x0009
        /*00b2*/ 	.short	0x0038
        /*00b4*/ 	.byte	0x00, 0xf5, 0x21, 0x00


	//----- nvinfo : EIATTR_KPARAM_INFO
	.align		4
.L_2631:
        /*00b8*/ 	.byte	0x04, 0x17
        /*00ba*/ 	.short	(.L_2633 - .L_2632)
.L_2632:
        /*00bc*/ 	.word	0x00000000
        /*00c0*/ 	.short	0x0008
        /*00c2*/ 	.short	0x0034
        /*00c4*/ 	.byte	0x00, 0xf0, 0x11, 0x00


	//----- nvinfo : EIATTR_KPARAM_INFO
	.align		4
.L_2633:
        /*00c8*/ 	.byte	0x04, 0x17
        /*00ca*/ 	.short	(.L_2635 - .L_2634)
.L_2634:
        /*00cc*/ 	.word	0x00000000
        /*00d0*/ 	.short	0x0007
        /*00d2*/ 	.short	0x0030
        /*00d4*/ 	.byte	0x00, 0xf0, 0x11, 0x00


	//----- nvinfo : EIATTR_KPARAM_INFO
	.align		4
.L_2635:
        /*00d8*/ 	.byte	0x04, 0x17
        /*00da*/ 	.short	(.L_2637 - .L_2636)
.L_2636:
        /*00dc*/ 	.word	0x00000000
        /*00e0*/ 	.short	0x0006
        /*00e2*/ 	.short	0x002c
        /*00e4*/ 	.byte	0x00, 0xf0, 0x11, 0x00


	//----- nvinfo : EIATTR_KPARAM_INFO
	.align		4
.L_2637:
        /*00e8*/ 	.byte	0x04, 0x17
        /*00ea*/ 	.short	(.L_2639 - .L_2638)
.L_2638:
        /*00ec*/ 	.word	0x00000000
        /*00f0*/ 	.short	0x0005
        /*00f2*/ 	.short	0x0028
        /*00f4*/ 	.byte	0x00, 0xf0, 0x11, 0x00


	//----- nvinfo : EIATTR_KPARAM_INFO
	.align		4
.L_2639:
        /*00f8*/ 	.byte	0x04, 0x17
        /*00fa*/ 	.short	(.L_2641 - .L_2640)
.L_2640:
        /*00fc*/ 	.word	0x00000000
        /*0100*/ 	.short	0x0004
        /*0102*/ 	.short	0x0020
        /*0104*/ 	.byte	0x00, 0xf5, 0x21, 0x00


	//----- nvinfo : EIATTR_KPARAM_INFO
	.align		4
.L_2641:
        /*0108*/ 	.byte	0x04, 0x17
        /*010a*/ 	.short	(.L_2643 - .L_2642)
.L_2642:
        /*010c*/ 	.word	0x00000000
        /*0110*/ 	.short	0x0003
        /*0112*/ 	.short	0x0018
        /*0114*/ 	.byte	0x00, 0xf5, 0x21, 0x00


	//----- nvinfo : EIATTR_KPARAM_INFO
	.align		4
.L_2643:
        /*0118*/ 	.byte	0x04, 0x17
        /*011a*/ 	.short	(.L_2645 - .L_2644)
.L_2644:
        /*011c*/ 	.word	0x00000000
        /*0120*/ 	.short	0x0002
        /*0122*/ 	.short	0x0010
        /*0124*/ 	.byte	0x00, 0xf5, 0x21, 0x00


	//----- nvinfo : EIATTR_KPARAM_INFO
	.align		4
.L_2645:
        /*0128*/ 	.byte	0x04, 0x17
        /*012a*/ 	.short	(.L_2647 - .L_2646)
.L_2646:
        /*012c*/ 	.word	0x00000000
        /*0130*/ 	.short	0x0001
        /*0132*/ 	.short	0x0008
        /*0134*/ 	.byte	0x00, 0xf5, 0x21, 0x00


	//----- nvinfo : EIATTR_KPARAM_INFO
	.align		4
.L_2647:
        /*0138*/ 	.byte	0x04, 0x17
        /*013a*/ 	.short	(.L_2649 - .L_2648)
.L_2648:
        /*013c*/ 	.word	0x00000000
        /*0140*/ 	.short	0x0000
        /*0142*/ 	.short	0x0000
        /*0144*/ 	.byte	0x00, 0xf5, 0x21, 0x00


	//----- nvinfo : EIATTR_SPARSE_MMA_MASK
	.align		4
.L_2649:
        /*0148*/ 	.byte	0x03, 0x50
        /*014a*/ 	.short	0x0000


	//----- nvinfo : EIATTR_MAXREG_COUNT
	.align		4
        /*014c*/ 	.byte	0x03, 0x1b
        /*014e*/ 	.short	0x00ff


	//----- nvinfo : EIATTR_NUM_BARRIERS
	.align		4
        /*0150*/ 	.byte	0x02, 0x4c
        /*0152*/ 	.byte	0x01
	.zero		1


	//----- nvinfo : EIATTR_MERCURY_ISA_VERSION
	.align		4
        /*0154*/ 	.byte	0x03, 0x5f
        /*0156*/ 	.short	0x0101


	//----- nvinfo : EIATTR_VRC_CTA_INIT_COUNT
	.align		4
        /*0158*/ 	.byte	0x02, 0x4a
	.zero		1
	.zero		1


	//----- nvinfo : EIATTR_EXIT_INSTR_OFFSETS
	.align		4
        /*015c*/ 	.byte	0x04, 0x1c
        /*015e*/ 	.short	(.L_2651 - .L_2650)


	//   ....[0]....
.L_2650:
        /*0160*/ 	.word	0x00000070


	//   ....[1]....
        /*0164*/ 	.word	0x00000140


	//   ....[2]....
        /*0168*/ 	.word	0x00000da0


	//   ....[3]....
        /*016c*/ 	.word	0x000039c0


	//   ....[4]....
        /*0170*/ 	.word	0x00003b00


	//   ....[5]....
        /*0174*/ 	.word	0x00003b90


	//   ....[6]....
        /*0178*/ 	.word	0x00003bd0


	//----- nvinfo : EIATTR_CRS_STACK_SIZE
	.align		4
.L_2651:
        /*017c*/ 	.byte	0x04, 0x1e
        /*017e*/ 	.short	(.L_2653 - .L_2652)
.L_2652:
        /*0180*/ 	.word	0x00000000


	//----- nvinfo : EIATTR_CBANK_PARAM_SIZE
	.align		4
.L_2653:
        /*0184*/ 	.byte	0x03, 0x19
        /*0186*/ 	.short	0x0074


	//----- nvinfo : EIATTR_PARAM_CBANK
	.align		4
        /*0188*/ 	.byte	0x04, 0x0a
        /*018a*/ 	.short	(.L_2655 - .L_2654)
	.align		4
.L_2654:
        /*018c*/ 	.word	index@(.nv.constant0._Z23gemm_half_q_half_kernelILi2ELi16ELb1ELb0ELi64EEvPK6__halfPKjS4_S2_PS0_iiiiPKtS7_iiiiiibS2_i)
        /*0190*/ 	.short	0x0380
        /*0192*/ 	.short	0x0074


	//----- nvinfo : EIATTR_SW_WAR
	.align		4
.L_2655:
        /*0194*/ 	.byte	0x04, 0x36
        /*0196*/ 	.short	(.L_2657 - .L_2656)
.L_2656:
        /*0198*/ 	.word	0x00000008
.L_2657:


//--------------------- .nv.info._Z23gemm_half_q_half_kernelILi2ELi24ELb1ELb0ELi64EEvPK6__halfPKjS4_S2_PS0_iiiiPKtS7_iiiiiibS2_i --------------------------
	.section	.nv.info._Z23gemm_half_q_half_kernelILi2ELi24ELb1ELb0ELi64EEvPK6__halfPKjS4_S2_PS0_iiiiPKtS7_iiiiiibS2_i,"",@"SHT_CUDA_INFO"
	.sectionflags	@""
	.align	4


	//----- nvinfo : EIATTR_CUDA_API_VERSION
	.align		4
        /*0000*/ 	.byte	0x04, 0x37
        /*0002*/ 	.short	(.L_2659 - .L_2658)
.L_2658:
        /*0004*/ 	.word	0x00000082


	//----- nvinfo : EIATTR_KPARAM_INFO
	.align		4
.L_2659:
        /*0008*/ 	.byte	0x04, 0x17
        /*000a*/ 	.short	(.L_2661 - .L_2660)
.L_2660:
        /*000c*/ 	.word	0x00000000
        /*0010*/ 	.short	0x0013
        /*0012*/ 	.short	0x0070
        /*0014*/ 	.byte	0x00, 0xf0, 0x11, 0x00


	//----- nvinfo : EIATTR_KPARAM_INFO
	.align		4
.L_2661:
        /*0018*/ 	.byte	0x04, 0x17
        /*001a*/ 	.short	(.L_2663 - .L_2662)
.L_2662:
        /*001c*/ 	.word	0x00000000
        /*0020*/ 	.short	0x0012
        /*0022*/ 	.short	0x0068
        /*0024*/ 	.byte	0x00, 0xf5, 0x21, 0x00


	//----- nvinfo : EIATTR_KPARAM_INFO
	.align		4
.L_2663:
        /*0028*/ 	.byte	0x04, 0x17
        /*002a*/ 	.short	(.L_2665 - .L_2664)
.L_2664:
        /*002c*/ 	.word	0x00000000
        /*0030*/ 	.short	0x0011
        /*0032*/ 	.short	0x0060
        /*0034*/ 	.byte	0x00, 0xf0, 0x05, 0x00


	//----- nvinfo : EIATTR_KPARAM_INFO
	.align		4
.L_2665:
        /*0038*/ 	.byte	0x04, 0x17
        /*003a*/ 	.short	(.L_2667 - .L_2666)
.L_2666:
        /*003c*/ 	.word	0x00000000
        /*0040*/ 	.short	0x0010
        /*0042*/ 	.short	0x005c
        /*0044*/ 	.byte	0x00, 0xf0, 0x11, 0x00


	//----- nvinfo : EIATTR_KPARAM_INFO
	.align		4
.L_2667:
        /*0048*/ 	.byte	0x04, 0x17
        /*004a*/ 	.short	(.L_2669 - .L_2668)
.L_2668:
        /*004c*/ 	.word	0x00000000
        /*0050*/ 	.short	0x000f
        /*0052*/ 	.short	0x0058
        /*0054*/ 	.byte	0x00, 0xf0, 0x11, 0x00


	//----- nvinfo : EIATTR_KPARAM_INFO
	.align		4
.L_2669:
        /*0058*/ 	.byte	0x04, 0x17
        /*005a*/ 	.short	(.L_2671 - .L_2670)
.L_2670:
        /*005c*/ 	.word	0x00000000
        /*0060*/ 	.short	0x000e
        /*0062*/ 	.short	0x0054
        /*0064*/ 	.byte	0x00, 0xf0, 0x11, 0x00


	//----- nvinfo : EIATTR_KPARAM_INFO
	.align		4
.L_2671:
        /*0068*/ 	.byte	0x04, 0x17
        /*006a*/ 	.short	(.L_2673 - .L_2672)
.L_2672:
        /*006c*/ 	.word	0x00000000
        /*0070*/ 	.short	0x000d
        /*0072*/ 	.short	0x0050
        /*0074*/ 	.byte	0x00, 0xf0, 0x11, 0x00


	//----- nvinfo : EIATTR_KPARAM_INFO
	.align		4
.L_2673:
        /*0078*/ 	.byte	0x04, 0x17
        /*007a*/ 	.short	(.L_2675 - .L_2674)
.L_2674:
        /*007c*/ 	.word	0x00000000
        /*0080*/ 	.short	0x000c
        /*0082*/ 	.short	0x004c
        /*0084*/ 	.byte	0x00, 0xf0, 0x11, 0x00


	//----- nvinfo : EIATTR_KPARAM_INFO
	.align		4
.L_2675:
        /*0088*/ 	.byte	0x04, 0x17
        /*008a*/ 	.short	(.L_2677 - .L_2676)
.L_2676:
        /*008c*/ 	.word	0x00000000
        /*0090*/ 	.short	0x000b
        /*0092*/ 	.short	0x0048
        /*0094*/ 	.byte	0x00, 0xf0, 0x11, 0x00


	//----- nvinfo : EIATTR_KPARAM_INFO
	.align		4
.L_2677:
        /*0098*/ 	.byte	0x04, 0x17
        /*009a*/ 	.short	(.L_2679 - .L_2678)
.L_2678:
        /*009c*/ 	.word	0x00000000
        /*00a0*/ 	.short	0x000a
        /*00a2*/ 	.short	0x0040
        /*00a4*/ 	.byte	0x00, 0xf5, 0x21, 0x00


	//----- nvinfo : EIATTR_KPARAM_INFO
	.align		4
.L_2679:
        /*00a8*/ 	.byte	0x04, 0x17
        /*00aa*/ 	.short	(.L_2681 - .L_2680)
.L_2680:
        /*00ac*/ 	.word	0x00000000
        /*00b0*/ 	.short	0x0009
        /*00b2*/ 	.short	0x0038
        /*00b4*/ 	.byte	0x00, 0xf5, 0x21, 0x00


	//----- nvinfo : EIATTR_KPARAM_INFO
	.align		4
.L_2681:
        /*00b8*/ 	.byte	0x04, 0x17
        /*00ba*/ 	.short	(.L_2683 - .L_2682)
.L_2682:
        /*00bc*/ 	.word	0x00000000
        /*00c0*/ 	.short	0x0008
        /*00c2*/ 	.short	0x0034
        /*00c4*/ 	.byte	0x00, 0xf0, 0x11, 0x00


	//----- nvinfo : EIATTR_KPARAM_INFO
	.align		4
.L_2683:
        /*00c8*/ 	.byte	0x04, 0x17
        /*00ca*/ 	.short	(.L_2685 - .L_2684)
.L_2684:
        /*00cc*/ 	.word	0x00000000
        /*00d0*/ 	.short	0x0007
        /*00d2*/ 	.short	0x0030
        /*00d4*/ 	.byte	0x00, 0xf0, 0x11, 0x00


	//----- nvinfo : EIATTR_KPARAM_INFO
	.align		4
.L_2685:
        /*00d8*/ 	.byte	0x04, 0x17
        /*00da*/ 	.short	(.L_2687 - .L_2686)
.L_2686:
        /*00dc*/ 	.word	0x00000000
        /*00e0*/ 	.short	0x0006
        /*00e2*/ 	.short	0x002c
        /*00e4*/ 	.byte	0x00, 0xf0, 0x11, 0x00


	//----- nvinfo : EIATTR_KPARAM_INFO
	.align		4
.L_2687:
        /*00e8*/ 	.byte	0x04, 0x17
        /*00ea*/ 	.short	(.L_2689 - .L_2688)
.L_2688:
        /*00ec*/ 	.word	0x00000000
        /*00f0*/ 	.short	0x0005
        /*00f2*/ 	.short	0x0028
        /*00f4*/ 	.byte	0x00, 0xf0, 0x11, 0x00


	//----- nvinfo : EIATTR_KPARAM_INFO
	.align		4
.L_2689:
        /*00f8*/ 	.byte	0x04, 0x17
        /*00fa*/ 	.short	(.L_2691 - .L_2690)
.L_2690:
        /*00fc*/ 	.word	0x00000000
        /*0100*/ 	.short	0x0004
        /*0102*/ 	.short	0x0020
        /*0104*/ 	.byte	0x00, 0xf5, 0x21, 0x00


	//----- nvinfo : EIATTR_KPARAM_INFO
	.align		4
.L_2691:
        /*0108*/ 	.byte	0x04, 0x17
        /*010a*/ 	.short	(.L_2693 - .L_2692)
.L_2692:
        /*010c*/ 	.word	0x00000000
        /*0110*/ 	.short	0x0003
        /*0112*/ 	.short	0x0018
        /*0114*/ 	.byte	0x00, 0xf5, 0x21, 0x00


	//----- nvinfo : EIATTR_KPARAM_INFO
	.align		4
.L_2693:
        /*0118*/ 	.byte	0x04, 0x17
        /*011a*/ 	.short	(.L_2695 - .L_2694)
.L_2694:
        /*011c*/ 	.word	0x00000000
        /*0120*/ 	.short	0x0002
        /*0122*/ 	.short	0x0010
        /*0124*/ 	.byte	0x00, 0xf5, 0x21, 0x00


	//----- nvinfo : EIATTR_KPARAM_INFO
	.align		4
.L_2695:
        /*0128*/ 	.byte	0x04, 0x17
        /*012a*/ 	.short	(.L_2697 - .L_2696)
.L_2696:
        /*012c*/ 	.word	0x00000000
        /*0130*/ 	.short	0x0001
        /*0132*/ 	.short	0x0008
        /*0134*/ 	.byte	0x00, 0xf5, 0x21, 0x00


	//----- nvinfo : EIATTR_KPARAM_INFO
	.align		4
.L_2697:
        /*0138*/ 	.byte	0x04, 0x17
        /*013a*/ 	.short	(.L_2699 - .L_2698)
.L_2698:
        /*013c*/ 	.word	0x00000000
        /*0140*/ 	.short	0x0000
        /*0142*/ 	.short	0x0000
        /*0144*/ 	.byte	0x00, 0xf5, 0x21, 0x00


	//----- nvinfo : EIATTR_SPARSE_MMA_MASK
	.align		4
.L_2699:
        /*0148*/ 	.byte	0x03, 0x50
        /*014a*/ 	.short	0x0000


	//----- nvinfo : EIATTR_MAXREG_COUNT
	.align		4
        /*014c*/ 	.byte	0x03, 0x1b
        /*014e*/ 	.short	0x00ff


	//----- nvinfo : EIATTR_NUM_BARRIERS
	.align		4
        /*0150*/ 	.byte	0x02, 0x4c
        /*0152*/ 	.byte	0x01
	.zero		1


	//----- nvinfo : EIATTR_MERCURY_ISA_VERSION
	.align		4
        /*0154*/ 	.byte	0x03, 0x5f
        /*0156*/ 	.short	0x0101


	//----- nvinfo : EIATTR_VRC_CTA_INIT_COUNT
	.align		4
        /*0158*/ 	.byte	0x02, 0x4a
	.zero		1
	.zero		1


	//----- nvinfo : EIATTR_EXIT_INSTR_OFFSETS
	.align		4
        /*015c*/ 	.byte	0x04, 0x1c
        /*015e*/ 	.short	(.L_2701 - .L_2700)


	//   ....[0]....
.L_2700:
        /*0160*/ 	.word	0x00000060


	//   ....[1]....
        /*0164*/ 	.word	0x00000130


	//   ....[2]....
        /*0168*/ 	.word	0x00000d80


	//   ....[3]....
        /*016c*/ 	.word	0x00007570


	//   ....[4]....
        /*0170*/ 	.word	0x000076a0


	//   ....[5]....
        /*0174*/ 	.word	0x00007730


	//   ....[6]....
        /*0178*/ 	.word	0x00007770


	//----- nvinfo : EIATTR_CRS_STACK_SIZE
	.align		4
.L_2701:
        /*017c*/ 	.byte	0x04, 0x1e
        /*017e*/ 	.short	(.L_2703 - .L_2702)
.L_2702:
        /*0180*/ 	.word	0x00000000


	//----- nvinfo : EIATTR_CBANK_PARAM_SIZE
	.align		4
.L_2703:
        /*0184*/ 	.byte	0x03, 0x19
        /*0186*/ 	.short	0x0074


	//----- nvinfo : EIATTR_PARAM_CBANK
	.align		4
        /*0188*/ 	.byte	0x04, 0x0a
        /*018a*/ 	.short	(.L_2705 - .L_2704)
	.align		4
.L_2704:
        /*018c*/ 	.word	index@(.nv.constant0._Z23gemm_half_q_half_kernelILi2ELi24ELb1ELb0ELi64EEvPK6__halfPKjS4_S2_PS0_iiiiPKtS7_iiiiiibS2_i)
        /*0190*/ 	.short	0x0380
        /*0192*/ 	.short	0x0074


	//----- nvinfo : EIATTR_SW_WAR
	.align		4
.L_2705:
        /*0194*/ 	.byte	0x04, 0x36
        /*0196*/ 	.short	(.L_2707 - .L_2706)
.L_2706:
        /*0198*/ 	.word	0x00000008
.L_2707:


//--------------------- .nv.info._Z23gemm_half_q_half_kernelILi2ELi8ELb1ELb0ELi64EEvPK6__halfPKjS4_S2_PS0_iiiiPKtS7_iiiiiibS2_i --------------------------
	.section	.nv.info._Z23gemm_half_q_half_kernelILi2ELi8ELb1ELb0ELi64EEvPK6__halfPKjS4_S2_PS0_iiiiPKtS7_iiiiiibS2_i,"",@"SHT_CUDA_INFO"
	.sectionflags	@""
	.align	4


	//----- nvinfo : EIATTR_CUDA_API_VERSION
	.align		4
        /*0000*/ 	.byte	0x04, 0x37
        /*0002*/ 	.short	(.L_2709 - .L_2708)
.L_2708:
        /*0004*/ 	.word	0x00000082


	//----- nvinfo : EIATTR_KPARAM_INFO
	.align		4
.L_2709:
        /*0008*/ 	.byte	0x04, 0x17
        /*000a*/ 	.short	(.L_2711 - .L_2710)
.L_2710:
        /*000c*/ 	.word	0x00000000
        /*0010*/ 	.short	0x0013
        /*0012*/ 	.short	0x0070
        /*0014*/ 	.byte	0x00, 0xf0, 0x11, 0x00


	//----- nvinfo : EIATTR_KPARAM_INFO
	.align		4
.L_2711:
        /*0018*/ 	.byte	0x04, 0x17
        /*001a*/ 	.short	(.L_2713 - .L_2712)
.L_2712:
        /*001c*/ 	.word	0x00000000
        /*0020*/ 	.short	0x0012
        /*0022*/ 	.short	0x0068
        /*0024*/ 	.byte	0x00, 0xf5, 0x21, 0x00


	//----- nvinfo : EIATTR_KPARAM_INFO
	.align		4
.L_2713:
        /*0028*/ 	.byte	0x04, 0x17
        /*002a*/ 	.short	(.L_2715 - .L_2714)
.L_2714:
        /*002c*/ 	.word	0x00000000
        /*0030*/ 	.short	0x0011
        /*0032*/ 	.short	0x0060
        /*0034*/ 	.byte	0x00, 0xf0, 0x05, 0x00


	//----- nvinfo : EIATTR_KPARAM_INFO
	.align		4
.L_2715:
        /*0038*/ 	.byte	0x04, 0x17
        /*003a*/ 	.short	(.L_2717 - .L_2716)
.L_2716:
        /*003c*/ 	.word	0x00000000
        /*0040*/ 	.short	0x0010
        /*0042*/ 	.short	0x005c
        /*0044*/ 	.byte	0x00, 0xf0, 0x11, 0x00


	//----- nvinfo : EIATTR_KPARAM_INFO
	.align		4
.L_2717:
        /*0048*/ 	.byte	0x04, 0x17
        /*004a*/ 	.short	(.L_2719 - .L_2718)
.L_2718:
        /*004c*/ 	.word	0x00000000
        /*0050*/ 	.short	0x000f
        /*0052*/ 	.short	0x0058
        /*0054*/ 	.byte	0x00, 0xf0, 0x11, 0x00


	//----- nvinfo : EIATTR_KPARAM_INFO
	.align		4
.L_2719:
        /*0058*/ 	.byte	0x04, 0x17
        /*005a*/ 	.short	(.L_2721 - .L_2720)
.L_2720:
        /*005c*/ 	.word	0x00000000
        /*0060*/ 	.short	0x000e
        /*0062*/ 	.short	0x0054
        /*0064*/ 	.byte	0x00, 0xf0, 0x11, 0x00


	//----- nvinfo : EIATTR_KPARAM_INFO
	.align		4
.L_2721:
        /*0068*/ 	.byte	0x04, 0x17
        /*006a*/ 	.short	(.L_2723 - .L_2722)
.L_2722:
        /*006c*/ 	.word	0x00000000
        /*0070*/ 	.short	0x000d
        /*0072*/ 	.short	0x0050
        /*0074*/ 	.byte	0x00, 0xf0, 0x11, 0x00


	//----- nvinfo : EIATTR_KPARAM_INFO
	.align		4
.L_2723:
        /*0078*/ 	.byte	0x04, 0x17
        /*007a*/ 	.short	(.L_2725 - .L_2724)
.L_2724:
        /*007c*/ 	.word	0x00000000
        /*0080*/ 	.short	0x000c
        /*0082*/ 	.short	0x004c
        /*0084*/ 	.byte	0x00, 0xf0, 0x11, 0x00


	//----- nvinfo : EIATTR_KPARAM_INFO
	.align		4
.L_2725:
        /*0088*/ 	.byte	0x04, 0x17
        /*008a*/ 	.short	(.L_2727 - .L_2726)
.L_2726:
        /*008c*/ 	.word	0x00000000
        /*0090*/ 	.short	0x000b
        /*0092*/ 	.short	0x0048
        /*0094*/ 	.byte	0x00, 0xf0, 0x11, 0x00


	//----- nvinfo : EIATTR_KPARAM_INFO
	.align		4
.L_2727:
        /*0098*/ 	.byte	0x04, 0x17
        /*009a*/ 	.short	(.L_2729 - .L_2728)
.L_2728:
        /*009c*/ 	.word	0x00000000
        /*00a0*/ 	.short	0x000a
        /*00a2*/ 	.short	0x0040
        /*00a4*/ 	.byte	0x00, 0xf5, 0x21, 0x00


	//----- nvinfo : EIATTR_KPARAM_INFO
	.align		4
.L_2729:
        /*00a8*/ 	.byte	0x04, 0x17
        /*00aa*/ 	.short	(.L_2731 - .L_2730)
.L_2730:
        /*00ac*/ 	.word	0x00000000
        /*00b0*/ 	.short	0x0009
        /*00b2*/ 	.short	0x0038
        /*00b4*/ 	.byte	0x00, 0xf5, 0x21, 0x00


	//----- nvinfo : EIATTR_KPARAM_INFO
	.align		4
.L_2731:
        /*00b8*/ 	.byte	0x04, 0x17
        /*00ba*/ 	.short	(.L_2733 - .L_2732)
.L_2732:
        /*00bc*/ 	.word	0x00000000
        /*00c0*/ 	.short	0x0008
        /*00c2*/ 	.short	0x0034
        /*00c4*/ 	.byte	0x00, 0xf0, 0x11, 0x00


	//----- nvinfo : EIATTR_KPARAM_INFO
	.align		4
.L_2733:
        /*00c8*/ 	.byte	0x04, 0x17
        /*00ca*/ 	.short	(.L_2735 - .L_2734)
.L_2734:
        /*00cc*/ 	.word	0x00000000
        /*00d0*/ 	.short	0x0007
        /*00d2*/ 	.short	0x0030
        /*00d4*/ 	.byte	0x00, 0xf0, 0x11, 0x00


	//----- nvinfo : EIATTR_KPARAM_INFO
	.align		4
.L_2735:
        /*00d8*/ 	.byte	0x04, 0x17
        /*00da*/ 	.short	(.L_2737 - .L_2736)
.L_2736:
        /*00dc*/ 	.word	0x00000000
        /*00e0*/ 	.short	0x0006
        /*00e2*/ 	.short	0x002c
        /*00e4*/ 	.byte	0x00, 0xf0, 0x11, 0x00


	//----- nvinfo : EIATTR_KPARAM_INFO
	.align		4
.L_2737:
        /*00e8*/ 	.byte	0x04, 0x17
        /*00ea*/ 	.short	(.L_2739 - .L_2738)
.L_2738:
        /*00ec*/ 	.word	0x00000000
        /*00f0*/ 	.short	0x0005
        /*00f2*/ 	.short	0x0028
        /*00f4*/ 	.byte	0x00, 0xf0, 0x11, 0x00


	//----- nvinfo : EIATTR_KPARAM_INFO
	.align		4
.L_2739:
        /*00f8*/ 	.byte	0x04, 0x17
        /*00fa*/ 	.short	(.L_2741 - .L_2740)
.L_2740:
        /*00fc*/ 	.word	0x00000000
        /*0100*/ 	.short	0x0004
        /*0102*/ 	.short	0x0020
        /*0104*/ 	.byte	0x00, 0xf5, 0x21, 0x00


	//----- nvinfo : EIATTR_KPARAM_INFO
	.align		4
.L_2741:
        /*0108*/ 	.byte	0x04, 0x17
        /*010a*/ 	.short	(.L_2743 - .L_2742)
.L_2742:
        /*010c*/ 	.word	0x00000000
        /*0110*/ 	.short	0x0003
        /*0112*/ 	.short	0x0018
        /*0114*/ 	.byte	0x00, 0xf5, 0x21, 0x00


	//----- nvinfo : EIATTR_KPARAM_INFO
	.align		4
.L_2743:
        /*0118*/ 	.byte	0x04, 0x17
        /*011a*/ 	.short	(.L_2745 - .L_2744)
.L_2744:
        /*011c*/ 	.word	0x00000000
        /*0120*/ 	.short	0x0002
        /*0122*/ 	.short	0x0010
        /*0124*/ 	.byte	0x00, 0xf5, 0x21, 0x00


	//----- nvinfo : EIATTR_KPARAM_INFO
	.align		4
.L_2745:
        /*0128*/ 	.byte	0x04, 0x17
        /*012a*/ 	.short	(.L_2747 - .L_2746)
.L_2746:
        /*012c*/ 	.word	0x00000000
        /*0130*/ 	.short	0x0001
        /*0132*/ 	.short	0x0008
        /*0134*/ 	.byte	0x00, 0xf5, 0x21, 0x00


	//----- nvinfo : EIATTR_KPARAM_INFO
	.align		4
.L_2747:
        /*0138*/ 	.byte	0x04, 0x17
        /*013a*/ 	.short	(.L_2749 - .L_2748)
.L_2748:
        /*013c*/ 	.word	0x00000000
        /*0140*/ 	.short	0x0000
        /*0142*/ 	.short	0x0000
        /*0144*/ 	.byte	0x00, 0xf5, 0x21, 0x00


	//----- nvinfo : EIATTR_SPARSE_MMA_MASK
	.align		4
.L_2749:
        /*0148*/ 	.byte	0x03, 0x50
        /*014a*/ 	.short	0x0000


	//----- nvinfo : EIATTR_MAXREG_COUNT
	.align		4
        /*014c*/ 	.byte	0x03, 0x1b
        /*014e*/ 	.short	0x00ff


	//----- nvinfo : EIATTR_NUM_BARRIERS
	.align		4
        /*0150*/ 	.byte	0x02, 0x4c
        /*0152*/ 	.byte	0x01
	.zero		1


	//----- nvinfo : EIATTR_MERCURY_ISA_VERSION
	.align		4
        /*0154*/ 	.byte	0x03, 0x5f
        /*0156*/ 	.short	0x0101


	//----- nvinfo : EIATTR_VRC_CTA_INIT_COUNT
	.align		4
        /*0158*/ 	.byte	0x02, 0x4a
	.zero		1
	.zero		1


	//----- nvinfo : EIATTR_EXIT_INSTR_OFFSETS
	.align		4
        /*015c*/ 	.byte	0x04, 0x1c
        /*015e*/ 	.short	(.L_2751 - .L_2750)


	//   ....[0]....
.L_2750:
        /*0160*/ 	.word	0x00000070


	//   ....[1]....
        /*0164*/ 	.word	0x00000140


	//   ....[2]....
        /*0168*/ 	.word	0x00000da0


	//   ....[3]....
        /*016c*/ 	.word	0x00005b40


	//   ....[4]....
        /*0170*/ 	.word	0x00005c80


	//   ....[5]....
        /*0174*/ 	.word	0x00005d10


	//   ....[6]....
        /*0178*/ 	.word	0x00005d50


	//----- nvinfo : EIATTR_CRS_STACK_SIZE
	.align		4
.L_2751:
        /*017c*/ 	.byte	0x04, 0x1e
        /*017e*/ 	.short	(.L_2753 - .L_2752)
.L_2752:
        /*0180*/ 	.word	0x00000000


	//----- nvinfo : EIATTR_CBANK_PARAM_SIZE
	.align		4
.L_2753:
        /*0184*/ 	.byte	0x03, 0x19
        /*0186*/ 	.short	0x0074


	//----- nvinfo : EIATTR_PARAM_CBANK
	.align		4
        /*0188*/ 	.byte	0x04, 0x0a
        /*018a*/ 	.short	(.L_2755 - .L_2754)
	.align		4
.L_2754:
        /*018c*/ 	.word	index@(.nv.constant0._Z23gemm_half_q_half_kernelILi2ELi8ELb1ELb0ELi64EEvPK6__halfPKjS4_S2_PS0_iiiiPKtS7_iiiiiibS2_i)
        /*0190*/ 	.short	0x0380
        /*0192*/ 	.short	0x0074


	//----- nvinfo : EIATTR_SW_WAR
	.align		4
.L_2755:
        /*0194*/ 	.byte	0x04, 0x36
        /*0196*/ 	.short	(.L_2757 - .L_2756)
.L_2756:
        /*0198*/ 	.word	0x00000008
.L_2757:


//--------------------- .nv.info._Z23gemm_half_q_half_kernelILi2ELi12ELb1ELb0ELi64EEvPK6__halfPKjS4_S2_PS0_iiiiPKtS7_iiiiiibS2_i --------------------------
	.section	.nv.info._Z23gemm_half_q_half_kernelILi2ELi12ELb1ELb0ELi64EEvPK6__halfPKjS4_S2_PS0_iiiiPKtS7_iiiiiibS2_i,"",@"SHT_CUDA_INFO"
	.sectionflags	@""
	.align	4


	//----- nvinfo : EIATTR_CUDA_API_VERSION
	.align		4
        /*0000*/ 	.byte	0x04, 0x37
        /*0002*/ 	.short	(.L_2759 - .L_2758)
.L_2758:
        /*0004*/ 	.word	0x00000082


	//----- nvinfo : EIATTR_KPARAM_INFO
	.align		4
.L_2759:
        /*0008*/ 	.byte	0x04, 0x17
        /*000a*/ 	.short	(.L_2761 - .L_2760)
.L_2760:
        /*000c*/ 	.word	0x00000000
        /*0010*/ 	.short	0x0013
        /*0012*/ 	.short	0x0070
        /*0014*/ 	.byte	0x00, 0xf0, 0x11, 0x00


	//----- nvinfo : EIATTR_KPARAM_INFO
	.align		4
.L_2761:
        /*0018*/ 	.byte	0x04, 0x17
        /*001a*/ 	.short	(.L_2763 - .L_2762)
.L_2762:
        /*001c*/ 	.word	0x00000000
        /*0020*/ 	.short	0x0012
        /*0022*/ 	.short	0x0068
        /*0024*/ 	.byte	0x00, 0xf5, 0x21, 0x00


	//----- nvinfo : EIATTR_KPARAM_INFO
	.align		4
.L_2763:
        /*0028*/ 	.byte	0x04, 0x17
        /*002a*/ 	.short	(.L_2765 - .L_2764)
.L_2764:
        /*002c*/ 	.word	0x00000000
        /*0030*/ 	.short	0x0011
        /*0032*/ 	.short	0x0060
        /*0034*/ 	.byte	0x00, 0xf0, 0x05, 0x00


	//----- nvinfo : EIATTR_KPARAM_INFO
	.align		4
.L_2765:
        /*0038*/ 	.byte	0x04, 0x17
        /*003a*/ 	.short	(.L_2767 - .L_2766)
.L_2766:
        /*003c*/ 	.word	0x00000000
        /*0040*/ 	.short	0x0010
        /*0042*/ 	.short	0x005c
        /*0044*/ 	.byte	0x00, 0xf0, 0x11, 0x00


	//----- nvinfo : EIATTR_KPARAM_INFO
	.align		4
.L_2767:
        /*0048*/ 	.byte	0x04, 0x17
        /*004a*/ 	.short	(.L_2769 - .L_2768)
.L_2768:
        /*004c*/ 	.word	0x00000000
        /*0050*/ 	.short	0x000f
        /*0052*/ 	.short	0x0058
        /*0054*/ 	.byte	0x00, 0xf0, 0x11, 0x00


	//----- nvinfo : EIATTR_KPARAM_INFO
	.align		4
.L_2769:
        /*0058*/ 	.byte	0x04, 0x17
        /*005a*/ 	.short	(.L_2771 - .L_2770)
.L_2770:
        /*005c*/ 	.word	0x00000000
        /*0060*/ 	.short	0x000e
        /*0062*/ 	.short	0x0054
        /*0064*/ 	.byte	0x00, 0xf0, 0x11, 0x00


	//----- nvinfo : EIATTR_KPARAM_INFO
	.align		4
.L_2771:
        /*0068*/ 	.byte	0x04, 0x17
        /*006a*/ 	.short	(.L_2773 - .L_2772)
.L_2772:
        /*006c*/ 	.word	0x00000000
        /*0070*/ 	.short	0x000d
        /*0072*/ 	.short	0x0050
        /*0074*/ 	.byte	0x00, 0xf0, 0x11, 0x00


	//----- nvinfo : EIATTR_KPARAM_INFO
	.align		4
.L_2773:
        /*0078*/ 	.byte	0x04, 0x17
        /*007a*/ 	.short	(.L_2775 - .L_2774)
.L_2774:
        /*007c*/ 	.word	0x00000000
        /*0080*/ 	.short	0x000c
        /*0082*/ 	.short	0x004c
        /*0084*/ 	.byte	0x00, 0xf0, 0x11, 0x00


	//----- nvinfo : EIATTR_KPARAM_INFO
	.align		4
.L_2775:
        /*0088*/ 	.byte	0x04, 0x17
        /*008a*/ 	.short	(.L_2777 - .L_2776)
.L_2776:
        /*008c*/ 	.word	0x00000000
        /*0090*/ 	.short	0x000b
        /*0092*/ 	.short	0x0048
        /*0094*/ 	.byte	0x00, 0xf0, 0x11, 0x00


	//----- nvinfo : EIATTR_KPARAM_INFO
	.align		4
.L_2777:
        /*0098*/ 	.byte	0x04, 0x17
        /*009a*/ 	.short	(.L_2779 - .L_2778)
.L_2778:
        /*009c*/ 	.word	0x00000000
        /*00a0*/ 	.short	0x000a
        /*00a2*/ 	.short	0x0040
        /*00a4*/ 	.byte	0x00, 0xf5, 0x21, 0x00


	//----- nvinfo : EIATTR_KPARAM_INFO
	.align		4
.L_2779:
        /*00a8*/ 	.byte	0x04, 0x17
        /*00aa*/ 	.short	(.L_2781 - .L_2780)
.L_2780:
        /*00ac*/ 	.word	0x00000000
        /*00b0*/ 	.short	0x0009
        /*00b2*/ 	.short	0x0038
        /*00b4*/ 	.byte	0x00, 0xf5, 0x21, 0x00


	//----- nvinfo : EIATTR_KPARAM_INFO
	.align		4
.L_2781:
        /*00b8*/ 	.byte	0x04, 0x17
        /*00ba*/ 	.short	(.L_2783 - .L_2782)
.L_2782:
        /*00bc*/ 	.word	0x00000000
        /*00c0*/ 	.short	0x0008
        /*00c2*/ 	.short	0x0034
        /*00c4*/ 	.byte	0x00, 0xf0, 0x11, 0x00


	//----- nvinfo : EIATTR_KPARAM_INFO
	.align		4
.L_2783:
        /*00c8*/ 	.byte	0x04, 0x17
        /*00ca*/ 	.short	(.L_2785 - .L_2784)
.L_2784:
        /*00cc*/ 	.word	0x00000000
        /*00d0*/ 	.short	0x0007
        /*00d2*/ 	.short	0x0030
        /*00d4*/ 	.byte	0x00, 0xf0, 0x11, 0x00


	//----- nvinfo : EIATTR_KPARAM_INFO
	.align		4
.L_2785:
        /*00d8*/ 	.byte	0x04, 0x17
        /*00da*/ 	.short	(.L_2787 - .L_2786)
.L_2786:
        /*00dc*/ 	.word	0x00000000
        /*00e0*/ 	.short	0x0006
        /*00e2*/ 	.short	0x002c
        /*00e4*/ 	.byte	0x00, 0xf0, 0x11, 0x00


	//----- nvinfo : EIATTR_KPARAM_INFO
	.align		4
.L_2787:
        /*00e8*/ 	.byte	0x04, 0x17
        /*00ea*/ 	.short	(.L_2789 - .L_2788)
.L_2788:
        /*00ec*/ 	.word	0x00000000
        /*00f0*/ 	.short	0x0005
        /*00f2*/ 	.short	0x0028
        /*00f4*/ 	.byte	0x00, 0xf0, 0x11, 0x00


	//----- nvinfo : EIATTR_KPARAM_INFO
	.align		4
.L_2789:
        /*00f8*/ 	.byte	0x04, 0x17
        /*00fa*/ 	.short	(.L_2791 - .L_2790)
.L_2790:
        /*00fc*/ 	.word	0x00000000
        /*0100*/ 	.short	0x0004
        /*0102*/ 	.short	0x0020
        /*0104*/ 	.byte	0x00, 0xf5, 0x21, 0x00


	//----- nvinfo : EIATTR_KPARAM_INFO
	.align		4
.L_2791:
        /*0108*/ 	.byte	0x04, 0x17
        /*010a*/ 	.short	(.L_2793 - .L_2792)
.L_2792:
        /*010c*/ 	.word	0x00000000
        /*0110*/ 	.short	0x0003
        /*0112*/ 	.short	0x0018
        /*0114*/ 	.byte	0x00, 0xf5, 0x21, 0x00


	//----- nvinfo : EIATTR_KPARAM_INFO
	.align		4
.L_2793:
        /*0118*/ 	.byte	0x04, 0x17
        /*011a*/ 	.short	(.L_2795 - .L_2794)
.L_2794:
        /*011c*/ 	.word	0x00000000
        /*0120*/ 	.short	0x0002
        /*0122*/ 	.short	0x0010
        /*0124*/ 	.byte	0x00, 0xf5, 0x21, 0x00


	//----- nvinfo : EIATTR_KPARAM_INFO
	.align		4
.L_2795:
        /*0128*/ 	.byte	0x04, 0x17
        /*012a*/ 	.short	(.L_2797 - .L_2796)
.L_2796:
        /*012c*/ 	.word	0x00000000
        /*0130*/ 	.short	0x0001
        /*0132*/ 	.short	0x0008
        /*0134*/ 	.byte	0x00, 0xf5, 0x21, 0x00


	//----- nvinfo : EIATTR_KPARAM_INFO
	.align		4
.L_2797:
        /*0138*/ 	.byte	0x04, 0x17
        /*013a*/ 	.short	(.L_2799 - .L_2798)
.L_2798:
        /*013c*/ 	.word	0x00000000
        /*0140*/ 	.short	0x0000
        /*0142*/ 	.short	0x0000
        /*0144*/ 	.byte	0x00, 0xf5, 0x21, 0x00


	//----- nvinfo : EIATTR_SPARSE_MMA_MASK
	.align		4
.L_2799:
        /*0148*/ 	.byte	0x03, 0x50
        /*014a*/ 	.short	0x0000


	//----- nvinfo : EIATTR_MAXREG_COUNT
	.align		4
        /*014c*/ 	.byte	0x03, 0x1b
        /*014e*/ 	.short	0x00ff


	//----- nvinfo : EIATTR_NUM_BARRIERS
	.align		4
        /*0150*/ 	.byte	0x02, 0x4c
        /*0152*/ 	.byte	0x01
	.zero		1


	//----- nvinfo : EIATTR_MERCURY_ISA_VERSION
	.align		4
        /*0154*/ 	.byte	0x03, 0x5f
        /*0156*/ 	.short	0x0101


	//----- nvinfo : EIATTR_VRC_CTA_INIT_COUNT
	.align		4
        /*0158*/ 	.byte	0x02, 0x4a
	.zero		1
	.zero		1


	//----- nvinfo : EIATTR_EXIT_INSTR_OFFSETS
	.align		4
        /*015c*/ 	.byte	0x04, 0x1c
        /*015e*/ 	.short	(.L_2801 - .L_2800)


	//   ....[0]....
.L_2800:
        /*0160*/ 	.word	0x00000060


	//   ....[1]....
        /*0164*/ 	.word	0x00000130


	//   ....[2]....
        /*0168*/ 	.word	0x00000d80


	//   ....[3]....
        /*016c*/ 	.word	0x00007390


	//   ....[4]....
        /*0170*/ 	.word	0x000074c0


	//   ....[5]....
        /*0174*/ 	.word	0x00007550


	//   ....[6]....
        /*0178*/ 	.word	0x00007590


	//----- nvinfo : EIATTR_CRS_STACK_SIZE
	.align		4
.L_2801:
        /*017c*/ 	.byte	0x04, 0x1e
        /*017e*/ 	.short	(.L_2803 - .L_2802)
.L_2802:
        /*0180*/ 	.word	0x00000000


	//----- nvinfo : EIATTR_CBANK_PARAM_SIZE
	.align		4
.L_2803:
        /*0184*/ 	.byte	0x03, 0x19
        /*0186*/ 	.short	0x0074


	//----- nvinfo : EIATTR_PARAM_CBANK
	.align		4
        /*0188*/ 	.byte	0x04, 0x0a
        /*018a*/ 	.short	(.L_2805 - .L_2804)
	.align		4
.L_2804:
        /*018c*/ 	.word	index@(.nv.constant0._Z23gemm_half_q_half_kernelILi2ELi12ELb1ELb0ELi64EEvPK6__halfPKjS4_S2_PS0_iiiiPKtS7_iiiiiibS2_i)
        /*0190*/ 	.short	0x0380
        /*0192*/ 	.short	0x0074


	//----- nvinfo : EIATTR_SW_WAR
	.align		4
.L_2805:
        /*0194*/ 	.byte	0x04, 0x36
        /*0196*/ 	.short	(.L_2807 - .L_2806)
.L_2806:
        /*0198*/ 	.word	0x00000008
.L_2807:


//--------------------- .nv.info._Z23gemm_half_q_half_kernelILi2ELi14ELb1ELb0ELi64EEvPK6__halfPKjS4_S2_PS0_iiiiPKtS7_iiiiiibS2_i --------------------------
	.section	.nv.info._Z23gemm_half_q_half_kernelILi2ELi14ELb1ELb0ELi64EEvPK6__halfPKjS4_S2_PS0_iiiiPKtS7_iiiiiibS2_i,"",@"SHT_CUDA_INFO"
	.sectionflags	@""
	.align	4


	//----- nvinfo : EIATTR_CUDA_API_VERSION
	.align		4
        /*0000*/ 	.byte	0x04, 0x37
        /*0002*/ 	.short	(.L_2809 - .L_2808)
.L_2808:
        /*0004*/ 	.word	0x00000082


	//----- nvinfo : EIATTR_KPARAM_INFO
	.align		4
.L_2809:
        /*0008*/ 	.byte	0x04, 0x17
        /*000a*/ 	.short	(.L_2811 - .L_2810)
.L_2810:
        /*000c*/ 	.word	0x00000000
        /*0010*/ 	.short	0x0013
        /*0012*/ 	.short	0x0070
        /*0014*/ 	.byte	0x00, 0xf0, 0x11, 0x00


	//----- nvinfo : EIATTR_KPARAM_INFO
	.align		4
.L_2811:
        /*0018*/ 	.byte	0x04, 0x17
        /*001a*/ 	.short	(.L_2813 - .L_2812)
.L_2812:
        /*001c*/ 	.word	0x00000000
        /*0020*/ 	.short	0x0012
        /*0022*/ 	.short	0x0068
        /*0024*/ 	.byte	0x00, 0xf5, 0x21, 0x00


	//----- nvinfo : EIATTR_KPARAM_INFO
	.align		4
.L_2813:
        /*0028*/ 	.byte	0x04, 0x17
        /*002a*/ 	.short	(.L_2815 - .L_2814)
.L_2814:
        /*002c*/ 	.word	0x00000000
        /*0030*/ 	.short	0x0011
        /*0032*/ 	.short	0x0060
        /*0034*/ 	.byte	0x00, 0xf0, 0x05, 0x00


	//----- nvinfo : EIATTR_KPARAM_INFO
	.align		4
.L_2815:
        /*0038*/ 	.byte	0x04, 0x17
        /*003a*/ 	.short	(.L_2817 - .L_2816)
.L_2816:
        /*003c*/ 	.word	0x00000000
        /*0040*/ 	.short	0x0010
        /*0042*/ 	.short	0x005c
        /*0044*/ 	.byte	0x00, 0xf0, 0x11, 0x00


	//----- nvinfo : EIATTR_KPARAM_INFO
	.align		4
.L_2817:
        /*0048*/ 	.byte	0x04, 0x17
        /*004a*/ 	.short	(.L_2819 - .L_2818)
.L_2818:
        /*004c*/ 	.word	0x00000000
        /*0050*/ 	.short	0x000f
        /*0052*/ 	.short	0x0058
        /*0054*/ 	.byte	0x00, 0xf0, 0x11, 0x00


	//----- nvinfo : EIATTR_KPARAM_INFO
	.align		4
.L_2819:
        /*0058*/ 	.byte	0x04, 0x17
        /*005a*/ 	.short	(.L_2821 - .L_2820)
.L_2820:
        /*005c*/ 	.word	0x00000000
        /*0060*/ 	.short	0x000e
        /*0062*/ 	.short	0x0054
        /*0064*/ 	.byte	0x00, 0xf0, 0x11, 0x00


	//----- nvinfo : EIATTR_KPARAM_INFO
	.align		4
.L_2821:
        /*0068*/ 	.byte	0x04, 0x17
        /*006a*/ 	.short	(.L_2823 - .L_2822)
.L_2822:
        /*006c*/ 	.word	0x00000000
        /*0070*/ 	.short	0x000d
        /*0072*/ 	.short	0x0050
        /*0074*/ 	.byte	0x00, 0xf0, 0x11, 0x00


	//----- nvinfo : EIATTR_KPARAM_INFO
	.align		4
.L_2823:
        /*0078*/ 	.byte	0x04, 0x17
        /*007a*/ 	.short	(.L_2825 - .L_2824)
.L_2824:
        /*007c*/ 	.word	0x00000000
        /*0080*/ 	.short	0x000c
        /*0082*/ 	.short	0x004c
        /*0084*/ 	.byte	0x00, 0xf0, 0x11, 0x00


	//----- nvinfo : EIATTR_KPARAM_INFO
	.align		4
.L_2825:
        /*0088*/ 	.byte	0x04, 0x17
        /*008a*/ 	.short	(.L_2827 - .L_2826)
.L_2826:
        /*008c*/ 	.word	0x00000000
        /*0090*/ 	.short	0x000b
        /*0092*/ 	.short	0x0048
        /*0094*/ 	.byte	0x00, 0xf0, 0x11, 0x00


	//----- nvinfo : EIATTR_KPARAM_INFO
	.align		4
.L_2827:
        /*0098*/ 	.byte	0x04, 0x17
        /*009a*/ 	.short	(.L_2829 - .L_2828)
.L_2828:
        /*009c*/ 	.word	0x00000000
        /*00a0*/ 	.short	0x000a
        /*00a2*/ 	.short	0x0040
        /*00a4*/ 	.byte	0x00, 0xf5, 0x21, 0x00


	//----- nvinfo : EIATTR_KPARAM_INFO
	.align		4
.L_2829:
        /*00a8*/ 	.byte	0x04, 0x17
        /*00aa*/ 	.short	(.L_2831 - .L_2830)
.L_2830:
        /*00ac*/ 	.word	0x00000000
        /*00b0*/ 	.short	0x0009
        /*00b2*/ 	.short	0x0038
        /*00b4*/ 	.byte	0x00, 0xf5, 0x21, 0x00


	//----- nvinfo : EIATTR_KPARAM_INFO
	.align		4
.L_2831:
        /*00b8*/ 	.byte	0x04, 0x17
        /*00ba*/ 	.short	(.L_2833 - .L_2832)
.L_2832:
        /*00bc*/ 	.word	0x00000000
        /*00c0*/ 	.short	0x0008
        /*00c2*/ 	.short	0x0034
        /*00c4*/ 	.byte	0x00, 0xf0, 0x11, 0x00


	//----- nvinfo : EIATTR_KPARAM_INFO
	.align		4
.L_2833:
        /*00c8*/ 	.byte	0x04, 0x17
        /*00ca*/ 	.short	(.L_2835 - .L_2834)
.L_2834:
        /*00cc*/ 	.word	0x00000000
        /*00d0*/ 	.short	0x0007
        /*00d2*/ 	.short	0x0030
        /*00d4*/ 	.byte	0x00, 0xf0, 0x11, 0x00


	//----- nvinfo : EIATTR_KPARAM_INFO
	.align		4
.L_2835:
        /*00d8*/ 	.byte	0x04, 0x17
        /*00da*/ 	.short	(.L_2837 - .L_2836)
.L_2836:
        /*00dc*/ 	.word	0x00000000
        /*00e0*/ 	.short	0x0006
        /*00e2*/ 	.short	0x002c
        /*00e4*/ 	.byte	0x00, 0xf0, 0x11, 0x00


	//----- nvinfo : EIATTR_KPARAM_INFO
	.align		4
.L_2837:
        /*00e8*/ 	.byte	0x04, 0x17
        /*00ea*/ 	.short	(.L_2839 - .L_2838)
.L_2838:
        /*00ec*/ 	.word	0x00000000
        /*00f0*/ 	.short	0x0005
        /*00f2*/ 	.short	0x0028
        /*00f4*/ 	.byte	0x00, 0xf0, 0x11, 0x00


	//----- nvinfo : EIATTR_KPARAM_INFO
	.align		4
.L_2839:
        /*00f8*/ 	.byte	0x04, 0x17
        /*00fa*/ 	.short	(.L_2841 - .L_2840)
.L_2840:
        /*00fc*/ 	.word	0x00000000
        /*0100*/ 	.short	0x0004
        /*0102*/ 	.short	0x0020
        /*0104*/ 	.byte	0x00, 0xf5, 0x21, 0x00


	//----- nvinfo : EIATTR_KPARAM_INFO
	.align		4
.L_2841:
        /*0108*/ 	.byte	0x04, 0x17
        /*010a*/ 	.short	(.L_2843 - .L_2842)
.L_2842:
        /*010c*/ 	.word	0x00000000
        /*0110*/ 	.short	0x0003
        /*0112*/ 	.short	0x0018
        /*0114*/ 	.byte	0x00, 0xf5, 0x21, 0x00


	//----- nvinfo : EIATTR_KPARAM_INFO
	.align		4
.L_2843:
        /*0118*/ 	.byte	0x04, 0x17
        /*011a*/ 	.short	(.L_2845 - .L_2844)
.L_2844:
        /*011c*/ 	.word	0x00000000
        /*0120*/ 	.short	0x0002
        /*0122*/ 	.short	0x0010
        /*0124*/ 	.byte	0x00, 0xf5, 0x21, 0x00


	//----- nvinfo : EIATTR_KPARAM_INFO
	.align		4
.L_2845:
        /*0128*/ 	.byte	0x04, 0x17
        /*012a*/ 	.short	(.L_2847 - .L_2846)
.L_2846:
        /*012c*/ 	.word	0x00000000
        /*0130*/ 	.short	0x0001
        /*0132*/ 	.short	0x0008
        /*0134*/ 	.byte	0x00, 0xf5, 0x21, 0x00


	//----- nvinfo : EIATTR_KPARAM_INFO
	.align		4
.L_2847:
        /*0138*/ 	.byte	0x04, 0x17
        /*013a*/ 	.short	(.L_2849 - .L_2848)
.L_2848:
        /*013c*/ 	.word	0x00000000
        /*0140*/ 	.short	0x0000
        /*0142*/ 	.short	0x0000
        /*0144*/ 	.byte	0x00, 0xf5, 0x21, 0x00


	//----- nvinfo : EIATTR_SPARSE_MMA_MASK
	.align		4
.L_2849:
        /*0148*/ 	.byte	0x03, 0x50
        /*014a*/ 	.short	0x0000


	//----- nvinfo : EIATTR_MAXREG_COUNT
	.align		4
        /*014c*/ 	.byte	0x03, 0x1b
        /*014e*/ 	.short	0x00ff


	//----- nvinfo : EIATTR_NUM_BARRIERS
	.align		4
        /*0150*/ 	.byte	0x02, 0x4c
        /*0152*/ 	.byte	0x01
	.zero		1


	//----- nvinfo : EIATTR_MERCURY_ISA_VERSION
	.align		4
        /*0154*/ 	.byte	0x03, 0x5f
        /*0156*/ 	.short	0x0101


	//----- nvinfo : EIATTR_VRC_CTA_INIT_COUNT
	.align		4
        /*0158*/ 	.byte	0x02, 0x4a
	.zero		1
	.zero		1


	//----- nvinfo : EIATTR_EXIT_INSTR_OFFSETS
	.align		4
        /*015c*/ 	.byte	0x04, 0x1c
        /*015e*/ 	.short	(.L_2851 - .L_2850)


	//   ....[0]....
.L_2850:
        /*0160*/ 	.word	0x00000060


	//   ....[1]....
        /*0164*/ 	.word	0x00000140


	//   ....[2]....
        /*0168*/ 	.word	0x00000da0


	//   ....[3]....
        /*016c*/ 	.word	0x00008360


	//   ....[4]....
        /*0170*/ 	.word	0x000084a0


	//   ....[5]....
        /*0174*/ 	.word	0x00008530


	//   ....[6]....
        /*0178*/ 	.word	0x00008570


	//----- nvinfo : EIATTR_CRS_STACK_SIZE
	.align		4
.L_2851:
        /*017c*/ 	.byte	0x04, 0x1e
        /*017e*/ 	.short	(.L_2853 - .L_2852)
.L_2852:
        /*0180*/ 	.word	0x00000000


	//----- nvinfo : EIATTR_CBANK_PARAM_SIZE
	.align		4
.L_2853:
        /*0184*/ 	.byte	0x03, 0x19
        /*0186*/ 	.short	0x0074


	//----- nvinfo : EIATTR_PARAM_CBANK
	.align		4
        /*0188*/ 	.byte	0x04, 0x0a
        /*018a*/ 	.short	(.L_2855 - .L_2854)
	.align		4
.L_2854:
        /*018c*/ 	.word	index@(.nv.constant0._Z23gemm_half_q_half_kernelILi2ELi14ELb1ELb0ELi64EEvPK6__halfPKjS4_S2_PS0_iiiiPKtS7_iiiiiibS2_i)
        /*0190*/ 	.short	0x0380
        /*0192*/ 	.short	0x0074


	//----- nvinfo : EIATTR_SW_WAR
	.align		4
.L_2855:
        /*0194*/ 	.byte	0x04, 0x36
        /*0196*/ 	.short	(.L_2857 - .L_2856)
.L_2856:
        /*0198*/ 	.word	0x00000008
.L_2857:


//--------------------- .nv.info._Z23gemm_half_q_half_kernelILi2ELi4ELb1ELb0ELi64EEvPK6__halfPKjS4_S2_PS0_iiiiPKtS7_iiiiiibS2_i --------------------------
	.section	.nv.info._Z23gemm_half_q_half_kernelILi2ELi4ELb1ELb0ELi64EEvPK6__halfPKjS4_S2_PS0_iiiiPKtS7_iiiiiibS2_i,"",@"SHT_CUDA_INFO"
	.sectionflags	@""
	.align	4


	//----- nvinfo : EIATTR_CUDA_API_VERSION
	.align		4
        /*0000*/ 	.byte	0x04, 0x37
        /*0002*/ 	.short	(.L_2859 - .L_2858)
.L_2858:
        /*0004*/ 	.word	0x00000082


	//----- nvinfo : EIATTR_KPARAM_INFO
	.align		4
.L_2859:
        /*0008*/ 	.byte	0x04, 0x17
        /*000a*/ 	.short	(.L_2861 - .L_2860)
.L_2860:
        /*000c*/ 	.word	0x00000000
        /*0010*/ 	.short	0x0013
        /*0012*/ 	.short	0x0070
        /*0014*/ 	.byte	0x00, 0xf0, 0x11, 0x00


	//----- nvinfo : EIATTR_KPARAM_INFO
	.align		4
.L_2861:
        /*0018*/ 	.byte	0x04, 0x17
        /*001a*/ 	.short	(.L_2863 - .L_2862)
.L_2862:
        /*001c*/ 	.word	0x00000000
        /*0020*/ 	.short	0x0012
        /*0022*/ 	.short	0x0068
        /*0024*/ 	.byte	0x00, 0xf5, 0x21, 0x00


	//----- nvinfo : EIATTR_KPARAM_INFO
	.align		4
.L_2863:
        /*0028*/ 	.byte	0x04, 0x17
        /*002a*/ 	.short	(.L_2865 - .L_2864)
.L_2864:
        /*002c*/ 	.word	0x00000000
        /*0030*/ 	.short	0x0011
        /*0032*/ 	.short	0x0060
        /*0034*/ 	.byte	0x00, 0xf0, 0x05, 0x00


	//----- nvinfo : EIATTR_KPARAM_INFO
	.align		4
.L_2865:
        /*0038*/ 	.byte	0x04, 0x17
        /*003a*/ 	.short	(.L_2867 - .L_2866)
.L_2866:
        /*003c*/ 	.word	0x00000000
        /*0040*/ 	.short	0x0010
        /*0042*/ 	.short	0x005c
        /*0044*/ 	.byte	0x00, 0xf0, 0x11, 0x00


	//----- nvinfo : EIATTR_KPARAM_INFO
	.align		4
.L_2867:
        /*0048*/ 	.byte	0x04, 0x17
        /*004a*/ 	.short	(.L_2869 - .L_2868)
.L_2868:
        /*004c*/ 	.word	0x00000000
        /*0050*/ 	.short	0x000f
        /*0052*/ 	.short	0x0058
        /*0054*/ 	.byte	0x00, 0xf0, 0x11, 0x00


	//----- nvinfo : EIATTR_KPARAM_INFO
	.align		4
.L_2869:
        /*0058*/ 	.byte	0x04, 0x17
        /*005a*/ 	.short	(.L_2871 - .L_2870)
.L_2870:
        /*005c*/ 	.word	0x00000000
        /*0060*/ 	.short	0x000e
        /*0062*/ 	.short	0x0054
        /*0064*/ 	.byte	0x00, 0xf0, 0x11, 0x00


	//----- nvinfo : EIATTR_KPARAM_INFO
	.align		4
.L_2871:
        /*0068*/ 	.byte	0x04, 0x17
        /*006a*/ 	.short	(.L_2873 - .L_2872)
.L_2872:
        /*006c*/ 	.word	0x00000000
        /*0070*/ 	.short	0x000d
        /*0072*/ 	.short	0x0050
        /*0074*/ 	.byte	0x00, 0xf0, 0x11, 0x00


	//----- nvinfo : EIATTR_KPARAM_INFO
	.align		4
.L_2873:
        /*0078*/ 	.byte	0x04, 0x17
        /*007a*/ 	.short	(.L_2875 - .L_2874)
.L_2874:
        /*007c*/ 	.word	0x00000000
        /*0080*/ 	.short	0x000c
        /*0082*/ 	.short	0x004c
        /*0084*/ 	.byte	0x00, 0xf0, 0x11, 0x00


	//----- nvinfo : EIATTR_KPARAM_INFO
	.align		4
.L_2875:
        /*0088*/ 	.byte	0x04, 0x17
        /*008a*/ 	.short	(.L_2877 - .L_2876)
.L_2876:
        /*008c*/ 	.word	0x00000000
        /*0090*/ 	.short	0x000b
        /*0092*/ 	.short	0x0048
        /*0094*/ 	.byte	0x00, 0xf0, 0x11, 0x00


	//----- nvinfo : EIATTR_KPARAM_INFO
	.align		4
.L_2877:
        /*0098*/ 	.byte	0x04, 0x17
        /*009a*/ 	.short	(.L_2879 - .L_2878)
.L_2878:
        /*009c*/ 	.word	0x00000000
        /*00a0*/ 	.short	0x000a
        /*00a2*/ 	.short	0x0040
        /*00a4*/ 	.byte	0x00, 0xf5, 0x21, 0x00


	//----- nvinfo : EIATTR_KPARAM_INFO
	.align		4
.L_2879:
        /*00a8*/ 	.byte	0x04, 0x17
        /*00aa*/ 	.short	(.L_2881 - .L_2880)
.L_2880:
        /*00ac*/ 	.word	0x00000000
        /*00b0*/ 	.short	0x0009
        /*00b2*/ 	.short	0x0038
        /*00b4*/ 	.byte	0x00, 0xf5, 0x21, 0x00


	//----- nvinfo : EIATTR_KPARAM_INFO
	.align		4
.L_2881:
        /*00b8*/ 	.byte	0x04, 0x17
        /*00ba*/ 	.short	(.L_2883 - .L_2882)
.L_2882:
        /*00bc*/ 	.word	0x00000000
        /*00c0*/ 	.short	0x0008
        /*00c2*/ 	.short	0x0034
        /*00c4*/ 	.byte	0x00, 0xf0, 0x11, 0x00


	//----- nvinfo : EIATTR_KPARAM_INFO
	.align		4
.L_2883:
        /*00c8*/ 	.byte	0x04, 0x17
        /*00ca*/ 	.short	(.L_2885 - .L_2884)
.L_2884:
        /*00cc*/ 	.word	0x00000000
        /*00d0*/ 	.short	0x0007
        /*00d2*/ 	.short	0x0030
        /*00d4*/ 	.byte	0x00, 0xf0, 0x11, 0x00


	//----- nvinfo : EIATTR_KPARAM_INFO
	.align		4
.L_2885:
        /*00d8*/ 	.byte	0x04, 0x17
        /*00da*/ 	.short	(.L_2887 - .L_2886)
.L_2886:
        /*00dc*/ 	.word	0x00000000
        /*00e0*/ 	.short	0x0006
        /*00e2*/ 	.short	0x002c
        /*00e4*/ 	.byte	0x00, 0xf0, 0x11, 0x00


	//----- nvinfo : EIATTR_KPARAM_INFO
	.align		4
.L_2887:
        /*00e8*/ 	.byte	0x04, 0x17
        /*00ea*/ 	.short	(.L_2889 - .L_2888)
.L_2888:
        /*00ec*/ 	.word	0x00000000
        /*00f0*/ 	.short	0x0005
        /*00f2*/ 	.short	0x0028
        /*00f4*/ 	.byte	0x00, 0xf0, 0x11, 0x00


	//----- nvinfo : EIATTR_KPARAM_INFO
	.align		4
.L_2889:
        /*00f8*/ 	.byte	0x04, 0x17
        /*00fa*/ 	.short	(.L_2891 - .L_2890)
.L_2890:
        /*00fc*/ 	.word	0x00000000
        /*0100*/ 	.short	0x0004
        /*0102*/ 	.short	0x0020
        /*0104*/ 	.byte	0x00, 0xf5, 0x21, 0x00


	//----- nvinfo : EIATTR_KPARAM_INFO
	.align		4
.L_2891:
        /*0108*/ 	.byte	0x04, 0x17
        /*010a*/ 	.short	(.L_2893 - .L_2892)
.L_2892:
        /*010c*/ 	.word	0x00000000
        /*0110*/ 	.short	0x0003
        /*0112*/ 	.short	0x0018
        /*0114*/ 	.byte	0x00, 0xf5, 0x21, 0x00


	//----- nvinfo : EIATTR_KPARAM_INFO
	.align		4
.L_2893:
        /*0118*/ 	.byte	0x04, 0x17
        /*011a*/ 	.short	(.L_2895 - .L_2894)
.L_2894:
        /*011c*/ 	.word	0x00000000
        /*0120*/ 	.short	0x0002
        /*0122*/ 	.short	0x0010
        /*0124*/ 	.byte	0x00, 0xf5, 0x21, 0x00


	//----- nvinfo : EIATTR_KPARAM_INFO
	.align		4
.L_2895:
        /*0128*/ 	.byte	0x04, 0x17
        /*012a*/ 	.short	(.L_2897 - .L_2896)
.L_2896:
        /*012c*/ 	.word	0x00000000
        /*0130*/ 	.short	0x0001
        /*0132*/ 	.short	0x0008
        /*0134*/ 	.byte	0x00, 0xf5, 0x21, 0x00


	//----- nvinfo : EIATTR_KPARAM_INFO
	.align		4
.L_2897:
        /*0138*/ 	.byte	0x04, 0x17
        /*013a*/ 	.short	(.L_2899 - .L_2898)
.L_2898:
        /*013c*/ 	.word	0x00000000
        /*0140*/ 	.short	0x0000
        /*0142*/ 	.short	0x0000
        /*0144*/ 	.byte	0x00, 0xf5, 0x21, 0x00


	//----- nvinfo : EIATTR_SPARSE_MMA_MASK
	.align		4
.L_2899:
        /*0148*/ 	.byte	0x03, 0x50
        /*014a*/ 	.short	0x0000


	//----- nvinfo : EIATTR_MAXREG_COUNT
	.align		4
        /*014c*/ 	.byte	0x03, 0x1b
        /*014e*/ 	.short	0x00ff


	//----- nvinfo : EIATTR_NUM_BARRIERS
	.align		4
        /*0150*/ 	.byte	0x02, 0x4c
        /*0152*/ 	.byte	0x01
	.zero		1


	//----- nvinfo : EIATTR_MERCURY_ISA_VERSION
	.align		4
        /*0154*/ 	.byte	0x03, 0x5f
        /*0156*/ 	.short	0x0101


	//----- nvinfo : EIATTR_VRC_CTA_INIT_COUNT
	.align		4
        /*0158*/ 	.byte	0x02, 0x4a
	.zero		1
	.zero		1


	//----- nvinfo : EIATTR_EXIT_INSTR_OFFSETS
	.align		4
        /*015c*/ 	.byte	0x04, 0x1c
        /*015e*/ 	.short	(.L_2901 - .L_2900)


	//   ....[0]....
.L_2900:
        /*0160*/ 	.word	0x00000070


	//   ....[1]....
        /*0164*/ 	.word	0x00000140


	//   ....[2]....
        /*0168*/ 	.word	0x00000da0


	//   ....[3]....
        /*016c*/ 	.word	0x000037f0


	//   ....[4]....
        /*0170*/ 	.word	0x00003930


	//   ....[5]....
        /*0174*/ 	.word	0x000039c0


	//   ....[6]....
        /*0178*/ 	.word	0x00003a00


	//----- nvinfo : EIATTR_CRS_STACK_SIZE
	.align		4
.L_2901:
        /*017c*/ 	.byte	0x04, 0x1e
        /*017e*/ 	.short	(.L_2903 - .L_2902)
.L_2902:
        /*0180*/ 	.word	0x00000000


	//----- nvinfo : EIATTR_CBANK_PARAM_SIZE
	.align		4
.L_2903:
        /*0184*/ 	.byte	0x03, 0x19
        /*0186*/ 	.short	0x0074


	//----- nvinfo : EIATTR_PARAM_CBANK
	.align		4
        /*0188*/ 	.byte	0x04, 0x0a
        /*018a*/ 	.short	(.L_2905 - .L_2904)
	.align		4
.L_2904:
        /*018c*/ 	.word	index@(.nv.constant0._Z23gemm_half_q_half_kernelILi2ELi4ELb1ELb0ELi64EEvPK6__halfPKjS4_S2_PS0_iiiiPKtS7_iiiiiibS2_i)
        /*0190*/ 	.short	0x0380
        /*0192*/ 	.short	0x0074


	//----- nvinfo : EIATTR_SW_WAR
	.align		4
.L_2905:
        /*0194*/ 	.byte	0x04, 0x36
        /*0196*/ 	.short	(.L_2907 - .L_2906)
.L_2906:
        /*0198*/ 	.word	0x00000008
.L_2907:


//--------------------- .nv.info._Z23gemm_half_q_half_kernelILi2ELi6ELb1ELb0ELi64EEvPK6__halfPKjS4_S2_PS0_iiiiPKtS7_iiiiiibS2_i --------------------------
	.section	.nv.info._Z23gemm_half_q_half_kernelILi2ELi6ELb1ELb0ELi64EEvPK6__halfPKjS4_S2_PS0_iiiiPKtS7_iiiiiibS2_i,"",@"SHT_CUDA_INFO"
	.sectionflags	@""
	.align	4


	//----- nvinfo : EIATTR_CUDA_API_VERSION
	.align		4
        /*0000*/ 	.byte	0x04, 0x37
        /*0002*/ 	.short	(.L_2909 - .L_2908)
.L_2908:
        /*0004*/ 	.word	0x00000082


	//----- nvinfo : EIATTR_KPARAM_INFO
	.align		4
.L_2909:
        /*0008*/ 	.byte	0x04, 0x17
        /*000a*/ 	.short	(.L_2911 - .L_2910)
.L_2910:
        /*000c*/ 	.word	0x00000000
        /*0010*/ 	.short	0x0013
        /*0012*/ 	.short	0x0070
        /*0014*/ 	.byte	0x00, 0xf0, 0x11, 0x00


	//----- nvinfo : EIATTR_KPARAM_INFO
	.align		4
.L_2911:
        /*0018*/ 	.byte	0x04, 0x17
        /*001a*/ 	.short	(.L_2913 - .L_2912)
.L_2912:
        /*001c*/ 	.word	0x00000000
        /*0020*/ 	.short	0x0012
        /*0022*/ 	.short	0x0068
        /*0024*/ 	.byte	0x00, 0xf5, 0x21, 0x00


	//----- nvinfo : EIATTR_KPARAM_INFO
	.align		4
.L_2913:
        /*0028*/ 	.byte	0x04, 0x17
        /*002a*/ 	.short	(.L_2915 - .L_2914)
.L_2914:
        /*002c*/ 	.word	0x00000000
        /*0030*/ 	.short	0x0011
        /*0032*/ 	.short	0x0060
        /*0034*/ 	.byte	0x00, 0xf0, 0x05, 0x00


	//----- nvinfo : EIATTR_KPARAM_INFO
	.align		4
.L_2915:
        /*0038*/ 	.byte	0x04, 0x17
        /*003a*/ 	.short	(.L_2917 - .L_2916)
.L_2916:
        /*003c*/ 	.word	0x00000000
        /*0040*/ 	.short	0x0010
        /*0042*/ 	.short	0x005c
        /*0044*/ 	.byte	0x00, 0xf0, 0x11, 0x00


	//----- nvinfo : EIATTR_KPARAM_INFO
	.align		4
.L_2917:
        /*0048*/ 	.byte	0x04, 0x17
        /*004a*/ 	.short	(.L_2919 - .L_2918)
.L_2918:
        /*004c*/ 	.word	0x00000000
        /*0050*/ 	.short	0x000f
        /*0052*/ 	.short	0x0058
        /*0054*/ 	.byte	0x00, 0xf0, 0x11, 0x00


	//----- nvinfo : EIATTR_KPARAM_INFO
	.align		4
.L_2919:
        /*0058*/ 	.byte	0x04, 0x17
        /*005a*/ 	.short	(.L_2921 - .L_2920)
.L_2920:
        /*005c*/ 	.word	0x00000000
        /*0060*/ 	.short	0x000e
        /*0062*/ 	.short	0x0054
        /*0064*/ 	.byte	0x00, 0xf0, 0x11, 0x00


	//----- nvinfo : EIATTR_KPARAM_INFO
	.align		4
.L_2921:
        /*0068*/ 	.byte	0x04, 0x17
        /*006a*/ 	.short	(.L_2923 - .L_2922)
.L_2922:
        /*006c*/ 	.word	0x00000000
        /*0070*/ 	.short	0x000d
        /*0072*/ 	.short	0x0050
        /*0074*/ 	.byte	0x00, 0xf0, 0x11, 0x00


	//----- nvinfo : EIATTR_KPARAM_INFO
	.align		4
.L_2923:
        /*0078*/ 	.byte	0x04, 0x17
        /*007a*/ 	.short	(.L_2925 - .L_2924)
.L_2924:
        /*007c*/ 	.word	0x00000000
        /*0080*/ 	.short	0x000c
        /*0082*/ 	.short	0x004c
        /*0084*/ 	.byte	0x00, 0xf0, 0x11, 0x00


	//----- nvinfo : EIATTR_KPARAM_INFO
	.align		4
.L_2925:
        /*0088*/ 	.byte	0x04, 0x17
        /*008a*/ 	.short	(.L_2927 - .L_2926)
.L_2926:
        /*008c*/ 	.word	0x00000000
        /*0090*/ 	.short	0x000b
        /*0092*/ 	.short	0x0048
        /*0094*/ 	.byte	0x00, 0xf0, 0x11, 0x00


	//----- nvinfo : EIATTR_KPARAM_INFO
	.align		4
.L_2927:
        /*0098*/ 	.byte	0x04, 0x17
        /*009a*/ 	.short	(.L_2929 - .L_2928)
.L_2928:
        /*009c*/ 	.word	0x00000000
        /*00a0*/ 	.short	0x000a
        /*00a2*/ 	.short	0x0040
        /*00a4*/ 	.byte	0x00, 0xf5, 0x21, 0x00


	//----- nvinfo : EIATTR_KPARAM_INFO
	.align		4
.L_2929:
        /*00a8*/ 	.byte	0x04, 0x17
        /*00aa*/ 	.short	(.L_2931 - .L_2930)
.L_2930:
        /*00ac*/ 	.word	0x00000000
        /*00b0*/ 	.short	0x0009
        /*00b2*/ 	.short	0x0038
        /*00b4*/ 	.byte	0x00, 0xf5, 0x21, 0x00


	//----- nvinfo : EIATTR_KPARAM_INFO
	.align		4
.L_2931:
        /*00b8*/ 	.byte	0x04, 0x17
        /*00ba*/ 	.short	(.L_2933 - .L_2932)
.L_2932:
        /*00bc*/ 	.word	0x00000000
        /*00c0*/ 	.short	0x0008
        /*00c2*/ 	.short	0x0034
        /*00c4*/ 	.byte	0x00, 0xf0, 0x11, 0x00


	//----- nvinfo : EIATTR_KPARAM_INFO
	.align		4
.L_2933:
        /*00c8*/ 	.byte	0x04, 0x17
        /*00ca*/ 	.short	(.L_2935 - .L_2934)
.L_2934:
        /*00cc*/ 	.word	0x00000000
        /*00d0*/ 	.short	0x0007
        /*00d2*/ 	.short	0x0030
        /*00d4*/ 	.byte	0x00, 0xf0, 0x11, 0x00


	//----- nvinfo : EIATTR_KPARAM_INFO
	.align		4
.L_2935:
        /*00d8*/ 	.byte	0x04, 0x17
        /*00da*/ 	.short	(.L_2937 - .L_2936)
.L_2936:
        /*00dc*/ 	.word	0x00000000
        /*00e0*/ 	.short	0x0006
        /*00e2*/ 	.short	0x002c
        /*00e4*/ 	.byte	0x00, 0xf0, 0x11, 0x00


	//----- nvinfo : EIATTR_KPARAM_INFO
	.align		4
.L_2937:
        /*00e8*/ 	.byte	0x04, 0x17
        /*00ea*/ 	.short	(.L_2939 - .L_2938)
.L_2938:
        /*00ec*/ 	.word	0x00000000
        /*00f0*/ 	.short	0x0005
        /*00f2*/ 	.short	0x0028
        /*00f4*/ 	.byte	0x00, 0xf0, 0x11, 0x00


	//----- nvinfo : EIATTR_KPARAM_INFO
	.align		4
.L_2939:
        /*00f8*/ 	.byte	0x04, 0x17
        /*00fa*/ 	.short	(.L_2941 - .L_2940)
.L_2940:
        /*00fc*/ 	.word	0x00000000
        /*0100*/ 	.short	0x0004
        /*0102*/ 	.short	0x0020
        /*0104*/ 	.byte	0x00, 0xf5, 0x21, 0x00


	//----- nvinfo : EIATTR_KPARAM_INFO
	.align		4
.L_2941:
        /*0108*/ 	.byte	0x04, 0x17
        /*010a*/ 	.short	(.L_2943 - .L_2942)
.L_2942:
        /*010c*/ 	.word	0x00000000
        /*0110*/ 	.short	0x0003
        /*0112*/ 	.short	0x0018
        /*0114*/ 	.byte	0x00, 0xf5, 0x21, 0x00


	//----- nvinfo : EIATTR_KPARAM_INFO
	.align		4
.L_2943:
        /*0118*/ 	.byte	0x04, 0x17
        /*011a*/ 	.short	(.L_2945 - .L_2944)
.L_2944:
        /*011c*/ 	.word	0x00000000
        /*0120*/ 	.short	0x0002
        /*0122*/ 	.short	0x0010
        /*0124*/ 	.byte	0x00, 0xf5, 0x21, 0x00


	//----- nvinfo : EIATTR_KPARAM_INFO
	.align		4
.L_2945:
        /*0128*/ 	.byte	0x04, 0x17
        /*012a*/ 	.short	(.L_2947 - .L_2946)
.L_2946:
        /*012c*/ 	.word	0x00000000
        /*0130*/ 	.short	0x0001
        /*0132*/ 	.short	0x0008
        /*0134*/ 	.byte	0x00, 0xf5, 0x21, 0x00


	//----- nvinfo : EIATTR_KPARAM_INFO
	.align		4
.L_2947:
        /*0138*/ 	.byte	0x04, 0x17
        /*013a*/ 	.short	(.L_2949 - .L_2948)
.L_2948:
        /*013c*/ 	.word	0x00000000
        /*0140*/ 	.short	0x0000
        /*0142*/ 	.short	0x0000
        /*0144*/ 	.byte	0x00, 0xf5, 0x21, 0x00


	//----- nvinfo : EIATTR_SPARSE_MMA_MASK
	.align		4
.L_2949:
        /*0148*/ 	.byte	0x03, 0x50
        /*014a*/ 	.short	0x0000


	//----- nvinfo : EIATTR_MAXREG_COUNT
	.align		4
        /*014c*/ 	.byte	0x03, 0x1b
        /*014e*/ 	.short	0x00ff


	//----- nvinfo : EIATTR_NUM_BARRIERS
	.align		4
        /*0150*/ 	.byte	0x02, 0x4c
        /*0152*/ 	.byte	0x01
	.zero		1


	//----- nvinfo : EIATTR_MERCURY_ISA_VERSION
	.align		4
        /*0154*/ 	.byte	0x03, 0x5f
        /*0156*/ 	.short	0x0101


	//----- nvinfo : EIATTR_VRC_CTA_INIT_COUNT
	.align		4
        /*0158*/ 	.byte	0x02, 0x4a
	.zero		1
	.zero		1


	//----- nvinfo : EIATTR_EXIT_INSTR_OFFSETS
	.align		4
        /*015c*/ 	.byte	0x04, 0x1c
        /*015e*/ 	.short	(.L_2951 - .L_2950)


	//   ....[0]....
.L_2950:
        /*0160*/ 	.word	0x00000060


	//   ....[1]....
        /*0164*/ 	.word	0x00000130


	//   ....[2]....
        /*0168*/ 	.word	0x00000d80


	//   ....[3]....
        /*016c*/ 	.word	0x00004480


	//   ....[4]....
        /*0170*/ 	.word	0x000045b0


	//   ....[5]....
        /*0174*/ 	.word	0x00004640


	//   ....[6]....
        /*0178*/ 	.word	0x00004680


	//----- nvinfo : EIATTR_CRS_STACK_SIZE
	.align		4
.L_2951:
        /*017c*/ 	.byte	0x04, 0x1e
        /*017e*/ 	.short	(.L_2953 - .L_2952)
.L_2952:
        /*0180*/ 	.word	0x00000000


	//----- nvinfo : EIATTR_CBANK_PARAM_SIZE
	.align		4
.L_2953:
        /*0184*/ 	.byte	0x03, 0x19
        /*0186*/ 	.short	0x0074


	//----- nvinfo : EIATTR_PARAM_CBANK
	.align		4
        /*0188*/ 	.byte	0x04, 0x0a
        /*018a*/ 	.short	(.L_2955 - .L_2954)
	.align		4
.L_2954:
        /*018c*/ 	.word	index@(.nv.constant0._Z23gemm_half_q_half_kernelILi2ELi6ELb1ELb0ELi64EEvPK6__halfPKjS4_S2_PS0_iiiiPKtS7_iiiiiibS2_i)
        /*0190*/ 	.short	0x0380
        /*0192*/ 	.short	0x0074


	//----- nvinfo : EIATTR_SW_WAR
	.align		4
.L_2955:
        /*0194*/ 	.byte	0x04, 0x36
        /*0196*/ 	.short	(.L_2957 - .L_2956)
.L_2956:
        /*0198*/ 	.word	0x00000008
.L_2957:


//--------------------- .nv.info._Z23gemm_half_q_half_kernelILi2ELi2ELb1ELb0ELi64EEvPK6__halfPKjS4_S2_PS0_iiiiPKtS7_iiiiiibS2_i --------------------------
	.section	.nv.info._Z23gemm_half_q_half_kernelILi2ELi2ELb1ELb0ELi64EEvPK6__halfPKjS4_S2_PS0_iiiiPKtS7_iiiiiibS2_i,"",@"SHT_CUDA_INFO"
	.sectionflags	@""
	.align	4


	//----- nvinfo : EIATTR_CUDA_API_VERSION
	.align		4
        /*0000*/ 	.byte	0x04, 0x37
        /*0002*/ 	.short	(.L_2959 - .L_2958)
.L_2958:
        /*0004*/ 	.word	0x00000082


	//----- nvinfo : EIATTR_KPARAM_INFO
	.align		4
.L_2959:
        /*0008*/ 	.byte	0x04, 0x17
        /*000a*/ 	.short	(.L_2961 - .L_2960)
.L_2960:
        /*000c*/ 	.word	0x00000000
        /*0010*/ 	.short	0x0013
        /*0012*/ 	.short	0x0070
        /*0014*/ 	.byte	0x00, 0xf0, 0x11, 0x00


	//----- nvinfo : EIATTR_KPARAM_INFO
	.align		4
.L_2961:
        /*0018*/ 	.byte	0x04, 0x17
        /*001a*/ 	.short	(.L_2963 - .L_2962)
.L_2962:
        /*001c*/ 	.word	0x00000000
        /*0020*/ 	.short	0x0012
        /*0022*/ 	.short	0x0068
        /*0024*/ 	.byte	0x00, 0xf5, 0x21, 0x00


	//----- nvinfo : EIATTR_KPARAM_INFO
	.align		4
.L_2963:
        /*0028*/ 	.byte	0x04, 0x17
        /*002a*/ 	.short	(.L_2965 - .L_2964)
.L_2964:
        /*002c*/ 	.word	0x00000000
        /*0030*/ 	.short	0x0011
        /*0032*/ 	.short	0x0060
        /*0034*/ 	.byte	0x00, 0xf0, 0x05, 0x00


	//----- nvinfo : EIATTR_KPARAM_INFO
	.align		4
.L_2965:
        /*0038*/ 	.byte	0x04, 0x17
        /*003a*/ 	.short	(.L_2967 - .L_2966)
.L_2966:
        /*003c*/ 	.word	0x00000000
        /*0040*/ 	.short	0x0010
        /*0042*/ 	.short	0x005c
        /*0044*/ 	.byte	0x00, 0xf0, 0x11, 0x00


	//----- nvinfo : EIATTR_KPARAM_INFO
	.align		4
.L_2967:
        /*0048*/ 	.byte	0x04, 0x17
        /*004a*/ 	.short	(.L_2969 - .L_2968)
.L_2968:
        /*004c*/ 	.word	0x00000000
        /*0050*/ 	.short	0x000f
        /*0052*/ 	.short	0x0058
        /*0054*/ 	.byte	0x00, 0xf0, 0x11, 0x00


	//----- nvinfo : EIATTR_KPARAM_INFO
	.align		4
.L_2969:
        /*0058*/ 	.byte	0x04, 0x17
        /*005a*/ 	.short	(.L_2971 - .L_2970)
.L_2970:
        /*005c*/ 	.word	0x00000000
        /*0060*/ 	.short	0x000e
        /*0062*/ 	.short	0x0054
        /*0064*/ 	.byte	0x00, 0xf0, 0x11, 0x00


	//----- nvinfo : EIATTR_KPARAM_INFO
	.align		4
.L_2971:
        /*0068*/ 	.byte	0x04, 0x17
        /*006a*/ 	.short	(.L_2973 - .L_2972)
.L_2972:
        /*006c*/ 	.word	0x00000000
        /*0070*/ 	.short	0x000d
        /*0072*/ 	.short	0x0050
        /*0074*/ 	.byte	0x00, 0xf0, 0x11, 0x00


	//----- nvinfo : EIATTR_KPARAM_INFO
	.align		4
.L_2973:
        /*0078*/ 	.byte	0x04, 0x17
        /*007a*/ 	.short	(.L_2975 - .L_2974)
.L_2974:
        /*007c*/ 	.word	0x00000000
        /*0080*/ 	.short	0x000c
        /*0082*/ 	.short	0x004c
        /*0084*/ 	.byte	0x00, 0xf0, 0x11, 0x00


	//----- nvinfo : EIATTR_KPARAM_INFO
	.align		4
.L_2975:
        /*0088*/ 	.byte	0x04, 0x17
        /*008a*/ 	.short	(.L_2977 - .L_2976)
.L_2976:
        /*008c*/ 	.word	0x00000000
        /*0090*/ 	.short	0x000b
        /*0092*/ 	.short	0x0048
        /*0094*/ 	.byte	0x00, 0xf0, 0x11, 0x00


	//----- nvinfo : EIATTR_KPARAM_INFO
	.align		4
.L_2977:
        /*0098*/ 	.byte	0x04, 0x17
        /*009a*/ 	.short	(.L_2979 - .L_2978)
.L_2978:
        /*009c*/ 	.word	0x00000000
        /*00a0*/ 	.short	0x000a
        /*00a2*/ 	.short	0x0040
        /*00a4*/ 	.byte	0x00, 0xf5, 0x21, 0x00


	//----- nvinfo : EIATTR_KPARAM_INFO
	.align		4
.L_2979:
        /*00a8*/ 	.byte	0x04, 0x17
        /*00aa*/ 	.short	(.L_2981 - .L_2980)
.L_2980:
        /*00ac*/ 	.word	0x00000000
        /*00b0*/ 	.short	0x0009
        /*00b2*/ 	.short	0x0038
        /*00b4*/ 	.byte	0x00, 0xf5, 0x21, 0x00


	//----- nvinfo : EIATTR_KPARAM_INFO
	.align		4
.L_2981:
        /*00b8*/ 	.byte	0x04, 0x17
        /*00ba*/ 	.short	(.L_2983 - .L_2982)
.L_2982:
        /*00bc*/ 	.word	0x00000000
        /*00c0*/ 	.short	0x0008
        /*00c2*/ 	.short	0x0034
        /*00c4*/ 	.byte	0x00, 0xf0, 0x11, 0x00


	//----- nvinfo : EIATTR_KPARAM_INFO
	.align		4
.L_2983:
        /*00c8*/ 	.byte	0x04, 0x17
        /*00ca*/ 	.short	(.L_2985 - .L_2984)
.L_2984:
        /*00cc*/ 	.word	0x00000000
        /*00d0*/ 	.short	0x0007
        /*00d2*/ 	.short	0x0030
        /*00d4*/ 	.byte	0x00, 0xf0, 0x11, 0x00


	//----- nvinfo : EIATTR_KPARAM_INFO
	.align		4
.L_2985:
        /*00d8*/ 	.byte	0x04, 0x17
        /*00da*/ 	.short	(.L_2987 - .L_2986)
.L_2986:
        /*00dc*/ 	.word	0x00000000
        /*00e0*/ 	.short	0x0006
        /*00e2*/ 	.short	0x002c
        /*00e4*/ 	.byte	0x00, 0xf0, 0x11, 0x00


	//----- nvinfo : EIATTR_KPARAM_INFO
	.align		4
.L_2987:
        /*00e8*/ 	.byte	0x04, 0x17
        /*00ea*/ 	.short	(.L_2989 - .L_2988)
.L_2988:
        /*00ec*/ 	.word	0x00000000
        /*00f0*/ 	.short	0x0005
        /*00f2*/ 	.short	0x0028
        /*00f4*/ 	.byte	0x00, 0xf0, 0x11, 0x00


	//----- nvinfo : EIATTR_KPARAM_INFO
	.align		4
.L_2989:
        /*00f8*/ 	.byte	0x04, 0x17
        /*00fa*/ 	.short	(.L_2991 - .L_2990)
.L_2990:
        /*00fc*/ 	.word	0x00000000
        /*0100*/ 	.short	0x0004
        /*0102*/ 	.short	0x0020
        /*0104*/ 	.byte	0x00, 0xf5, 0x21, 0x00


	//----- nvinfo : EIATTR_KPARAM_INFO
	.align		4
.L_2991:
        /*0108*/ 	.byte	0x04, 0x17
        /*010a*/ 	.short	(.L_2993 - .L_2992)
.L_2992:
        /*010c*/ 	.word	0x00000000
        /*0110*/ 	.short	0x0003
        /*0112*/ 	.short	0x0018
        /*0114*/ 	.byte	0x00, 0xf5, 0x21, 0x00


	//----- nvinfo : EIATTR_KPARAM_INFO
	.align		4
.L_2993:
        /*0118*/ 	.byte	0x04, 0x17
        /*011a*/ 	.short	(.L_2995 - .L_2994)
.L_2994:
        /*011c*/ 	.word	0x00000000
        /*0120*/ 	.short	0x0002
        /*0122*/ 	.short	0x0010
        /*0124*/ 	.byte	0x00, 0xf5, 0x21, 0x00


	//----- nvinfo : EIATTR_KPARAM_INFO
	.align		4
.L_2995:
        /*0128*/ 	.byte	0x04, 0x17
        /*012a*/ 	.short	(.L_2997 - .L_2996)
.L_2996:
        /*012c*/ 	.word	0x00000000
        /*0130*/ 	.short	0x0001
        /*0132*/ 	.short	0x0008
        /*0134*/ 	.byte	0x00, 0xf5, 0x21, 0x00


	//----- nvinfo : EIATTR_KPARAM_INFO
	.align		4
.L_2997:
        /*0138*/ 	.byte	0x04, 0x17
        /*013a*/ 	.short	(.L_2999 - .L_2998)
.L_2998:
        /*013c*/ 	.word	0x00000000
        /*0140*/ 	.short	0x0000
        /*0142*/ 	.short	0x0000
        /*0144*/ 	.byte	0x00, 0xf5, 0x21, 0x00


	//----- nvinfo : EIATTR_SPARSE_MMA_MASK
	.align		4
.L_2999:
        /*0148*/ 	.byte	0x03, 0x50
        /*014a*/ 	.short	0x0000


	//----- nvinfo : EIATTR_MAXREG_COUNT
	.align		4
        /*014c*/ 	.byte	0x03, 0x1b
        /*014e*/ 	.short	0x00ff


	//----- nvinfo : EIATTR_NUM_BARRIERS
	.align		4
        /*0150*/ 	.byte	0x02, 0x4c
        /*0152*/ 	.byte	0x01
	.zero		1


	//----- nvinfo : EIATTR_MERCURY_ISA_VERSION
	.align		4
        /*0154*/ 	.byte	0x03, 0x5f
        /*0156*/ 	.short	0x0101


	//----- nvinfo : EIATTR_VRC_CTA_INIT_COUNT
	.align		4
        /*0158*/ 	.byte	0x02, 0x4a
	.zero		1
	.zero		1


	//----- nvinfo : EIATTR_EXIT_INSTR_OFFSETS
	.align		4
        /*015c*/ 	.byte	0x04, 0x1c
        /*015e*/ 	.short	(.L_3001 - .L_3000)


	//   ....[0]....
.L_3000:
        /*0160*/ 	.word	0x00000090


	//   ....[1]....
        /*0164*/ 	.word	0x000001a0


	//   ....[2]....
        /*0168*/ 	.word	0x00000df0


	//   ....[3]....
        /*016c*/ 	.word	0x00002b70


	//   ....[4]....
        /*0170*/ 	.word	0x00002ca0


	//   ....[5]....
        /*0174*/ 	.word	0x00002d30


	//   ....[6]....
        /*0178*/ 	.word	0x00002d70


	//----- nvinfo : EIATTR_CRS_STACK_SIZE
	.align		4
.L_3001:
        /*017c*/ 	.byte	0x04, 0x1e
        /*017e*/ 	.short	(.L_3003 - .L_3002)
.L_3002:
        /*0180*/ 	.word	0x00000000


	//----- nvinfo : EIATTR_CBANK_PARAM_SIZE
	.align		4
.L_3003:
        /*0184*/ 	.byte	0x03, 0x19
        /*0186*/ 	.short	0x0074


	//----- nvinfo : EIATTR_PARAM_CBANK
	.align		4
        /*0188*/ 	.byte	0x04, 0x0a
        /*018a*/ 	.short	(.L_3005 - .L_3004)
	.align		4
.L_3004:
        /*018c*/ 	.word	index@(.nv.constant0._Z23gemm_half_q_half_kernelILi2ELi2ELb1ELb0ELi64EEvPK6__halfPKjS4_S2_PS0_iiiiPKtS7_iiiiiibS2_i)
        /*0190*/ 	.short	0x0380
        /*0192*/ 	.short	0x0074


	//----- nvinfo : EIATTR_SW_WAR
	.align		4
.L_3005:
        /*0194*/ 	.byte	0x04, 0x36
        /*0196*/ 	.short	(.L_3007 - .L_3006)
.L_3006:
        /*0198*/ 	.word	0x00000008
.L_3007:


//--------------------- .nv.info._Z23gemm_half_q_half_kernelILi2ELi32ELb1ELb0ELi32EEvPK6__halfPKjS4_S2_PS0_iiiiPKtS7_iiiiiibS2_i --------------------------
	.section	.nv.info._Z23gemm_half_q_half_kernelILi2ELi32ELb1ELb0ELi32EEvPK6__halfPKjS4_S2_PS0_iiiiPKtS7_iiiiiibS2_i,"",@"SHT_CUDA_INFO"
	.sectionflags	@""
	.align	4


	//----- nvinfo : EIATTR_CUDA_API_VERSION
	.align		4
        /*0000*/ 	.byte	0x04, 0x37
        /*0002*/ 	.short	(.L_3009 - .L_3008)
.L_3008:
        /*0004*/ 	.word	0x00000082


	//----- nvinfo : EIATTR_KPARAM_INFO
	.align		4
.L_3009:
        /*0008*/ 	.byte	0x04, 0x17
        /*000a*/ 	.short	(.L_3011 - .L_3010)
.L_3010:
        /*000c*/ 	.word	0x00000000
        /*0010*/ 	.short	0x0013
        /*0012*/ 	.short	0x0070
        /*0014*/ 	.byte	0x00, 0xf0, 0x11, 0x00


	//----- nvinfo : EIATTR_KPARAM_INFO
	.align		4
.L_3011:
        /*0018*/ 	.byte	0x04, 0x17
        /*001a*/ 	.short	(.L_3013 - .L_3012)
.L_3012:
        /*001c*/ 	.word	0x00000000
        /*0020*/ 	.short	0x0012
        /*0022*/ 	.short	0x0068
        /*0024*/ 	.byte	0x00, 0xf5, 0x21, 0x00


	//----- nvinfo : EIATTR_KPARAM_INFO
	.align		4
.L_3013:
        /*0028*/ 	.byte	0x04, 0x17
        /*002a*/ 	.short	(.L_3015 - .L_3014)
.L_3014:
        /*002c*/ 	.word	0x00000000
        /*0030*/ 	.short	0x0011
        /*0032*/ 	.short	0x0060
        /*0034*/ 	.byte	0x00, 0xf0, 0x05, 0x00


	//----- nvinfo : EIATTR_KPARAM_INFO
	.align		4
.L_3015:
        /*0038*/ 	.byte	0x04, 0x17
        /*003a*/ 	.short	(.L_3017 - .L_3016)
.L_3016:
        /*003c*/ 	.word	0x00000000
        /*0040*/ 	.short	0x0010
        /*0042*/ 	.short	0x005c
        /*0044*/ 	.byte	0x00, 0xf0, 0x11, 0x00


	//----- nvinfo : EIATTR_KPARAM_INFO
	.align		4
.L_3017:
        /*0048*/ 	.byte	0x04, 0x17
        /*004a*/ 	.short	(.L_3019 - .L_3018)
.L_3018:
        /*004c*/ 	.word	0x00000000
        /*0050*/ 	.short	0x000f
        /*0052*/ 	.short	0x0058
        /*0054*/ 	.byte	0x00, 0xf0, 0x11, 0x00


	//----- nvinfo : EIATTR_KPARAM_INFO
	.align		4
.L_3019:
        /*0058*/ 	.byte	0x04, 0x17
        /*005a*/ 	.short	(.L_3021 - .L_3020)
.L_3020:
        /*005c*/ 	.word	0x00000000
        /*0060*/ 	.short	0x000e
        /*0062*/ 	.short	0x0054
        /*0064*/ 	.byte	0x00, 0xf0, 0x11, 0x00


	//----- nvinfo : EIATTR_KPARAM_INFO
	.align		4
.L_3021:
        /*0068*/ 	.byte	0x04, 0x17
        /*006a*/ 	.short	(.L_3023 - .L_3022)
.L_3022:
        /*006c*/ 	.word	0x00000000
        /*0070*/ 	.short	0x000d
        /*0072*/ 	.short	0x0050
        /*0074*/ 	.byte	0x00, 0xf0, 0x11, 0x00


	//----- nvinfo : EIATTR_KPARAM_INFO
	.align		4
.L_3023:
        /*0078*/ 	.byte	0x04, 0x17
        /*007a*/ 	.short	(.L_3025 - .L_3024)
.L_3024:
        /*007c*/ 	.word	0x00000000
        /*0080*/ 	.short	0x000c
        /*0082*/ 	.short	0x004c
        /*0084*/ 	.byte	0x00, 0xf0, 0x11, 0x00


	//----- nvinfo : EIATTR_KPARAM_INFO
	.align		4
.L_3025:
        /*0088*/ 	.byte	0x04, 0x17
        /*008a*/ 	.short	(.L_3027 - .L_3026)
.L_3026:
        /*008c*/ 	.word	0x00000000
        /*0090*/ 	.short	0x000b
        /*0092*/ 	.short	0x0048
        /*0094*/ 	.byte	0x00, 0xf0, 0x11, 0x00


	//----- nvinfo : EIATTR_KPARAM_INFO
	.align		4
.L_3027:
        /*0098*/ 	.byte	0x04, 0x17
        /*009a*/ 	.short	(.L_3029 - .L_3028)
.L_3028:
        /*009c*/ 	.word	0x00000000
        /*00a0*/ 	.short	0x000a
        /*00a2*/ 	.short	0x0040
        /*00a4*/ 	.byte	0x00, 0xf5, 0x21, 0x00


	//----- nvinfo : EIATTR_KPARAM_INFO
	.align		4
.L_3029:
        /*00a8*/ 	.byte	0x04, 0x17
        /*00aa*/ 	.short	(.L_3031 - .L_3030)
.L_3030:
        /*00ac*/ 	.word	0x00000000
        /*00b0*/ 	.short	0x0009
        /*00b2*/ 	.short	0x0038
        /*00b4*/ 	.byte	0x00, 0xf5, 0x21, 0x00


	//----- nvinfo : EIATTR_KPARAM_INFO
	.align		4
.L_3031:
        /*00b8*/ 	.byte	0x04, 0x17
        /*00ba*/ 	.short	(.L_3033 - .L_3032)
.L_3032:
        /*00bc*/ 	.word	0x00000000
        /*00c0*/ 	.short	0x0008
        /*00c2*/ 	.short	0x0034
        /*00c4*/ 	.byte	0x00, 0xf0, 0x11, 0x00


	//----- nvinfo : EIATTR_KPARAM_INFO
	.align		4
.L_3033:
        /*00c8*/ 	.byte	0x04, 0x17
        /*00ca*/ 	.short	(.L_3035 - .L_3034)
.L_3034:
        /*00cc*/ 	.word	0x00000000
        /*00d0*/ 	.short	0x0007
        /*00d2*/ 	.short	0x0030
        /*00d4*/ 	.byte	0x00, 0xf0, 0x11, 0x00


	//----- nvinfo : EIATTR_KPARAM_INFO
	.align		4
.L_3035:
        /*00d8*/ 	.byte	0x04, 0x17
        /*00da*/ 	.short	(.L_3037 - .L_3036)
.L_3036:
        /*00dc*/ 	.word	0x00000000
        /*00e0*/ 	.short	0x0006
        /*00e2*/ 	.short	0x002c
        /*00e4*/ 	.byte	0x00, 0xf0, 0x11, 0x00


	//----- nvinfo : EIATTR_KPARAM_INFO
	.align		4
.L_3037:
        /*00e8*/ 	.byte	0x04, 0x17
        /*00ea*/ 	.short	(.L_3039 - .L_3038)
.L_3038:
        /*00ec*/ 	.word	0x00000000
        /*00f0*/ 	.short	0x0005
        /*00f2*/ 	.short	0x0028
        /*00f4*/ 	.byte	0x00, 0xf0, 0x11, 0x00


	//----- nvinfo : EIATTR_KPARAM_INFO
	.align		4
.L_3039:
        /*00f8*/ 	.byte	0x04, 0x17
        /*00fa*/ 	.short	(.L_3041 - .L_3040)
.L_3040:
        /*00fc*/ 	.word	0x00000000
        /*0100*/ 	.short	0x0004
        /*0102*/ 	.short	0x0020
        /*0104*/ 	.byte	0x00, 0xf5, 0x21, 0x00


	//----- nvinfo : EIATTR_KPARAM_INFO
	.align		4
.L_3041:
        /*0108*/ 	.byte	0x04, 0x17
        /*010a*/ 	.short	(.L_3043 - .L_3042)
.L_3042:
        /*010c*/ 	.word	0x00000000
        /*0110*/ 	.short	0x0003
        /*0112*/ 	.short	0x0018
        /*0114*/ 	.byte	0x00, 0xf5, 0x21, 0x00


	//----- nvinfo : EIATTR_KPARAM_INFO
	.align		4
.L_3043:
        /*0118*/ 	.byte	0x04, 0x17
        /*011a*/ 	.short	(.L_3045 - .L_3044)
.L_3044:
        /*011c*/ 	.word	0x00000000
        /*0120*/ 	.short	0x0002
        /*0122*/ 	.short	0x0010
        /*0124*/ 	.byte	0x00, 0xf5, 0x21, 0x00


	//----- nvinfo : EIATTR_KPARAM_INFO
	.align		4
.L_3045:
        /*0128*/ 	.byte	0x04, 0x17
        /*012a*/ 	.short	(.L_3047 - .L_3046)
.L_3046:
        /*012c*/ 	.word	0x00000000
        /*0130*/ 	.short	0x0001
        /*0132*/ 	.short	0x0008
        /*0134*/ 	.byte	0x00, 0xf5, 0x21, 0x00


	//----- nvinfo : EIATTR_KPARAM_INFO
	.align		4
.L_3047:
        /*0138*/ 	.byte	0x04, 0x17
        /*013a*/ 	.short	(.L_3049 - .L_3048)
.L_3048:
        /*013c*/ 	.word	0x00000000
        /*0140*/ 	.short	0x0000
        /*0142*/ 	.short	0x0000
        /*0144*/ 	.byte	0x00, 0xf5, 0x21, 0x00


	//----- nvinfo : EIATTR_SPARSE_MMA_MASK
	.align		4
.L_3049:
        /*0148*/ 	.byte	0x03, 0x50
        /*014a*/ 	.short	0x0000


	//----- nvinfo : EIATTR_MAXREG_COUNT
	.align		4
        /*014c*/ 	.byte	0x03, 0x1b
        /*014e*/ 	.short	0x00ff


	//----- nvinfo : EIATTR_NUM_BARRIERS
	.align		4
        /*0150*/ 	.byte	0x02, 0x4c
        /*0152*/ 	.byte	0x01
	.zero		1


	//----- nvinfo : EIATTR_MERCURY_ISA_VERSION
	.align		4
        /*0154*/ 	.byte	0x03, 0x5f
        /*0156*/ 	.short	0x0101


	//----- nvinfo : EIATTR_VRC_CTA_INIT_COUNT
	.align		4
        /*0158*/ 	.byte	0x02, 0x4a
	.zero		1
	.zero		1


	//----- nvinfo : EIATTR_EXIT_INSTR_OFFSETS
	.align		4
        /*015c*/ 	.byte	0x04, 0x1c
        /*015e*/ 	.short	(.L_3051 - .L_3050)


	//   ....[0]....
.L_3050:
        /*0160*/ 	.word	0x00000060


	//   ....[1]....
        /*0164*/ 	.word	0x00000170


	//   ....[2]....
        /*0168*/ 	.word	0x00000da0


	//   ....[3]....
        /*016c*/ 	.word	0x00003a20


	//   ....[4]....
        /*0170*/ 	.word	0x00003b50


	//   ....[5]....
        /*0174*/ 	.word	0x00003bd0


	//   ....[6]....
        /*0178*/ 	.word	0x00003c10


	//----- nvinfo : EIATTR_CRS_STACK_SIZE
	.align		4
.L_3051:
        /*017c*/ 	.byte	0x04, 0x1e
        /*017e*/ 	.short	(.L_3053 - .L_3052)
.L_3052:
        /*0180*/ 	.word	0x00000000


	//----- nvinfo : EIATTR_CBANK_PARAM_SIZE
	.align		4
.L_3053:
        /*0184*/ 	.byte	0x03, 0x19
        /*0186*/ 	.short	0x0074


	//----- nvinfo : EIATTR_PARAM_CBANK
	.align		4
        /*0188*/ 	.byte	0x04, 0x0a
        /*018a*/ 	.short	(.L_3055 - .L_3054)
	.align		4
.L_3054:
        /*018c*/ 	.word	index@(.nv.constant0._Z23gemm_half_q_half_kernelILi2ELi32ELb1ELb0ELi32EEvPK6__halfPKjS4_S2_PS0_iiiiPKtS7_iiiiiibS2_i)
        /*0190*/ 	.short	0x0380
        /*0192*/ 	.short	0x0074


	//----- nvinfo : EIATTR_SW_WAR
	.align		4
.L_3055:
        /*0194*/ 	.byte	0x04, 0x36
        /*0196*/ 	.short	(.L_3057 - .L_3056)
.L_3056:
        /*0198*/ 	.word	0x00000008
.L_3057:


//--------------------- .nv.info._Z23gemm_half_q_half_kernelILi2ELi48ELb1ELb0ELi32EEvPK6__halfPKjS4_S2_PS0_iiiiPKtS7_iiiiiibS2_i --------------------------
	.section	.nv.info._Z23gemm_half_q_half_kernelILi2ELi48ELb1ELb0ELi32EEvPK6__halfPKjS4_S2_PS0_iiiiPKtS7_iiiiiibS2_i,"",@"SHT_CUDA_INFO"
	.sectionflags	@""
	.align	4


	//----- nvinfo : EIATTR_CUDA_API_VERSION
	.align		4
        /*0000*/ 	.byte	0x04, 0x37
        /*0002*/ 	.short	(.L_3059 - .L_3058)
.L_3058:
        /*0004*/ 	.word	0x00000082


	//----- nvinfo : EIATTR_KPARAM_INFO
	.align		4
.L_3059:
        /*0008*/ 	.byte	0x04, 0x17
        /*000a*/ 	.short	(.L_3061 - .L_3060)
.L_3060:
        /*000c*/ 	.word	0x00000000
        /*0010*/ 	.short	0x0013
        /*0012*/ 	.short	0x0070
        /*0014*/ 	.byte	0x00, 0xf0, 0x11, 0x00


	//----- nvinfo : EIATTR_KPARAM_INFO
	.align		4
.L_3061:
        /*0018*/ 	.byte	0x04, 0x17
        /*001a*/ 	.short	(.L_3063 - .L_3062)
.L_3062:
        /*001c*/ 	.word	0x00000000
        /*0020*/ 	.short	0x0012
        /*0022*/ 	.short	0x0068
        /*0024*/ 	.byte	0x00, 0xf5, 0x21, 0x00


	//----- nvinfo : EIATTR_KPARAM_INFO
	.align		4
.L_3063:
        /*0028*/ 	.byte	0x04, 0x17
        /*002a*/ 	.short	(.L_3065 - .L_3064)
.L_3064:
        /*002c*/ 	.word	0x00000000
        /*0030*/ 	.short	0x0011
        /*0032*/ 	.short	0x0060
        /*0034*/ 	.byte	0x00, 0xf0, 0x05, 0x00


	//----- nvinfo : EIATTR_KPARAM_INFO
	.align		4
.L_3065:
        /*0038*/ 	.byte	0x04, 0x17
        /*003a*/ 	.short	(.L_3067 - .L_3066)
.L_3066:
        /*003c*/ 	.word	0x00000000
        /*0040*/ 	.short	0x0010
        /*0042*/ 	.short	0x005c
        /*0044*/ 	.byte	0x00, 0xf0, 0x11, 0x00


	//----- nvinfo : EIATTR_KPARAM_INFO
	.align		4
.L_3067:
        /*0048*/ 	.byte	0x04, 0x17
        /*004a*/ 	.short	(.L_3069 - .L_3068)
.L_3068:
        /*004c*/ 	.word	0x00000000
        /*0050*/ 	.short	0x000f
        /*0052*/ 	.short	0x0058
        /*0054*/ 	.byte	0x00, 0xf0, 0x11, 0x00


	//----- nvinfo : EIATTR_KPARAM_INFO
	.align		4
.L_3069:
        /*0058*/ 	.byte	0x04, 0x17
        /*005a*/ 	.short	(.L_3071 - .L_3070)
.L_3070:
        /*005c*/ 	.word	0x00000000
        /*0060*/ 	.short	0x000e
        /*0062*/ 	.short	0x0054
        /*0064*/ 	.byte	0x00, 0xf0, 0x11, 0x00


	//----- nvinfo : EIATTR_KPARAM_INFO
	.align		4
.L_3071:
        /*0068*/ 	.byte	0x04, 0x17
        /*006a*/ 	.short	(.L_3073 - .L_3072)
.L_3072:
        /*006c*/ 	.word	0x00000000
        /*0070*/ 	.short	0x000d
        /*0072*/ 	.short	0x0050
        /*0074*/ 	.byte	0x00, 0xf0, 0x11, 0x00


	//----- nvinfo : EIATTR_KPARAM_INFO
	.align		4
.L_3073:
        /*0078*/ 	.byte	0x04, 0x17
        /*007a*/ 	.short	(.L_3075 - .L_3074)
.L_3074:
        /*007c*/ 	.word	0x00000000
        /*0080*/ 	.short	0x000c
        /*0082*/ 	.short	0x004c
        /*0084*/ 	.byte	0x00, 0xf0, 0x11, 0x00


	//----- nvinfo : EIATTR_KPARAM_INFO
	.align		4
.L_3075:
        /*0088*/ 	.byte	0x04, 0x17
        /*008a*/ 	.short	(.L_3077 - .L_3076)
.L_3076:
        /*008c*/ 	.word	0x00000000
        /*0090*/ 	.short	0x000b
        /*0092*/ 	.short	0x0048
        /*0094*/ 	.byte	0x00, 0xf0, 0x11, 0x00


	//----- nvinfo : EIATTR_KPARAM_INFO
	.align		4
.L_3077:
        /*0098*/ 	.byte	0x04, 0x17
        /*009a*/ 	.short	(.L_3079 - .L_3078)
.L_3078:
        /*009c*/ 	.word	0x00000000
        /*00a0*/ 	.short	0x000a
        /*00a2*/ 	.short	0x0040
        /*00a4*/ 	.byte	0x00, 0xf5, 0x21, 0x00


	//----- nvinfo : EIATTR_KPARAM_INFO
	.align		4
.L_3079:
        /*00a8*/ 	.byte	0x04, 0x17
        /*00aa*/ 	.short	(.L_3081 - .L_3080)
.L_3080:
        /*00ac*/ 	.word	0x00000000
        /*00b0*/ 	.short	0x0009
        /*00b2*/ 	.short	0x0038
        /*00b4*/ 	.byte	0x00, 0xf5, 0x21, 0x00


	//----- nvinfo : EIATTR_KPARAM_INFO
	.align		4
.L_3081:
        /*00b8*/ 	.byte	0x04, 0x17
        /*00ba*/ 	.short	(.L_3083 - .L_3082)
.L_3082:
        /*00bc*/ 	.word	0x00000000
        /*00c0*/ 	.short	0x0008
        /*00c2*/ 	.short	0x0034
        /*00c4*/ 	.byte	0x00, 0xf0, 0x11, 0x00


	//----- nvinfo : EIATTR_KPARAM_INFO
	.align		4
.L_3083:
        /*00c8*/ 	.byte	0x04, 0x17
        /*00ca*/ 	.short	(.L_3085 - .L_3084)
.L_3084:
        /*00cc*/ 	.word	0x00000000
        /*00d0*/ 	.short	0x0007
        /*00d2*/ 	.short	0x0030
        /*00d4*/ 	.byte	0x00, 0xf0, 0x11, 0x00


	//----- nvinfo : EIATTR_KPARAM_INFO
	.align		4
.L_3085:
        /*00d8*/ 	.byte	0x04, 0x17
        /*00da*/ 	.short	(.L_3087 - .L_3086)
.L_3086:
        /*00dc*/ 	.word	0x00000000
        /*00e0*/ 	.short	0x0006
        /*00e2*/ 	.short	0x002c
        /*00e4*/ 	.byte	0x00, 0xf0, 0x11, 0x00


	//----- nvinfo : EIATTR_KPARAM_INFO
	.align		4
.L_3087:
        /*00e8*/ 	.byte	0x04, 0x17
        /*00ea*/ 	.short	(.L_3089 - .L_3088)
.L_3088:
        /*00ec*/ 	.word	0x00000000
        /*00f0*/ 	.short	0x0005
        /*00f2*/ 	.short	0x0028
        /*00f4*/ 	.byte	0x00, 0xf0, 0x11, 0x00


	//----- nvinfo : EIATTR_KPARAM_INFO
	.align		4
.L_3089:
        /*00f8*/ 	.byte	0x04, 0x17
        /*00fa*/ 	.short	(.L_3091 - .L_3090)
.L_3090:
        /*00fc*/ 	.word	0x00000000
        /*0100*/ 	.short	0x0004
        /*0102*/ 	.short	0x0020
        /*0104*/ 	.byte	0x00, 0xf5, 0x21, 0x00


	//----- nvinfo : EIATTR_KPARAM_INFO
	.align		4
.L_3091:
        /*0108*/ 	.byte	0x04, 0x17
        /*010a*/ 	.short	(.L_3093 - .L_3092)
.L_3092:
        /*010c*/ 	.word	0x00000000
        /*0110*/ 	.short	0x0003
        /*0112*/ 	.short	0x0018
        /*0114*/ 	.byte	0x00, 0xf5, 0x21, 0x00


	//----- nvinfo : EIATTR_KPARAM_INFO
	.align		4
.L_3093:
        /*0118*/ 	.byte	0x04, 0x17
        /*011a*/ 	.short	(.L_3095 - .L_3094)
.L_3094:
        /*011c*/ 	.word	0x00000000
        /*0120*/ 	.short	0x0002
        /*0122*/ 	.short	0x0010
        /*0124*/ 	.byte	0x00, 0xf5, 0x21, 0x00


	//----- nvinfo : EIATTR_KPARAM_INFO
	.align		4
.L_3095:
        /*0128*/ 	.byte	0x04, 0x17
        /*012a*/ 	.short	(.L_3097 - .L_3096)
.L_3096:
        /*012c*/ 	.word	0x00000000
        /*0130*/ 	.short	0x0001
        /*0132*/ 	.short	0x0008
        /*0134*/ 	.byte	0x00, 0xf5, 0x21, 0x00


	//----- nvinfo : EIATTR_KPARAM_INFO
	.align		4
.L_3097:
        /*0138*/ 	.byte	0x04, 0x17
        /*013a*/ 	.short	(.L_3099 - .L_3098)
.L_3098:
        /*013c*/ 	.word	0x00000000
        /*0140*/ 	.short	0x0000
        /*0142*/ 	.short	0x0000
        /*0144*/ 	.byte	0x00, 0xf5, 0x21, 0x00


	//----- nvinfo : EIATTR_SPARSE_MMA_MASK
	.align		4
.L_3099:
        /*0148*/ 	.byte	0x03, 0x50
        /*014a*/ 	.short	0x0000


	//----- nvinfo : EIATTR_MAXREG_COUNT
	.align		4
        /*014c*/ 	.byte	0x03, 0x1b
        /*014e*/ 	.short	0x00ff


	//----- nvinfo : EIATTR_NUM_BARRIERS
	.align		4
        /*0150*/ 	.byte	0x02, 0x4c
        /*0152*/ 	.byte	0x01
	.zero		1


	//----- nvinfo : EIATTR_MERCURY_ISA_VERSION
	.align		4
        /*0154*/ 	.byte	0x03, 0x5f
        /*0156*/ 	.short	0x0101


	//----- nvinfo : EIATTR_VRC_CTA_INIT_COUNT
	.align		4
        /*0158*/ 	.byte	0x02, 0x4a
	.zero		1
	.zero		1


	//----- nvinfo : EIATTR_EXIT_INSTR_OFFSETS
	.align		4
        /*015c*/ 	.byte	0x04, 0x1c
        /*015e*/ 	.short	(.L_3101 - .L_3100)


	//   ....[0]....
.L_3100:
        /*0160*/ 	.word	0x00000050


	//   ....[1]....
        /*0164*/ 	.word	0x00000120


	//   ....[2]....
        /*0168*/ 	.word	0x00000d80


	//   ....[3]....
        /*016c*/ 	.word	0x00005400


	//   ....[4]....
        /*0170*/ 	.word	0x00005560


	//   ....[5]....
        /*0174*/ 	.word	0x000055f0


	//   ....[6]....
        /*0178*/ 	.word	0x00005630


	//----- nvinfo : EIATTR_CRS_STACK_SIZE
	.align		4
.L_3101:
        /*017c*/ 	.byte	0x04, 0x1e
        /*017e*/ 	.short	(.L_3103 - .L_3102)
.L_3102:
        /*0180*/ 	.word	0x00000000


	//----- nvinfo : EIATTR_CBANK_PARAM_SIZE
	.align		4
.L_3103:
        /*0184*/ 	.byte	0x03, 0x19
        /*0186*/ 	.short	0x0074


	//----- nvinfo : EIATTR_PARAM_CBANK
	.align		4
        /*0188*/ 	.byte	0x04, 0x0a
        /*018a*/ 	.short	(.L_3105 - .L_3104)
	.align		4
.L_3104:
        /*018c*/ 	.word	index@(.nv.constant0._Z23gemm_half_q_half_kernelILi2ELi48ELb1ELb0ELi32EEvPK6__halfPKjS4_S2_PS0_iiiiPKtS7_iiiiiibS2_i)
        /*0190*/ 	.short	0x0380
        /*0192*/ 	.short	0x0074


	//----- nvinfo : EIATTR_SW_WAR
	.align		4
.L_3105:
        /*0194*/ 	.byte	0x04, 0x36
        /*0196*/ 	.short	(.L_3107 - .L_3106)
.L_3106:
        /*0198*/ 	.word	0x00000008
.L_3107:


//--------------------- .nv.info._Z23gemm_half_q_half_kernelILi2ELi16ELb1ELb0ELi32EEvPK6__halfPKjS4_S2_PS0_iiiiPKtS7_iiiiiibS2_i --------------------------
	.section	.nv.info._Z23gemm_half_q_half_kernelILi2ELi16ELb1ELb0ELi32EEvPK6__halfPKjS4_S2_PS0_iiiiPKtS7_iiiiiibS2_i,"",@"SHT_CUDA_INFO"
	.sectionflags	@""
	.align	4


	//----- nvinfo : EIATTR_CUDA_API_VERSION
	.align		4
        /*0000*/ 	.byte	0x04, 0x37
        /*0002*/ 	.short	(.L_3109 - .L_3108)
.L_3108:
        /*0004*/ 	.word	0x00000082


	//----- nvinfo : EIATTR_KPARAM_INFO
	.align		4
.L_3109:
        /*0008*/ 	.byte	0x04, 0x17
        /*000a*/ 	.short	(.L_3111 - .L_3110)
.L_3110:
        /*000c*/ 	.word	0x00000000
        /*0010*/ 	.short	0x0013
        /*0012*/ 	.short	0x0070
        /*0014*/ 	.byte	0x00, 0xf0, 0x11, 0x00


	//----- nvinfo : EIATTR_KPARAM_INFO
	.align		4
.L_3111:
        /*0018*/ 	.byte	0x04, 0x17
        /*001a*/ 	.short	(.L_3113 - .L_3112)
.L_3112:
        /*001c*/ 	.word	0x00000000
        /*0020*/ 	.short	0x0012
        /*0022*/ 	.short	0x0068
        /*0024*/ 	.byte	0x00, 0xf5, 0x21, 0x00


	//----- nvinfo : EIATTR_KPARAM_INFO
	.align		4
.L_3113:
        /*0028*/ 	.byte	0x04, 0x17
        /*002a*/ 	.short	(.L_3115 - .L_3114)
.L_3114:
        /*002c*/ 	.word	0x00000000
        /*0030*/ 	.short	0x0011
        /*0032*/ 	.short	0x0060
        /*0034*/ 	.byte	0x00, 0xf0, 0x05, 0x00


	//----- nvinfo : EIATTR_KPARAM_INFO
	.align		4
.L_3115:
        /*0038*/ 	.byte	0x04, 0x17
        /*003a*/ 	.short	(.L_3117 - .L_3116)
.L_3116:
        /*003c*/ 	.word	0x00000000
        /*0040*/ 	.short	0x0010
        /*0042*/ 	.short	0x005c
        /*0044*/ 	.byte	0x00, 0xf0, 0x11, 0x00


	//----- nvinfo : EIATTR_KPARAM_INFO
	.align		4
.L_3117:
        /*0048*/ 	.byte	0x04, 0x17
        /*004a*/ 	.short	(.L_3119 - .L_3118)
.L_3118:
        /*004c*/ 	.word	0x00000000
        /*0050*/ 	.short	0x000f
        /*0052*/ 	.short	0x0058
        /*0054*/ 	.byte	0x00, 0xf0, 0x11, 0x00


	//----- nvinfo : EIATTR_KPARAM_INFO
	.align		4
.L_3119:
        /*0058*/ 	.byte	0x04, 0x17
        /*005a*/ 	.short	(.L_3121 - .L_3120)
.L_3120:
        /*005c*/ 	.word	0x00000000
        /*0060*/ 	.short	0x000e
        /*0062*/ 	.short	0x0054
        /*0064*/ 	.byte	0x00, 0xf0, 0x11, 0x00


	//----- nvinfo : EIATTR_KPARAM_INFO
	.align		4
.L_3121:
        /*0068*/ 	.byte	0x04, 0x17
        /*006a*/ 	.short	(.L_3123 - .L_3122)
.L_3122:
        /*006c*/ 	.word	0x00000000
        /*0070*/ 	.short	0x000d
        /*0072*/ 	.short	0x0050
        /*0074*/ 	.byte	0x00, 0xf0, 0x11, 0x00


	//----- nvinfo : EIATTR_KPARAM_INFO
	.align		4
.L_3123:
        /*0078*/ 	.byte	0x04, 0x17
        /*007a*/ 	.short	(.L_3125 - .L_3124)
.L_3124:
        /*007c*/ 	.word	0x00000000
        /*0080*/ 	.short	0x000c
        /*0082*/ 	.short	0x004c
        /*0084*/ 	.byte	0x00, 0xf0, 0x11, 0x00


	//----- nvinfo : EIATTR_KPARAM_INFO
	.align		4
.L_3125:
        /*0088*/ 	.byte	0x04, 0x17
        /*008a*/ 	.short	(.L_3127 - .L_3126)
.L_3126:
        /*008c*/ 	.word	0x00000000
        /*0090*/ 	.short	0x000b
        /*0092*/ 	.short	0x0048
        /*0094*/ 	.byte	0x00, 0xf0, 0x11, 0x00


	//----- nvinfo : EIATTR_KPARAM_INFO
	.align		4
.L_3127:
        /*0098*/ 	.byte	0x04, 0x17
        /*009a*/ 	.short	(.L_3129 - .L_3128)
.L_3128:
        /*009c*/ 	.word	0x00000000
        /*00a0*/ 	.short	0x000a
        /*00a2*/ 	.short	0x0040
        /*00a4*/ 	.byte	0x00, 0xf5, 0x21, 0x00


	//----- nvinfo : EIATTR_KPARAM_INFO
	.align		4
.L_3129:
        /*00a8*/ 	.byte	0x04, 0x17
        /*00aa*/ 	.short	(.L_3131 - .L_3130)
.L_3130:
        /*00ac*/ 	.word	0x00000000
        /*00b0*/ 	.short	0x0009
        /*00b2*/ 	.short	0x0038
        /*00b4*/ 	.byte	0x00, 0xf5, 0x21, 0x00


	//----- nvinfo : EIATTR_KPARAM_INFO
	.align		4
.L_3131:
        /*00b8*/ 	.byte	0x04, 0x17
        /*00ba*/ 	.short	(.L_3133 - .L_3132)
.L_3132:
        /*00bc*/ 	.word	0x00000000
        /*00c0*/ 	.short	0x0008
        /*00c2*/ 	.short	0x0034
        /*00c4*/ 	.byte	0x00, 0xf0, 0x11, 0x00


	//----- nvinfo : EIATTR_KPARAM_INFO
	.align		4
.L_3133:
        /*00c8*/ 	.byte	0x04, 0x17
        /*00ca*/ 	.short	(.L_3135 - .L_3134)
.L_3134:
        /*00cc*/ 	.word	0x00000000
        /*00d0*/ 	.short	0x0007
        /*00d2*/ 	.short	0x0030
        /*00d4*/ 	.byte	0x00, 0xf0, 0x11, 0x00


	//----- nvinfo : EIATTR_KPARAM_INFO
	.align		4
.L_3135:
        /*00d8*/ 	.byte	0x04, 0x17
        /*00da*/ 	.short	(.L_3137 - .L_3136)
.L_3136:
        /*00dc*/ 	.word	0x00000000
        /*00e0*/ 	.short	0x0006
        /*00e2*/ 	.short	0x002c
        /*00e4*/ 	.byte	0x00, 0xf0, 0x11, 0x00


	//----- nvinfo : EIATTR_KPARAM_INFO
	.align		4
.L_3137:
        /*00e8*/ 	.byte	0x04, 0x17
        /*00ea*/ 	.short	(.L_3139 - .L_3138)
.L_3138:
        /*00ec*/ 	.word	0x00000000
        /*00f0*/ 	.short	0x0005
        /*00f2*/ 	.short	0x0028
        /*00f4*/ 	.byte	0x00, 0xf0, 0x11, 0x00


	//----- nvinfo : EIATTR_KPARAM_INFO
	.align		4
.L_3139:
        /*00f8*/ 	.byte	0x04, 0x17
        /*00fa*/ 	.short	(.L_3141 - .L_3140)
.L_3140:
        /*00fc*/ 	.word	0x00000000
        /*0100*/ 	.short	0x0004
        /*0102*/ 	.short	0x0020
        /*0104*/ 	.byte	0x00, 0xf5, 0x21, 0x00


	//----- nvinfo : EIATTR_KPARAM_INFO
	.align		4
.L_3141:
        /*0108*/ 	.byte	0x04, 0x17
        /*010a*/ 	.short	(.L_3143 - .L_3142)
.L_3142:
        /*010c*/ 	.word	0x00000000
        /*0110*/ 	.short	0x0003
        /*0112*/ 	.short	0x0018
        /*0114*/ 	.byte	0x00, 0xf5, 0x21, 0x00


	//----- nvinfo : EIATTR_KPARAM_INFO
	.align		4
.L_3143:
        /*0118*/ 	.byte	0x04, 0x17
        /*011a*/ 	.short	(.L_3145 - .L_3144)
.L_3144:
        /*011c*/ 	.word	0x00000000
        /*0120*/ 	.short	0x0002
        /*0122*/ 	.short	0x0010
        /*0124*/ 	.byte	0x00, 0xf5, 0x21, 0x00


	//----- nvinfo : EIATTR_KPARAM_INFO
	.align		4
.L_3145:
        /*0128*/ 	.byte	0x04, 0x17
        /*012a*/ 	.short	(.L_3147 - .L_3146)
.L_3146:
        /*012c*/ 	.word	0x00000000
        /*0130*/ 	.short	0x0001
        /*0132*/ 	.short	0x0008
        /*0134*/ 	.byte	0x00, 0xf5, 0x21, 0x00


	//----- nvinfo : EIATTR_KPARAM_INFO
	.align		4
.L_3147:
        /*0138*/ 	.byte	0x04, 0x17
        /*013a*/ 	.short	(.L_3149 - .L_3148)
.L_3148:
        /*013c*/ 	.word	0x00000000
        /*0140*/ 	.short	0x0000
        /*0142*/ 	.short	0x0000
        /*0144*/ 	.byte	0x00, 0xf5, 0x21, 0x00


	//----- nvinfo : EIATTR_SPARSE_MMA_MASK
	.align		4
.L_3149:
        /*0148*/ 	.byte	0x03, 0x50
        /*014a*/ 	.short	0x0000


	//----- nvinfo : EIATTR_MAXREG_COUNT
	.align		4
        /*014c*/ 	.byte	0x03, 0x1b
        /*014e*/ 	.short	0x00ff


	//----- nvinfo : EIATTR_NUM_BARRIERS
	.align		4
        /*0150*/ 	.byte	0x02, 0x4c
        /*0152*/ 	.byte	0x01
	.zero		1


	//----- nvinfo : EIATTR_MERCURY_ISA_VERSION
	.align		4
        /*0154*/ 	.byte	0x03, 0x5f
        /*0156*/ 	.short	0x0101


	//----- nvinfo : EIATTR_VRC_CTA_INIT_COUNT
	.align		4
        /*0158*/ 	.byte	0x02, 0x4a
	.zero		1
	.zero		1


	//----- nvinfo : EIATTR_EXIT_INSTR_OFFSETS
	.align		4
        /*015c*/ 	.byte	0x04, 0x1c
        /*015e*/ 	.short	(.L_3151 - .L_3150)


	//   ....[0]....
.L_3150:
        /*0160*/ 	.word	0x00000050


	//   ....[1]....
        /*0164*/ 	.word	0x00000120


	//   ....[2]....
        /*0168*/ 	.word	0x00000d60


	//   ....[3]....
        /*016c*/ 	.word	0x00003630


	//   ....[4]....
        /*0170*/ 	.word	0x00003760


	//   ....[5]....
        /*0174*/ 	.word	0x000037e0


	//   ....[6]....
        /*0178*/ 	.word	0x00003820


	//----- nvinfo : EIATTR_CRS_STACK_SIZE
	.align		4
.L_3151:
        /*017c*/ 	.byte	0x04, 0x1e
        /*017e*/ 	.short	(.L_3153 - .L_3152)
.L_3152:
        /*0180*/ 	.word	0x00000000


	//----- nvinfo : EIATTR_CBANK_PARAM_SIZE
	.align		4
.L_3153:
        /*0184*/ 	.byte	0x03, 0x19
        /*0186*/ 	.short	0x0074


	//----- nvinfo : EIATTR_PARAM_CBANK
	.align		4
        /*0188*/ 	.byte	0x04, 0x0a
        /*018a*/ 	.short	(.L_3155 - .L_3154)
	.align		4
.L_3154:
        /*018c*/ 	.word	index@(.nv.constant0._Z23gemm_half_q_half_kernelILi2ELi16ELb1ELb0ELi32EEvPK6__halfPKjS4_S2_PS0_iiiiPKtS7_iiiiiibS2_i)
        /*0190*/ 	.short	0x0380
        /*0192*/ 	.short	0x0074


	//----- nvinfo : EIATTR_SW_WAR
	.align		4
.L_3155:
        /*0194*/ 	.byte	0x04, 0x36
        /*0196*/ 	.short	(.L_3157 - .L_3156)
.L_3156:
        /*0198*/ 	.word	0x00000008
.L_3157:


//--------------------- .nv.info._Z23gemm_half_q_half_kernelILi2ELi24ELb1ELb0ELi32EEvPK6__halfPKjS4_S2_PS0_iiiiPKtS7_iiiiiibS2_i --------------------------
	.section	.nv.info._Z23gemm_half_q_half_kernelILi2ELi24ELb1ELb0ELi32EEvPK6__halfPKjS4_S2_PS0_iiiiPKtS7_iiiiiibS2_i,"",@"SHT_CUDA_INFO"
	.sectionflags	@""
	.align	4


	//----- nvinfo : EIATTR_CUDA_API_VERSION
	.align		4
        /*0000*/ 	.byte	0x04, 0x37
        /*0002*/ 	.short	(.L_3159 - .L_3158)
.L_3158:
        /*0004*/ 	.word	0x00000082


	//----- nvinfo : EIATTR_KPARAM_INFO
	.align		4
.L_3159:
        /*0008*/ 	.byte	0x04, 0x17
        /*000a*/ 	.short	(.L_3161 - .L_3160)
.L_3160:
        /*000c*/ 	.word	0x00000000
        /*0010*/ 	.short	0x0013
        /*0012*/ 	.short	0x0070
        /*0014*/ 	.byte	0x00, 0xf0, 0x11, 0x00


	//----- nvinfo : EIATTR_KPARAM_INFO
	.align		4
.L_3161:
        /*0018*/ 	.byte	0x04, 0x17
        /*001a*/ 	.short	(.L_3163 - .L_3162)
.L_3162:
        /*001c*/ 	.word	0x00000000
        /*0020*/ 	.short	0x0012
        /*0022*/ 	.short	0x0068
        /*0024*/ 	.byte	0x00, 0xf5, 0x21, 0x00


	//----- nvinfo : EIATTR_KPARAM_INFO
	.align		4
.L_3163:
        /*0028*/ 	.byte	0x04, 0x17
        /*002a*/ 	.short	(.L_3165 - .L_3164)
.L_3164:
        /*002c*/ 	.word	0x00000000
        /*0030*/ 	.short	0x0011
        /*0032*/ 	.short	0x0060
        /*0034*/ 	.byte	0x00, 0xf0, 0x05, 0x00


	//----- nvinfo : EIATTR_KPARAM_INFO
	.align		4
.L_3165:
        /*0038*/ 	.byte	0x04, 0x17
        /*003a*/ 	.short	(.L_3167 - .L_3166)
.L_3166:
        /*003c*/ 	.word	0x00000000
        /*0040*/ 	.short	0x0010
        /*0042*/ 	.short	0x005c
        /*0044*/ 	.byte	0x00, 0xf0, 0x11, 0x00


	//----- nvinfo : EIATTR_KPARAM_INFO
	.align		4
.L_3167:
        /*0048*/ 	.byte	0x04, 0x17
        /*004a*/ 	.short	(.L_3169 - .L_3168)
.L_3168:
        /*004c*/ 	.word	0x00000000
        /*0050*/ 	.short	0x000f
        /*0052*/ 	.short	0x0058
        /*0054*/ 	.byte	0x00, 0xf0, 0x11, 0x00


	//----- nvinfo : EIATTR_KPARAM_INFO
	.align		4
.L_3169:
        /*0058*/ 	.byte	0x04, 0x17
        /*005a*/ 	.short	(.L_3171 - .L_3170)
.L_3170:
        /*005c*/ 	.word	0x00000000
        /*0060*/ 	.short	0x000e
        /*0062*/ 	.short	0x0054
        /*0064*/ 	.byte	0x00, 0xf0, 0x11, 0x00


	//----- nvinfo : EIATTR_KPARAM_INFO
	.align		4
.L_3171:
        /*0068*/ 	.byte	0x04, 0x17
        /*006a*/ 	.short	(.L_3173 - .L_3172)
.L_3172:
        /*006c*/ 	.word	0x00000000
        /*0070*/ 	.short	0x000d
        /*0072*/ 	.short	0x0050
        /*0074*/ 	.byte	0x00, 0xf0, 0x11, 0x00


	//----- nvinfo : EIATTR_KPARAM_INFO
	.align		4
.L_3173:
        /*0078*/ 	.byte	0x04, 0x17
        /*007a*/ 	.short	(.L_3175 - .L_3174)
.L_3174:
        /*007c*/ 	.word	0x00000000
        /*0080*/ 	.short	0x000c
        /*0082*/ 	.short	0x004c
        /*0084*/ 	.byte	0x00, 0xf0, 0x11, 0x00


	//----- nvinfo : EIATTR_KPARAM_INFO
	.align		4
.L_3175:
        /*0088*/ 	.byte	0x04, 0x17
        /*008a*/ 	.short	(.L_3177 - .L_3176)
.L_3176:
        /*008c*/ 	.word	0x00000000
        /*0090*/ 	.short	0x000b
        /*0092*/ 	.short	0x0048
        /*0094*/ 	.byte	0x00, 0xf0, 0x11, 0x00


	//----- nvinfo : EIATTR_KPARAM_INFO
	.align		4
.L_3177:
        /*0098*/ 	.byte	0x04, 0x17
        /*009a*/ 	.short	(.L_3179 - .L_3178)
.L_3178:
        /*009c*/ 	.word	0x00000000
        /*00a0*/ 	.short	0x000a
        /*00a2*/ 	.short	0x0040
        /*00a4*/ 	.byte	0x00, 0xf5, 0x21, 0x00


	//----- nvinfo : EIATTR_KPARAM_INFO
	.align		4
.L_3179:
        /*00a8*/ 	.byte	0x04, 0x17
        /*00aa*/ 	.short	(.L_3181 - .L_3180)
.L_3180:
        /*00ac*/ 	.word	0x00000000
        /*00b0*/ 	.short	0x0009
        /*00b2*/ 	.short	0x0038
        /*00b4*/ 	.byte	0x00, 0xf5, 0x21, 0x00


	//----- nvinfo : EIATTR_KPARAM_INFO
	.align		4
.L_3181:
        /*00b8*/ 	.byte	0x04, 0x17
        /*00ba*/ 	.short	(.L_3183 - .L_3182)
.L_3182:
        /*00bc*/ 	.word	0x00000000
        /*00c0*/ 	.short	0x0008
        /*00c2*/ 	.short	0x0034
        /*00c4*/ 	.byte	0x00, 0xf0, 0x11, 0x00


	//----- nvinfo : EIATTR_KPARAM_INFO
	.align		4
.L_3183:
        /*00c8*/ 	.byte	0x04, 0x17
        /*00ca*/ 	.short	(.L_3185 - .L_3184)
.L_3184:
        /*00cc*/ 	.word	0x00000000
        /*00d0*/ 	.short	0x0007
        /*00d2*/ 	.short	0x0030
        /*00d4*/ 	.byte	0x00, 0xf0, 0x11, 0x00


	//----- nvinfo : EIATTR_KPARAM_INFO
	.align		4
.L_3185:
        /*00d8*/ 	.byte	0x04, 0x17
        /*00da*/ 	.short	(.L_3187 - .L_3186)
.L_3186:
        /*00dc*/ 	.word	0x00000000
        /*00e0*/ 	.short	0x0006
        /*00e2*/ 	.short	0x002c
        /*00e4*/ 	.byte	0x00, 0xf0, 0x11, 0x00


	//----- nvinfo : EIATTR_KPARAM_INFO
	.align		4
.L_3187:
        /*00e8*/ 	.byte	0x04, 0x17
        /*00ea*/ 	.short	(.L_3189 - .L_3188)
.L_3188:
        /*00ec*/ 	.word	0x00000000
        /*00f0*/ 	.short	0x0005
        /*00f2*/ 	.short	0x0028
        /*00f4*/ 	.byte	0x00, 0xf0, 0x11, 0x00


	//----- nvinfo : EIATTR_KPARAM_INFO
	.align		4
.L_3189:
        /*00f8*/ 	.byte	0x04, 0x17
        /*00fa*/ 	.short	(.L_3191 - .L_3190)
.L_3190:
        /*00fc*/ 	.word	0x00000000
        /*0100*/ 	.short	0x0004
        /*0102*/ 	.short	0x0020
        /*0104*/ 	.byte	0x00, 0xf5, 0x21, 0x00


	//----- nvinfo : EIATTR_KPARAM_INFO
	.align		4
.L_3191:
        /*0108*/ 	.byte	0x04, 0x17
        /*010a*/ 	.short	(.L_3193 - .L_3192)
.L_3192:
        /*010c*/ 	.word	0x00000000
        /*0110*/ 	.short	0x0003
        /*0112*/ 	.short	0x0018
        /*0114*/ 	.byte	0x00, 0xf5, 0x21, 0x00


	//----- nvinfo : EIATTR_KPARAM_INFO
	.align		4
.L_3193:
        /*0118*/ 	.byte	0x04, 0x17
        /*011a*/ 	.short	(.L_3195 - .L_3194)
.L_3194:
        /*011c*/ 	.word	0x00000000
        /*0120*/ 	.short	0x0002
        /*0122*/ 	.short	0x0010
        /*0124*/ 	.byte	0x00, 0xf5, 0x21, 0x00


	//----- nvinfo : EIATTR_KPARAM_INFO
	.align		4
.L_3195:
        /*0128*/ 	.byte	0x04, 0x17
        /*012a*/ 	.short	(.L_3197 - .L_3196)
.L_3196:
        /*012c*/ 	.word	0x00000000
        /*0130*/ 	.short	0x0001
        /*0132*/ 	.short	0x0008
        /*0134*/ 	.byte	0x00, 0xf5, 0x21, 0x00


	//----- nvinfo : EIATTR_KPARAM_INFO
	.align		4
.L_3197:
        /*0138*/ 	.byte	0x04, 0x17
        /*013a*/ 	.short	(.L_3199 - .L_3198)
.L_3198:
        /*013c*/ 	.word	0x00000000
        /*0140*/ 	.short	0x0000
        /*0142*/ 	.short	0x0000
        /*0144*/ 	.byte	0x00, 0xf5, 0x21, 0x00


	//----- nvinfo : EIATTR_SPARSE_MMA_MASK
	.align		4
.L_3199:
        /*0148*/ 	.byte	0x03, 0x50
        /*014a*/ 	.short	0x0000


	//----- nvinfo : EIATTR_MAXREG_COUNT
	.align		4
        /*014c*/ 	.byte	0x03, 0x1b
        /*014e*/ 	.short	0x00ff


	//----- nvinfo : EIATTR_NUM_BARRIERS
	.align		4
        /*0150*/ 	.byte	0x02, 0x4c
        /*0152*/ 	.byte	0x01
	.zero		1


	//----- nvinfo : EIATTR_MERCURY_ISA_VERSION
	.align		4
        /*0154*/ 	.byte	0x03, 0x5f
        /*0156*/ 	.short	0x0101


	//----- nvinfo : EIATTR_VRC_CTA_INIT_COUNT
	.align		4
        /*0158*/ 	.byte	0x02, 0x4a
	.zero		1
	.zero		1


	//----- nvinfo : EIATTR_EXIT_INSTR_OFFSETS
	.align		4
        /*015c*/ 	.byte	0x04, 0x1c
        /*015e*/ 	.short	(.L_3201 - .L_3200)


	//   ....[0]....
.L_3200:
        /*0160*/ 	.word	0x00000050


	//   ....[1]....
        /*0164*/ 	.word	0x00000120


	//   ....[2]....
        /*0168*/ 	.word	0x00000d70


	//   ....[3]....
        /*016c*/ 	.word	0x00007240


	//   ....[4]....
        /*0170*/ 	.word	0x00007370


	//   ....[5]....
        /*0174*/ 	.word	0x00007400


	//   ....[6]....
        /*0178*/ 	.word	0x00007440


	//----- nvinfo : EIATTR_CRS_STACK_SIZE
	.align		4
.L_3201:
        /*017c*/ 	.byte	0x04, 0x1e
        /*017e*/ 	.short	(.L_3203 - .L_3202)
.L_3202:
        /*0180*/ 	.word	0x00000000


	//----- nvinfo : EIATTR_CBANK_PARAM_SIZE
	.align		4
.L_3203:
        /*0184*/ 	.byte	0x03, 0x19
        /*0186*/ 	.short	0x0074


	//----- nvinfo : EIATTR_PARAM_CBANK
	.align		4
        /*0188*/ 	.byte	0x04, 0x0a
        /*018a*/ 	.short	(.L_3205 - .L_3204)
	.align		4
.L_3204:
        /*018c*/ 	.word	index@(.nv.constant0._Z23gemm_half_q_half_kernelILi2ELi24ELb1ELb0ELi32EEvPK6__halfPKjS4_S2_PS0_iiiiPKtS7_iiiiiibS2_i)
        /*0190*/ 	.short	0x0380
        /*0192*/ 	.short	0x0074


	//----- nvinfo : EIATTR_SW_WAR
	.align		4
.L_3205:
        /*0194*/ 	.byte	0x04, 0x36
        /*0196*/ 	.short	(.L_3207 - .L_3206)
.L_3206:
        /*0198*/ 	.word	0x00000008
.L_3207:


//--------------------- .nv.info._Z23gemm_half_q_half_kernelILi2ELi8ELb1ELb0ELi32EEvPK6__halfPKjS4_S2_PS0_iiiiPKtS7_iiiiiibS2_i --------------------------
	.section	.nv.info._Z23gemm_half_q_half_kernelILi2ELi8ELb1ELb0ELi32EEvPK6__halfPKjS4_S2_PS0_iiiiPKtS7_iiiiiibS2_i,"",@"SHT_CUDA_INFO"
	.sectionflags	@""
	.align	4


	//----- nvinfo : EIATTR_CUDA_API_VERSION
	.align		4
        /*0000*/ 	.byte	0x04, 0x37
        /*0002*/ 	.short	(.L_3209 - .L_3208)
.L_3208:
        /*0004*/ 	.word	0x00000082


	//----- nvinfo : EIATTR_KPARAM_INFO
	.align		4
.L_3209:
        /*0008*/ 	.byte	0x04, 0x17
        /*000a*/ 	.short	(.L_3211 - .L_3210)
.L_3210:
        /*000c*/ 	.word	0x00000000
        /*0010*/ 	.short	0x0013
        /*0012*/ 	.short	0x0070
        /*0014*/ 	.byte	0x00, 0xf0, 0x11, 0x00


	//----- nvinfo : EIATTR_KPARAM_INFO
	.align		4
.L_3211:
        /*0018*/ 	.byte	0x04, 0x17
        /*001a*/ 	.short	(.L_3213 - .L_3212)
.L_3212:
        /*001c*/ 	.word	0x00000000
        /*0020*/ 	.short	0x0012
        /*0022*/ 	.short	0x0068
        /*0024*/ 	.byte	0x00, 0xf5, 0x21, 0x00


	//----- nvinfo : EIATTR_KPARAM_INFO
	.align		4
.L_3213:
        /*0028*/ 	.byte	0x04, 0x17
        /*002a*/ 	.short	(.L_3215 - .L_3214)
.L_3214:
        /*002c*/ 	.word	0x00000000
        /*0030*/ 	.short	0x0011
        /*0032*/ 	.short	0x0060
        /*0034*/ 	.byte	0x00, 0xf0, 0x05, 0x00


	//----- nvinfo : EIATTR_KPARAM_INFO
	.align		4
.L_3215:
        /*0038*/ 	.byte	0x04, 0x17
        /*003a*/ 	.short	(.L_3217 - .L_3216)
.L_3216:
        /*003c*/ 	.word	0x00000000
        /*0040*/ 	.short	0x0010
        /*0042*/ 	.short	0x005c
        /*0044*/ 	.byte	0x00, 0xf0, 0x11, 0x00


	//----- nvinfo : EIATTR_KPARAM_INFO
	.align		4
.L_3217:
        /*0048*/ 	.byte	0x04, 0x17
        /*004a*/ 	.short	(.L_3219 - .L_3218)
.L_3218:
        /*004c*/ 	.word	0x00000000
        /*0050*/ 	.short	0x000f
        /*0052*/ 	.short	0x0058
        /*0054*/ 	.byte	0x00, 0xf0, 0x11, 0x00


	//----- nvinfo : EIATTR_KPARAM_INFO
	.align		4
.L_3219:
        /*0058*/ 	.byte	0x04, 0x17
        /*005a*/ 	.short	(.L_3221 - .L_3220)
.L_3220:
        /*005c*/ 	.word	0x00000000
        /*0060*/ 	.short	0x000e
        /*0062*/ 	.short	0x0054
        /*0064*/ 	.byte	0x00, 0xf0, 0x11, 0x00


	//----- nvinfo : EIATTR_KPARAM_INFO
	.align		4
.L_3221:
        /*0068*/ 	.byte	0x04, 0x17
        /*006a*/ 	.short	(.L_3223 - .L_3222)
.L_3222:
        /*006c*/ 	.word	0x00000000
        /*0070*/ 	.short	0x000d
        /*0072*/ 	.short	0x0050
        /*0074*/ 	.byte	0x00, 0xf0, 0x11, 0x00


	//----- nvinfo : EIATTR_KPARAM_INFO
	.align		4
.L_3223:
        /*0078*/ 	.byte	0x04, 0x17
        /*007a*/ 	.short	(.L_3225 - .L_3224)
.L_3224:
        /*007c*/ 	.word	0x00000000
        /*0080*/ 	.short	0x000c
        /*0082*/ 	.short	0x004c
        /*0084*/ 	.byte	0x00, 0xf0, 0x11, 0x00


	//----- nvinfo : EIATTR_KPARAM_INFO
	.align		4
.L_3225:
        /*0088*/ 	.byte	0x04, 0x17
        /*008a*/ 	.short	(.L_3227 - .L_3226)
.L_3226:
        /*008c*/ 	.word	0x00000000
        /*0090*/ 	.short	0x000b
        /*0092*/ 	.short	0x0048
        /*0094*/ 	.byte	0x00, 0xf0, 0x11, 0x00


	//----- nvinfo : EIATTR_KPARAM_INFO
	.align		4
.L_3227:
        /*0098*/ 	.byte	0x04, 0x17
        /*009a*/ 	.short	(.L_3229 - .L_3228)
.L_3228:
        /*009c*/ 	.word	0x00000000
        /*00a0*/ 	.short	0x000a
        /*00a2*/ 	.short	0x0040
        /*00a4*/ 	.byte	0x00, 0xf5, 0x21, 0x00


	//----- nvinfo : EIATTR_KPARAM_INFO
	.align		4
.L_3229:
        /*00a8*/ 	.byte	0x04, 0x17
        /*00aa*/ 	.short	(.L_3231 - .L_3230)
.L_3230:
        /*00ac*/ 	.word	0x00000000
        /*00b0*/ 	.short	0x0009
        /*00b2*/ 	.short	0x0038
        /*00b4*/ 	.byte	0x00, 0xf5, 0x21, 0x00


	//----- nvinfo : EIATTR_KPARAM_INFO
	.align		4
.L_3231:
        /*00b8*/ 	.byte	0x04, 0x17
        /*00ba*/ 	.short	(.L_3233 - .L_3232)
.L_3232:
        /*00bc*/ 	.word	0x00000000
        /*00c0*/ 	.short	0x0008
        /*00c2*/ 	.short	0x0034
        /*00c4*/ 	.byte	0x00, 0xf0, 0x11, 0x00


	//----- nvinfo : EIATTR_KPARAM_INFO
	.align		4
.L_3233:
        /*00c8*/ 	.byte	0x04, 0x17
        /*00ca*/ 	.short	(.L_3235 - .L_3234)
.L_3234:
        /*00cc*/ 	.word	0x00000000
        /*00d0*/ 	.short	0x0007
        /*00d2*/ 	.short	0x0030
        /*00d4*/ 	.byte	0x00, 0xf0, 0x11, 0x00


	//----- nvinfo : EIATTR_KPARAM_INFO
	.align		4
.L_3235:
        /*00d8*/ 	.byte	0x04, 0x17
        /*00da*/ 	.short	(.L_3237 - .L_3236)
.L_3236:
        /*00dc*/ 	.word	0x00000000
        /*00e0*/ 	.short	0x0006
        /*00e2*/ 	.short	0x002c
        /*00e4*/ 	.byte	0x00, 0xf0, 0x11, 0x00


	//----- nvinfo : EIATTR_KPARAM_INFO
	.align		4
.L_3237:
        /*00e8*/ 	.byte	0x04, 0x17
        /*00ea*/ 	.short	(.L_3239 - .L_3238)
.L_3238:
        /*00ec*/ 	.word	0x00000000
        /*00f0*/ 	.short	0x0005
        /*00f2*/ 	.short	0x0028
        /*00f4*/ 	.byte	0x00, 0xf0, 0x11, 0x00


	//----- nvinfo : EIATTR_KPARAM_INFO
	.align		4
.L_3239:
        /*00f8*/ 	.byte	0x04, 0x17
        /*00fa*/ 	.short	(.L_3241 - .L_3240)
.L_3240:
        /*00fc*/ 	.word	0x00000000
        /*0100*/ 	.short	0x0004
        /*0102*/ 	.short	0x0020
        /*0104*/ 	.byte	0x00, 0xf5, 0x21, 0x00


	//----- nvinfo : EIATTR_KPARAM_INFO
	.align		4
.L_3241:
        /*0108*/ 	.byte	0x04, 0x17
        /*010a*/ 	.short	(.L_3243 - .L_3242)
.L_3242:
        /*010c*/ 	.word	0x00000000
        /*0110*/ 	.short	0x0003
        /*0112*/ 	.short	0x0018
        /*0114*/ 	.byte	0x00, 0xf5, 0x21, 0x00


	//----- nvinfo : EIATTR_KPARAM_INFO
	.align		4
.L_3243:
        /*0118*/ 	.byte	0x04, 0x17
        /*011a*/ 	.short	(.L_3245 - .L_3244)
.L_3244:
        /*011c*/ 	.word	0x00000000
        /*0120*/ 	.short	0x0002
        /*0122*/ 	.short	0x0010
        /*0124*/ 	.byte	0x00, 0xf5, 0x21, 0x00


	//----- nvinfo : EIATTR_KPARAM_INFO
	.align		4
.L_3245:
        /*0128*/ 	.byte	0x04, 0x17
        /*012a*/ 	.short	(.L_3247 - .L_3246)
.L_3246:
        /*012c*/ 	.word	0x00000000
        /*0130*/ 	.short	0x0001
        /*0132*/ 	.short	0x0008
        /*0134*/ 	.byte	0x00, 0xf5, 0x21, 0x00


	//----- nvinfo : EIATTR_KPARAM_INFO
	.align		4
.L_3247:
        /*0138*/ 	.byte	0x04, 0x17
        /*013a*/ 	.short	(.L_3249 - .L_3248)
.L_3248:
        /*013c*/ 	.word	0x00000000
        /*0140*/ 	.short	0x0000
        /*0142*/ 	.short	0x0000
        /*0144*/ 	.byte	0x00, 0xf5, 0x21, 0x00


	//----- nvinfo : EIATTR_SPARSE_MMA_MASK
	.align		4
.L_3249:
        /*0148*/ 	.byte	0x03, 0x50
        /*014a*/ 	.short	0x0000


	//----- nvinfo : EIATTR_MAXREG_COUNT
	.align		4
        /*014c*/ 	.byte	0x03, 0x1b
        /*014e*/ 	.short	0x00ff


	//----- nvinfo : EIATTR_NUM_BARRIERS
	.align		4
        /*0150*/ 	.byte	0x02, 0x4c
        /*0152*/ 	.byte	0x01
	.zero		1


	//----- nvinfo : EIATTR_MERCURY_ISA_VERSION
	.align		4
        /*0154*/ 	.byte	0x03, 0x5f
        /*0156*/ 	.short	0x0101


	//----- nvinfo : EIATTR_VRC_CTA_INIT_COUNT
	.align		4
        /*0158*/ 	.byte	0x02, 0x4a
	.zero		1
	.zero		1


	//----- nvinfo : EIATTR_EXIT_INSTR_OFFSETS
	.align		4
        /*015c*/ 	.byte	0x04, 0x1c
        /*015e*/ 	.short	(.L_3251 - .L_3250)


	//   ....[0]....
.L_3250:
        /*0160*/ 	.word	0x00000060


	//   ....[1]....
        /*0164*/ 	.word	0x00000130


	//   ....[2]....
        /*0168*/ 	.word	0x00000d70


	//   ....[3]....
        /*016c*/ 	.word	0x00005870


	//   ....[4]....
        /*0170*/ 	.word	0x000059a0


	//   ....[5]....
        /*0174*/ 	.word	0x00005a20


	//   ....[6]....
        /*0178*/ 	.word	0x00005a60


	//----- nvinfo : EIATTR_CRS_STACK_SIZE
	.align		4
.L_3251:
        /*017c*/ 	.byte	0x04, 0x1e
        /*017e*/ 	.short	(.L_3253 - .L_3252)
.L_3252:
        /*0180*/ 	.word	0x00000000


	//----- nvinfo : EIATTR_CBANK_PARAM_SIZE
	.align		4
.L_3253:
        /*0184*/ 	.byte	0x03, 0x19
        /*0186*/ 	.short	0x0074


	//----- nvinfo : EIATTR_PARAM_CBANK
	.align		4
        /*0188*/ 	.byte	0x04, 0x0a
        /*018a*/ 	.short	(.L_3255 - .L_3254)
	.align		4
.L_3254:
        /*018c*/ 	.word	index@(.nv.constant0._Z23gemm_half_q_half_kernelILi2ELi8ELb1ELb0ELi32EEvPK6__halfPKjS4_S2_PS0_iiiiPKtS7_iiiiiibS2_i)
        /*0190*/ 	.short	0x0380
        /*0192*/ 	.short	0x0074


	//----- nvinfo : EIATTR_SW_WAR
	.align		4
.L_3255:
        /*0194*/ 	.byte	0x04, 0x36
        /*0196*/ 	.short	(.L_3257 - .L_3256)
.L_3256:
        /*0198*/ 	.word	0x00000008
.L_3257:


//--------------------- .nv.info._Z23gemm_half_q_half_kernelILi2ELi12ELb1ELb0ELi32EEvPK6__halfPKjS4_S2_PS0_iiiiPKtS7_iiiiiibS2_i --------------------------
	.section	.nv.info._Z23gemm_half_q_half_kernelILi2ELi12ELb1ELb0ELi32EEvPK6__halfPKjS4_S2_PS0_iiiiPKtS7_iiiiiibS2_i,"",@"SHT_CUDA_INFO"
	.sectionflags	@""
	.align	4


	//----- nvinfo : EIATTR_CUDA_API_VERSION
	.align		4
        /*0000*/ 	.byte	0x04, 0x37
        /*0002*/ 	.short	(.L_3259 - .L_3258)
.L_3258:
        /*0004*/ 	.word	0x00000082


	//----- nvinfo : EIATTR_KPARAM_INFO
	.align		4
.L_3259:
        /*0008*/ 	.byte	0x04, 0x17
        /*000a*/ 	.short	(.L_3261 - .L_3260)
.L_3260:
        /*000c*/ 	.word	0x00000000
        /*0010*/ 	.short	0x0013
        /*0012*/ 	.short	0x0070
        /*0014*/ 	.byte	0x00, 0xf0, 0x11, 0x00


	//----- nvinfo : EIATTR_KPARAM_INFO
	.align		4
.L_3261:
        /*0018*/ 	.byte	0x04, 0x17
        /*001a*/ 	.short	(.L_3263 - .L_3262)
.L_3262:
        /*001c*/ 	.word	0x00000000
        /*0020*/ 	.short	0x0012
        /*0022*/ 	.short	0x0068
        /*0024*/ 	.byte	0x00, 0xf5, 0x21, 0x00


	//----- nvinfo : EIATTR_KPARAM_INFO
	.align		4
.L_3263:
        /*0028*/ 	.byte	0x04, 0x17
        /*002a*/ 	.short	(.L_3265 - .L_3264)
.L_3264:
        /*002c*/ 	.word	0x00000000
        /*0030*/ 	.short	0x0011
        /*0032*/ 	.short	0x0060
        /*0034*/ 	.byte	0x00, 0xf0, 0x05, 0x00


	//----- nvinfo : EIATTR_KPARAM_INFO
	.align		4
.L_3265:
        /*0038*/ 	.byte	0x04, 0x17
        /*003a*/ 	.short	(.L_3267 - .L_3266)
.L_3266:
        /*003c*/ 	.word	0x00000000
        /*0040*/ 	.short	0x0010
        /*0042*/ 	.short	0x005c
        /*0044*/ 	.byte	0x00, 0xf0, 0x11, 0x00


	//----- nvinfo : EIATTR_KPARAM_INFO
	.align		4
.L_3267:
        /*0048*/ 	.byte	0x04, 0x17
        /*004a*/ 	.short	(.L_3269 - .L_3268)
.L_3268:
        /*004c*/ 	.word	0x00000000
        /*0050*/ 	.short	0x000f
        /*0052*/ 	.short	0x0058
        /*0054*/ 	.byte	0x00, 0xf0, 0x11, 0x00


	//----- nvinfo : EIATTR_KPARAM_INFO
	.align		4
.L_3269:
        /*0058*/ 	.byte	0x04, 0x17
        /*005a*/ 	.short	(.L_3271 - .L_3270)
.L_3270:
        /*005c*/ 	.word	0x00000000
        /*0060*/ 	.short	0x000e
        /*0062*/ 	.short	0x0054
        /*0064*/ 	.byte	0x00, 0xf0, 0x11, 0x00


	//----- nvinfo : EIATTR_KPARAM_INFO
	.align		4
.L_3271:
        /*0068*/ 	.byte	0x04, 0x17
        /*006a*/ 	.short	(.L_3273 - .L_3272)
.L_3272:
        /*006c*/ 	.word	0x00000000
        /*0070*/ 	.short	0x000d
        /*0072*/ 	.short	0x0050
        /*0074*/ 	.byte	0x00, 0xf0, 0x11, 0x00


	//----- nvinfo : EIATTR_KPARAM_INFO
	.align		4
.L_3273:
        /*0078*/ 	.byte	0x04, 0x17
        /*007a*/ 	.short	(.L_3275 - .L_3274)
.L_3274:
        /*007c*/ 	.word	0x00000000
        /*0080*/ 	.short	0x000c
        /*0082*/ 	.short	0x004c
        /*0084*/ 	.byte	0x00, 0xf0, 0x11, 0x00


	//----- nvinfo : EIATTR_KPARAM_INFO
	.align		4
.L_3275:
        /*0088*/ 	.byte	0x04, 0x17
        /*008a*/ 	.short	(.L_3277 - .L_3276)
.L_3276:
        /*008c*/ 	.word	0x00000000
        /*0090*/ 	.short	0x000b
        /*0092*/ 	.short	0x0048
        /*0094*/ 	.byte	0x00, 0xf0, 0x11, 0x00


	//----- nvinfo : EIATTR_KPARAM_INFO
	.align		4
.L_3277:
        /*0098*/ 	.byte	0x04, 0x17
        /*009a*/ 	.short	(.L_3279 - .L_3278)
.L_3278:
        /*009c*/ 	.word	0x00000000
        /*00a0*/ 	.short	0x000a
        /*00a2*/ 	.short	0x0040
        /*00a4*/ 	.byte	0x00, 0xf5, 0x21, 0x00


	//----- nvinfo : EIATTR_KPARAM_INFO
	.align		4
.L_3279:
        /*00a8*/ 	.byte	0x04, 0x17
        /*00aa*/ 	.short	(.L_3281 - .L_3280)
.L_3280:
        /*00ac*/ 	.word	0x00000000
        /*00b0*/ 	.short	0x0009
        /*00b2*/ 	.short	0x0038
        /*00b4*/ 	.byte	0x00, 0xf5, 0x21, 0x00


	//----- nvinfo : EIATTR_KPARAM_INFO
	.align		4
.L_3281:
        /*00b8*/ 	.byte	0x04, 0x17
        /*00ba*/ 	.short	(.L_3283 - .L_3282)
.L_3282:
        /*00bc*/ 	.word	0x00000000
        /*00c0*/ 	.short	0x0008
        /*00c2*/ 	.short	0x0034
        /*00c4*/ 	.byte	0x00, 0xf0, 0x11, 0x00


	//----- nvinfo : EIATTR_KPARAM_INFO
	.align		4
.L_3283:
        /*00c8*/ 	.byte	0x04, 0x17
        /*00ca*/ 	.short	(.L_3285 - .L_3284)
.L_3284:
        /*00cc*/ 	.word	0x00000000
        /*00d0*/ 	.short	0x0007
        /*00d2*/ 	.short	0x0030
        /*00d4*/ 	.byte	0x00, 0xf0, 0x11, 0x00


	//----- nvinfo : EIATTR_KPARAM_INFO
	.align		4
.L_3285:
        /*00d8*/ 	.byte	0x04, 0x17
        /*00da*/ 	.short	(.L_3287 - .L_3286)
.L_3286:
        /*00dc*/ 	.word	0x00000000
        /*00e0*/ 	.short	0x0006
        /*00e2*/ 	.short	0x002c
        /*00e4*/ 	.byte	0x00, 0xf0, 0x11, 0x00


	//----- nvinfo : EIATTR_KPARAM_INFO
	.align		4
.L_3287:
        /*00e8*/ 	.byte	0x04, 0x17
        /*00ea*/ 	.short	(.L_3289 - .L_3288)
.L_3288:
        /*00ec*/ 	.word	0x00000000
        /*00f0*/ 	.short	0x0005
        /*00f2*/ 	.short	0x0028
        /*00f4*/ 	.byte	0x00, 0xf0, 0x11, 0x00


	//----- nvinfo : EIATTR_KPARAM_INFO
	.align		4
.L_3289:
        /*00f8*/ 	.byte	0x04, 0x17
        /*00fa*/ 	.short	(.L_3291 - .L_3290)
.L_3290:
        /*00fc*/ 	.word	0x00000000
        /*0100*/ 	.short	0x0004
        /*0102*/ 	.short	0x0020
        /*0104*/ 	.byte	0x00, 0xf5, 0x21, 0x00


	//----- nvinfo : EIATTR_KPARAM_INFO
	.align		4
.L_3291:
        /*0108*/ 	.byte	0x04, 0x17
        /*010a*/ 	.short	(.L_3293 - .L_3292)
.L_3292:
        /*010c*/ 	.word	0x00000000
        /*0110*/ 	.short	0x0003
        /*0112*/ 	.short	0x0018
        /*0114*/ 	.byte	0x00, 0xf5, 0x21, 0x00


	//----- nvinfo : EIATTR_KPARAM_INFO
	.align		4
.L_3293:
        /*0118*/ 	.byte	0x04, 0x17
        /*011a*/ 	.short	(.L_3295 - .L_3294)
.L_3294:
        /*011c*/ 	.word	0x00000000
        /*0120*/ 	.short	0x0002
        /*0122*/ 	.short	0x0010
        /*0124*/ 	.byte	0x00, 0xf5, 0x21, 0x00


	//----- nvinfo : EIATTR_KPARAM_INFO
	.align		4
.L_3295:
        /*0128*/ 	.byte	0x04, 0x17
        /*012a*/ 	.short	(.L_3297 - .L_3296)
.L_3296:
        /*012c*/ 	.word	0x00000000
        /*0130*/ 	.short	0x0001
        /*0132*/ 	.short	0x0008
        /*0134*/ 	.byte	0x00, 0xf5, 0x21, 0x00


	//----- nvinfo : EIATTR_KPARAM_INFO
	.align		4
.L_3297:
        /*0138*/ 	.byte	0x04, 0x17
        /*013a*/ 	.short	(.L_3299 - .L_3298)
.L_3298:
        /*013c*/ 	.word	0x00000000
        /*0140*/ 	.short	0x0000
        /*0142*/ 	.short	0x0000
        /*0144*/ 	.byte	0x00, 0xf5, 0x21, 0x00


	//----- nvinfo : EIATTR_SPARSE_MMA_MASK
	.align		4
.L_3299:
        /*0148*/ 	.byte	0x03, 0x50
        /*014a*/ 	.short	0x0000


	//----- nvinfo : EIATTR_MAXREG_COUNT
	.align		4
        /*014c*/ 	.byte	0x03, 0x1b
        /*014e*/ 	.short	0x00ff


	//----- nvinfo : EIATTR_NUM_BARRIERS
	.align		4
        /*0150*/ 	.byte	0x02, 0x4c
        /*0152*/ 	.byte	0x01
	.zero		1


	//----- nvinfo : EIATTR_MERCURY_ISA_VERSION
	.align		4
        /*0154*/ 	.byte	0x03, 0x5f
        /*0156*/ 	.short	0x0101


	//----- nvinfo : EIATTR_VRC_CTA_INIT_COUNT
	.align		4
        /*0158*/ 	.byte	0x02, 0x4a
	.zero		1
	.zero		1


	//----- nvinfo : EIATTR_EXIT_INSTR_OFFSETS
	.align		4
        /*015c*/ 	.byte	0x04, 0x1c
        /*015e*/ 	.short	(.L_3301 - .L_3300)


	//   ....[0]....
.L_3300:
        /*0160*/ 	.word	0x00000050


	//   ....[1]....
        /*0164*/ 	.word	0x00000120


	//   ....[2]....
        /*0168*/ 	.word	0x00000d80


	//   ....[3]....
        /*016c*/ 	.word	0x000070f0


	//   ....[4]....
        /*0170*/ 	.word	0x00007250


	//   ....[5]....
        /*0174*/ 	.word	0x000072e0


	//   ....[6]....
        /*0178*/ 	.word	0x00007320


	//----- nvinfo : EIATTR_CRS_STACK_SIZE
	.align		4
.L_3301:
        /*017c*/ 	.byte	0x04, 0x1e
        /*017e*/ 	.short	(.L_3303 - .L_3302)
.L_3302:
        /*0180*/ 	.word	0x00000000


	//----- nvinfo : EIATTR_CBANK_PARAM_SIZE
	.align		4
.L_3303:
        /*0184*/ 	.byte	0x03, 0x19
        /*0186*/ 	.short	0x0074


	//----- nvinfo : EIATTR_PARAM_CBANK
	.align		4
        /*0188*/ 	.byte	0x04, 0x0a
        /*018a*/ 	.short	(.L_3305 - .L_3304)
	.align		4
.L_3304:
        /*018c*/ 	.word	index@(.nv.constant0._Z23gemm_half_q_half_kernelILi2ELi12ELb1ELb0ELi32EEvPK6__halfPKjS4_S2_PS0_iiiiPKtS7_iiiiiibS2_i)
        /*0190*/ 	.short	0x0380
        /*0192*/ 	.short	0x0074


	//----- nvinfo : EIATTR_SW_WAR
	.align		4
.L_3305:
        /*0194*/ 	.byte	0x04, 0x36
        /*0196*/ 	.short	(.L_3307 - .L_3306)
.L_3306:
        /*0198*/ 	.word	0x00000008
.L_3307:


//--------------------- .nv.info._Z23gemm_half_q_half_kernelILi2ELi14ELb1ELb0ELi32EEvPK6__halfPKjS4_S2_PS0_iiiiPKtS7_iiiiiibS2_i --------------------------
	.section	.nv.info._Z23gemm_half_q_half_kernelILi2ELi14ELb1ELb0ELi32EEvPK6__halfPKjS4_S2_PS0_iiiiPKtS7_iiiiiibS2_i,"",@"SHT_CUDA_INFO"
	.sectionflags	@""
	.align	4


	//----- nvinfo : EIATTR_CUDA_API_VERSION
	.align		4
        /*0000*/ 	.byte	0x04, 0x37
        /*0002*/ 	.short	(.L_3309 - .L_3308)
.L_3308:
        /*0004*/ 	.word	0x00000082


	//----- nvinfo : EIATTR_KPARAM_INFO
	.align		4
.L_3309:
        /*0008*/ 	.byte	0x04, 0x17
        /*000a*/ 	.short	(.L_3311 - .L_3310)
.L_3310:
        /*000c*/ 	.word	0x00000000
        /*0010*/ 	.short	0x0013
        /*0012*/ 	.short	0x0070
        /*0014*/ 	.byte	0x00, 0xf0, 0x11, 0x00


	//----- nvinfo : EIATTR_KPARAM_INFO
	.align		4
.L_3311:
        /*0018*/ 	.byte	0x04, 0x17
        /*001a*/ 	.short	(.L_3313 - .L_3312)
.L_3312:
        /*001c*/ 	.word	0x00000000
        /*0020*/ 	.short	0x0012
        /*0022*/ 	.short	0x0068
        /*0024*/ 	.byte	0x00, 0xf5, 0x21, 0x00


	//----- nvinfo : EIATTR_KPARAM_INFO
	.align		4
.L_3313:
        /*0028*/ 	.byte	0x04, 0x17
        /*002a*/ 	.short	(.L_3315 - .L_3314)
.L_3314:
        /*002c*/ 	.word	0x00000000
        /*0030*/ 	.short	0x0011
        /*0032*/ 	.short	0x0060
        /*0034*/ 	.byte	0x00, 0xf0, 0x05, 0x00


	//----- nvinfo : EIATTR_KPARAM_INFO
	.align		4
.L_3315:
        /*0038*/ 	.byte	0x04, 0x17
        /*003a*/ 	.short	(.L_3317 - .L_3316)
.L_3316:
        /*003c*/ 	.word	0x00000000
        /*0040*/ 	.short	0x0010
        /*0042*/ 	.short	0x005c
        /*0044*/ 	.byte	0x00, 0xf0, 0x11, 0x00


	//----- nvinfo : EIATTR_KPARAM_INFO
	.align		4
.L_3317:
        /*0048*/ 	.byte	0x04, 0x17
        /*004a*/ 	.short	(.L_3319 - .L_3318)
.L_3318:
        /*004c*/ 	.word	0x00000000
        /*0050*/ 	.short	0x000f
        /*0052*/ 	.short	0x0058
        /*0054*/ 	.byte	0x00, 0xf0, 0x11, 0x00


	//----- nvinfo : EIATTR_KPARAM_INFO
	.align		4
.L_3319:
        /*0058*/ 	.byte	0x04, 0x17
        /*005a*/ 	.short	(.L_3321 - .L_3320)
.L_3320:
        /*005c*/ 	.word	0x00000000
        /*0060*/ 	.short	0x000e
        /*0062*/ 	.short	0x0054
        /*0064*/ 	.byte	0x00, 0xf0, 0x11, 0x00


	//----- nvinfo : EIATTR_KPARAM_INFO
	.align		4
.L_3321:
        /*0068*/ 	.byte	0x04, 0x17
        /*006a*/ 	.short	(.L_3323 - .L_3322)
.L_3322:
        /*006c*/ 	.word	0x00000000
        /*0070*/ 	.short	0x000d
        /*0072*/ 	.short	0x0050
        /*0074*/ 	.byte	0x00, 0xf0, 0x11, 0x00


	//----- nvinfo : EIATTR_KPARAM_INFO
	.align		4
.L_3323:
        /*0078*/ 	.byte	0x04, 0x17
        /*007a*/ 	.short	(.L_3325 - .L_3324)
.L_3324:
        /*007c*/ 	.word	0x00000000
        /*0080*/ 	.short	0x000c
        /*0082*/ 	.short	0x004c
        /*0084*/ 	.byte	0x00, 0xf0, 0x11, 0x00


	//----- nvinfo : EIATTR_KPARAM_INFO
	.align		4
.L_3325:
        /*0088*/ 	.byte	0x04, 0x17
        /*008a*/ 	.short	(.L_3327 - .L_3326)
.L_3326:
        /*008c*/ 	.word	0x00000000
        /*0090*/ 	.short	0x000b
        /*0092*/ 	.short	0x0048
        /*0094*/ 	.byte	0x00, 0xf0, 0x11, 0x00


	//----- nvinfo : EIATTR_KPARAM_INFO
	.align		4
.L_3327:
        /*0098*/ 	.byte	0x04, 0x17
        /*009a*/ 	.short	(.L_3329 - .L_3328)
.L_3328:
        /*009c*/ 	.word	0x00000000
        /*00a0*/ 	.short	0x000a
        /*00a2*/ 	.short	0x0040
        /*00a4*/ 	.byte	0x00, 0xf5, 0x21, 0x00


	//----- nvinfo : EIATTR_KPARAM_INFO
	.align		4
.L_3329:
        /*00a8*/ 	.byte	0x04, 0x17
        /*00aa*/ 	.short	(.L_3331 - .L_3330)
.L_3330:
        /*00ac*/ 	.word	0x00000000
        /*00b0*/ 	.short	0x0009
        /*00b2*/ 	.short	0x0038
        /*00b4*/ 	.byte	0x00, 0xf5, 0x21, 0x00


	//----- nvinfo : EIATTR_KPARAM_INFO
	.align		4
.L_3331:
        /*00b8*/ 	.byte	0x04, 0x17
        /*00ba*/ 	.short	(.L_3333 - .L_3332)
.L_3332:
        /*00bc*/ 	.word	0x00000000
        /*00c0*/ 	.short	0x0008
        /*00c2*/ 	.short	0x0034
        /*00c4*/ 	.byte	0x00, 0xf0, 0x11, 0x00


	//----- nvinfo : EIATTR_KPARAM_INFO
	.align		4
.L_3333:
        /*00c8*/ 	.byte	0x04, 0x17
        /*00ca*/ 	.short	(.L_3335 - .L_3334)
.L_3334:
        /*00cc*/ 	.word	0x00000000
        /*00d0*/ 	.short	0x0007
        /*00d2*/ 	.short	0x0030
        /*00d4*/ 	.byte	0x00, 0xf0, 0x11, 0x00


	//----- nvinfo : EIATTR_KPARAM_INFO
	.align		4
.L_3335:
        /*00d8*/ 	.byte	0x04, 0x17
        /*00da*/ 	.short	(.L_3337 - .L_3336)
.L_3336:
        /*00dc*/ 	.word	0x00000000
        /*00e0*/ 	.short	0x0006
        /*00e2*/ 	.short	0x002c
        /*00e4*/ 	.byte	0x00, 0xf0, 0x11, 0x00


	//----- nvinfo : EIATTR_KPARAM_INFO
	.align		4
.L_3337:
        /*00e8*/ 	.byte	0x04, 0x17
        /*00ea*/ 	.short	(.L_3339 - .L_3338)
.L_3338:
        /*00ec*/ 	.word	0x00000000
        /*00f0*/ 	.short	0x0005
        /*00f2*/ 	.short	0x0028
        /*00f4*/ 	.byte	0x00, 0xf0, 0x11, 0x00


	//----- nvinfo : EIATTR_KPARAM_INFO
	.align		4
.L_3339:
        /*00f8*/ 	.byte	0x04, 0x17
        /*00fa*/ 	.short	(.L_3341 - .L_3340)
.L_3340:
        /*00fc*/ 	.word	0x00000000
        /*0100*/ 	.short	0x0004
        /*0102*/ 	.short	0x0020
        /*0104*/ 	.byte	0x00, 0xf5, 0x21, 0x00


	//----- nvinfo : EIATTR_KPARAM_INFO
	.align		4
.L_3341:
        /*0108*/ 	.byte	0x04, 0x17
        /*010a*/ 	.short	(.L_3343 - .L_3342)
.L_3342:
        /*010c*/ 	.word	0x00000000
        /*0110*/ 	.short	0x0003
        /*0112*/ 	.short	0x0018
        /*0114*/ 	.byte	0x00, 0xf5, 0x21, 0x00


	//----- nvinfo : EIATTR_KPARAM_INFO
	.align		4
.L_3343:
        /*0118*/ 	.byte	0x04, 0x17
        /*011a*/ 	.short	(.L_3345 - .L_3344)
.L_3344:
        /*011c*/ 	.word	0x00000000
        /*0120*/ 	.short	0x0002
        /*0122*/ 	.short	0x0010
        /*0124*/ 	.byte	0x00, 0xf5, 0x21, 0x00


	//----- nvinfo : EIATTR_KPARAM_INFO
	.align		4
.L_3345:
        /*0128*/ 	.byte	0x04, 0x17
        /*012a*/ 	.short	(.L_3347 - .L_3346)
.L_3346:
        /*012c*/ 	.word	0x00000000
        /*0130*/ 	.short	0x0001
        /*0132*/ 	.short	0x0008
        /*0134*/ 	.byte	0x00, 0xf5, 0x21, 0x00


	//----- nvinfo : EIATTR_KPARAM_INFO
	.align		4
.L_3347:
        /*0138*/ 	.byte	0x04, 0x17
        /*013a*/ 	.short	(.L_3349 - .L_3348)
.L_3348:
        /*013c*/ 	.word	0x00000000
        /*0140*/ 	.short	0x0000
        /*0142*/ 	.short	0x0000
        /*0144*/ 	.byte	0x00, 0xf5, 0x21, 0x00


	//----- nvinfo : EIATTR_SPARSE_MMA_MASK
	.align		4
.L_3349:
        /*0148*/ 	.byte	0x03, 0x50
        /*014a*/ 	.short	0x0000


	//----- nvinfo : EIATTR_MAXREG_COUNT
	.align		4
        /*014c*/ 	.byte	0x03, 0x1b
        /*014e*/ 	.short	0x00ff


	//----- nvinfo : EIATTR_NUM_BARRIERS
	.align		4
        /*0150*/ 	.byte	0x02, 0x4c
        /*0152*/ 	.byte	0x01
	.zero		1


	//----- nvinfo : EIATTR_MERCURY_ISA_VERSION
	.align		4
        /*0154*/ 	.byte	0x03, 0x5f
        /*0156*/ 	.short	0x0101


	//----- nvinfo : EIATTR_VRC_CTA_INIT_COUNT
	.align		4
        /*0158*/ 	.byte	0x02, 0x4a
	.zero		1
	.zero		1


	//----- nvinfo : EIATTR_EXIT_INSTR_OFFSETS
	.align		4
        /*015c*/ 	.byte	0x04, 0x1c
        /*015e*/ 	.short	(.L_3351 - .L_3350)


	//   ....[0]....
.L_3350:
        /*0160*/ 	.word	0x00000050


	//   ....[1]....
        /*0164*/ 	.word	0x00000130


	//   ....[2]....
        /*0168*/ 	.word	0x00000d90


	//   ....[3]....
        /*016c*/ 	.word	0x00007f50


	//   ....[4]....
        /*0170*/ 	.word	0x000080c0


	//   ....[5]....
        /*0174*/ 	.word	0x00008150


	//   ....[6]....
        /*0178*/ 	.word	0x00008190


	//----- nvinfo : EIATTR_CRS_STACK_SIZE
	.align		4
.L_3351:
        /*017c*/ 	.byte	0x04, 0x1e
        /*017e*/ 	.short	(.L_3353 - .L_3352)
.L_3352:
        /*0180*/ 	.word	0x00000000


	//----- nvinfo : EIATTR_CBANK_PARAM_SIZE
	.align		4
.L_3353:
        /*0184*/ 	.byte	0x03, 0x19
        /*0186*/ 	.short	0x0074


	//----- nvinfo : EIATTR_PARAM_CBANK
	.align		4
        /*0188*/ 	.byte	0x04, 0x0a
        /*018a*/ 	.short	(.L_3355 - .L_3354)
	.align		4
.L_3354:
        /*018c*/ 	.word	index@(.nv.constant0._Z23gemm_half_q_half_kernelILi2ELi14ELb1ELb0ELi32EEvPK6__halfPKjS4_S2_PS0_iiiiPKtS7_iiiiiibS2_i)
        /*0190*/ 	.short	0x0380
        /*0192*/ 	.short	0x0074


	//----- nvinfo : EIATTR_SW_WAR
	.align		4
.L_3355:
        /*0194*/ 	.byte	0x04, 0x36
        /*0196*/ 	.short	(.L_3357 - .L_3356)
.L_3356:
        /*0198*/ 	.word	0x00000008
.L_3357:


//--------------------- .nv.info._Z23gemm_half_q_half_kernelILi2ELi4ELb1ELb0ELi32EEvPK6__halfPKjS4_S2_PS0_iiiiPKtS7_iiiiiibS2_i --------------------------
	.section	.nv.info._Z23gemm_half_q_half_kernelILi2ELi4ELb1ELb0ELi32EEvPK6__halfPKjS4_S2_PS0_iiiiPKtS7_iiiiiibS2_i,"",@"SHT_CUDA_INFO"
	.sectionflags	@""
	.align	4


	//----- nvinfo : EIATTR_CUDA_API_VERSION
	.align		4
        /*0000*/ 	.byte	0x04, 0x37
        /*0002*/ 	.short	(.L_3359 - .L_3358)
.L_3358:
        /*0004*/ 	.word	0x00000082


	//----- nvinfo : EIATTR_KPARAM_INFO
	.align		4
.L_3359:
        /*0008*/ 	.byte	0x04, 0x17
        /*000a*/ 	.short	(.L_3361 - .L_3360)
.L_3360:
        /*000c*/ 	.word	0x00000000
        /*0010*/ 	.short	0x0013
        /*0012*/ 	.short	0x0070
        /*0014*/ 	.byte	0x00, 0xf0, 0x11, 0x00


	//----- nvinfo : EIATTR_KPARAM_INFO
	.align		4
.L_3361:
        /*0018*/ 	.byte	0x04, 0x17
        /*001a*/ 	.short	(.L_3363 - .L_3362)
.L_3362:
        /*001c*/ 	.word	0x00000000
        /*0020*/ 	.short	0x0012
        /*0022*/ 	.short	0x0068
        /*0024*/ 	.byte	0x00, 0xf5, 0x21, 0x00


	//----- nvinfo : EIATTR_KPARAM_INFO
	.align		4
.L_3363:
        /*0028*/ 	.byte	0x04, 0x17
        /*002a*/ 	.short	(.L_3365 - .L_3364)
.L_3364:
        /*002c*/ 	.word	0x00000000
        /*0030*/ 	.short	0x0011
        /*0032*/ 	.short	0x0060
        /*0034*/ 	.byte	0x00, 0xf0, 0x05, 0x00


	//----- nvinfo : EIATTR_KPARAM_INFO
	.align		4
.L_3365:
        /*0038*/ 	.byte	0x04, 0x17
        /*003a*/ 	.short	(.L_3367 - .L_3366)
.L_3366:
        /*003c*/ 	.word	0x00000000
        /*0040*/ 	.short	0x0010
        /*0042*/ 	.short	0x005c
        /*0044*/ 	.byte	0x00, 0xf0, 0x11, 0x00


	//----- nvinfo : EIATTR_KPARAM_INFO
	.align		4
.L_3367:
        /*0048*/ 	.byte	0x04, 0x17
        /*004a*/ 	.short	(.L_3369 - .L_3368)
.L_3368:
        /*004c*/ 	.word	0x00000000
        /*0050*/ 	.short	0x000f
        /*0052*/ 	.short	0x0058
        /*0054*/ 	.byte	0x00, 0xf0, 0x11, 0x00


	//----- nvinfo : EIATTR_KPARAM_INFO
	.align		4
.L_3369:
        /*0058*/ 	.byte	0x04, 0x17
        /*005a*/ 	.short	(.L_3371 - .L_3370)
.L_3370:
        /*005c*/ 	.word	0x00000000
        /*0060*/ 	.short	0x000e
        /*0062*/ 	.short	0x0054
        /*0064*/ 	.byte	0x00, 0xf0, 0x11, 0x00


	//----- nvinfo : EIATTR_KPARAM_INFO
	.align		4
.L_3371:
        /*0068*/ 	.byte	0x04, 0x17
        /*006a*/ 	.short	(.L_3373 - .L_3372)
.L_3372:
        /*006c*/ 	.word	0x00000000
        /*0070*/ 	.short	0x000d
        /*0072*/ 	.short	0x0050
        /*0074*/ 	.byte	0x00, 0xf0, 0x11, 0x00


	//----- nvinfo : EIATTR_KPARAM_INFO
	.align		4
.L_3373:
        /*0078*/ 	.byte	0x04, 0x17
        /*007a*/ 	.short	(.L_3375 - .L_3374)
.L_3374:
        /*007c*/ 	.word	0x00000000
        /*0080*/ 	.short	0x000c
        /*0082*/ 	.short	0x004c
        /*0084*/ 	.byte	0x00, 0xf0, 0x11, 0x00


	//----- nvinfo : EIATTR_KPARAM_INFO
	.align		4
.L_3375:
        /*0088*/ 	.byte	0x04, 0x17
        /*008a*/ 	.short	(.L_3377 - .L_3376)
.L_3376:
        /*008c*/ 	.word	0x00000000
        /*0090*/ 	.short	0x000b
        /*0092*/ 	.short	0x0048
        /*0094*/ 	.byte	0x00, 0xf0, 0x11, 0x00


	//----- nvinfo : EIATTR_KPARAM_INFO
	.align		4
.L_3377:
        /*0098*/ 	.byte	0x04, 0x17
        /*009a*/ 	.short	(.L_3379 - .L_3378)
.L_3378:
        /*009c*/ 	.word	0x00000000
        /*00a0*/ 	.short	0x000a
        /*00a2*/ 	.short	0x0040
        /*00a4*/ 	.byte	0x00, 0xf5, 0x21, 0x00


	//----- nvinfo : EIATTR_KPARAM_INFO
	.align		4
.L_3379:
        /*00a8*/ 	.byte	0x04, 0x17
        /*00aa*/ 	.short	(.L_3381 - .L_3380)
.L_3380:
        /*00ac*/ 	.word	0x00000000
        /*00b0*/ 	.short	0x0009
        /*00b2*/ 	.short	0x0038
        /*00b4*/ 	.byte	0x00, 0xf5, 0x21, 0x00


	//----- nvinfo : EIATTR_KPARAM_INFO
	.align		4
.L_3381:
        /*00b8*/ 	.byte	0x04, 0x17
        /*00ba*/ 	.short	(.L_3383 - .L_3382)
.L_3382:
        /*00bc*/ 	.word	0x00000000
        /*00c0*/ 	.short	0x0008
        /*00c2*/ 	.short	0x0034
        /*00c4*/ 	.byte	0x00, 0xf0, 0x11, 0x00


	//----- nvinfo : EIATTR_KPARAM_INFO
	.align		4
.L_3383:
        /*00c8*/ 	.byte	0x04, 0x17
        /*00ca*/ 	.short	(.L_3385 - .L_3384)
.L_3384:
        /*00cc*/ 	.word	0x00000000
        /*00d0*/ 	.short	0x0007
        /*00d2*/ 	.short	0x0030
        /*00d4*/ 	.byte	0x00, 0xf0, 0x11, 0x00


	//----- nvinfo : EIATTR_KPARAM_INFO
	.align		4
.L_3385:
        /*00d8*/ 	.byte	0x04, 0x17
        /*00da*/ 	.short	(.L_3387 - .L_3386)
.L_3386:
        /*00dc*/ 	.word	0x00000000
        /*00e0*/ 	.short	0x0006
        /*00e2*/ 	.short	0x002c
        /*00e4*/ 	.byte	0x00, 0xf0, 0x11, 0x00


	//----- nvinfo : EIATTR_KPARAM_INFO
	.align		4
.L_3387:
        /*00e8*/ 	.byte	0x04, 0x17
        /*00ea*/ 	.short	(.L_3389 - .L_3388)
.L_3388:
        /*00ec*/ 	.word	0x00000000
        /*00f0*/ 	.short	0x0005
        /*00f2*/ 	.short	0x0028
        /*00f4*/ 	.byte	0x00, 0xf0, 0x11, 0x00


	//----- nvinfo : EIATTR_KPARAM_INFO
	.align		4
.L_3389:
        /*00f8*/ 	.byte	0x04, 0x17
        /*00fa*/ 	.short	(.L_3391 - .L_3390)
.L_3390:
        /*00fc*/ 	.word	0x00000000
        /*0100*/ 	.short	0x0004
        /*0102*/ 	.short	0x0020
        /*0104*/ 	.byte	0x00, 0xf5, 0x21, 0x00


	//----- nvinfo : EIATTR_KPARAM_INFO
	.align		4
.L_3391:
        /*0108*/ 	.byte	0x04, 0x17
        /*010a*/ 	.short	(.L_3393 - .L_3392)
.L_3392:
        /*010c*/ 	.word	0x00000000
        /*0110*/ 	.short	0x0003
        /*0112*/ 	.short	0x0018
        /*0114*/ 	.byte	0x00, 0xf5, 0x21, 0x00


	//----- nvinfo : EIATTR_KPARAM_INFO
	.align		4
.L_3393:
        /*0118*/ 	.byte	0x04, 0x17
        /*011a*/ 	.short	(.L_3395 - .L_3394)
.L_3394:
        /*011c*/ 	.word	0x00000000
        /*0120*/ 	.short	0x0002
        /*0122*/ 	.short	0x0010
        /*0124*/ 	.byte	0x00, 0xf5, 0x21, 0x00


	//----- nvinfo : EIATTR_KPARAM_INFO
	.align		4
.L_3395:
        /*0128*/ 	.byte	0x04, 0x17
        /*012a*/ 	.short	(.L_3397 - .L_3396)
.L_3396:
        /*012c*/ 	.word	0x00000000
        /*0130*/ 	.short	0x0001
        /*0132*/ 	.short	0x0008
        /*0134*/ 	.byte	0x00, 0xf5, 0x21, 0x00


	//----- nvinfo : EIATTR_KPARAM_INFO
	.align		4
.L_3397:
        /*0138*/ 	.byte	0x04, 0x17
        /*013a*/ 	.short	(.L_3399 - .L_3398)
.L_3398:
        /*013c*/ 	.word	0x00000000
        /*0140*/ 	.short	0x0000
        /*0142*/ 	.short	0x0000
        /*0144*/ 	.byte	0x00, 0xf5, 0x21, 0x00


	//----- nvinfo : EIATTR_SPARSE_MMA_MASK
	.align		4
.L_3399:
        /*0148*/ 	.byte	0x03, 0x50
        /*014a*/ 	.short	0x0000


	//----- nvinfo : EIATTR_MAXREG_COUNT
	.align		4
        /*014c*/ 	.byte	0x03, 0x1b
        /*014e*/ 	.short	0x00ff


	//----- nvinfo : EIATTR_NUM_BARRIERS
	.align		4
        /*0150*/ 	.byte	0x02, 0x4c
        /*0152*/ 	.byte	0x01
	.zero		1


	//----- nvinfo : EIATTR_MERCURY_ISA_VERSION
	.align		4
        /*0154*/ 	.byte	0x03, 0x5f
        /*0156*/ 	.short	0x0101


	//----- nvinfo : EIATTR_VRC_CTA_INIT_COUNT
	.align		4
        /*0158*/ 	.byte	0x02, 0x4a
	.zero		1
	.zero		1


	//----- nvinfo : EIATTR_EXIT_INSTR_OFFSETS
	.align		4
        /*015c*/ 	.byte	0x04, 0x1c
        /*015e*/ 	.short	(.L_3401 - .L_3400)


	//   ....[0]....
.L_3400:
        /*0160*/ 	.word	0x00000050


	//   ....[1]....
        /*0164*/ 	.word	0x00000120


	//   ....[2]....
        /*0168*/ 	.word	0x00000d60


	//   ....[3]....
        /*016c*/ 	.word	0x00003490


	//   ....[4]....
        /*0170*/ 	.word	0x000035c0


	//   ....[5]....
        /*0174*/ 	.word	0x00003640


	//   ....[6]....
        /*0178*/ 	.word	0x00003680


	//----- nvinfo : EIATTR_CRS_STACK_SIZE
	.align		4
.L_3401:
        /*017c*/ 	.byte	0x04, 0x1e
        /*017e*/ 	.short	(.L_3403 - .L_3402)
.L_3402:
        /*0180*/ 	.word	0x00000000


	//----- nvinfo : EIATTR_CBANK_PARAM_SIZE
	.align		4
.L_3403:
        /*0184*/ 	.byte	0x03, 0x19
        /*0186*/ 	.short	0x0074


	//----- nvinfo : EIATTR_PARAM_CBANK
	.align		4
        /*0188*/ 	.byte	0x04, 0x0a
        /*018a*/ 	.short	(.L_3405 - .L_3404)
	.align		4
.L_3404:
        /*018c*/ 	.word	index@(.nv.constant0._Z23gemm_half_q_half_kernelILi2ELi4ELb1ELb0ELi32EEvPK6__halfPKjS4_S2_PS0_iiiiPKtS7_iiiiiibS2_i)
        /*0190*/ 	.short	0x0380
        /*0192*/ 	.short	0x0074


	//----- nvinfo : EIATTR_SW_WAR
	.align		4
.L_3405:
        /*0194*/ 	.byte	0x04, 0x36
        /*0196*/ 	.short	(.L_3407 - .L_3406)
.L_3406:
        /*0198*/ 	.word	0x00000008
.L_3407:


//--------------------- .nv.info._Z23gemm_half_q_half_kernelILi2ELi6ELb1ELb0ELi32EEvPK6__halfPKjS4_S2_PS0_iiiiPKtS7_iiiiiibS2_i --------------------------
	.section	.nv.info._Z23gemm_half_q_half_kernelILi2ELi6ELb1ELb0ELi32EEvPK6__halfPKjS4_S2_PS0_iiiiPKtS7_iiiiiibS2_i,"",@"SHT_CUDA_INFO"
	.sectionflags	@""
	.align	4


	//----- nvinfo : EIATTR_CUDA_API_VERSION
	.align		4
        /*0000*/ 	.byte	0x04, 0x37
        /*0002*/ 	.short	(.L_3409 - .L_3408)
.L_3408:
        /*0004*/ 	.word	0x00000082


	//----- nvinfo : EIATTR_KPARAM_INFO
	.align		4
.L_3409:
        /*0008*/ 	.byte	0x04, 0x17
        /*000a*/ 	.short	(.L_3411 - .L_3410)
.L_3410:
        /*000c*/ 	.word	0x00000000
        /*0010*/ 	.short	0x0013
        /*0012*/ 	.short	0x0070
        /*0014*/ 	.byte	0x00, 0xf0, 0x11, 0x00


	//----- nvinfo : EIATTR_KPARAM_INFO
	.align		4
.L_3411:
        /*0018*/ 	.byte	0x04, 0x17
        /*001a*/ 	.short	(.L_3413 - .L_3412)
.L_3412:
        /*001c*/ 	.word	0x00000000
        /*0020*/ 	.short	0x0012
        /*0022*/ 	.short	0x0068
        /*0024*/ 	.byte	0x00, 0xf5, 0x21, 0x00


	//----- nvinfo : EIATTR_KPARAM_INFO
	.align		4
.L_3413:
        /*0028*/ 	.byte	0x04, 0x17
        /*002a*/ 	.short	(.L_3415 - .L_3414)
.L_3414:
        /*002c*/ 	.word	0x00000000
        /*0030*/ 	.short	0x0011
        /*0032*/ 	.short	0x0060
        /*0034*/ 	.byte	0x00, 0xf0, 0x05, 0x00


	//----- nvinfo : EIATTR_KPARAM_INFO
	.align		4
.L_3415:
        /*0038*/ 	.byte	0x04, 0x17
        /*003a*/ 	.short	(.L_3417 - .L_3416)
.L_3416:
        /*003c*/ 	.word	0x00000000
        /*0040*/ 	.short	0x0010
        /*0042*/ 	.short	0x005c
        /*0044*/ 	.byte	0x00, 0xf0, 0x11, 0x00


	//----- nvinfo : EIATTR_KPARAM_INFO
	.align		4
.L_3417:
        /*0048*/ 	.byte	0x04, 0x17
        /*004a*/ 	.short	(.L_3419 - .L_3418)
.L_3418:
        /*004c*/ 	.word	0x00000000
        /*0050*/ 	.short	0x000f
        /*0052*/ 	.short	0x0058
        /*0054*/ 	.byte	0x00, 0xf0, 0x11, 0x00


	//----- nvinfo : EIATTR_KPARAM_INFO
	.align		4
.L_3419:
        /*0058*/ 	.byte	0x04, 0x17
        /*005a*/ 	.short	(.L_3421 - .L_3420)
.L_3420:
        /*005c*/ 	.word	0x00000000
        /*0060*/ 	.short	0x000e
        /*0062*/ 	.short	0x0054
        /*0064*/ 	.byte	0x00, 0xf0, 0x11, 0x00


	//----- nvinfo : EIATTR_KPARAM_INFO
	.align		4
.L_3421:
        /*0068*/ 	.byte	0x04, 0x17
        /*006a*/ 	.short	(.L_3423 - .L_3422)
.L_3422:
        /*006c*/ 	.word	0x00000000
        /*0070*/ 	.short	0x000d
        /*0072*/ 	.short	0x0050
        /*0074*/ 	.byte	0x00, 0xf0, 0x11, 0x00


	//----- nvinfo : EIATTR_KPARAM_INFO
	.align		4
.L_3423:
        /*0078*/ 	.byte	0x04, 0x17
        /*007a*/ 	.short	(.L_3425 - .L_3424)
.L_3424:
        /*007c*/ 	.word	0x00000000
        /*0080*/ 	.short	0x000c
        /*0082*/ 	.short	0x004c
        /*0084*/ 	.byte	0x00, 0xf0, 0x11, 0x00


	//----- nvinfo : EIATTR_KPARAM_INFO
	.align		4
.L_3425:
        /*0088*/ 	.byte	0x04, 0x17
        /*008a*/ 	.short	(.L_3427 - .L_3426)
.L_3426:
        /*008c*/ 	.word	0x00000000
        /*0090*/ 	.short	0x000b
        /*0092*/ 	.short	0x0048
        /*0094*/ 	.byte	0x00, 0xf0, 0x11, 0x00


	//----- nvinfo : EIATTR_KPARAM_INFO
	.align		4
.L_3427:
        /*0098*/ 	.byte	0x04, 0x17
        /*009a*/ 	.short	(.L_3429 - .L_3428)
.L_3428:
        /*009c*/ 	.word	0x00000000
        /*00a0*/ 	.short	0x000a
        /*00a2*/ 	.short	0x0040
        /*00a4*/ 	.byte	0x00, 0xf5, 0x21, 0x00


	//----- nvinfo : EIATTR_KPARAM_INFO
	.align		4
.L_3429:
        /*00a8*/ 	.byte	0x04, 0x17
        /*00aa*/ 	.short	(.L_3431 - .L_3430)
.L_3430:
        /*00ac*/ 	.word	0x00000000
        /*00b0*/ 	.short	0x0009
        /*00b2*/ 	.short	0x0038
        /*00b4*/ 	.byte	0x00, 0xf5, 0x21, 0x00


	//----- nvinfo : EIATTR_KPARAM_INFO
	.align		4
.L_3431:
        /*00b8*/ 	.byte	0x04, 0x17
        /*00ba*/ 	.short	(.L_3433 - .L_3432)
.L_3432:
        /*00bc*/ 	.word	0x00000000
        /*00c0*/ 	.short	0x0008
        /*00c2*/ 	.short	0x0034
        /*00c4*/ 	.byte	0x00, 0xf0, 0x11, 0x00


	//----- nvinfo : EIATTR_KPARAM_INFO
	.align		4
.L_3433:
        /*00c8*/ 	.byte	0x04, 0x17
        /*00ca*/ 	.short	(.L_3435 - .L_3434)
.L_3434:
        /*00cc*/ 	.word	0x00000000
        /*00d0*/ 	.short	0x0007
        /*00d2*/ 	.short	0x0030
        /*00d4*/ 	.byte	0x00, 0xf0, 0x11, 0x00


	//----- nvinfo : EIATTR_KPARAM_INFO
	.align		4
.L_3435:
        /*00d8*/ 	.byte	0x04, 0x17
        /*00da*/ 	.short	(.L_3437 - .L_3436)
.L_3436:
        /*00dc*/ 	.word	0x00000000
        /*00e0*/ 	.short	0x0006
        /*00e2*/ 	.short	0x002c
        /*00e4*/ 	.byte	0x00, 0xf0, 0x11, 0x00


	//----- nvinfo : EIATTR_KPARAM_INFO
	.align		4
.L_3437:
        /*00e8*/ 	.byte	0x04, 0x17
        /*00ea*/ 	.short	(.L_3439 - .L_3438)
.L_3438:
        /*00ec*/ 	.word	0x00000000
        /*00f0*/ 	.short	0x0005
        /*00f2*/ 	.short	0x0028
        /*00f4*/ 	.byte	0x00, 0xf0, 0x11, 0x00


	//----- nvinfo : EIATTR_KPARAM_INFO
	.align		4
.L_3439:
        /*00f8*/ 	.byte	0x04, 0x17
        /*00fa*/ 	.short	(.L_3441 - .L_3440)
.L_3440:
        /*00fc*/ 	.word	0x00000000
        /*0100*/ 	.short	0x0004
        /*0102*/ 	.short	0x0020
        /*0104*/ 	.byte	0x00, 0xf5, 0x21, 0x00


	//----- nvinfo : EIATTR_KPARAM_INFO
	.align		4
.L_3441:
        /*0108*/ 	.byte	0x04, 0x17
        /*010a*/ 	.short	(.L_3443 - .L_3442)
.L_3442:
        /*010c*/ 	.word	0x00000000
        /*0110*/ 	.short	0x0003
        /*0112*/ 	.short	0x0018
        /*0114*/ 	.byte	0x00, 0xf5, 0x21, 0x00


	//----- nvinfo : EIATTR_KPARAM_INFO
	.align		4
.L_3443:
        /*0118*/ 	.byte	0x04, 0x17
        /*011a*/ 	.short	(.L_3445 - .L_3444)
.L_3444:
        /*011c*/ 	.word	0x00000000
        /*0120*/ 	.short	0x0002
        /*0122*/ 	.short	0x0010
        /*0124*/ 	.byte	0x00, 0xf5, 0x21, 0x00


	//----- nvinfo : EIATTR_KPARAM_INFO
	.align		4
.L_3445:
        /*0128*/ 	.byte	0x04, 0x17
        /*012a*/ 	.short	(.L_3447 - .L_3446)
.L_3446:
        /*012c*/ 	.word	0x00000000
        /*0130*/ 	.short	0x0001
        /*0132*/ 	.short	0x0008
        /*0134*/ 	.byte	0x00, 0xf5, 0x21, 0x00


	//----- nvinfo : EIATTR_KPARAM_INFO
	.align		4
.L_3447:
        /*0138*/ 	.byte	0x04, 0x17
        /*013a*/ 	.short	(.L_3449 - .L_3448)
.L_3448:
        /*013c*/ 	.word	0x00000000
        /*0140*/ 	.short	0x0000
        /*0142*/ 	.short	0x0000
        /*0144*/ 	.byte	0x00, 0xf5, 0x21, 0x00


	//----- nvinfo : EIATTR_SPARSE_MMA_MASK
	.align		4
.L_3449:
        /*0148*/ 	.byte	0x03, 0x50
        /*014a*/ 	.short	0x0000


	//----- nvinfo : EIATTR_MAXREG_COUNT
	.align		4
        /*014c*/ 	.byte	0x03, 0x1b
        /*014e*/ 	.short	0x00ff


	//----- nvinfo : EIATTR_NUM_BARRIERS
	.align		4
        /*0150*/ 	.byte	0x02, 0x4c
        /*0152*/ 	.byte	0x01
	.zero		1


	//----- nvinfo : EIATTR_MERCURY_ISA_VERSION
	.align		4
        /*0154*/ 	.byte	0x03, 0x5f
        /*0156*/ 	.short	0x0101


	//----- nvinfo : EIATTR_VRC_CTA_INIT_COUNT
	.align		4
        /*0158*/ 	.byte	0x02, 0x4a
	.zero		1
	.zero		1


	//----- nvinfo : EIATTR_EXIT_INSTR_OFFSETS
	.align		4
        /*015c*/ 	.byte	0x04, 0x1c
        /*015e*/ 	.short	(.L_3451 - .L_3450)


	//   ....[0]....
.L_3450:
        /*0160*/ 	.word	0x00000050


	//   ....[1]....
        /*0164*/ 	.word	0x00000120


	//   ....[2]....
        /*0168*/ 	.word	0x00000d70


	//   ....[3]....
        /*016c*/ 	.word	0x00004200


	//   ....[4]....
        /*0170*/ 	.word	0x00004330


	//   ....[5]....
        /*0174*/ 	.word	0x000043c0


	//   ....[6]....
        /*0178*/ 	.word	0x00004400


	//----- nvinfo : EIATTR_CRS_STACK_SIZE
	.align		4
.L_3451:
        /*017c*/ 	.byte	0x04, 0x1e
        /*017e*/ 	.short	(.L_3453 - .L_3452)
.L_3452:
        /*0180*/ 	.word	0x00000000


	//----- nvinfo : EIATTR_CBANK_PARAM_SIZE
	.align		4
.L_3453:
        /*0184*/ 	.byte	0x03, 0x19
        /*0186*/ 	.short	0x0074


	//----- nvinfo : EIATTR_PARAM_CBANK
	.align		4
        /*0188*/ 	.byte	0x04, 0x0a
        /*018a*/ 	.short	(.L_3455 - .L_3454)
	.align		4
.L_3454:
        /*018c*/ 	.word	index@(.nv.constant0._Z23gemm_half_q_half_kernelILi2ELi6ELb1ELb0ELi32EEvPK6__halfPKjS4_S2_PS0_iiiiPKtS7_iiiiiibS2_i)
        /*0190*/ 	.short	0x0380
        /*0192*/ 	.short	0x0074


	//----- nvinfo : EIATTR_SW_WAR
	.align		4
.L_3455:
        /*0194*/ 	.byte	0x04, 0x36
        /*0196*/ 	.short	(.L_3457 - .L_3456)
.L_3456:
        /*0198*/ 	.word	0x00000008
.L_3457:


//--------------------- .nv.info._Z23gemm_half_q_half_kernelILi2ELi2ELb1ELb0ELi32EEvPK6__halfPKjS4_S2_PS0_iiiiPKtS7_iiiiiibS2_i --------------------------
	.section	.nv.info._Z23gemm_half_q_half_kernelILi2ELi2ELb1ELb0ELi32EEvPK6__halfPKjS4_S2_PS0_iiiiPKtS7_iiiiiibS2_i,"",@"SHT_CUDA_INFO"
	.sectionflags	@""
	.align	4


	//----- nvinfo : EIATTR_CUDA_API_VERSION
	.align		4
        /*0000*/ 	.byte	0x04, 0x37
        /*0002*/ 	.short	(.L_3459 - .L_3458)
.L_3458:
        /*0004*/ 	.word	0x00000082


	//----- nvinfo : EIATTR_KPARAM_INFO
	.align		4
.L_3459:
        /*0008*/ 	.byte	0x04, 0x17
        /*000a*/ 	.short	(.L_3461 - .L_3460)
.L_3460:
        /*000c*/ 	.word	0x00000000
        /*0010*/ 	.short	0x0013
        /*0012*/ 	.short	0x0070
        /*0014*/ 	.byte	0x00, 0xf0, 0x11, 0x00


	//----- nvinfo : EIATTR_KPARAM_INFO
	.align		4
.L_3461:
        /*0018*/ 	.byte	0x04, 0x17
        /*001a*/ 	.short	(.L_3463 - .L_3462)
.L_3462:
        /*001c*/ 	.word	0x00000000
        /*0020*/ 	.short	0x0012
        /*0022*/ 	.short	0x0068
        /*0024*/ 	.byte	0x00, 0xf5, 0x21, 0x00


	//----- nvinfo : EIATTR_KPARAM_INFO
	.align		4
.L_3463:
        /*0028*/ 	.byte	0x04, 0x17
        /*002a*/ 	.short	(.L_3465 - .L_3464)
.L_3464:
        /*002c*/ 	.word	0x00000000
        /*0030*/ 	.short	0x0011
        /*0032*/ 	.short	0x0060
        /*0034*/ 	.byte	0x00, 0xf0, 0x05, 0x00


	//----- nvinfo : EIATTR_KPARAM_INFO
	.align		4
.L_3465:
        /*0038*/ 	.byte	0x04, 0x17
        /*003a*/ 	.short	(.L_3467 - .L_3466)
.L_3466:
        /*003c*/ 	.word	0x00000000
        /*0040*/ 	.short	0x0010
        /*0042*/ 	.short	0x005c
        /*0044*/ 	.byte	0x00, 0xf0, 0x11, 0x00


	//----- nvinfo : EIATTR_KPARAM_INFO
	.align		4
.L_3467:
        /*0048*/ 	.byte	0x04, 0x17
        /*004a*/ 	.short	(.L_3469 - .L_3468)
.L_3468:
        /*004c*/ 	.word	0x00000000
        /*0050*/ 	.short	0x000f
        /*0052*/ 	.short	0x0058
        /*0054*/ 	.byte	0x00, 0xf0, 0x11, 0x00


	//----- nvinfo : EIATTR_KPARAM_INFO
	.align		4
.L_3469:
        /*0058*/ 	.byte	0x04, 0x17
        /*005a*/ 	.short	(.L_3471 - .L_3470)
.L_3470:
        /*005c*/ 	.word	0x00000000
        /*0060*/ 	.short	0x000e
        /*0062*/ 	.short	0x0054
        /*0064*/ 	.byte	0x00, 0xf0, 0x11, 0x00


	//----- nvinfo : EIATTR_KPARAM_INFO
	.align		4
.L_3471:
        /*0068*/ 	.byte	0x04, 0x17
        /*006a*/ 	.short	(.L_3473 - .L_3472)
.L_3472:
        /*006c*/ 	.word	0x00000000
        /*0070*/ 	.short	0x000d
        /*0072*/ 	.short	0x0050
        /*0074*/ 	.byte	0x00, 0xf0, 0x11, 0x00


	//----- nvinfo : EIATTR_KPARAM_INFO
	.align		4
.L_3473:
        /*0078*/ 	.byte	0x04, 0x17
        /*007a*/ 	.short	(.L_3475 - .L_3474)
.L_3474:
        /*007c*/ 	.word	0x00000000
        /*0080*/ 	.short	0x000c
        /*0082*/ 	.short	0x004c
        /*0084*/ 	.byte	0x00, 0xf0, 0x11, 0x00


	//----- nvinfo : EIATTR_KPARAM_INFO
	.align		4
.L_3475:
        /*0088*/ 	.byte	0x04, 0x17
        /*008a*/ 	.short	(.L_3477 - .L_3476)
.L_3476:
        /*008c*/ 	.word	0x00000000
        /*0090*/ 	.short	0x000b
        /*0092*/ 	.short	0x0048
        /*0094*/ 	.byte	0x00, 0xf0, 0x11, 0x00


	//----- nvinfo : EIATTR_KPARAM_INFO
	.align		4
.L_3477:
        /*0098*/ 	.byte	0x04, 0x17
        /*009a*/ 	.short	(.L_3479 - .L_3478)
.L_3478:
        /*009c*/ 	.word	0x00000000
        /*00a0*/ 	.short	0x000a
        /*00a2*/ 	.short	0x0040
        /*00a4*/ 	.byte	0x00, 0xf5, 0x21, 0x00


	//----- nvinfo : EIATTR_KPARAM_INFO
	.align		4
.L_3479:
        /*00a8*/ 	.byte	0x04, 0x17
        /*00aa*/ 	.short	(.L_3481 - .L_3480)
.L_3480:
        /*00ac*/ 	.word	0x00000000
        /*00b0*/ 	.short	0x0009
        /*00b2*/ 	.short	0x0038
        /*00b4*/ 	.byte	0x00, 0xf5, 0x21, 0x00


	//----- nvinfo : EIATTR_KPARAM_INFO
	.align		4
.L_3481:
        /*00b8*/ 	.byte	0x04, 0x17
        /*00ba*/ 	.short	(.L_3483 - .L_3482)
.L_3482:
        /*00bc*/ 	.word	0x00000000
        /*00c0*/ 	.short	0x0008
        /*00c2*/ 	.short	0x0034
        /*00c4*/ 	.byte	0x00, 0xf0, 0x11, 0x00


	//----- nvinfo : EIATTR_KPARAM_INFO
	.align		4
.L_3483:
        /*00c8*/ 	.byte	0x04, 0x17
        /*00ca*/ 	.short	(.L_3485 - .L_3484)
.L_3484:
        /*00cc*/ 	.word	0x00000000
        /*00d0*/ 	.short	0x0007
        /*00d2*/ 	.short	0x0030
        /*00d4*/ 	.byte	0x00, 0xf0, 0x11, 0x00


	//----- nvinfo : EIATTR_KPARAM_INFO
	.align		4
.L_3485:
        /*00d8*/ 	.byte	0x04, 0x17
        /*00da*/ 	.short	(.L_3487 - .L_3486)
.L_3486:
        /*00dc*/ 	.word	0x00000000
        /*00e0*/ 	.short	0x0006
        /*00e2*/ 	.short	0x002c
        /*00e4*/ 	.byte	0x00, 0xf0, 0x11, 0x00


	//----- nvinfo : EIATTR_KPARAM_INFO
	.align		4
.L_3487:
        /*00e8*/ 	.byte	0x04, 0x17
        /*00ea*/ 	.short	(.L_3489 - .L_3488)
.L_3488:
        /*00ec*/ 	.word	0x00000000
        /*00f0*/ 	.short	0x0005
        /*00f2*/ 	.short	0x0028
        /*00f4*/ 	.byte	0x00, 0xf0, 0x11, 0x00


	//----- nvinfo : EIATTR_KPARAM_INFO
	.align		4
.L_3489:
        /*00f8*/ 	.byte	0x04, 0x17
        /*00fa*/ 	.short	(.L_3491 - .L_3490)
.L_3490:
        /*00fc*/ 	.word	0x00000000
        /*0100*/ 	.short	0x0004
        /*0102*/ 	.short	0x0020
        /*0104*/ 	.byte	0x00, 0xf5, 0x21, 0x00


	//----- nvinfo : EIATTR_KPARAM_INFO
	.align		4
.L_3491:
        /*0108*/ 	.byte	0x04, 0x17
        /*010a*/ 	.short	(.L_3493 - .L_3492)
.L_3492:
        /*010c*/ 	.word	0x00000000
        /*0110*/ 	.short	0x0003
        /*0112*/ 	.short	0x0018
        /*0114*/ 	.byte	0x00, 0xf5, 0x21, 0x00


	//----- nvinfo : EIATTR_KPARAM_INFO
	.align		4
.L_3493:
        /*0118*/ 	.byte	0x04, 0x17
        /*011a*/ 	.short	(.L_3495 - .L_3494)
.L_3494:
        /*011c*/ 	.word	0x00000000
        /*0120*/ 	.short	0x0002
        /*0122*/ 	.short	0x0010
        /*0124*/ 	.byte	0x00, 0xf5, 0x21, 0x00


	//----- nvinfo : EIATTR_KPARAM_INFO
	.align		4
.L_3495:
        /*0128*/ 	.byte	0x04, 0x17
        /*012a*/ 	.short	(.L_3497 - .L_3496)
.L_3496:
        /*012c*/ 	.word	0x00000000
        /*0130*/ 	.short	0x0001
        /*0132*/ 	.short	0x0008
        /*0134*/ 	.byte	0x00, 0xf5, 0x21, 0x00


	//----- nvinfo : EIATTR_KPARAM_INFO
	.align		4
.L_3497:
        /*0138*/ 	.byte	0x04, 0x17
        /*013a*/ 	.short	(.L_3499 - .L_3498)
.L_3498:
        /*013c*/ 	.word	0x00000000
        /*0140*/ 	.short	0x0000
        /*0142*/ 	.short	0x0000
        /*0144*/ 	.byte	0x00, 0xf5, 0x21, 0x00


	//----- nvinfo : EIATTR_SPARSE_MMA_MASK
	.align		4
.L_3499:
        /*0148*/ 	.byte	0x03, 0x50
        /*014a*/ 	.short	0x0000


	//----- nvinfo : EIATTR_MAXREG_COUNT
	.align		4
        /*014c*/ 	.byte	0x03, 0x1b
        /*014e*/ 	.short	0x00ff


	//----- nvinfo : EIATTR_NUM_BARRIERS
	.align		4
        /*0150*/ 	.byte	0x02, 0x4c
        /*0152*/ 	.byte	0x01
	.zero		1


	//----- nvinfo : EIATTR_MERCURY_ISA_VERSION
	.align		4
        /*0154*/ 	.byte	0x03, 0x5f
        /*0156*/ 	.short	0x0101


	//----- nvinfo : EIATTR_VRC_CTA_INIT_COUNT
	.align		4
        /*0158*/ 	.byte	0x02, 0x4a
	.zero		1
	.zero		1


	//----- nvinfo : EIATTR_EXIT_INSTR_OFFSETS
	.align		4
        /*015c*/ 	.byte	0x04, 0x1c
        /*015e*/ 	.short	(.L_3501 - .L_3500)


	//   ....[0]....
.L_3500:
        /*0160*/ 	.word	0x00000050


	//   ....[1]....
        /*0164*/ 	.word	0x00000120


	//   ....[2]....
        /*0168*/ 	.word	0x00000d70


	//   ....[3]....
        /*016c*/ 	.word	0x000028d0


	//   ....[4]....
        /*0170*/ 	.word	0x00002a00


	//   ....[5]....
        /*0174*/ 	.word	0x00002a90


	//   ....[6]....
        /*0178*/ 	.word	0x00002ad0


	//----- nvinfo : EIATTR_CRS_STACK_SIZE
	.align		4
.L_3501:
        /*017c*/ 	.byte	0x04, 0x1e
        /*017e*/ 	.short	(.L_3503 - .L_3502)
.L_3502:
        /*0180*/ 	.word	0x00000000


	//----- nvinfo : EIATTR_CBANK_PARAM_SIZE
	.align		4
.L_3503:
        /*0184*/ 	.byte	0x03, 0x19
        /*0186*/ 	.short	0x0074


	//----- nvinfo : EIATTR_PARAM_CBANK
	.align		4
        /*0188*/ 	.byte	0x04, 0x0a
        /*018a*/ 	.short	(.L_3505 - .L_3504)
	.align		4
.L_3504:
        /*018c*/ 	.word	index@(.nv.constant0._Z23gemm_half_q_half_kernelILi2ELi2ELb1ELb0ELi32EEvPK6__halfPKjS4_S2_PS0_iiiiPKtS7_iiiiiibS2_i)
        /*0190*/ 	.short	0x0380
        /*0192*/ 	.short	0x0074


	//----- nvinfo : EIATTR_SW_WAR
	.align		4
.L_3505:
        /*0194*/ 	.byte	0x04, 0x36
        /*0196*/ 	.short	(.L_3507 - .L_3506)
.L_3506:
        /*0198*/ 	.word	0x00000008
.L_3507:


//--------------------- .nv.info._Z23gemm_half_q_half_kernelILi1ELi32ELb1ELb0ELi64EEvPK6__halfPKjS4_S2_PS0_iiiiPKtS7_iiiiiibS2_i --------------------------
	.section	.nv.info._Z23gemm_half_q_half_kernelILi1ELi32ELb1ELb0ELi64EEvPK6__halfPKjS4_S2_PS0_iiiiPKtS7_iiiiiibS2_i,"",@"SHT_CUDA_INFO"
	.sectionflags	@""
	.align	4


	//----- nvinfo : EIATTR_CUDA_API_VERSION
	.align		4
        /*0000*/ 	.byte	0x04, 0x37
        /*0002*/ 	.short	(.L_3509 - .L_3508)
.L_3508:
        /*0004*/ 	.word	0x00000082


	//----- nvinfo : EIATTR_KPARAM_INFO
	.align		4
.L_3509:
        /*0008*/ 	.byte	0x04, 0x17
        /*000a*/ 	.short	(.L_3511 - .L_3510)
.L_3510:
        /*000c*/ 	.word	0x00000000
        /*0010*/ 	.short	0x0013
        /*0012*/ 	.short	0x0070
        /*0014*/ 	.byte	0x00, 0xf0, 0x11, 0x00


	//----- nvinfo : EIATTR_KPARAM_INFO
	.align		4
.L_3511:
        /*0018*/ 	.byte	0x04, 0x17
        /*001a*/ 	.short	(.L_3513 - .L_3512)
.L_3512:
        /*001c*/ 	.word	0x00000000
        /*0020*/ 	.short	0x0012
        /*0022*/ 	.short	0x0068
        /*0024*/ 	.byte	0x00, 0xf5, 0x21, 0x00


	//----- nvinfo : EIATTR_KPARAM_INFO
	.align		4
.L_3513:
        /*0028*/ 	.byte	0x04, 0x17
        /*002a*/ 	.short	(.L_3515 - .L_3514)
.L_3514:
        /*002c*/ 	.word	0x00000000
        /*0030*/ 	.short	0x0011
        /*0032*/ 	.short	0x0060
        /*0034*/ 	.byte	0x00, 0xf0, 0x05, 0x00


	//----- nvinfo : EIATTR_KPARAM_INFO
	.align		4
.L_3515:
        /*0038*/ 	.byte	0x04, 0x17
        /*003a*/ 	.short	(.L_3517 - .L_3516)
.L_3516:
        /*003c*/ 	.word	0x00000000
        /*0040*/ 	.short	0x0010
        /*0042*/ 	.short	0x005c
        /*0044*/ 	.byte	0x00, 0xf0, 0x11, 0x00


	//----- nvinfo : EIATTR_KPARAM_INFO
	.align		4
.L_3517:
        /*0048*/ 	.byte	0x04, 0x17
        /*004a*/ 	.short	(.L_3519 - .L_3518)
.L_3518:
        /*004c*/ 	.word	0x00000000
        /*0050*/ 	.short	0x000f
        /*0052*/ 	.short	0x0058
        /*0054*/ 	.byte	0x00, 0xf0, 0x11, 0x00


	//----- nvinfo : EIATTR_KPARAM_INFO
	.align		4
.L_3519:
        /*0058*/ 	.byte	0x04, 0x17
        /*005a*/ 	.short	(.L_3521 - .L_3520)
.L_3520:
        /*005c*/ 	.word	0x00000000
        /*0060*/ 	.short	0x000e
        /*0062*/ 	.short	0x0054
        /*0064*/ 	.byte	0x00, 0xf0, 0x11, 0x00


	//----- nvinfo : EIATTR_KPARAM_INFO
	.align		4
.L_3521:
        /*0068*/ 	.byte	0x04, 0x17
        /*006a*/ 	.short	(.L_3523 - .L_3522)
.L_3522:
        /*006c*/ 	.word	0x00000000
        /*0070*/ 	.short	0x000d
        /*0072*/ 	.short	0x0050
        /*0074*/ 	.byte	0x00, 0xf0, 0x11, 0x00


	//----- nvinfo : EIATTR_KPARAM_INFO
	.align		4
.L_3523:
        /*0078*/ 	.byte	0x04, 0x17
        /*007a*/ 	.short	(.L_3525 - .L_3524)
.L_3524:
        /*007c*/ 	.word	0x00000000
        /*0080*/ 	.short	0x000c
        /*0082*/ 	.short	0x004c
        /*0084*/ 	.byte	0x00, 0xf0, 0x11, 0x00


	//----- nvinfo : EIATTR_KPARAM_INFO
	.align		4
.L_3525:
        /*0088*/ 	.byte	0x04, 0x17
        /*008a*/ 	.short	(.L_3527 - .L_3526)
.L_3526:
        /*008c*/ 	.word	0x00000000
        /*0090*/ 	.short	0x000b
        /*0092*/ 	.short	0x0048
        /*0094*/ 	.byte	0x00, 0xf0, 0x11, 0x00


	//----- nvinfo : EIATTR_KPARAM_INFO
	.align		4
.L_3527:
        /*0098*/ 	.byte	0x04, 0x17
        /*009a*/ 	.short	(.L_3529 - .L_3528)
.L_3528:
        /*009c*/ 	.word	0x00000000
        /*00a0*/ 	.short	0x000a
        /*00a2*/ 	.short	0x0040
        /*00a4*/ 	.byte	0x00, 0xf5, 0x21, 0x00


	//----- nvinfo : EIATTR_KPARAM_INFO
	.align		4
.L_3529:
        /*00a8*/ 	.byte	0x04, 0x17
        /*00aa*/ 	.short	(.L_3531 - .L_3530)
.L_3530:
        /*00ac*/ 	.word	0x00000000
        /*00b0*/ 	.short	0x0009
        /*00b2*/ 	.short	0x0038
        /*00b4*/ 	.byte	0x00, 0xf5, 0x21, 0x00


	//----- nvinfo : EIATTR_KPARAM_INFO
	.align		4
.L_3531:
        /*00b8*/ 	.byte	0x04, 0x17
        /*00ba*/ 	.short	(.L_3533 - .L_3532)
.L_3532:
        /*00bc*/ 	.word	0x00000000
        /*00c0*/ 	.short	0x0008
        /*00c2*/ 	.short	0x0034
        /*00c4*/ 	.byte	0x00, 0xf0, 0x11, 0x00


	//----- nvinfo : EIATTR_KPARAM_INFO
	.align		4
.L_3533:
        /*00c8*/ 	.byte	0x04, 0x17
        /*00ca*/ 	.short	(.L_3535 - .L_3534)
.L_3534:
        /*00cc*/ 	.word	0x00000000
        /*00d0*/ 	.short	0x0007
        /*00d2*/ 	.short	0x0030
        /*00d4*/ 	.byte	0x00, 0xf0, 0x11, 0x00


	//----- nvinfo : EIATTR_KPARAM_INFO
	.align		4
.L_3535:
        /*00d8*/ 	.byte	0x04, 0x17
        /*00da*/ 	.short	(.L_3537 - .L_3536)
.L_3536:
        /*00dc*/ 	.word	0x00000000
        /*00e0*/ 	.short	0x0006
        /*00e2*/ 	.short	0x002c
        /*00e4*/ 	.byte	0x00, 0xf0, 0x11, 0x00


	//----- nvinfo : EIATTR_KPARAM_INFO
	.align		4
.L_3537:
        /*00e8*/ 	.byte	0x04, 0x17
        /*00ea*/ 	.short	(.L_3539 - .L_3538)
.L_3538:
        /*00ec*/ 	.word	0x00000000
        /*00f0*/ 	.short	0x0005
        /*00f2*/ 	.short	0x0028
        /*00f4*/ 	.byte	0x00, 0xf0, 0x11, 0x00


	//----- nvinfo : EIATTR_KPARAM_INFO
	.align		4
.L_3539:
        /*00f8*/ 	.byte	0x04, 0x17
        /*00fa*/ 	.short	(.L_3541 - .L_3540)
.L_3540:
        /*00fc*/ 	.word	0x00000000
        /*0100*/ 	.short	0x0004
        /*0102*/ 	.short	0x0020
        /*0104*/ 	.byte	0x00, 0xf5, 0x21, 0x00


	//----- nvinfo : EIATTR_KPARAM_INFO
	.align		4
.L_3541:
        /*0108*/ 	.byte	0x04, 0x17
        /*010a*/ 	.short	(.L_3543 - .L_3542)
.L_3542:
        /*010c*/ 	.word	0x00000000
        /*0110*/ 	.short	0x0003
        /*0112*/ 	.short	0x0018
        /*0114*/ 	.byte	0x00, 0xf5, 0x21, 0x00


	//----- nvinfo : EIATTR_KPARAM_INFO
	.align		4
.L_3543:
        /*0118*/ 	.byte	0x04, 0x17
        /*011a*/ 	.short	(.L_3545 - .L_3544)
.L_3544:
        /*011c*/ 	.word	0x00000000
        /*0120*/ 	.short	0x0002
        /*0122*/ 	.short	0x0010
        /*0124*/ 	.byte	0x00, 0xf5, 0x21, 0x00


	//----- nvinfo : EIATTR_KPARAM_INFO
	.align		4
.L_3545:
        /*0128*/ 	.byte	0x04, 0x17
        /*012a*/ 	.short	(.L_3547 - .L_3546)
.L_3546:
        /*012c*/ 	.word	0x00000000
        /*0130*/ 	.short	0x0001
        /*0132*/ 	.short	0x0008
        /*0134*/ 	.byte	0x00, 0xf5, 0x21, 0x00


	//----- nvinfo : EIATTR_KPARAM_INFO
	.align		4
.L_3547:
        /*0138*/ 	.byte	0x04, 0x17
        /*013a*/ 	.short	(.L_3549 - .L_3548)
.L_3548:
        /*013c*/ 	.word	0x00000000
        /*0140*/ 	.short	0x0000
        /*0142*/ 	.short	0x0000
        /*0144*/ 	.byte	0x00, 0xf5, 0x21, 0x00


	//----- nvinfo : EIATTR_SPARSE_MMA_MASK
	.align		4
.L_3549:
        /*0148*/ 	.byte	0x03, 0x50
        /*014a*/ 	.short	0x0000


	//----- nvinfo : EIATTR_MAXREG_COUNT
	.align		4
        /*014c*/ 	.byte	0x03, 0x1b
        /*014e*/ 	.short	0x00ff


	//----- nvinfo : EIATTR_NUM_BARRIERS
	.align		4
        /*0150*/ 	.byte	0x02, 0x4c
        /*0152*/ 	.byte	0x01
	.zero		1


	//----- nvinfo : EIATTR_MERCURY_ISA_VERSION
	.align		4
        /*0154*/ 	.byte	0x03, 0x5f
        /*0156*/ 	.short	0x0101


	//----- nvinfo : EIATTR_VRC_CTA_INIT_COUNT
	.align		4
        /*0158*/ 	.byte	0x02, 0x4a
	.zero		1
	.zero		1


	//----- nvinfo : EIATTR_EXIT_INSTR_OFFSETS
	.align		4
        /*015c*/ 	.byte	0x04, 0x1c
        /*015e*/ 	.short	(.L_3551 - .L_3550)


	//   ....[0]....
.L_3550:
        /*0160*/ 	.word	0x00000070


	//   ....[1]....
        /*0164*/ 	.word	0x000000c0


	//   ....[2]....
        /*0168*/ 	.word	0x000002f0


	//   ....[3]....
        /*016c*/ 	.word	0x00002730


	//   ....[4]....
        /*0170*/ 	.word	0x000027d0


	//   ....[5]....
        /*0174*/ 	.word	0x00002810


	//----- nvinfo : EIATTR_CRS_STACK_SIZE
	.align		4
.L_3551:
        /*0178*/ 	.byte	0x04, 0x1e
        /*017a*/ 	.short	(.L_3553 - .L_3552)
.L_3552:
        /*017c*/ 	.word	0x00000000


	//----- nvinfo : EIATTR_CBANK_PARAM_SIZE
	.align		4
.L_3553:
        /*0180*/ 	.byte	0x03, 0x19
        /*0182*/ 	.short	0x0074


	//----- nvinfo : EIATTR_PARAM_CBANK
	.align		4
        /*0184*/ 	.byte	0x04, 0x0a
        /*0186*/ 	.short	(.L_3555 - .L_3554)
	.align		4
.L_3554:
        /*0188*/ 	.word	index@(.nv.constant0._Z23gemm_half_q_half_kernelILi1ELi32ELb1ELb0ELi64EEvPK6__halfPKjS4_S2_PS0_iiiiPKtS7_iiiiiibS2_i)
        /*018c*/ 	.short	0x0380
        /*018e*/ 	.short	0x0074


	//----- nvinfo : EIATTR_SW_WAR
	.align		4
.L_3555:
        /*0190*/ 	.byte	0x04, 0x36
        /*0192*/ 	.short	(.L_3557 - .L_3556)
.L_3556:
        /*0194*/ 	.word	0x00000008
.L_3557:


//--------------------- .nv.info._Z23gemm_half_q_half_kernelILi1ELi48ELb1ELb0ELi64EEvPK6__halfPKjS4_S2_PS0_iiiiPKtS7_iiiiiibS2_i --------------------------
	.section	.nv.info._Z23gemm_half_q_half_kernelILi1ELi48ELb1ELb0ELi64EEvPK6__halfPKjS4_S2_PS0_iiiiPKtS7_iiiiiibS2_i,"",@"SHT_CUDA_INFO"
	.sectionflags	@""
	.align	4


	//----- nvinfo : EIATTR_CUDA_API_VERSION
	.align		4
        /*0000*/ 	.byte	0x04, 0x37
        /*0002*/ 	.short	(.L_3559 - .L_3558)
.L_3558:
        /*0004*/ 	.word	0x00000082


	//----- nvinfo : EIATTR_KPARAM_INFO
	.align		4
.L_3559:
        /*0008*/ 	.byte	0x04, 0x17
        /*000a*/ 	.short	(.L_3561 - .L_3560)
.L_3560:
        /*000c*/ 	.word	0x00000000
        /*0010*/ 	.short	0x0013
        /*0012*/ 	.short	0x0070
        /*0014*/ 	.byte	0x00, 0xf0, 0x11, 0x00


	//----- nvinfo : EIATTR_KPARAM_INFO
	.align		4
.L_3561:
        /*0018*/ 	.byte	0x04, 0x17
        /*001a*/ 	.short	(.L_3563 - .L_3562)
.L_3562:
        /*001c*/ 	.word	0x00000000
        /*0020*/ 	.short	0x0012
        /*0022*/ 	.short	0x0068
        /*0024*/ 	.byte	0x00, 0xf5, 0x21, 0x00


	//----- nvinfo : EIATTR_KPARAM_INFO
	.align		4
.L_3563:
        /*0028*/ 	.byte	0x04, 0x17
        /*002a*/ 	.short	(.L_3565 - .L_3564)
.L_3564:
        /*002c*/ 	.word	0x00000000
        /*0030*/ 	.short	0x0011
        /*0032*/ 	.short	0x0060
        /*0034*/ 	.byte	0x00, 0xf0, 0x05, 0x00


	//----- nvinfo : EIATTR_KPARAM_INFO
	.align		4
.L_3565:
        /*0038*/ 	.byte	0x04, 0x17
        /*003a*/ 	.short	(.L_3567 - .L_3566)
.L_3566:
        /*003c*/ 	.word	0x00000000
        /*0040*/ 	.short	0x0010
        /*0042*/ 	.short	0x005c
        /*0044*/ 	.byte	0x00, 0xf0, 0x11, 0x00


	//----- nvinfo : EIATTR_KPARAM_INFO
	.align		4
.L_3567:
        /*0048*/ 	.byte	0x04, 0x17
        /*004a*/ 	.short	(.L_3569 - .L_3568)
.L_3568:
        /*004c*/ 	.word	0x00000000
        /*0050*/ 	.short	0x000f
        /*0052*/ 	.short	0x0058
        /*0054*/ 	.byte	0x00, 0xf0, 0x11, 0x00


	//----- nvinfo : EIATTR_KPARAM_INFO
	.align		4
.L_3569:
        /*0058*/ 	.byte	0x04, 0x17
        /*005a*/ 	.short	(.L_3571 - .L_3570)
.L_3570:
        /*005c*/ 	.word	0x00000000
        /*0060*/ 	.short	0x000e
        /*0062*/ 	.short	0x0054
        /*0064*/ 	.byte	0x00, 0xf0, 0x11, 0x00


	//----- nvinfo : EIATTR_KPARAM_INFO
	.align		4
.L_3571:
        /*0068*/ 	.byte	0x04, 0x17
        /*006a*/ 	.short	(.L_3573 - .L_3572)
.L_3572:
        /*006c*/ 	.word	0x00000000
        /*0070*/ 	.short	0x000d
        /*0072*/ 	.short	0x0050
        /*0074*/ 	.byte	0x00, 0xf0, 0x11, 0x00


	//----- nvinfo : EIATTR_KPARAM_INFO
	.align		4
.L_3573:
        /*0078*/ 	.byte	0x04, 0x17
        /*007a*/ 	.short	(.L_3575 - .L_3574)
.L_3574:
        /*007c*/ 	.word	0x00000000
        /*0080*/ 	.short	0x000c
        /*0082*/ 	.short	0x004c
        /*0084*/ 	.byte	0x00, 0xf0, 0x11, 0x00


	//----- nvinfo : EIATTR_KPARAM_INFO
	.align		4
.L_3575:
        /*0088*/ 	.byte	0x04, 0x17
        /*008a*/ 	.short	(.L_3577 - .L_3576)
.L_3576:
        /*008c*/ 	.word	0x00000000
        /*0090*/ 	.short	0x000b
        /*0092*/ 	.short	0x0048
        /*0094*/ 	.byte	0x00, 0xf0, 0x11, 0x00


	//----- nvinfo : EIATTR_KPARAM_INFO
	.align		4
.L_3577:
        /*0098*/ 	.byte	0x04, 0x17
        /*009a*/ 	.short	(.L_3579 - .L_3578)
.L_3578:
        /*009c*/ 	.word	0x00000000
        /*00a0*/ 	.short	0x000a
        /*00a2*/ 	.short	0x0040
        /*00a4*/ 	.byte	0x00, 0xf5, 0x21, 0x00


	//----- nvinfo : EIATTR_KPARAM_INFO
	.align		4
.L_3579:
        /*00a8*/ 	.byte	0x04, 0x17
        /*00aa*/ 	.short	(.L_3581 - .L_3580)
.L_3580:
        /*00ac*/ 	.word	0x00000000
        /*00b0*/ 	.short	0x0009
        /*00b2*/ 	.short	0x0038
        /*00b4*/ 	.byte	0x00, 0xf5, 0x21, 0x00


	//----- nvinfo : EIATTR_KPARAM_INFO
	.align		4
.L_3581:
        /*00b8*/ 	.byte	0x04, 0x17
        /*00ba*/ 	.short	(.L_3583 - .L_3582)
.L_3582:
        /*00bc*/ 	.word	0x00000000
        /*00c0*/ 	.short	0x0008
        /*00c2*/ 	.short	0x0034
        /*00c4*/ 	.byte	0x00, 0xf0, 0x11, 0x00


	//----- nvinfo : EIATTR_KPARAM_INFO
	.align		4
.L_3583:
        /*00c8*/ 	.byte	0x04, 0x17
        /*00ca*/ 	.short	(.L_3585 - .L_3584)
.L_3584:
        /*00cc*/ 	.word	0x00000000
        /*00d0*/ 	.short	0x0007
        /*00d2*/ 	.short	0x0030
        /*00d4*/ 	.byte	0x00, 0xf0, 0x11, 0x00


	//----- nvinfo : EIATTR_KPARAM_INFO
	.align		4
.L_3585:
        /*00d8*/ 	.byte	0x04, 0x17
        /*00da*/ 	.short	(.L_3587 - .L_3586)
.L_3586:
        /*00dc*/ 	.word	0x00000000
        /*00e0*/ 	.short	0x0006
        /*00e2*/ 	.short	0x002c
        /*00e4*/ 	.byte	0x00, 0xf0, 0x11, 0x00


	//----- nvinfo : EIATTR_KPARAM_INFO
	.align		4
.L_3587:
        /*00e8*/ 	.byte	0x04, 0x17
        /*00ea*/ 	.short	(.L_3589 - .L_3588)
.L_3588:
        /*00ec*/ 	.word	0x00000000
        /*00f0*/ 	.short	0x0005
        /*00f2*/ 	.short	0x0028
        /*00f4*/ 	.byte	0x00, 0xf0, 0x11, 0x00


	//----- nvinfo : EIATTR_KPARAM_INFO
	.align		4
.L_3589:
        /*00f8*/ 	.byte	0x04, 0x17
        /*00fa*/ 	.short	(.L_3591 - .L_3590)
.L_3590:
        /*00fc*/ 	.word	0x00000000
        /*0100*/ 	.short	0x0004
        /*0102*/ 	.short	0x0020
        /*0104*/ 	.byte	0x00, 0xf5, 0x21, 0x00


	//----- nvinfo : EIATTR_KPARAM_INFO
	.align		4
.L_3591:
        /*0108*/ 	.byte	0x04, 0x17
        /*010a*/ 	.short	(.L_3593 - .L_3592)
.L_3592:
        /*010c*/ 	.word	0x00000000
        /*0110*/ 	.short	0x0003
        /*0112*/ 	.short	0x0018
        /*0114*/ 	.byte	0x00, 0xf5, 0x21, 0x00


	//----- nvinfo : EIATTR_KPARAM_INFO
	.align		4
.L_3593:
        /*0118*/ 	.byte	0x04, 0x17
        /*011a*/ 	.short	(.L_3595 - .L_3594)
.L_3594:
        /*011c*/ 	.word	0x00000000
        /*0120*/ 	.short	0x0002
        /*0122*/ 	.short	0x0010
        /*0124*/ 	.byte	0x00, 0xf5, 0x21, 0x00


	//----- nvinfo : EIATTR_KPARAM_INFO
	.align		4
.L_3595:
        /*0128*/ 	.byte	0x04, 0x17
        /*012a*/ 	.short	(.L_3597 - .L_3596)
.L_3596:
        /*012c*/ 	.word	0x00000000
        /*0130*/ 	.short	0x0001
        /*0132*/ 	.short	0x0008
        /*0134*/ 	.byte	0x00, 0xf5, 0x21, 0x00


	//----- nvinfo : EIATTR_KPARAM_INFO
	.align		4
.L_3597:
        /*0138*/ 	.byte	0x04, 0x17
        /*013a*/ 	.short	(.L_3599 - .L_3598)
.L_3598:
        /*013c*/ 	.word	0x00000000
        /*0140*/ 	.short	0x0000
        /*0142*/ 	.short	0x0000
        /*0144*/ 	.byte	0x00, 0xf5, 0x21, 0x00


	//----- nvinfo : EIATTR_SPARSE_MMA_MASK
	.align		4
.L_3599:
        /*0148*/ 	.byte	0x03, 0x50
        /*014a*/ 	.short	0x0000


	//----- nvinfo : EIATTR_MAXREG_COUNT
	.align		4
        /*014c*/ 	.byte	0x03, 0x1b
        /*014e*/ 	.short	0x00ff


	//----- nvinfo : EIATTR_NUM_BARRIERS
	.align		4
        /*0150*/ 	.byte	0x02, 0x4c
        /*0152*/ 	.byte	0x01
	.zero		1


	//----- nvinfo : EIATTR_MERCURY_ISA_VERSION
	.align		4
        /*0154*/ 	.byte	0x03, 0x5f
        /*0156*/ 	.short	0x0101


	//----- nvinfo : EIATTR_VRC_CTA_INIT_COUNT
	.align		4
        /*0158*/ 	.byte	0x02, 0x4a
	.zero		1
	.zero		1


	//----- nvinfo : EIATTR_EXIT_INSTR_OFFSETS
	.align		4
        /*015c*/ 	.byte	0x04, 0x1c
        /*015e*/ 	.short	(.L_3601 - .L_3600)


	//   ....[0]....
.L_3600:
        /*0160*/ 	.word	0x00000060


	//   ....[1]....
        /*0164*/ 	.word	0x000000c0


	//   ....[2]....
        /*0168*/ 	.word	0x000002d0


	//   ....[3]....
        /*016c*/ 	.word	0x00003c40


	//   ....[4]....
        /*0170*/ 	.word	0x00003cd0


	//   ....[5]....
        /*0174*/ 	.word	0x00003d10


	//----- nvinfo : EIATTR_CRS_STACK_SIZE
	.align		4
.L_3601:
        /*0178*/ 	.byte	0x04, 0x1e
        /*017a*/ 	.short	(.L_3603 - .L_3602)
.L_3602:
        /*017c*/ 	.word	0x00000000


	//----- nvinfo : EIATTR_CBANK_PARAM_SIZE
	.align		4
.L_3603:
        /*0180*/ 	.byte	0x03, 0x19
        /*0182*/ 	.short	0x0074


	//----- nvinfo : EIATTR_PARAM_CBANK
	.align		4
        /*0184*/ 	.byte	0x04, 0x0a
        /*0186*/ 	.short	(.L_3605 - .L_3604)
	.align		4
.L_3604:
        /*0188*/ 	.word	index@(.nv.constant0._Z23gemm_half_q_half_kernelILi1ELi48ELb1ELb0ELi64EEvPK6__halfPKjS4_S2_PS0_iiiiPKtS7_iiiiiibS2_i)
        /*018c*/ 	.short	0x0380
        /*018e*/ 	.short	0x0074


	//----- nvinfo : EIATTR_SW_WAR
	.align		4
.L_3605:
        /*0190*/ 	.byte	0x04, 0x36
        /*0192*/ 	.short	(.L_3607 - .L_3606)
.L_3606:
        /*0194*/ 	.word	0x00000008
.L_3607:


//--------------------- .nv.info._Z23gemm_half_q_half_kernelILi1ELi16ELb1ELb0ELi64EEvPK6__halfPKjS4_S2_PS0_iiiiPKtS7_iiiiiibS2_i --------------------------
	.section	.nv.info._Z23gemm_half_q_half_kernelILi1ELi16ELb1ELb0ELi64EEvPK6__halfPKjS4_S2_PS0_iiiiPKtS7_iiiiiibS2_i,"",@"SHT_CUDA_INFO"
	.sectionflags	@""
	.align	4


	//----- nvinfo : EIATTR_CUDA_API_VERSION
	.align		4
        /*0000*/ 	.byte	0x04, 0x37
        /*0002*/ 	.short	(.L_3609 - .L_3608)
.L_3608:
        /*0004*/ 	.word	0x00000082


	//----- nvinfo : EIATTR_KPARAM_INFO
	.align		4
.L_3609:
        /*0008*/ 	.byte	0x04, 0x17
        /*000a*/ 	.short	(.L_3611 - .L_3610)
.L_3610:
        /*000c*/ 	.word	0x00000000
        /*0010*/ 	.short	0x0013
        /*0012*/ 	.short	0x0070
        /*0014*/ 	.byte	0x00, 0xf0, 0x11, 0x00


	//----- nvinfo : EIATTR_KPARAM_INFO
	.align		4
.L_3611:
        /*0018*/ 	.byte	0x04, 0x17
        /*001a*/ 	.short	(.L_3613 - .L_3612)
.L_3612:
        /*001c*/ 	.word	0x00000000
        /*0020*/ 	.short	0x0012
        /*0022*/ 	.short	0x0068
        /*0024*/ 	.byte	0x00, 0xf5, 0x21, 0x00


	//----- nvinfo : EIATTR_KPARAM_INFO
	.align		4
.L_3613:
        /*0028*/ 	.byte	0x04, 0x17
        /*002a*/ 	.short	(.L_3615 - .L_3614)
.L_3614:
        /*002c*/ 	.word	0x00000000
        /*0030*/ 	.short	0x0011
        /*0032*/ 	.short	0x0060
        /*0034*/ 	.byte	0x00, 0xf0, 0x05, 0x00


	//----- nvinfo : EIATTR_KPARAM_INFO
	.align		4
.L_3615:
        /*0038*/ 	.byte	0x04, 0x17
        /*003a*/ 	.short	(.L_3617 - .L_3616)
.L_3616:
        /*003c*/ 	.word	0x00000000
        /*0040*/ 	.short	0x0010
        /*0042*/ 	.short	0x005c
        /*0044*/ 	.byte	0x00, 0xf0, 0x11, 0x00


	//----- nvinfo : EIATTR_KPARAM_INFO
	.align		4
.L_3617:
        /*0048*/ 	.byte	0x04, 0x17
        /*004a*/ 	.short	(.L_3619 - .L_3618)
.L_3618:
        /*004c*/ 	.word	0x00000000
        /*0050*/ 	.short	0x000f
        /*0052*/ 	.short	0x0058
        /*0054*/ 	.byte	0x00, 0xf0, 0x11, 0x00


	//----- nvinfo : EIATTR_KPARAM_INFO
	.align		4
.L_3619:
        /*0058*/ 	.byte	0x04, 0x17
        /*005a*/ 	.short	(.L_3621 - .L_3620)
.L_3620:
        /*005c*/ 	.word	0x00000000
        /*0060*/ 	.short	0x000e
        /*0062*/ 	.short	0x0054
        /*0064*/ 	.byte	0x00, 0xf0, 0x11, 0x00


	//----- nvinfo : EIATTR_KPARAM_INFO
	.align		4
.L_3621:
        /*0068*/ 	.byte	0x04, 0x17
        /*006a*/ 	.short	(.L_3623 - .L_3622)
.L_3622:
        /*006c*/ 	.word	0x00000000
        /*0070*/ 	.short	0x000d
        /*0072*/ 	.short	0x0050
        /*0074*/ 	.byte	0x00, 0xf0, 0x11, 0x00


	//----- nvinfo : EIATTR_KPARAM_INFO
	.align		4
.L_3623:
        /*0078*/ 	.byte	0x04, 0x17
        /*007a*/ 	.short	(.L_3625 - .L_3624)
.L_3624:
        /*007c*/ 	.word	0x00000000
        /*0080*/ 	.short	0x000c
        /*0082*/ 	.short	0x004c
        /*0084*/ 	.byte	0x00, 0xf0, 0x11, 0x00


	//----- nvinfo : EIATTR_KPARAM_INFO
	.align		4
.L_3625:
        /*0088*/ 	.byte	0x04, 0x17
        /*008a*/ 	.short	(.L_3627 - .L_3626)
.L_3626:
        /*008c*/ 	.word	0x00000000
        /*0090*/ 	.short	0x000b
        /*0092*/ 	.short	0x0048
        /*0094*/ 	.byte	0x00, 0xf0, 0x11, 0x00


	//----- nvinfo : EIATTR_KPARAM_INFO
	.align		4
.L_3627:
        /*0098*/ 	.byte	0x04, 0x17
        /*009a*/ 	.short	(.L_3629 - .L_3628)
.L_3628:
        /*009c*/ 	.word	0x00000000
        /*00a0*/ 	.short	0x000a
        /*00a2*/ 	.short	0x0040
        /*00a4*/ 	.byte	0x00, 0xf5, 0x21, 0x00


	//----- nvinfo : EIATTR_KPARAM_INFO
	.align		4
.L_3629:
        /*00a8*/ 	.byte	0x04, 0x17
        /*00aa*/ 	.short	(.L_3631 - .L_3630)
.L_3630:
        /*00ac*/ 	.word	0x00000000
        /*00b0*/ 	.short	0x0009
        /*00b2*/ 	.short	0x0038
        /*00b4*/ 	.byte	0x00, 0xf5, 0x21, 0x00


	//----- nvinfo : EIATTR_KPARAM_INFO
	.align		4
.L_3631:
        /*00b8*/ 	.byte	0x04, 0x17
        /*00ba*/ 	.short	(.L_3633 - .L_3632)
.L_3632:
        /*00bc*/ 	.word	0x00000000
        /*00c0*/ 	.short	0x0008
        /*00c2*/ 	.short	0x0034
        /*00c4*/ 	.byte	0x00, 0xf0, 0x11, 0x00


	//----- nvinfo : EIATTR_KPARAM_INFO
	.align		4
.L_3633:
        /*00c8*/ 	.byte	0x04, 0x17
        /*00ca*/ 	.short	(.L_3635 - .L_3634)
.L_3634:
        /*00cc*/ 	.word	0x00000000
        /*00d0*/ 	.short	0x0007
        /*00d2*/ 	.short	0x0030
        /*00d4*/ 	.byte	0x00, 0xf0, 0x11, 0x00


	//----- nvinfo : EIATTR_KPARAM_INFO
	.align		4
.L_3635:
        /*00d8*/ 	.byte	0x04, 0x17
        /*00da*/ 	.short	(.L_3637 - .L_3636)
.L_3636:
        /*00dc*/ 	.word	0x00000000
        /*00e0*/ 	.short	0x0006
        /*00e2*/ 	.short	0x002c
        /*00e4*/ 	.byte	0x00, 0xf0, 0x11, 0x00


	//----- nvinfo : EIATTR_KPARAM_INFO
	.align		4
.L_3637:
        /*00e8*/ 	.byte	0x04, 0x17
        /*00ea*/ 	.short	(.L_3639 - .L_3638)
.L_3638:
        /*00ec*/ 	.word	0x00000000
        /*00f0*/ 	.short	0x0005
        /*00f2*/ 	.short	0x0028
        /*00f4*/ 	.byte	0x00, 0xf0, 0x11, 0x00


	//----- nvinfo : EIATTR_KPARAM_INFO
	.align		4
.L_3639:
        /*00f8*/ 	.byte	0x04, 0x17
        /*00fa*/ 	.short	(.L_3641 - .L_3640)
.L_3640:
        /*00fc*/ 	.word	0x00000000
        /*0100*/ 	.short	0x0004
        /*0102*/ 	.short	0x0020
        /*0104*/ 	.byte	0x00, 0xf5, 0x21, 0x00


	//----- nvinfo : EIATTR_KPARAM_INFO
	.align		4
.L_3641:
        /*0108*/ 	.byte	0x04, 0x17
        /*010a*/ 	.short	(.L_3643 - .L_3642)
.L_3642:
        /*010c*/ 	.word	0x00000000
        /*0110*/ 	.short	0x0003
        /*0112*/ 	.short	0x0018
        /*0114*/ 	.byte	0x00, 0xf5, 0x21, 0x00


	//----- nvinfo : EIATTR_KPARAM_INFO
	.align		4
.L_3643:
        /*0118*/ 	.byte	0x04, 0x17
        /*011a*/ 	.short	(.L_3645 - .L_3644)
.L_3644:
        /*011c*/ 	.word	0x00000000
        /*0120*/ 	.short	0x0002
        /*0122*/ 	.short	0x0010
        /*0124*/ 	.byte	0x00, 0xf5, 0x21, 0x00


	//----- nvinfo : EIATTR_KPARAM_INFO
	.align		4
.L_3645:
        /*0128*/ 	.byte	0x04, 0x17
        /*012a*/ 	.short	(.L_3647 - .L_3646)
.L_3646:
        /*012c*/ 	.word	0x00000000
        /*0130*/ 	.short	0x0001
        /*0132*/ 	.short	0x0008
        /*0134*/ 	.byte	0x00, 0xf5, 0x21, 0x00


	//----- nvinfo : EIATTR_KPARAM_INFO
	.align		4
.L_3647:
        /*0138*/ 	.byte	0x04, 0x17
        /*013a*/ 	.short	(.L_3649 - .L_3648)
.L_3648:
        /*013c*/ 	.word	0x00000000
        /*0140*/ 	.short	0x0000
        /*0142*/ 	.short	0x0000
        /*0144*/ 	.byte	0x00, 0xf5, 0x21, 0x00


	//----- nvinfo : EIATTR_SPARSE_MMA_MASK
	.align		4
.L_3649:
        /*0148*/ 	.byte	0x03, 0x50
        /*014a*/ 	.short	0x0000


	//----- nvinfo : EIATTR_MAXREG_COUNT
	.align		4
        /*014c*/ 	.byte	0x03, 0x1b
        /*014e*/ 	.short	0x00ff


	//----- nvinfo : EIATTR_NUM_BARRIERS
	.align		4
        /*0150*/ 	.byte	0x02, 0x4c
        /*0152*/ 	.byte	0x01
	.zero		1


	//----- nvinfo : EIATTR_MERCURY_ISA_VERSION
	.align		4
        /*0154*/ 	.byte	0x03, 0x5f
        /*0156*/ 	.short	0x0101


	//----- nvinfo : EIATTR_VRC_CTA_INIT_COUNT
	.align		4
        /*0158*/ 	.byte	0x02, 0x4a
	.zero		1
	.zero		1


	//----- nvinfo : EIATTR_EXIT_INSTR_OFFSETS
	.align		4
        /*015c*/ 	.byte	0x04, 0x1c
        /*015e*/ 	.short	(.L_3651 - .L_3650)


	//   ....[0]....
.L_3650:
        /*0160*/ 	.word	0x00000060


	//   ....[1]....
        /*0164*/ 	.word	0x000000c0


	//   ....[2]....
        /*0168*/ 	.word	0x000002d0


	//   ....[3]....
        /*016c*/ 	.word	0x00002400


	//   ....[4]....
        /*0170*/ 	.word	0x00002490


	//   ....[5]....
        /*0174*/ 	.word	0x000024d0


	//----- nvinfo : EIATTR_CRS_STACK_SIZE
	.align		4
.L_3651:
        /*0178*/ 	.byte	0x04, 0x1e
        /*017a*/ 	.short	(.L_3653 - .L_3652)
.L_3652:
        /*017c*/ 	.word	0x00000000


	//----- nvinfo : EIATTR_CBANK_PARAM_SIZE
	.align		4
.L_3653:
        /*0180*/ 	.byte	0x03, 0x19
        /*0182*/ 	.short	0x0074


	//----- nvinfo : EIATTR_PARAM_CBANK
	.align		4
        /*0184*/ 	.byte	0x04, 0x0a
        /*0186*/ 	.short	(.L_3655 - .L_3654)
	.align		4
.L_3654:
        /*0188*/ 	.word	index@(.nv.constant0._Z23gemm_half_q_half_kernelILi1ELi16ELb1ELb0ELi64EEvPK6__halfPKjS4_S2_PS0_iiiiPKtS7_iiiiiibS2_i)
        /*018c*/ 	.short	0x0380
        /*018e*/ 	.short	0x0074


	//----- nvinfo : EIATTR_SW_WAR
	.align		4
.L_3655:
        /*0190*/ 	.byte	0x04, 0x36
        /*0192*/ 	.short	(.L_3657 - .L_3656)
.L_3656:
        /*0194*/ 	.word	0x00000008
.L_3657:


//--------------------- .nv.info._Z23gemm_half_q_half_kernelILi1ELi24ELb1ELb0ELi64EEvPK6__halfPKjS4_S2_PS0_iiiiPKtS7_iiiiiibS2_i --------------------------
	.section	.nv.info._Z23gemm_half_q_half_kernelILi1ELi24ELb1ELb0ELi64EEvPK6__halfPKjS4_S2_PS0_iiiiPKtS7_iiiiiibS2_i,"",@"SHT_CUDA_INFO"
	.sectionflags	@""
	.align	4


	//----- nvinfo : EIATTR_CUDA_API_VERSION
	.align		4
        /*0000*/ 	.byte	0x04, 0x37
        /*0002*/ 	.short	(.L_3659 - .L_3658)
.L_3658:
        /*0004*/ 	.word	0x00000082


	//----- nvinfo : EIATTR_KPARAM_INFO
	.align		4
.L_3659:
        /*0008*/ 	.byte	0x04, 0x17
        /*000a*/ 	.short	(.L_3661 - .L_3660)
.L_3660:
        /*000c*/ 	.word	0x00000000
        /*0010*/ 	.short	0x0013
        /*0012*/ 	.short	0x0070
        /*0014*/ 	.byte	0x00, 0xf0, 0x11, 0x00


	//----- nvinfo : EIATTR_KPARAM_INFO
	.align		4
.L_3661:
        /*0018*/ 	.byte	0x04, 0x17
        /*001a*/ 	.short	(.L_3663 - .L_3662)
.L_3662:
        /*001c*/ 	.word	0x00000000
        /*0020*/ 	.short	0x0012
        /*0022*/ 	.short	0x0068
        /*0024*/ 	.byte	0x00, 0xf5, 0x21, 0x00


	//----- nvinfo : EIATTR_KPARAM_INFO
	.align		4
.L_3663:
        /*0028*/ 	.byte	0x04, 0x17
        /*002a*/ 	.short	(.L_3665 - .L_3664)
.L_3664:
        /*002c*/ 	.word	0x00000000
        /*0030*/ 	.short	0x0011
        /*0032*/ 	.short	0x0060
        /*0034*/ 	.byte	0x00, 0xf0, 0x05, 0x00


	//----- nvinfo : EIATTR_KPARAM_INFO
	.align		4
.L_3665:
        /*0038*/ 	.byte	0x04, 0x17
        /*003a*/ 	.short	(.L_3667 - .L_3666)
.L_3666:
        /*003c*/ 	.word	0x00000000
        /*0040*/ 	.short	0x0010
        /*0042*/ 	.short	0x005c
        /*0044*/ 	.byte	0x00, 0xf0, 0x11, 0x00


	//----- nvinfo : EIATTR_KPARAM_INFO
	.align		4
.L_3667:
        /*0048*/ 	.byte	0x04, 0x17
        /*004a*/ 	.short	(.L_3669 - .L_3668)
.L_3668:
        /*004c*/ 	.word	0x00000000
        /*0050*/ 	.short	0x000f
        /*0052*/ 	.short	0x0058
        /*0054*/ 	.byte	0x00, 0xf0, 0x11, 0x00


	//----- nvinfo : EIATTR_KPARAM_INFO
	.align		4
.L_3669:
        /*0058*/ 	.byte	0x04, 0x17
        /*005a*/ 	.short	(.L_3671 - .L_3670)
.L_3670:
        /*005c*/ 	.word	0x00000000
        /*0060*/ 	.short	0x000e
        /*0062*/ 	.short	0x0054
        /*0064*/ 	.byte	0x00, 0xf0, 0x11, 0x00


	//----- nvinfo : EIATTR_KPARAM_INFO
	.align		4
.L_3671:
        /*0068*/ 	.byte	0x04, 0x17
        /*006a*/ 	.short	(.L_3673 - .L_3672)
.L_3672:
        /*006c*/ 	.word	0x00000000
        /*0070*/ 	.short	0x000d
        /*0072*/ 	.short	0x0050
        /*0074*/ 	.byte	0x00, 0xf0, 0x11, 0x00


	//----- nvinfo : EIATTR_KPARAM_INFO
	.align		4
.L_3673:
        /*0078*/ 	.byte	0x04, 0x17
        /*007a*/ 	.short	(.L_3675 - .L_3674)
.L_3674:
        /*007c*/ 	.word	0x00000000
        /*0080*/ 	.short	0x000c
        /*0082*/ 	.short	0x004c
        /*0084*/ 	.byte	0x00, 0xf0, 0x11, 0x00


	//----- nvinfo : EIATTR_KPARAM_INFO
	.align		4
.L_3675:
        /*0088*/ 	.byte	0x04, 0x17
        /*008a*/ 	.short	(.L_3677 - .L_3676)
.L_3676:
        /*008c*/ 	.word	0x00000000
        /*0090*/ 	.short	0x000b
        /*0092*/ 	.short	0x0048
        /*0094*/ 	.byte	0x00, 0xf0, 0x11, 0x00


	//----- nvinfo : EIATTR_KPARAM_INFO
	.align		4
.L_3677:
        /*0098*/ 	.byte	0x04, 0x17
        /*009a*/ 	.short	(.L_3679 - .L_3678)
.L_3678:
        /*009c*/ 	.word	0x00000000
        /*00a0*/ 	.short	0x000a
        /*00a2*/ 	.short	0x0040
        /*00a4*/ 	.byte	0x00, 0xf5, 0x21, 0x00


	//----- nvinfo : EIATTR_KPARAM_INFO
	.align		4
.L_3679:
        /*00a8*/ 	.byte	0x04, 0x17
        /*00aa*/ 	.short	(.L_3681 - .L_3680)
.L_3680:
        /*00ac*/ 	.word	0x00000000
        /*00b0*/ 	.short	0x0009
        /*00b2*/ 	.short	0x0038
        /*00b4*/ 	.byte	0x00, 0xf5, 0x21, 0x00


	//----- nvinfo : EIATTR_KPARAM_INFO
	.align		4
.L_3681:
        /*00b8*/ 	.byte	0x04, 0x17
        /*00ba*/ 	.short	(.L_3683 - .L_3682)
.L_3682:
        /*00bc*/ 	.word	0x00000000
        /*00c0*/ 	.short	0x0008
        /*00c2*/ 	.short	0x0034
        /*00c4*/ 	.byte	0x00, 0xf0, 0x11, 0x00


	//----- nvinfo : EIATTR_KPARAM_INFO
	.align		4
.L_3683:
        /*00c8*/ 	.byte	0x04, 0x17
        /*00ca*/ 	.short	(.L_3685 - .L_3684)
.L_3684:
        /*00cc*/ 	.word	0x00000000
        /*00d0*/ 	.short	0x0007
        /*00d2*/ 	.short	0x0030
        /*00d4*/ 	.byte	0x00, 0xf0, 0x11, 0x00


	//----- nvinfo : EIATTR_KPARAM_INFO
	.align		4
.L_3685:
        /*00d8*/ 	.byte	0x04, 0x17
        /*00da*/ 	.short	(.L_3687 - .L_3686)
.L_3686:
        /*00dc*/ 	.word	0x00000000
        /*00e0*/ 	.short	0x0006
        /*00e2*/ 	.short	0x002c
        /*00e4*/ 	.byte	0x00, 0xf0, 0x11, 0x00


	//----- nvinfo : EIATTR_KPARAM_INFO
	.align		4
.L_3687:
        /*00e8*/ 	.byte	0x04, 0x17
        /*00ea*/ 	.short	(.L_3689 - .L_3688)
.L_3688:
        /*00ec*/ 	.word	0x00000000
        /*00f0*/ 	.short	0x0005
        /*00f2*/ 	.short	0x0028
        /*00f4*/ 	.byte	0x00, 0xf0, 0x11, 0x00


	//----- nvinfo : EIATTR_KPARAM_INFO
	.align		4
.L_3689:
        /*00f8*/ 	.byte	0x04, 0x17
        /*00fa*/ 	.short	(.L_3691 - .L_3690)
.L_3690:
        /*00fc*/ 	.word	0x00000000
        /*0100*/ 	.short	0x0004
        /*0102*/ 	.short	0x0020
        /*0104*/ 	.byte	0x00, 0xf5, 0x21, 0x00


	//----- nvinfo : EIATTR_KPARAM_INFO
	.align		4
.L_3691:
        /*0108*/ 	.byte	0x04, 0x17
        /*010a*/ 	.short	(.L_3693 - .L_3692)
.L_3692:
        /*010c*/ 	.word	0x00000000
        /*0110*/ 	.short	0x0003
        /*0112*/ 	.short	0x0018
        /*0114*/ 	.byte	0x00, 0xf5, 0x21, 0x00


	//----- nvinfo : EIATTR_KPARAM_INFO
	.align		4
.L_3693:
        /*0118*/ 	.byte	0x04, 0x17
        /*011a*/ 	.short	(.L_3695 - .L_3694)
.L_3694:
        /*011c*/ 	.word	0x00000000
        /*0120*/ 	.short	0x0002
        /*0122*/ 	.short	0x0010
        /*0124*/ 	.byte	0x00, 0xf5, 0x21, 0x00


	//----- nvinfo : EIATTR_KPARAM_INFO
	.align		4
.L_3695:
        /*0128*/ 	.byte	0x04, 0x17
        /*012a*/ 	.short	(.L_3697 - .L_3696)
.L_3696:
        /*012c*/ 	.word	0x00000000
        /*0130*/ 	.short	0x0001
        /*0132*/ 	.short	0x0008
        /*0134*/ 	.byte	0x00, 0xf5, 0x21, 0x00


	//----- nvinfo : EIATTR_KPARAM_INFO
	.align		4
.L_3697:
        /*0138*/ 	.byte	0x04, 0x17
        /*013a*/ 	.short	(.L_3699 - .L_3698)
.L_3698:
        /*013c*/ 	.word	0x00000000
        /*0140*/ 	.short	0x0000
        /*0142*/ 	.short	0x0000
        /*0144*/ 	.byte	0x00, 0xf5, 0x21, 0x00


	//----- nvinfo : EIATTR_SPARSE_MMA_MASK
	.align		4
.L_3699:
        /*0148*/ 	.byte	0x03, 0x50
        /*014a*/ 	.short	0x0000


	//----- nvinfo : EIATTR_MAXREG_COUNT
	.align		4
        /*014c*/ 	.byte	0x03, 0x1b
        /*014e*/ 	.short	0x00ff


	//----- nvinfo : EIATTR_NUM_BARRIERS
	.align		4
        /*0150*/ 	.byte	0x02, 0x4c
        /*0152*/ 	.byte	0x01
	.zero		1


	//----- nvinfo : EIATTR_MERCURY_ISA_VERSION
	.align		4
        /*0154*/ 	.byte	0x03, 0x5f
        /*0156*/ 	.short	0x0101


	//----- nvinfo : EIATTR_VRC_CTA_INIT_COUNT
	.align		4
        /*0158*/ 	.byte	0x02, 0x4a
	.zero		1
	.zero		1


	//----- nvinfo : EIATTR_EXIT_INSTR_OFFSETS
	.align		4
        /*015c*/ 	.byte	0x04, 0x1c
        /*015e*/ 	.short	(.L_3701 - .L_3700)


	//   ....[0]....
.L_3700:
        /*0160*/ 	.word	0x00000060


	//   ....[1]....
        /*0164*/ 	.word	0x000000c0


	//   ....[2]....
        /*0168*/ 	.word	0x000002d0


	//   ....[3]....
        /*016c*/ 	.word	0x00004910


	//   ....[4]....
        /*0170*/ 	.word	0x000049a0


	//   ....[5]....
        /*0174*/ 	.word	0x000049e0


	//----- nvinfo : EIATTR_CRS_STACK_SIZE
	.align		4
.L_3701:
        /*0178*/ 	.byte	0x04, 0x1e
        /*017a*/ 	.short	(.L_3703 - .L_3702)
.L_3702:
        /*017c*/ 	.word	0x00000000


	//----- nvinfo : EIATTR_CBANK_PARAM_SIZE
	.align		4
.L_3703:
        /*0180*/ 	.byte	0x03, 0x19
        /*0182*/ 	.short	0x0074


	//----- nvinfo : EIATTR_PARAM_CBANK
	.align		4
        /*0184*/ 	.byte	0x04, 0x0a
        /*0186*/ 	.short	(.L_3705 - .L_3704)
	.align		4
.L_3704:
        /*0188*/ 	.word	index@(.nv.constant0._Z23gemm_half_q_half_kernelILi1ELi24ELb1ELb0ELi64EEvPK6__halfPKjS4_S2_PS0_iiiiPKtS7_iiiiiibS2_i)
        /*018c*/ 	.short	0x0380
        /*018e*/ 	.short	0x0074


	//----- nvinfo : EIATTR_SW_WAR
	.align		4
.L_3705:
        /*0190*/ 	.byte	0x04, 0x36
        /*0192*/ 	.short	(.L_3707 - .L_3706)
.L_3706:
        /*0194*/ 	.word	0x00000008
.L_3707:


//--------------------- .nv.info._Z23gemm_half_q_half_kernelILi1ELi8ELb1ELb0ELi64EEvPK6__halfPKjS4_S2_PS0_iiiiPKtS7_iiiiiibS2_i --------------------------
	.section	.nv.info._Z23gemm_half_q_half_kernelILi1ELi8ELb1ELb0ELi64EEvPK6__halfPKjS4_S2_PS0_iiiiPKtS7_iiiiiibS2_i,"",@"SHT_CUDA_INFO"
	.sectionflags	@""
	.align	4


	//----- nvinfo : EIATTR_CUDA_API_VERSION
	.align		4
        /*0000*/ 	.byte	0x04, 0x37
        /*0002*/ 	.short	(.L_3709 - .L_3708)
.L_3708:
        /*0004*/ 	.word	0x00000082


	//----- nvinfo : EIATTR_KPARAM_INFO
	.align		4
.L_3709:
        /*0008*/ 	.byte	0x04, 0x17
        /*000a*/ 	.short	(.L_3711 - .L_3710)
.L_3710:
        /*000c*/ 	.word	0x00000000
        /*0010*/ 	.short	0x0013
        /*0012*/ 	.short	0x0070
        /*0014*/ 	.byte	0x00, 0xf0, 0x11, 0x00


	//----- nvinfo : EIATTR_KPARAM_INFO
	.align		4
.L_3711:
        /*0018*/ 	.byte	0x04, 0x17
        /*001a*/ 	.short	(.L_3713 - .L_3712)
.L_3712:
        /*001c*/ 	.word	0x00000000
        /*0020*/ 	.short	0x0012
        /*0022*/ 	.short	0x0068
        /*0024*/ 	.byte	0x00, 0xf5, 0x21, 0x00


	//----- nvinfo : EIATTR_KPARAM_INFO
	.align		4
.L_3713:
        /*0028*/ 	.byte	0x04, 0x17
        /*002a*/ 	.short	(.L_3715 - .L_3714)
.L_3714:
        /*002c*/ 	.word	0x00000000
        /*0030*/ 	.short	0x0011
        /*0032*/ 	.short	0x0060
        /*0034*/ 	.byte	0x00, 0xf0, 0x05, 0x00


	//----- nvinfo : EIATTR_KPARAM_INFO
	.align		4
.L_3715:
        /*0038*/ 	.byte	0x04, 0x17
        /*003a*/ 	.short	(.L_3717 - .L_3716)
.L_3716:
        /*003c*/ 	.word	0x00000000
        /*0040*/ 	.short	0x0010
        /*0042*/ 	.short	0x005c
        /*0044*/ 	.byte	0x00, 0xf0, 0x11, 0x00


	//----- nvinfo : EIATTR_KPARAM_INFO
	.align		4
.L_3717:
        /*0048*/ 	.byte	0x04, 0x17
        /*004a*/ 	.short	(.L_3719 - .L_3718)
.L_3718:
        /*004c*/ 	.word	0x00000000
        /*0050*/ 	.short	0x000f
        /*0052*/ 	.short	0x0058
        /*0054*/ 	.byte	0x00, 0xf0, 0x11, 0x00


	//----- nvinfo : EIATTR_KPARAM_INFO
	.align		4
.L_3719:
        /*0058*/ 	.byte	0x04, 0x17
        /*005a*/ 	.short	(.L_3721 - .L_3720)
.L_3720:
        /*005c*/ 	.word	0x00000000
        /*0060*/ 	.short	0x000e
        /*0062*/ 	.short	0x0054
        /*0064*/ 	.byte	0x00, 0xf0, 0x11, 0x00


	//----- nvinfo : EIATTR_KPARAM_INFO
	.align		4
.L_3721:
        /*0068*/ 	.byte	0x04, 0x17
        /*006a*/ 	.short	(.L_3723 - .L_3722)
.L_3722:
        /*006c*/ 	.word	0x00000000
        /*0070*/ 	.short	0x000d
        /*0072*/ 	.short	0x0050
        /*0074*/ 	.byte	0x00, 0xf0, 0x11, 0x00


	//----- nvinfo : EIATTR_KPARAM_INFO
	.align		4
.L_3723:
        /*0078*/ 	.byte	0x04, 0x17
        /*007a*/ 	.short	(.L_3725 - .L_3724)
.L_3724:
        /*007c*/ 	.word	0x00000000
        /*0080*/ 	.short	0x000c
        /*0082*/ 	.short	0x004c
        /*0084*/ 	.byte	0x00, 0xf0, 0x11, 0x00


	//----- nvinfo : EIATTR_KPARAM_INFO
	.align		4
.L_3725:
        /*0088*/ 	.byte	0x04, 0x17
        /*008a*/ 	.short	(.L_3727 - .L_3726)
.L_3726:
        /*008c*/ 	.word	0x00000000
        /*0090*/ 	.short	0x000b
        /*0092*/ 	.short	0x0048
        /*0094*/ 	.byte	0x00, 0xf0, 0x11, 0x00


	//----- nvinfo : EIATTR_KPARAM_INFO
	.align		4
.L_3727:
        /*0098*/ 	.byte	0x04, 0x17
        /*009a*/ 	.short	(.L_3729 - .L_3728)
.L_3728:
        /*009c*/ 	.word	0x00000000
        /*00a0*/ 	.short	0x000a
        /*00a2*/ 	.short	0x0040
        /*00a4*/ 	.byte	0x00, 0xf5, 0x21, 0x00


	//----- nvinfo : EIATTR_KPARAM_INFO
	.align		4
.L_3729:
        /*00a8*/ 	.byte	0x04, 0x17
        /*00aa*/ 	.short	(.L_3731 - .L_3730)
.L_3730:
        /*00ac*/ 	.word	0x00000000
        /*00b0*/ 	.short	0x0009
        /*00b2*/ 	.short	0x0038
        /*00b4*/ 	.byte	0x00, 0xf5, 0x21, 0x00


	//----- nvinfo : EIATTR_KPARAM_INFO
	.align		4
.L_3731:
        /*00b8*/ 	.byte	0x04, 0x17
        /*00ba*/ 	.short	(.L_3733 - .L_3732)
.L_3732:
        /*00bc*/ 	.word	0x00000000
        /*00c0*/ 	.short	0x0008
        /*00c2*/ 	.short	0x0034
        /*00c4*/ 	.byte	0x00, 0xf0, 0x11, 0x00


	//----- nvinfo : EIATTR_KPARAM_INFO
	.align		4
.L_3733:
        /*00c8*/ 	.byte	0x04, 0x17
        /*00ca*/ 	.short	(.L_3735 - .L_3734)
.L_3734:
        /*00cc*/ 	.word	0x00000000
        /*00d0*/ 	.short	0x0007
        /*00d2*/ 	.short	0x0030
        /*00d4*/ 	.byte	0x00, 0xf0, 0x11, 0x00


	//----- nvinfo : EIATTR_KPARAM_INFO
	.align		4
.L_3735:
        /*00d8*/ 	.byte	0x04, 0x17
        /*00da*/ 	.short	(.L_3737 - .L_3736)
.L_3736:
        /*00dc*/ 	.word	0x00000000
        /*00e0*/ 	.short	0x0006
        /*00e2*/ 	.short	0x002c
        /*00e4*/ 	.byte	0x00, 0xf0, 0x11, 0x00


	//----- nvinfo : EIATTR_KPARAM_INFO
	.align		4
.L_3737:
        /*00e8*/ 	.byte	0x04, 0x17
        /*00ea*/ 	.short	(.L_3739 - .L_3738)
.L_3738:
        /*00ec*/ 	.word	0x00000000
        /*00f0*/ 	.short	0x0005
        /*00f2*/ 	.short	0x0028
        /*00f4*/ 	.byte	0x00, 0xf0, 0x11, 0x00


	//----- nvinfo : EIATTR_KPARAM_INFO
	.align		4
.L_3739:
        /*00f8*/ 	.byte	0x04, 0x17
        /*00fa*/ 	.short	(.L_3741 - .L_3740)
.L_3740:
        /*00fc*/ 	.word	0x00000000
        /*0100*/ 	.short	0x0004
        /*0102*/ 	.short	0x0020
        /*0104*/ 	.byte	0x00, 0xf5, 0x21, 0x00


	//----- nvinfo : EIATTR_KPARAM_INFO
	.align		4
.L_3741:
        /*0108*/ 	.byte	0x04, 0x17
        /*010a*/ 	.short	(.L_3743 - .L_3742)
.L_3742:
        /*010c*/ 	.word	0x00000000
        /*0110*/ 	.short	0x0003
        /*0112*/ 	.short	0x0018
        /*0114*/ 	.byte	0x00, 0xf5, 0x21, 0x00


	//----- nvinfo : EIATTR_KPARAM_INFO
	.align		4
.L_3743:
        /*0118*/ 	.byte	0x04, 0x17
        /*011a*/ 	.short	(.L_3745 - .L_3744)
.L_3744:
        /*011c*/ 	.word	0x00000000
        /*0120*/ 	.short	0x0002
        /*0122*/ 	.short	0x0010
        /*0124*/ 	.byte	0x00, 0xf5, 0x21, 0x00


	//----- nvinfo : EIATTR_KPARAM_INFO
	.align		4
.L_3745:
        /*0128*/ 	.byte	0x04, 0x17
        /*012a*/ 	.short	(.L_3747 - .L_3746)
.L_3746:
        /*012c*/ 	.word	0x00000000
        /*0130*/ 	.short	0x0001
        /*0132*/ 	.short	0x0008
        /*0134*/ 	.byte	0x00, 0xf5, 0x21, 0x00


	//----- nvinfo : EIATTR_KPARAM_INFO
	.align		4
.L_3747:
        /*0138*/ 	.byte	0x04, 0x17
        /*013a*/ 	.short	(.L_3749 - .L_3748)
.L_3748:
        /*013c*/ 	.word	0x00000000
        /*0140*/ 	.short	0x0000
        /*0142*/ 	.short	0x0000
        /*0144*/ 	.byte	0x00, 0xf5, 0x21, 0x00


	//----- nvinfo : EIATTR_SPARSE_MMA_MASK
	.align		4
.L_3749:
        /*0148*/ 	.byte	0x03, 0x50
        /*014a*/ 	.short	0x0000


	//----- nvinfo : EIATTR_MAXREG_COUNT
	.align		4
        /*014c*/ 	.byte	0x03, 0x1b
        /*014e*/ 	.short	0x00ff


	//----- nvinfo : EIATTR_NUM_BARRIERS
	.align		4
        /*0150*/ 	.byte	0x02, 0x4c
        /*0152*/ 	.byte	0x01
	.zero		1


	//----- nvinfo : EIATTR_MERCURY_ISA_VERSION
	.align		4
        /*0154*/ 	.byte	0x03, 0x5f
        /*0156*/ 	.short	0x0101


	//----- nvinfo : EIATTR_VRC_CTA_INIT_COUNT
	.align		4
        /*0158*/ 	.byte	0x02, 0x4a
	.zero		1
	.zero		1


	//----- nvinfo : EIATTR_EXIT_INSTR_OFFSETS
	.align		4
        /*015c*/ 	.byte	0x04, 0x1c
        /*015e*/ 	.short	(.L_3751 - .L_3750)


	//   ....[0]....
.L_3750:
        /*0160*/ 	.word	0x00000070


	//   ....[1]....
        /*0164*/ 	.word	0x000000c0


	//   ....[2]....
        /*0168*/ 	.word	0x000002f0


	//   ....[3]....
        /*016c*/ 	.word	0x00003420


	//   ....[4]....
        /*0170*/ 	.word	0x000034b0


	//   ....[5]....
        /*0174*/ 	.word	0x000034f0


	//----- nvinfo : EIATTR_CRS_STACK_SIZE
	.align		4
.L_3751:
        /*0178*/ 	.byte	0x04, 0x1e
        /*017a*/ 	.short	(.L_3753 - .L_3752)
.L_3752:
        /*017c*/ 	.word	0x00000000


	//----- nvinfo : EIATTR_CBANK_PARAM_SIZE
	.align		4
.L_3753:
        /*0180*/ 	.byte	0x03, 0x19
        /*0182*/ 	.short	0x0074


	//----- nvinfo : EIATTR_PARAM_CBANK
	.align		4
        /*0184*/ 	.byte	0x04, 0x0a
        /*0186*/ 	.short	(.L_3755 - .L_3754)
	.align		4
.L_3754:
        /*0188*/ 	.word	index@(.nv.constant0._Z23gemm_half_q_half_kernelILi1ELi8ELb1ELb0ELi64EEvPK6__halfPKjS4_S2_PS0_iiiiPKtS7_iiiiiibS2_i)
        /*018c*/ 	.short	0x0380
        /*018e*/ 	.short	0x0074


	//----- nvinfo : EIATTR_SW_WAR
	.align		4
.L_3755:
        /*0190*/ 	.byte	0x04, 0x36
        /*0192*/ 	.short	(.L_3757 - .L_3756)
.L_3756:
        /*0194*/ 	.word	0x00000008
.L_3757:


//--------------------- .nv.info._Z23gemm_half_q_half_kernelILi1ELi12ELb1ELb0ELi64EEvPK6__halfPKjS4_S2_PS0_iiiiPKtS7_iiiiiibS2_i --------------------------
	.section	.nv.info._Z23gemm_half_q_half_kernelILi1ELi12ELb1ELb0ELi64EEvPK6__halfPKjS4_S2_PS0_iiiiPKtS7_iiiiiibS2_i,"",@"SHT_CUDA_INFO"
	.sectionflags	@""
	.align	4


	//----- nvinfo : EIATTR_CUDA_API_VERSION
	.align		4
        /*0000*/ 	.byte	0x04, 0x37
        /*0002*/ 	.short	(.L_3759 - .L_3758)
.L_3758:
        /*0004*/ 	.word	0x00000082


	//----- nvinfo : EIATTR_KPARAM_INFO
	.align		4
.L_3759:
        /*0008*/ 	.byte	0x04, 0x17
        /*000a*/ 	.short	(.L_3761 - .L_3760)
.L_3760:
        /*000c*/ 	.word	0x00000000
        /*0010*/ 	.short	0x0013
        /*0012*/ 	.short	0x0070
        /*0014*/ 	.byte	0x00, 0xf0, 0x11, 0x00


	//----- nvinfo : EIATTR_KPARAM_INFO
	.align		4
.L_3761:
        /*0018*/ 	.byte	0x04, 0x17
        /*001a*/ 	.short	(.L_3763 - .L_3762)
.L_3762:
        /*001c*/ 	.word	0x00000000
        /*0020*/ 	.short	0x0012
        /*0022*/ 	.short	0x0068
        /*0024*/ 	.byte	0x00, 0xf5, 0x21, 0x00


	//----- nvinfo : EIATTR_KPARAM_INFO
	.align		4
.L_3763:
        /*0028*/ 	.byte	0x04, 0x17
        /*002a*/ 	.short	(.L_3765 - .L_3764)
.L_3764:
        /*002c*/ 	.word	0x00000000
        /*0030*/ 	.short	0x0011
        /*0032*/ 	.short	0x0060
        /*0034*/ 	.byte	0x00, 0xf0, 0x05, 0x00


	//----- nvinfo : EIATTR_KPARAM_INFO
	.align		4
.L_3765:
        /*0038*/ 	.byte	0x04, 0x17
        /*003a*/ 	.short	(.L_3767 - .L_3766)
.L_3766:
        /*003c*/ 	.word	0x00000000
        /*0040*/ 	.short	0x0010
        /*0042*/ 	.short	0x005c
        /*0044*/ 	.byte	0x00, 0xf0, 0x11, 0x00


	//----- nvinfo : EIATTR_KPARAM_INFO
	.align		4
.L_3767:
        /*0048*/ 	.byte	0x04, 0x17
        /*004a*/ 	.short	(.L_3769 - .L_3768)
.L_3768:
        /*004c*/ 	.word	0x00000000
        /*0050*/ 	.short	0x000f
        /*0052*/ 	.short	0x0058
        /*0054*/ 	.byte	0x00, 0xf0, 0x11, 0x00


	//----- nvinfo : EIATTR_KPARAM_INFO
	.align		4
.L_3769:
        /*0058*/ 	.byte	0x04, 0x17
        /*005a*/ 	.short	(.L_3771 - .L_3770)
.L_3770:
        /*005c*/ 	.word	0x00000000
        /*0060*/ 	.short	0x000e
        /*0062*/ 	.short	0x0054
        /*0064*/ 	.byte	0x00, 0xf0, 0x11, 0x00


	//----- nvinfo : EIATTR_KPARAM_INFO
	.align		4
.L_3771:
        /*0068*/ 	.byte	0x04, 0x17
        /*006a*/ 	.short	(.L_3773 - .L_3772)
.L_3772:
        /*006c*/ 	.word	0x00000000
        /*0070*/ 	.short	0x000d
        /*0072*/ 	.short	0x0050
        /*0074*/ 	.byte	0x00, 0xf0, 0x11, 0x00


	//----- nvinfo : EIATTR_KPARAM_INFO
	.align		4
.L_3773:
        /*0078*/ 	.byte	0x04, 0x17
        /*007a*/ 	.short	(.L_3775 - .L_3774)
.L_3774:
        /*007c*/ 	.word	0x00000000
        /*0080*/ 	.short	0x000c
        /*0082*/ 	.short	0x004c
        /*0084*/ 	.byte	0x00, 0xf0, 0x11, 0x00


	//----- nvinfo : EIATTR_KPARAM_INFO
	.align		4
.L_3775:
        /*0088*/ 	.byte	0x04, 0x17
        /*008a*/ 	.short	(.L_3777 - .L_3776)
.L_3776:
        /*008c*/ 	.word	0x00000000
        /*0090*/ 	.short	0x000b
        /*0092*/ 	.short	0x0048
        /*0094*/ 	.byte	0x00, 0xf0, 0x11, 0x00


	//----- nvinfo : EIATTR_KPARAM_INFO
	.align		4
.L_3777:
        /*0098*/ 	.byte	0x04, 0x17
        /*009a*/ 	.short	(.L_3779 - .L_3778)
.L_3778:
        /*009c*/ 	.word	0x00000000
        /*00a0*/ 	.short	0x000a
        /*00a2*/ 	.short	0x0040
        /*00a4*/ 	.byte	0x00, 0xf5, 0x21, 0x00


	//----- nvinfo : EIATTR_KPARAM_INFO
	.align		4
.L_3779:
        /*00a8*/ 	.byte	0x04, 0x17
        /*00aa*/ 	.short	(.L_3781 - .L_3780)
.L_3780:
        /*00ac*/ 	.word	0x00000000
        /*00b0*/ 	.short	0x0009
        /*00b2*/ 	.short	0x0038
        /*00b4*/ 	.byte	0x00, 0xf5, 0x21, 0x00


	//----- nvinfo : EIATTR_KPARAM_INFO
	.align		4
.L_3781:
        /*00b8*/ 	.byte	0x04, 0x17
        /*00ba*/ 	.short	(.L_3783 - .L_3782)
.L_3782:
        /*00bc*/ 	.word	0x00000000
        /*00c0*/ 	.short	0x0008
        /*00c2*/ 	.short	0x0034
        /*00c4*/ 	.byte	0x00, 0xf0, 0x11, 0x00


	//----- nvinfo : EIATTR_KPARAM_INFO
	.align		4
.L_3783:
        /*00c8*/ 	.byte	0x04, 0x17
        /*00ca*/ 	.short	(.L_3785 - .L_3784)
.L_3784:
        /*00cc*/ 	.word	0x00000000
        /*00d0*/ 	.short	0x0007
        /*00d2*/ 	.short	0x0030
        /*00d4*/ 	.byte	0x00, 0xf0, 0x11, 0x00


	//----- nvinfo : EIATTR_KPARAM_INFO
	.align		4
.L_3785:
        /*00d8*/ 	.byte	0x04, 0x17
        /*00da*/ 	.short	(.L_3787 - .L_3786)
.L_3786:
        /*00dc*/ 	.word	0x00000000
        /*00e0*/ 	.short	0x0006
        /*00e2*/ 	.short	0x002c
        /*00e4*/ 	.byte	0x00, 0xf0, 0x11, 0x00


	//----- nvinfo : EIATTR_KPARAM_INFO
	.align		4
.L_3787:
        /*00e8*/ 	.byte	0x04, 0x17
        /*00ea*/ 	.short	(.L_3789 - .L_3788)
.L_3788:
        /*00ec*/ 	.word	0x00000000
        /*00f0*/ 	.short	0x0005
        /*00f2*/ 	.short	0x0028
        /*00f4*/ 	.byte	0x00, 0xf0, 0x11, 0x00


	//----- nvinfo : EIATTR_KPARAM_INFO
	.align		4
.L_3789:
        /*00f8*/ 	.byte	0x04, 0x17
        /*00fa*/ 	.short	(.L_3791 - .L_3790)
.L_3790:
        /*00fc*/ 	.word	0x00000000
        /*0100*/ 	.short	0x0004
        /*0102*/ 	.short	0x0020
        /*0104*/ 	.byte	0x00, 0xf5, 0x21, 0x00


	//----- nvinfo : EIATTR_KPARAM_INFO
	.align		4
.L_3791:
        /*0108*/ 	.byte	0x04, 0x17
        /*010a*/ 	.short	(.L_3793 - .L_3792)
.L_3792:
        /*010c*/ 	.word	0x00000000
        /*0110*/ 	.short	0x0003
        /*0112*/ 	.short	0x0018
        /*0114*/ 	.byte	0x00, 0xf5, 0x21, 0x00


	//----- nvinfo : EIATTR_KPARAM_INFO
	.align		4
.L_3793:
        /*0118*/ 	.byte	0x04, 0x17
        /*011a*/ 	.short	(.L_3795 - .L_3794)
.L_3794:
        /*011c*/ 	.word	0x00000000
        /*0120*/ 	.short	0x0002
        /*0122*/ 	.short	0x0010
        /*0124*/ 	.byte	0x00, 0xf5, 0x21, 0x00


	//----- nvinfo : EIATTR_KPARAM_INFO
	.align		4
.L_3795:
        /*0128*/ 	.byte	0x04, 0x17
        /*012a*/ 	.short	(.L_3797 - .L_3796)
.L_3796:
        /*012c*/ 	.word	0x00000000
        /*0130*/ 	.short	0x0001
        /*0132*/ 	.short	0x0008
        /*0134*/ 	.byte	0x00, 0xf5, 0x21, 0x00


	//----- nvinfo : EIATTR_KPARAM_INFO
	.align		4
.L_3797:
        /*0138*/ 	.byte	0x04, 0x17
        /*013a*/ 	.short	(.L_3799 - .L_3798)
.L_3798:
        /*013c*/ 	.word	0x00000000
        /*0140*/ 	.short	0x0000
        /*0142*/ 	.short	0x0000
        /*0144*/ 	.byte	0x00, 0xf5, 0x21, 0x00


	//----- nvinfo : EIATTR_SPARSE_MMA_MASK
	.align		4
.L_3799:
        /*0148*/ 	.byte	0x03, 0x50
        /*014a*/ 	.short	0x0000


	//----- nvinfo : EIATTR_MAXREG_COUNT
	.align		4
        /*014c*/ 	.byte	0x03, 0x1b
        /*014e*/ 	.short	0x00ff


	//----- nvinfo : EIATTR_NUM_BARRIERS
	.align		4
        /*0150*/ 	.byte	0x02, 0x4c
        /*0152*/ 	.byte	0x01
	.zero		1


	//----- nvinfo : EIATTR_MERCURY_ISA_VERSION
	.align		4
        /*0154*/ 	.byte	0x03, 0x5f
        /*0156*/ 	.short	0x0101


	//----- nvinfo : EIATTR_VRC_CTA_INIT_COUNT
	.align		4
        /*0158*/ 	.byte	0x02, 0x4a
	.zero		1
	.zero		1


	//----- nvinfo : EIATTR_EXIT_INSTR_OFFSETS
	.align		4
        /*015c*/ 	.byte	0x04, 0x1c
        /*015e*/ 	.short	(.L_3801 - .L_3800)


	//   ....[0]....
.L_3800:
        /*0160*/ 	.word	0x00000060


	//   ....[1]....
        /*0164*/ 	.word	0x000000c0


	//   ....[2]....
        /*0168*/ 	.word	0x000002d0


	//   ....[3]....
        /*016c*/ 	.word	0x000047c0


	//   ....[4]....
        /*0170*/ 	.word	0x00004850


	//   ....[5]....
        /*0174*/ 	.word	0x00004890


	//----- nvinfo : EIATTR_CRS_STACK_SIZE
	.align		4
.L_3801:
        /*0178*/ 	.byte	0x04, 0x1e
        /*017a*/ 	.short	(.L_3803 - .L_3802)
.L_3802:
        /*017c*/ 	.word	0x00000000


	//----- nvinfo : EIATTR_CBANK_PARAM_SIZE
	.align		4
.L_3803:
        /*0180*/ 	.byte	0x03, 0x19
        /*0182*/ 	.short	0x0074


	//----- nvinfo : EIATTR_PARAM_CBANK
	.align		4
        /*0184*/ 	.byte	0x04, 0x0a
        /*0186*/ 	.short	(.L_3805 - .L_3804)
	.align		4
.L_3804:
        /*0188*/ 	.word	index@(.nv.constant0._Z23gemm_half_q_half_kernelILi1ELi12ELb1ELb0ELi64EEvPK6__halfPKjS4_S2_PS0_iiiiPKtS7_iiiiiibS2_i)
        /*018c*/ 	.short	0x0380
        /*018e*/ 	.short	0x0074


	//----- nvinfo : EIATTR_SW_WAR
	.align		4
.L_3805:
        /*0190*/ 	.byte	0x04, 0x36
        /*0192*/ 	.short	(.L_3807 - .L_3806)
.L_3806:
        /*0194*/ 	.word	0x00000008
.L_3807:


//--------------------- .nv.info._Z23gemm_half_q_half_kernelILi1ELi14ELb1ELb0ELi64EEvPK6__halfPKjS4_S2_PS0_iiiiPKtS7_iiiiiibS2_i --------------------------
	.section	.nv.info._Z23gemm_half_q_half_kernelILi1ELi14ELb1ELb0ELi64EEvPK6__halfPKjS4_S2_PS0_iiiiPKtS7_iiiiiibS2_i,"",@"SHT_CUDA_INFO"
	.sectionflags	@""
	.align	4


	//----- nvinfo : EIATTR_CUDA_API_VERSION
	.align		4
        /*0000*/ 	.byte	0x04, 0x37
        /*0002*/ 	.short	(.L_3809 - .L_3808)
.L_3808:
        /*0004*/ 	.word	0x00000082


	//----- nvinfo : EIATTR_KPARAM_INFO
	.align		4
.L_3809:
        /*0008*/ 	.byte	0x04, 0x17
        /*000a*/ 	.short	(.L_3811 - .L_3810)
.L_3810:
        /*000c*/ 	.word	0x00000000
        /*0010*/ 	.short	0x0013
        /*0012*/ 	.short	0x0070
        /*0014*/ 	.byte	0x00, 0xf0, 0x11, 0x00


	//----- nvinfo : EIATTR_KPARAM_INFO
	.align		4
.L_3811:
        /*0018*/ 	.byte	0x04, 0x17
        /*001a*/ 	.short	(.L_3813 - .L_3812)
.L_3812:
        /*001c*/ 	.word	0x00000000
        /*0020*/ 	.short	0x0012
        /*0022*/ 	.short	0x0068
        /*0024*/ 	.byte	0x00, 0xf5, 0x21, 0x00


	//----- nvinfo : EIATTR_KPARAM_INFO
	.align		4
.L_3813:
        /*0028*/ 	.byte	0x04, 0x17
        /*002a*/ 	.short	(.L_3815 - .L_3814)
.L_3814:
        /*002c*/ 	.word	0x00000000
        /*0030*/ 	.short	0x0011
        /*0032*/ 	.short	0x0060
        /*0034*/ 	.byte	0x00, 0xf0, 0x05, 0x00


	//----- nvinfo : EIATTR_KPARAM_INFO
	.align		4
.L_3815:
        /*0038*/ 	.byte	0x04, 0x17
        /*003a*/ 	.short	(.L_3817 - .L_3816)
.L_3816:
        /*003c*/ 	.word	0x00000000
        /*0040*/ 	.short	0x0010
        /*0042*/ 	.short	0x005c
        /*0044*/ 	.byte	0x00, 0xf0, 0x11, 0x00


	//----- nvinfo : EIATTR_KPARAM_INFO
	.align		4
.L_3817:
        /*0048*/ 	.byte	0x04, 0x17
        /*004a*/ 	.short	(.L_3819 - .L_3818)
.L_3818:
        /*004c*/ 	.word	0x00000000
        /*0050*/ 	.short	0x000f
        /*0052*/ 	.short	0x0058
        /*0054*/ 	.byte	0x00, 0xf0, 0x11, 0x00


	//----- nvinfo : EIATTR_KPARAM_INFO
	.align		4
.L_3819:
        /*0058*/ 	.byte	0x04, 0x17
        /*005a*/ 	.short	(.L_3821 - .L_3820)
.L_3820:
        /*005c*/ 	.word	0x00000000
        /*0060*/ 	.short	0x000e
        /*0062*/ 	.short	0x0054
        /*0064*/ 	.byte	0x00, 0xf0, 0x11, 0x00


	//----- nvinfo : EIATTR_KPARAM_INFO
	.align		4
.L_3821:
        /*0068*/ 	.byte	0x04, 0x17
        /*006a*/ 	.short	(.L_3823 - .L_3822)
.L_3822:
        /*006c*/ 	.word	0x00000000
        /*0070*/ 	.short	0x000d
        /*0072*/ 	.short	0x0050
        /*0074*/ 	.byte	0x00, 0xf0, 0x11, 0x00


	//----- nvinfo : EIATTR_KPARAM_INFO
	.align		4
.L_3823:
        /*0078*/ 	.byte	0x04, 0x17
        /*007a*/ 	.short	(.L_3825 - .L_3824)
.L_3824:
        /*007c*/ 	.word	0x00000000
        /*0080*/ 	.short	0x000c
        /*0082*/ 	.short	0x004c
        /*0084*/ 	.byte	0x00, 0xf0, 0x11, 0x00


	//----- nvinfo : EIATTR_KPARAM_INFO
	.align		4
.L_3825:
        /*0088*/ 	.byte	0x04, 0x17
        /*008a*/ 	.short	(.L_3827 - .L_3826)
.L_3826:
        /*008c*/ 	.word	0x00000000
        /*0090*/ 	.short	0x000b
        /*0092*/ 	.short	0x0048
        /*0094*/ 	.byte	0x00, 0xf0, 0x11, 0x00


	//----- nvinfo : EIATTR_KPARAM_INFO
	.align		4
.L_3827:
        /*0098*/ 	.byte	0x04, 0x17
        /*009a*/ 	.short	(.L_3829 - .L_3828)
.L_3828:
        /*009c*/ 	.word	0x00000000
        /*00a0*/ 	.short	0x000a
        /*00a2*/ 	.short	0x0040
        /*00a4*/ 	.byte	0x00, 0xf5, 0x21, 0x00


	//----- nvinfo : EIATTR_KPARAM_INFO
	.align		4
.L_3829:
        /*00a8*/ 	.byte	0x04, 0x17
        /*00aa*/ 	.short	(.L_3831 - .L_3830)
.L_3830:
        /*00ac*/ 	.word	0x00000000
        /*00b0*/ 	.short	0x0009
        /*00b2*/ 	.short	0x0038
        /*00b4*/ 	.byte	0x00, 0xf5, 0x21, 0x00


	//----- nvinfo : EIATTR_KPARAM_INFO
	.align		4
.L_3831:
        /*00b8*/ 	.byte	0x04, 0x17
        /*00ba*/ 	.short	(.L_3833 - .L_3832)
.L_3832:
        /*00bc*/ 	.word	0x00000000
        /*00c0*/ 	.short	0x0008
        /*00c2*/ 	.short	0x0034
        /*00c4*/ 	.byte	0x00, 0xf0, 0x11, 0x00


	//----- nvinfo : EIATTR_KPARAM_INFO
	.align		4
.L_3833:
        /*00c8*/ 	.byte	0x04, 0x17
        /*00ca*/ 	.short	(.L_3835 - .L_3834)
.L_3834:
        /*00cc*/ 	.word	0x00000000
        /*00d0*/ 	.short	0x0007
        /*00d2*/ 	.short	0x0030
        /*00d4*/ 	.byte	0x00, 0xf0, 0x11, 0x00


	//----- nvinfo : EIATTR_KPARAM_INFO
	.align		4
.L_3835:
        /*00d8*/ 	.byte	0x04, 0x17
        /*00da*/ 	.short	(.L_3837 - .L_3836)
.L_3836:
        /*00dc*/ 	.word	0x00000000
        /*00e0*/ 	.short	0x0006
        /*00e2*/ 	.short	0x002c
        /*00e4*/ 	.byte	0x00, 0xf0, 0x11, 0x00


	//----- nvinfo : EIATTR_KPARAM_INFO
	.align		4
.L_3837:
        /*00e8*/ 	.byte	0x04, 0x17
        /*00ea*/ 	.short	(.L_3839 - .L_3838)
.L_3838:
        /*00ec*/ 	.word	0x00000000
        /*00f0*/ 	.short	0x0005
        /*00f2*/ 	.short	0x0028
        /*00f4*/ 	.byte	0x00, 0xf0, 0x11, 0x00


	//----- nvinfo : EIATTR_KPARAM_INFO
	.align		4
.L_3839:
        /*00f8*/ 	.byte	0x04, 0x17
        /*00fa*/ 	.short	(.L_3841 - .L_3840)
.L_3840:
        /*00fc*/ 	.word	0x00000000
        /*0100*/ 	.short	0x0004
        /*0102*/ 	.short	0x0020
        /*0104*/ 	.byte	0x00, 0xf5, 0x21, 0x00


	//----- nvinfo : EIATTR_KPARAM_INFO
	.align		4
.L_3841:
        /*0108*/ 	.byte	0x04, 0x17
        /*010a*/ 	.short	(.L_3843 - .L_3842)
.L_3842:
        /*010c*/ 	.word	0x00000000
        /*0110*/ 	.short	0x0003
        /*0112*/ 	.short	0x0018
        /*0114*/ 	.byte	0x00, 0xf5, 0x21, 0x00


	//----- nvinfo : EIATTR_KPARAM_INFO
	.align		4
.L_3843:
        /*0118*/ 	.byte	0x04, 0x17
        /*011a*/ 	.short	(.L_3845 - .L_3844)
.L_3844:
        /*011c*/ 	.word	0x00000000
        /*0120*/ 	.short	0x0002
        /*0122*/ 	.short	0x0010
        /*0124*/ 	.byte	0x00, 0xf5, 0x21, 0x00


	//----- nvinfo : EIATTR_KPARAM_INFO
	.align		4
.L_3845:
        /*0128*/ 	.byte	0x04, 0x17
        /*012a*/ 	.short	(.L_3847 - .L_3846)
.L_3846:
        /*012c*/ 	.word	0x00000000
        /*0130*/ 	.short	0x0001
        /*0132*/ 	.short	0x0008
        /*0134*/ 	.byte	0x00, 0xf5, 0x21, 0x00


	//----- nvinfo : EIATTR_KPARAM_INFO
	.align		4
.L_3847:
        /*0138*/ 	.byte	0x04, 0x17
        /*013a*/ 	.short	(.L_3849 - .L_3848)
.L_3848:
        /*013c*/ 	.word	0x00000000
        /*0140*/ 	.short	0x0000
        /*0142*/ 	.short	0x0000
        /*0144*/ 	.byte	0x00, 0xf5, 0x21, 0x00


	//----- nvinfo : EIATTR_SPARSE_MMA_MASK
	.align		4
.L_3849:
        /*0148*/ 	.byte	0x03, 0x50
        /*014a*/ 	.short	0x0000


	//----- nvinfo : EIATTR_MAXREG_COUNT
	.align		4
        /*014c*/ 	.byte	0x03, 0x1b
        /*014e*/ 	.short	0x00ff


	//----- nvinfo : EIATTR_NUM_BARRIERS
	.align		4
        /*0150*/ 	.byte	0x02, 0x4c
        /*0152*/ 	.byte	0x01
	.zero		1


	//----- nvinfo : EIATTR_MERCURY_ISA_VERSION
	.align		4
        /*0154*/ 	.byte	0x03, 0x5f
        /*0156*/ 	.short	0x0101


	//----- nvinfo : EIATTR_VRC_CTA_INIT_COUNT
	.align		4
        /*0158*/ 	.byte	0x02, 0x4a
	.zero		1
	.zero		1


	//----- nvinfo : EIATTR_EXIT_INSTR_OFFSETS
	.align		4
        /*015c*/ 	.byte	0x04, 0x1c
        /*015e*/ 	.short	(.L_3851 - .L_3850)


	//   ....[0]....
.L_3850:
        /*0160*/ 	.word	0x00000060


	//   ....[1]....
        /*0164*/ 	.word	0x000000c0


	//   ....[2]....
        /*0168*/ 	.word	0x000002d0


	//   ....[3]....
        /*016c*/ 	.word	0x00005290


	//   ....[4]....
        /*0170*/ 	.word	0x00005320


	//   ....[5]....
        /*0174*/ 	.word	0x00005360


	//----- nvinfo : EIATTR_CRS_STACK_SIZE
	.align		4
.L_3851:
        /*0178*/ 	.byte	0x04, 0x1e
        /*017a*/ 	.short	(.L_3853 - .L_3852)
.L_3852:
        /*017c*/ 	.word	0x00000000


	//----- nvinfo : EIATTR_CBANK_PARAM_SIZE
	.align		4
.L_3853:
        /*0180*/ 	.byte	0x03, 0x19
        /*0182*/ 	.short	0x0074


	//----- nvinfo : EIATTR_PARAM_CBANK
	.align		4
        /*0184*/ 	.byte	0x04, 0x0a
        /*0186*/ 	.short	(.L_3855 - .L_3854)
	.align		4
.L_3854:
        /*0188*/ 	.word	index@(.nv.constant0._Z23gemm_half_q_half_kernelILi1ELi14ELb1ELb0ELi64EEvPK6__halfPKjS4_S2_PS0_iiiiPKtS7_iiiiiibS2_i)
        /*018c*/ 	.short	0x0380
        /*018e*/ 	.short	0x0074


	//----- nvinfo : EIATTR_SW_WAR
	.align		4
.L_3855:
        /*0190*/ 	.byte	0x04, 0x36
        /*0192*/ 	.short	(.L_3857 - .L_3856)
.L_3856:
        /*0194*/ 	.word	0x00000008
.L_3857:


//--------------------- .nv.info._Z23gemm_half_q_half_kernelILi1ELi4ELb1ELb0ELi64EEvPK6__halfPKjS4_S2_PS0_iiiiPKtS7_iiiiiibS2_i --------------------------
	.section	.nv.info._Z23gemm_half_q_half_kernelILi1ELi4ELb1ELb0ELi64EEvPK6__halfPKjS4_S2_PS0_iiiiPKtS7_iiiiiibS2_i,"",@"SHT_CUDA_INFO"
	.sectionflags	@""
	.align	4


	//----- nvinfo : EIATTR_CUDA_API_VERSION
	.align		4
        /*0000*/ 	.byte	0x04, 0x37
        /*0002*/ 	.short	(.L_3859 - .L_3858)
.L_3858:
        /*0004*/ 	.word	0x00000082


	//----- nvinfo : EIATTR_KPARAM_INFO
	.align		4
.L_3859:
        /*0008*/ 	.byte	0x04, 0x17
        /*000a*/ 	.short	(.L_3861 - .L_3860)
.L_3860:
        /*000c*/ 	.word	0x00000000
        /*0010*/ 	.short	0x0013
        /*0012*/ 	.short	0x0070
        /*0014*/ 	.byte	0x00, 0xf0, 0x11, 0x00


	//----- nvinfo : EIATTR_KPARAM_INFO
	.align		4
.L_3861:
        /*0018*/ 	.byte	0x04, 0x17
        /*001a*/ 	.short	(.L_3863 - .L_3862)
.L_3862:
        /*001c*/ 	.word	0x00000000
        /*0020*/ 	.short	0x0012
        /*0022*/ 	.short	0x0068
        /*0024*/ 	.byte	0x00, 0xf5, 0x21, 0x00


	//----- nvinfo : EIATTR_KPARAM_INFO
	.align		4
.L_3863:
        /*0028*/ 	.byte	0x04, 0x17
        /*002a*/ 	.short	(.L_3865 - .L_3864)
.L_3864:
        /*002c*/ 	.word	0x00000000
        /*0030*/ 	.short	0x0011
        /*0032*/ 	.short	0x0060
        /*0034*/ 	.byte	0x00, 0xf0, 0x05, 0x00


	//----- nvinfo : EIATTR_KPARAM_INFO
	.align		4
.L_3865:
        /*0038*/ 	.byte	0x04, 0x17
        /*003a*/ 	.short	(.L_3867 - .L_3866)
.L_3866:
        /*003c*/ 	.word	0x00000000
        /*0040*/ 	.short	0x0010
        /*0042*/ 	.short	0x005c
        /*0044*/ 	.byte	0x00, 0xf0, 0x11, 0x00


	//----- nvinfo : EIATTR_KPARAM_INFO
	.align		4
.L_3867:
        /*0048*/ 	.byte	0x04, 0x17
        /*004a*/ 	.short	(.L_3869 - .L_3868)
.L_3868:
        /*004c*/ 	.word	0x00000000
        /*0050*/ 	.short	0x000f
        /*0052*/ 	.short	0x0058
        /*0054*/ 	.byte	0x00, 0xf0, 0x11, 0x00


	//----- nvinfo : EIATTR_KPARAM_INFO
	.align		4
.L_3869:
        /*0058*/ 	.byte	0x04, 0x17
        /*005a*/ 	.short	(.L_3871 - .L_3870)
.L_3870:
        /*005c*/ 	.word	0x00000000
        /*0060*/ 	.short	0x000e
        /*0062*/ 	.short	0x0054
        /*0064*/ 	.byte	0x00, 0xf0, 0x11, 0x00


	//----- nvinfo : EIATTR_KPARAM_INFO
	.align		4
.L_3871:
        /*0068*/ 	.byte	0x04, 0x17
        /*006a*/ 	.short	(.L_3873 - .L_3872)
.L_3872:
        /*006c*/ 	.word	0x00000000
        /*0070*/ 	.short	0x000d
        /*0072*/ 	.short	0x0050
        /*0074*/ 	.byte	0x00, 0xf0, 0x11, 0x00


	//----- nvinfo : EIATTR_KPARAM_INFO
	.align		4
.L_3873:
        /*0078*/ 	.byte	0x04, 0x17
        /*007a*/ 	.short	(.L_3875 - .L_3874)
.L_3874:
        /*007c*/ 	.word	0x00000000
        /*0080*/ 	.short	0x000c
        /*0082*/ 	.short	0x004c
        /*0084*/ 	.byte	0x00, 0xf0, 0x11, 0x00


	//----- nvinfo : EIATTR_KPARAM_INFO
	.align		4
.L_3875:
        /*0088*/ 	.byte	0x04, 0x17
        /*008a*/ 	.short	(.L_3877 - .L_3876)
.L_3876:
        /*008c*/ 	.word	0x00000000
        /*0090*/ 	.short	0x000b
        /*0092*/ 	.short	0x0048
        /*0094*/ 	.byte	0x00, 0xf0, 0x11, 0x00


	//----- nvinfo : EIATTR_KPARAM_INFO
	.align		4
.L_3877:
        /*0098*/ 	.byte	0x04, 0x17
        /*009a*/ 	.short	(.L_3879 - .L_3878)
.L_3878:
        /*009c*/ 	.word	0x00000000
        /*00a0*/ 	.short	0x000a
        /*00a2*/ 	.short	0x0040
        /*00a4*/ 	.byte	0x00, 0xf5, 0x21, 0x00


	//----- nvinfo : EIATTR_KPARAM_INFO
	.align		4
.L_3879:
        /*00a8*/ 	.byte	0x04, 0x17
        /*00aa*/ 	.short	(.L_3881 - .L_3880)
.L_3880:
        /*00ac*/ 	.word	0x00000000
        /*00b0*/ 	.short	0x0009
        /*00b2*/ 	.short	0x0038
        /*00b4*/ 	.byte	0x00, 0xf5, 0x21, 0x00


	//----- nvinfo : EIATTR_KPARAM_INFO
	.align		4
.L_3881:
        /*00b8*/ 	.byte	0x04, 0x17
        /*00ba*/ 	.short	(.L_3883 - .L_3882)
.L_3882:
        /*00bc*/ 	.word	0x00000000
        /*00c0*/ 	.short	0x0008
        /*00c2*/ 	.short	0x0034
        /*00c4*/ 	.byte	0x00, 0xf0, 0x11, 0x00


	//----- nvinfo : EIATTR_KPARAM_INFO
	.align		4
.L_3883:
        /*00c8*/ 	.byte	0x04, 0x17
        /*00ca*/ 	.short	(.L_3885 - .L_3884)
.L_3884:
        /*00cc*/ 	.word	0x00000000
        /*00d0*/ 	.short	0x0007
        /*00d2*/ 	.short	0x0030
        /*00d4*/ 	.byte	0x00, 0xf0, 0x11, 0x00


	//----- nvinfo : EIATTR_KPARAM_INFO
	.align		4
.L_3885:
        /*00d8*/ 	.byte	0x04, 0x17
        /*00da*/ 	.short	(.L_3887 - .L_3886)
.L_3886:
        /*00dc*/ 	.word	0x00000000
        /*00e0*/ 	.short	0x0006
        /*00e2*/ 	.short	0x002c
        /*00e4*/ 	.byte	0x00, 0xf0, 0x11, 0x00


	//----- nvinfo : EIATTR_KPARAM_INFO
	.align		4
.L_3887:
        /*00e8*/ 	.byte	0x04, 0x17
        /*00ea*/ 	.short	(.L_3889 - .L_3888)
.L_3888:
        /*00ec*/ 	.word	0x00000000
        /*00f0*/ 	.short	0x0005
        /*00f2*/ 	.short	0x0028
        /*00f4*/ 	.byte	0x00, 0xf0, 0x11, 0x00


	//----- nvinfo : EIATTR_KPARAM_INFO
	.align		4
.L_3889:
        /*00f8*/ 	.byte	0x04, 0x17
        /*00fa*/ 	.short	(.L_3891 - .L_3890)
.L_3890:
        /*00fc*/ 	.word	0x00000000
        /*0100*/ 	.short	0x0004
        /*0102*/ 	.short	0x0020
        /*0104*/ 	.byte	0x00, 0xf5, 0x21, 0x00


	//----- nvinfo : EIATTR_KPARAM_INFO
	.align		4
.L_3891:
        /*0108*/ 	.byte	0x04, 0x17
        /*010a*/ 	.short	(.L_3893 - .L_3892)
.L_3892:
        /*010c*/ 	.word	0x00000000
        /*0110*/ 	.short	0x0003
        /*0112*/ 	.short	0x0018
        /*0114*/ 	.byte	0x00, 0xf5, 0x21, 0x00


	//----- nvinfo : EIATTR_KPARAM_INFO
	.align		4
.L_3893:
        /*0118*/ 	.byte	0x04, 0x17
        /*011a*/ 	.short	(.L_3895 - .L_3894)
.L_3894:
        /*011c*/ 	.word	0x00000000
        /*0120*/ 	.short	0x0002
        /*0122*/ 	.short	0x0010
        /*0124*/ 	.byte	0x00, 0xf5, 0x21, 0x00


	//----- nvinfo : EIATTR_KPARAM_INFO
	.align		4
.L_3895:
        /*0128*/ 	.byte	0x04, 0x17
        /*012a*/ 	.short	(.L_3897 - .L_3896)
.L_3896:
        /*012c*/ 	.word	0x00000000
        /*0130*/ 	.short	0x0001
        /*0132*/ 	.short	0x0008
        /*0134*/ 	.byte	0x00, 0xf5, 0x21, 0x00


	//----- nvinfo : EIATTR_KPARAM_INFO
	.align		4
.L_3897:
        /*0138*/ 	.byte	0x04, 0x17
        /*013a*/ 	.short	(.L_3899 - .L_3898)
.L_3898:
        /*013c*/ 	.word	0x00000000
        /*0140*/ 	.short	0x0000
        /*0142*/ 	.short	0x0000
        /*0144*/ 	.byte	0x00, 0xf5, 0x21, 0x00


	//----- nvinfo : EIATTR_SPARSE_MMA_MASK
	.align		4
.L_3899:
        /*0148*/ 	.byte	0x03, 0x50
        /*014a*/ 	.short	0x0000


	//----- nvinfo : EIATTR_MAXREG_COUNT
	.align		4
        /*014c*/ 	.byte	0x03, 0x1b
        /*014e*/ 	.short	0x00ff


	//----- nvinfo : EIATTR_NUM_BARRIERS
	.align		4
        /*0150*/ 	.byte	0x02, 0x4c
        /*0152*/ 	.byte	0x01
	.zero		1


	//----- nvinfo : EIATTR_MERCURY_ISA_VERSION
	.align		4
        /*0154*/ 	.byte	0x03, 0x5f
        /*0156*/ 	.short	0x0101


	//----- nvinfo : EIATTR_VRC_CTA_INIT_COUNT
	.align		4
        /*0158*/ 	.byte	0x02, 0x4a
	.zero		1
	.zero		1


	//----- nvinfo : EIATTR_EXIT_INSTR_OFFSETS
	.align		4
        /*015c*/ 	.byte	0x04, 0x1c
        /*015e*/ 	.short	(.L_3901 - .L_3900)


	//   ....[0]....
.L_3900:
        /*0160*/ 	.word	0x00000060


	//   ....[1]....
        /*0164*/ 	.word	0x000000c0


	//   ....[2]....
        /*0168*/ 	.word	0x000002d0


	//   ....[3]....
        /*016c*/ 	.word	0x00002280


	//   ....[4]....
        /*0170*/ 	.word	0x00002310


	//   ....[5]....
        /*0174*/ 	.word	0x00002350


	//----- nvinfo : EIATTR_CRS_STACK_SIZE
	.align		4
.L_3901:
        /*0178*/ 	.byte	0x04, 0x1e
        /*017a*/ 	.short	(.L_3903 - .L_3902)
.L_3902:
        /*017c*/ 	.word	0x00000000


	//----- nvinfo : EIATTR_CBANK_PARAM_SIZE
	.align		4
.L_3903:
        /*0180*/ 	.byte	0x03, 0x19
        /*0182*/ 	.short	0x0074


	//----- nvinfo : EIATTR_PARAM_CBANK
	.align		4
        /*0184*/ 	.byte	0x04, 0x0a
        /*0186*/ 	.short	(.L_3905 - .L_3904)
	.align		4
.L_3904:
        /*0188*/ 	.word	index@(.nv.constant0._Z23gemm_half_q_half_kernelILi1ELi4ELb1ELb0ELi64EEvPK6__halfPKjS4_S2_PS0_iiiiPKtS7_iiiiiibS2_i)
        /*018c*/ 	.short	0x0380
        /*018e*/ 	.short	0x0074


	//----- nvinfo : EIATTR_SW_WAR
	.align		4
.L_3905:
        /*0190*/ 	.byte	0x04, 0x36
        /*0192*/ 	.short	(.L_3907 - .L_3906)
.L_3906:
        /*0194*/ 	.word	0x00000008
.L_3907:


//--------------------- .nv.info._Z23gemm_half_q_half_kernelILi1ELi6ELb1ELb0ELi64EEvPK6__halfPKjS4_S2_PS0_iiiiPKtS7_iiiiiibS2_i --------------------------
	.section	.nv.info._Z23gemm_half_q_half_kernelILi1ELi6ELb1ELb0ELi64EEvPK6__halfPKjS4_S2_PS0_iiiiPKtS7_iiiiiibS2_i,"",@"SHT_CUDA_INFO"
	.sectionflags	@""
	.align	4


	//----- nvinfo : EIATTR_CUDA_API_VERSION
	.align		4
        /*0000*/ 	.byte	0x04, 0x37
        /*0002*/ 	.short	(.L_3909 - .L_3908)
.L_3908:
        /*0004*/ 	.word	0x00000082


	//----- nvinfo : EIATTR_KPARAM_INFO
	.align		4
.L_3909:
        /*0008*/ 	.byte	0x04, 0x17
        /*000a*/ 	.short	(.L_3911 - .L_3910)
.L_3910:
        /*000c*/ 	.word	0x00000000
        /*0010*/ 	.short	0x0013
        /*0012*/ 	.short	0x0070
        /*0014*/ 	.byte	0x00, 0xf0, 0x11, 0x00


	//----- nvinfo : EIATTR_KPARAM_INFO
	.align		4
.L_3911:
        /*0018*/ 	.byte	0x04, 0x17
        /*001a*/ 	.short	(.L_3913 - .L_3912)
.L_3912:
        /*001c*/ 	.word	0x00000000
        /*0020*/ 	.short	0x0012
        /*0022*/ 	.short	0x0068
        /*0024*/ 	.byte	0x00, 0xf5, 0x21, 0x00


	//----- nvinfo : EIATTR_KPARAM_INFO
	.align		4
.L_3913:
        /*0028*/ 	.byte	0x04, 0x17
        /*002a*/ 	.short	(.L_3915 - .L_3914)
.L_3914:
        /*002c*/ 	.word	0x00000000
        /*0030*/ 	.short	0x0011
        /*0032*/ 	.short	0x0060
        /*0034*/ 	.byte	0x00, 0xf0, 0x05, 0x00


	//----- nvinfo : EIATTR_KPARAM_INFO
	.align		4
.L_3915:
        /*0038*/ 	.byte	0x04, 0x17
        /*003a*/ 	.short	(.L_3917 - .L_3916)
.L_3916:
        /*003c*/ 	.word	0x00000000
        /*0040*/ 	.short	0x0010
        /*0042*/ 	.short	0x005c
        /*0044*/ 	.byte	0x00, 0xf0, 0x11, 0x00


	//----- nvinfo : EIATTR_KPARAM_INFO
	.align		4
.L_3917:
        /*0048*/ 	.byte	0x04, 0x17
        /*004a*/ 	.short	(.L_3919 - .L_3918)
.L_3918:
        /*004c*/ 	.word	0x00000000
        /*0050*/ 	.short	0x000f
        /*0052*/ 	.short	0x0058
        /*0054*/ 	.byte	0x00, 0xf0, 0x11, 0x00


	//----- nvinfo : EIATTR_KPARAM_INFO
	.align		4
.L_3919:
        /*0058*/ 	.byte	0x04, 0x17
        /*005a*/ 	.short	(.L_3921 - .L_3920)
.L_3920:
        /*005c*/ 	.word	0x00000000
        /*0060*/ 	.short	0x000e
        /*0062*/ 	.short	0x0054
        /*0064*/ 	.byte	0x00, 0xf0, 0x11, 0x00


	//----- nvinfo : EIATTR_KPARAM_INFO
	.align		4
.L_3921:
        /*0068*/ 	.byte	0x04, 0x17
        /*006a*/ 	.short	(.L_3923 - .L_3922)
.L_3922:
        /*006c*/ 	.word	0x00000000
        /*0070*/ 	.short	0x000d
        /*0072*/ 	.short	0x0050
        /*0074*/ 	.byte	0x00, 0xf0, 0x11, 0x00


	//----- nvinfo : EIATTR_KPARAM_INFO
	.align		4
.L_3923:
        /*0078*/ 	.byte	0x04, 0x17
        /*007a*/ 	.short	(.L_3925 - .L_3924)
.L_3924:
        /*007c*/ 	.word	0x00000000
        /*0080*/ 	.short	0x000c
        /*0082*/ 	.short	0x004c
        /*0084*/ 	.byte	0x00, 0xf0, 0x11, 0x00


	//----- nvinfo : EIATTR_KPARAM_INFO
	.align		4
.L_3925:
        /*0088*/ 	.byte	0x04, 0x17
        /*008a*/ 	.short	(.L_3927 - .L_3926)
.L_3926:
        /*008c*/ 	.word	0x00000000
        /*0090*/ 	.short	0x000b
        /*0092*/ 	.short	0x0048
        /*0094*/ 	.byte	0x00, 0xf0, 0x11, 0x00


	//----- nvinfo : EIATTR_KPARAM_INFO
	.align		4
.L_3927:
        /*0098*/ 	.byte	0x04, 0x17
        /*009a*/ 	.short	(.L_3929 - .L_3928)
.L_3928:
        /*009c*/ 	.word	0x00000000
        /*00a0*/ 	.short	0x000a
        /*00a2*/ 	.short	0x0040
        /*00a4*/ 	.byte	0x00, 0xf5, 0x21, 0x00


	//----- nvinfo : EIATTR_KPARAM_INFO
	.align		4
.L_3929:
        /*00a8*/ 	.byte	0x04, 0x17
        /*00aa*/ 	.short	(.L_3931 - .L_3930)
.L_3930:
        /*00ac*/ 	.word	0x00000000
        /*00b0*/ 	.short	0x0009
        /*00b2*/ 	.short	0x0038
        /*00b4*/ 	.byte	0x00, 0xf5, 0x21, 0x00


	//----- nvinfo : EIATTR_KPARAM_INFO
	.align		4
.L_3931:
        /*00b8*/ 	.byte	0x04, 0x17
        /*00ba*/ 	.short	(.L_3933 - .L_3932)
.L_3932:
        /*00bc*/ 	.word	0x00000000
        /*00c0*/ 	.short	0x0008
        /*00c2*/ 	.short	0x0034
        /*00c4*/ 	.byte	0x00, 0xf0, 0x11, 0x00


	//----- nvinfo : EIATTR_KPARAM_INFO
	.align		4
.L_3933:
        /*00c8*/ 	.byte	0x04, 0x17
        /*00ca*/ 	.short	(.L_3935 - .L_3934)
.L_3934:
        /*00cc*/ 	.word	0x00000000
        /*00d0*/ 	.short	0x0007
        /*00d2*/ 	.short	0x0030
        /*00d4*/ 	.byte	0x00, 0xf0, 0x11, 0x00


	//----- nvinfo : EIATTR_KPARAM_INFO
	.align		4
.L_3935:
        /*00d8*/ 	.byte	0x04, 0x17
        /*00da*/ 	.short	(.L_3937 - .L_3936)
.L_3936:
        /*00dc*/ 	.word	0x00000000
        /*00e0*/ 	.short	0x0006
        /*00e2*/ 	.short	0x002c
        /*00e4*/ 	.byte	0x00, 0xf0, 0x11, 0x00


	//----- nvinfo : EIATTR_KPARAM_INFO
	.align		4
.L_3937:
        /*00e8*/ 	.byte	0x04, 0x17
        /*00ea*/ 	.short	(.L_3939 - .L_3938)
.L_3938:
        /*00ec*/ 	.word	0x00000000
        /*00f0*/ 	.short	0x0005
        /*00f2*/ 	.short	0x0028
        /*00f4*/ 	.byte	0x00, 0xf0, 0x11, 0x00


	//----- nvinfo : EIATTR_KPARAM_INFO
	.align		4
.L_3939:
        /*00f8*/ 	.byte	0x04, 0x17
        /*00fa*/ 	.short	(.L_3941 - .L_3940)
.L_3940:
        /*00fc*/ 	.word	0x00000000
        /*0100*/ 	.short	0x0004
        /*0102*/ 	.short	0x0020
        /*0104*/ 	.byte	0x00, 0xf5, 0x21, 0x00


	//----- nvinfo : EIATTR_KPARAM_INFO
	.align		4
.L_3941:
        /*0108*/ 	.byte	0x04, 0x17
        /*010a*/ 	.short	(.L_3943 - .L_3942)
.L_3942:
        /*010c*/ 	.word	0x00000000
        /*0110*/ 	.short	0x0003
        /*0112*/ 	.short	0x0018
        /*0114*/ 	.byte	0x00, 0xf5, 0x21, 0x00


	//----- nvinfo : EIATTR_KPARAM_INFO
	.align		4
.L_3943:
        /*0118*/ 	.byte	0x04, 0x17
        /*011a*/ 	.short	(.L_3945 - .L_3944)
.L_3944:
        /*011c*/ 	.word	0x00000000
        /*0120*/ 	.short	0x0002
        /*0122*/ 	.short	0x0010
        /*0124*/ 	.byte	0x00, 0xf5, 0x21, 0x00


	//----- nvinfo : EIATTR_KPARAM_INFO
	.align		4
.L_3945:
        /*0128*/ 	.byte	0x04, 0x17
        /*012a*/ 	.short	(.L_3947 - .L_3946)
.L_3946:
        /*012c*/ 	.word	0x00000000
        /*0130*/ 	.short	0x0001
        /*0132*/ 	.short	0x0008
        /*0134*/ 	.byte	0x00, 0xf5, 0x21, 0x00


	//----- nvinfo : EIATTR_KPARAM_INFO
	.align		4
.L_3947:
        /*0138*/ 	.byte	0x04, 0x17
        /*013a*/ 	.short	(.L_3949 - .L_3948)
.L_3948:
        /*013c*/ 	.word	0x00000000
        /*0140*/ 	.short	0x0000
        /*0142*/ 	.short	0x0000
        /*0144*/ 	.byte	0x00, 0xf5, 0x21, 0x00


	//----- nvinfo : EIATTR_SPARSE_MMA_MASK
	.align		4
.L_3949:
        /*0148*/ 	.byte	0x03, 0x50
        /*014a*/ 	.short	0x0000


	//----- nvinfo : EIATTR_MAXREG_COUNT
	.align		4
        /*014c*/ 	.byte	0x03, 0x1b
        /*014e*/ 	.short	0x00ff


	//----- nvinfo : EIATTR_NUM_BARRIERS
	.align		4
        /*0150*/ 	.byte	0x02, 0x4c
        /*0152*/ 	.byte	0x01
	.zero		1


	//----- nvinfo : EIATTR_MERCURY_ISA_VERSION
	.align		4
        /*0154*/ 	.byte	0x03, 0x5f
        /*0156*/ 	.short	0x0101


	//----- nvinfo : EIATTR_VRC_CTA_INIT_COUNT
	.align		4
        /*0158*/ 	.byte	0x02, 0x4a
	.zero		1
	.zero		1


	//----- nvinfo : EIATTR_EXIT_INSTR_OFFSETS
	.align		4
        /*015c*/ 	.byte	0x04, 0x1c
        /*015e*/ 	.short	(.L_3951 - .L_3950)


	//   ....[0]....
.L_3950:
        /*0160*/ 	.word	0x00000060


	//   ....[1]....
        /*0164*/ 	.word	0x000000c0


	//   ....[2]....
        /*0168*/ 	.word	0x000002d0


	//   ....[3]....
        /*016c*/ 	.word	0x00002da0


	//   ....[4]....
        /*0170*/ 	.word	0x00002e30


	//   ....[5]....
        /*0174*/ 	.word	0x00002e70


	//----- nvinfo : EIATTR_CRS_STACK_SIZE
	.align		4
.L_3951:
        /*0178*/ 	.byte	0x04, 0x1e
        /*017a*/ 	.short	(.L_3953 - .L_3952)
.L_3952:
        /*017c*/ 	.word	0x00000000


	//----- nvinfo : EIATTR_CBANK_PARAM_SIZE
	.align		4
.L_3953:
        /*0180*/ 	.byte	0x03, 0x19
        /*0182*/ 	.short	0x0074


	//----- nvinfo : EIATTR_PARAM_CBANK
	.align		4
        /*0184*/ 	.byte	0x04, 0x0a
        /*0186*/ 	.short	(.L_3955 - .L_3954)
	.align		4
.L_3954:
        /*0188*/ 	.word	index@(.nv.constant0._Z23gemm_half_q_half_kernelILi1ELi6ELb1ELb0ELi64EEvPK6__halfPKjS4_S2_PS0_iiiiPKtS7_iiiiiibS2_i)
        /*018c*/ 	.short	0x0380
        /*018e*/ 	.short	0x0074


	//----- nvinfo : EIATTR_SW_WAR
	.align		4
.L_3955:
        /*0190*/ 	.byte	0x04, 0x36
        /*0192*/ 	.short	(.L_3957 - .L_3956)
.L_3956:
        /*0194*/ 	.word	0x00000008
.L_3957:


//--------------------- .nv.info._Z23gemm_half_q_half_kernelILi1ELi2ELb1ELb0ELi64EEvPK6__halfPKjS4_S2_PS0_iiiiPKtS7_iiiiiibS2_i --------------------------
	.section	.nv.info._Z23gemm_half_q_half_kernelILi1ELi2ELb1ELb0ELi64EEvPK6__halfPKjS4_S2_PS0_iiiiPKtS7_iiiiiibS2_i,"",@"SHT_CUDA_INFO"
	.sectionflags	@""
	.align	4


	//----- nvinfo : EIATTR_CUDA_API_VERSION
	.align		4
        /*0000*/ 	.byte	0x04, 0x37
        /*0002*/ 	.short	(.L_3959 - .L_3958)
.L_3958:
        /*0004*/ 	.word	0x00000082


	//----- nvinfo : EIATTR_KPARAM_INFO
	.align		4
.L_3959:
        /*0008*/ 	.byte	0x04, 0x17
        /*000a*/ 	.short	(.L_3961 - .L_3960)
.L_3960:
        /*000c*/ 	.word	0x00000000
        /*0010*/ 	.short	0x0013
        /*0012*/ 	.short	0x0070
        /*0014*/ 	.byte	0x00, 0xf0, 0x11, 0x00


	//----- nvinfo : EIATTR_KPARAM_INFO
	.align		4
.L_3961:
        /*0018*/ 	.byte	0x04, 0x17
        /*001a*/ 	.short	(.L_3963 - .L_3962)
.L_3962:
        /*001c*/ 	.word	0x00000000
        /*0020*/ 	.short	0x0012
        /*0022*/ 	.short	0x0068
        /*0024*/ 	.byte	0x00, 0xf5, 0x21, 0x00


	//----- nvinfo : EIATTR_KPARAM_INFO
	.align		4
.L_3963:
        /*0028*/ 	.byte	0x04, 0x17
        /*002a*/ 	.short	(.L_3965 - .L_3964)
.L_3964:
        /*002c*/ 	.word	0x00000000
        /*0030*/ 	.short	0x0011
        /*0032*/ 	.short	0x0060
        /*0034*/ 	.byte	0x00, 0xf0, 0x05, 0x00


	//----- nvinfo : EIATTR_KPARAM_INFO
	.align		4
.L_3965:
        /*0038*/ 	.byte	0x04, 0x17
        /*003a*/ 	.short	(.L_3967 - .L_3966)
.L_3966:
        /*003c*/ 	.word	0x00000000
        /*0040*/ 	.short	0x0010
        /*0042*/ 	.short	0x005c
        /*0044*/ 	.byte	0x00, 0xf0, 0x11, 0x00


	//----- nvinfo : EIATTR_KPARAM_INFO
	.align		4
.L_3967:
        /*0048*/ 	.byte	0x04, 0x17
        /*004a*/ 	.short	(.L_3969 - .L_3968)
.L_3968:
        /*004c*/ 	.word	0x00000000
        /*0050*/ 	.short	0x000f
        /*0052*/ 	.short	0x0058
        /*0054*/ 	.byte	0x00, 0xf0, 0x11, 0x00


	//----- nvinfo : EIATTR_KPARAM_INFO
	.align		4
.L_3969:
        /*0058*/ 	.byte	0x04, 0x17
        /*005a*/ 	.short	(.L_3971 - .L_3970)
.L_3970:
        /*005c*/ 	.word	0x00000000
        /*0060*/ 	.short	0x000e
        /*0062*/ 	.short	0x0054
        /*0064*/ 	.byte	0x00, 0xf0, 0x11, 0x00


	//----- nvinfo : EIATTR_KPARAM_INFO
	.align		4
.L_3971:
        /*0068*/ 	.byte	0x04, 0x17
        /*006a*/ 	.short	(.L_3973 - .L_3972)
.L_3972:
        /*006c*/ 	.word	0x00000000
        /*0070*/ 	.short	0x000d
        /*0072*/ 	.short	0x0050
        /*0074*/ 	.byte	0x00, 0xf0, 0x11, 0x00


	//----- nvinfo : EIATTR_KPARAM_INFO
	.align		4
.L_3973:
        /*0078*/ 	.byte	0x04, 0x17
        /*007a*/ 	.short	(.L_3975 - .L_3974)
.L_3974:
        /*007c*/ 	.word	0x00000000
        /*0080*/ 	.short	0x000c
        /*0082*/ 	.short	0x004c
        /*0084*/ 	.byte	0x00, 0xf0, 0x11, 0x00


	//----- nvinfo : EIATTR_KPARAM_INFO
	.align		4
.L_3975:
        /*0088*/ 	.byte	0x04, 0x17
        /*008a*/ 	.short	(.L_3977 - .L_3976)
.L_3976:
        /*008c*/ 	.word	0x00000000
        /*0090*/ 	.short	0x000b
        /*0092*/ 	.short	0x0048
        /*0094*/ 	.byte	0x00, 0xf0, 0x11, 0x00


	//----- nvinfo : EIATTR_KPARAM_INFO
	.align		4
.L_3977:
        /*0098*/ 	.byte	0x04, 0x17
        /*009a*/ 	.short	(.L_3979 - .L_3978)
.L_3978:
        /*009c*/ 	.word	0x00000000
        /*00a0*/ 	.short	0x000a
        /*00a2*/ 	.short	0x0040
        /*00a4*/ 	.byte	0x00, 0xf5, 0x21, 0x00


	//----- nvinfo : EIATTR_KPARAM_INFO
	.align		4
.L_3979:
        /*00a8*/ 	.byte	0x04, 0x17
        /*00aa*/ 	.short	(.L_3981 - .L_3980)
.L_3980:
        /*00ac*/ 	.word	0x00000000
        /*00b0*/ 	.short	0x0009
        /*00b2*/ 	.short	0x0038
        /*00b4*/ 	.byte	0x00, 0xf5, 0x21, 0x00


	//----- nvinfo : EIATTR_KPARAM_INFO
	.align		4
.L_3981:
        /*00b8*/ 	.byte	0x04, 0x17
        /*00ba*/ 	.short	(.L_3983 - .L_3982)
.L_3982:
        /*00bc*/ 	.word	0x00000000
        /*00c0*/ 	.short	0x0008
        /*00c2*/ 	.short	0x0034
        /*00c4*/ 	.byte	0x00, 0xf0, 0x11, 0x00


	//----- nvinfo : EIATTR_KPARAM_INFO
	.align		4
.L_3983:
        /*00c8*/ 	.byte	0x04, 0x17
        /*00ca*/ 	.short	(.L_3985 - .L_3984)
.L_3984:
        /*00cc*/ 	.word	0x00000000
        /*00d0*/ 	.short	0x0007
        /*00d2*/ 	.short	0x0030
        /*00d4*/ 	.byte	0x00, 0xf0, 0x11, 0x00


	//----- nvinfo : EIATTR_KPARAM_INFO
	.align		4
.L_3985:
        /*00d8*/ 	.byte	0x04, 0x17
        /*00da*/ 	.short	(.L_3987 - .L_3986)
.L_3986:
        /*00dc*/ 	.word	0x00000000
        /*00e0*/ 	.short	0x0006
        /*00e2*/ 	.short	0x002c
        /*00e4*/ 	.byte	0x00, 0xf0, 0x11, 0x00


	//----- nvinfo : EIATTR_KPARAM_INFO
	.align		4
.L_3987:
        /*00e8*/ 	.byte	0x04, 0x17
        /*00ea*/ 	.short	(.L_3989 - .L_3988)
.L_3988:
        /*00ec*/ 	.word	0x00000000
        /*00f0*/ 	.short	0x0005
        /*00f2*/ 	.short	0x0028
        /*00f4*/ 	.byte	0x00, 0xf0, 0x11, 0x00


	//----- nvinfo : EIATTR_KPARAM_INFO
	.align		4
.L_3989:
        /*00f8*/ 	.byte	0x04, 0x17
        /*00fa*/ 	.short	(.L_3991 - .L_3990)
.L_3990:
        /*00fc*/ 	.word	0x00000000
        /*0100*/ 	.short	0x0004
        /*0102*/ 	.short	0x0020
        /*0104*/ 	.byte	0x00, 0xf5, 0x21, 0x00


	//----- nvinfo : EIATTR_KPARAM_INFO
	.align		4
.L_3991:
        /*0108*/ 	.byte	0x04, 0x17
        /*010a*/ 	.short	(.L_3993 - .L_3992)
.L_3992:
        /*010c*/ 	.word	0x00000000
        /*0110*/ 	.short	0x0003
        /*0112*/ 	.short	0x0018
        /*0114*/ 	.byte	0x00, 0xf5, 0x21, 0x00


	//----- nvinfo : EIATTR_KPARAM_INFO
	.align		4
.L_3993:
        /*0118*/ 	.byte	0x04, 0x17
        /*011a*/ 	.short	(.L_3995 - .L_3994)
.L_3994:
        /*011c*/ 	.word	0x00000000
        /*0120*/ 	.short	0x0002
        /*0122*/ 	.short	0x0010
        /*0124*/ 	.byte	0x00, 0xf5, 0x21, 0x00


	//----- nvinfo : EIATTR_KPARAM_INFO
	.align		4
.L_3995:
        /*0128*/ 	.byte	0x04, 0x17
        /*012a*/ 	.short	(.L_3997 - .L_3996)
.L_3996:
        /*012c*/ 	.word	0x00000000
        /*0130*/ 	.short	0x0001
        /*0132*/ 	.short	0x0008
        /*0134*/ 	.byte	0x00, 0xf5, 0x21, 0x00


	//----- nvinfo : EIATTR_KPARAM_INFO
	.align		4
.L_3997:
        /*0138*/ 	.byte	0x04, 0x17
        /*013a*/ 	.short	(.L_3999 - .L_3998)
.L_3998:
        /*013c*/ 	.word	0x00000000
        /*0140*/ 	.short	0x0000
        /*0142*/ 	.short	0x0000
        /*0144*/ 	.byte	0x00, 0xf5, 0x21, 0x00


	//----- nvinfo : EIATTR_SPARSE_MMA_MASK
	.align		4
.L_3999:
        /*0148*/ 	.byte	0x03, 0x50
        /*014a*/ 	.short	0x0000


	//----- nvinfo : EIATTR_MAXREG_COUNT
	.align		4
        /*014c*/ 	.byte	0x03, 0x1b
        /*014e*/ 	.short	0x00ff


	//----- nvinfo : EIATTR_NUM_BARRIERS
	.align		4
        /*0150*/ 	.byte	0x02, 0x4c
        /*0152*/ 	.byte	0x01
	.zero		1


	//----- nvinfo : EIATTR_MERCURY_ISA_VERSION
	.align		4
        /*0154*/ 	.byte	0x03, 0x5f
        /*0156*/ 	.short	0x0101


	//----- nvinfo : EIATTR_VRC_CTA_INIT_COUNT
	.align		4
        /*0158*/ 	.byte	0x02, 0x4a
	.zero		1
	.zero		1


	//----- nvinfo : EIATTR_EXIT_INSTR_OFFSETS
	.align		4
        /*015c*/ 	.byte	0x04, 0x1c
        /*015e*/ 	.short	(.L_4001 - .L_4000)


	//   ....[0]....
.L_4000:
        /*0160*/ 	.word	0x00000070


	//   ....[1]....
        /*0164*/ 	.word	0x000000d0


	//   ....[2]....
        /*0168*/ 	.word	0x000002f0


	//   ....[3]....
        /*016c*/ 	.word	0x00001980


	//   ....[4]....
        /*0170*/ 	.word	0x00001a10


	//   ....[5]....
        /*0174*/ 	.word	0x00001a50


	//----- nvinfo : EIATTR_CRS_STACK_SIZE
	.align		4
.L_4001:
        /*0178*/ 	.byte	0x04, 0x1e
        /*017a*/ 	.short	(.L_4003 - .L_4002)
.L_4002:
        /*017c*/ 	.word	0x00000000


	//----- nvinfo : EIATTR_CBANK_PARAM_SIZE
	.align		4
.L_4003:
        /*0180*/ 	.byte	0x03, 0x19
        /*0182*/ 	.short	0x0074


	//----- nvinfo : EIATTR_PARAM_CBANK
	.align		4
        /*0184*/ 	.byte	0x04, 0x0a
        /*0186*/ 	.short	(.L_4005 - .L_4004)
	.align		4
.L_4004:
        /*0188*/ 	.word	index@(.nv.constant0._Z23gemm_half_q_half_kernelILi1ELi2ELb1ELb0ELi64EEvPK6__halfPKjS4_S2_PS0_iiiiPKtS7_iiiiiibS2_i)
        /*018c*/ 	.short	0x0380
        /*018e*/ 	.short	0x0074


	//----- nvinfo : EIATTR_SW_WAR
	.align		4
.L_4005:
        /*0190*/ 	.byte	0x04, 0x36
        /*0192*/ 	.short	(.L_4007 - .L_4006)
.L_4006:
        /*0194*/ 	.word	0x00000008
.L_4007:


//--------------------- .nv.info._Z23gemm_half_q_half_kernelILi1ELi32ELb1ELb0ELi32EEvPK6__halfPKjS4_S2_PS0_iiiiPKtS7_iiiiiibS2_i --------------------------
	.section	.nv.info._Z23gemm_half_q_half_kernelILi1ELi32ELb1ELb0ELi32EEvPK6__halfPKjS4_S2_PS0_iiiiPKtS7_iiiiiibS2_i,"",@"SHT_CUDA_INFO"
	.sectionflags	@""
	.align	4


	//----- nvinfo : EIATTR_CUDA_API_VERSION
	.align		4
        /*0000*/ 	.byte	0x04, 0x37
        /*0002*/ 	.short	(.L_4009 - .L_4008)
.L_4008:
        /*0004*/ 	.word	0x00000082


	//----- nvinfo : EIATTR_KPARAM_INFO
	.align		4
.L_4009:
        /*0008*/ 	.byte	0x04, 0x17
        /*000a*/ 	.short	(.L_4011 - .L_4010)
.L_4010:
        /*000c*/ 	.word	0x00000000
        /*0010*/ 	.short	0x0013
        /*0012*/ 	.short	0x0070
        /*0014*/ 	.byte	0x00, 0xf0, 0x11, 0x00


	//----- nvinfo : EIATTR_KPARAM_INFO
	.align		4
.L_4011:
        /*0018*/ 	.byte	0x04, 0x17
        /*001a*/ 	.short	(.L_4013 - .L_4012)
.L_4012:
        /*001c*/ 	.word	0x00000000
        /*0020*/ 	.short	0x0012
        /*0022*/ 	.short	0x0068
        /*0024*/ 	.byte	0x00, 0xf5, 0x21, 0x00


	//----- nvinfo : EIATTR_KPARAM_INFO
	.align		4
.L_4013:
        /*0028*/ 	.byte	0x04, 0x17
        /*002a*/ 	.short	(.L_4015 - .L_4014)
.L_4014:
        /*002c*/ 	.word	0x00000000
        /*0030*/ 	.short	0x0011
        /*0032*/ 	.short	0x0060
        /*0034*/ 	.byte	0x00, 0xf0, 0x05, 0x00


	//----- nvinfo : EIATTR_KPARAM_INFO
	.align		4
.L_4015:
        /*0038*/ 	.byte	0x04, 0x17
        /*003a*/ 	.short	(.L_4017 - .L_4016)
.L_4016:
        /*003c*/ 	.word	0x00000000
        /*0040*/ 	.short	0x0010
        /*0042*/ 	.short	0x005c
        /*0044*/ 	.byte	0x00, 0xf0, 0x11, 0x00


	//----- nvinfo : EIATTR_KPARAM_INFO
	.align		4
.L_4017:
        /*0048*/ 	.byte	0x04, 0x17
        /*004a*/ 	.short	(.L_4019 - .L_4018)
.L_4018:
        /*004c*/ 	.word	0x00000000
        /*0050*/ 	.short	0x000f
        /*0052*/ 	.short	0x0058
        /*0054*/ 	.byte	0x00, 0xf0, 0x11, 0x00


	//----- nvinfo : EIATTR_KPARAM_INFO
	.align		4
.L_4019:
        /*0058*/ 	.byte	0x04, 0x17
        /*005a*/ 	.short	(.L_4021 - .L_4020)
.L_4020:
        /*005c*/ 	.word	0x00000000
        /*0060*/ 	.short	0x000e
        /*0062*/ 	.short	0x0054
        /*0064*/ 	.byte	0x00, 0xf0, 0x11, 0x00


	//----- nvinfo : EIATTR_KPARAM_INFO
	.align		4
.L_4021:
        /*0068*/ 	.byte	0x04, 0x17
        /*006a*/ 	.short	(.L_4023 - .L_4022)
.L_4022:
        /*006c*/ 	.word	0x00000000
        /*0070*/ 	.short	0x000d
        /*0072*/ 	.short	0x0050
        /*0074*/ 	.byte	0x00, 0xf0, 0x11, 0x00


	//----- nvinfo : EIATTR_KPARAM_INFO
	.align		4
.L_4023:
        /*0078*/ 	.byte	0x04, 0x17
        /*007a*/ 	.short	(.L_4025 - .L_4024)
.L_4024:
        /*007c*/ 	.word	0x00000000
        /*0080*/ 	.short	0x000c
        /*0082*/ 	.short	0x004c
        /*0084*/ 	.byte	0x00, 0xf0, 0x11, 0x00


	//----- nvinfo : EIATTR_KPARAM_INFO
	.align		4
.L_4025:
        /*0088*/ 	.byte	0x04, 0x17
        /*008a*/ 	.short	(.L_4027 - .L_4026)
.L_4026:
        /*008c*/ 	.word	0x00000000
        /*0090*/ 	.short	0x000b
        /*0092*/ 	.short	0x0048
        /*0094*/ 	.byte	0x00, 0xf0, 0x11, 0x00


	//----- nvinfo : EIATTR_KPARAM_INFO
	.align		4
.L_4027:
        /*0098*/ 	.byte	0x04, 0x17
        /*009a*/ 	.short	(.L_4029 - .L_4028)
.L_4028:
        /*009c*/ 	.word	0x00000000
        /*00a0*/ 	.short	0x000a
        /*00a2*/ 	.short	0x0040
        /*00a4*/ 	.byte	0x00, 0xf5, 0x21, 0x00


	//----- nvinfo : EIATTR_KPARAM_INFO
	.align		4
.L_4029:
        /*00a8*/ 	.byte	0x04, 0x17
        /*00aa*/ 	.short	(.L_4031 - .L_4030)
.L_4030:
        /*00ac*/ 	.word	0x00000000
        /*00b0*/ 	.short	0x0009
        /*00b2*/ 	.short	0x0038
        /*00b4*/ 	.byte	0x00, 0xf5, 0x21, 0x00


	//----- nvinfo : EIATTR_KPARAM_INFO
	.align		4
.L_4031:
        /*00b8*/ 	.byte	0x04, 0x17
        /*00ba*/ 	.short	(.L_4033 - .L_4032)
.L_4032:
        /*00bc*/ 	.word	0x00000000
        /*00c0*/ 	.short	0x0008
        /*00c2*/ 	.short	0x0034
        /*00c4*/ 	.byte	0x00, 0xf0, 0x11, 0x00


	//----- nvinfo : EIATTR_KPARAM_INFO
	.align		4
.L_4033:
        /*00c8*/ 	.byte	0x04, 0x17
        /*00ca*/ 	.short	(.L_4035 - .L_4034)
.L_4034:
        /*00cc*/ 	.word	0x00000000
        /*00d0*/ 	.short	0x0007
        /*00d2*/ 	.short	0x0030
        /*00d4*/ 	.byte	0x00, 0xf0, 0x11, 0x00


	//----- nvinfo : EIATTR_KPARAM_INFO
	.align		4
.L_4035:
        /*00d8*/ 	.byte	0x04, 0x17
        /*00da*/ 	.short	(.L_4037 - .L_4036)
.L_4036:
        /*00dc*/ 	.word	0x00000000
        /*00e0*/ 	.short	0x0006
        /*00e2*/ 	.short	0x002c
        /*00e4*/ 	.byte	0x00, 0xf0, 0x11, 0x00


	//----- nvinfo : EIATTR_KPARAM_INFO
	.align		4
.L_4037:
        /*00e8*/ 	.byte	0x04, 0x17
        /*00ea*/ 	.short	(.L_4039 - .L_4038)
.L_4038:
        /*00ec*/ 	.word	0x00000000
        /*00f0*/ 	.short	0x0005
        /*00f2*/ 	.short	0x0028
        /*00f4*/ 	.byte	0x00, 0xf0, 0x11, 0x00


	//----- nvinfo : EIATTR_KPARAM_INFO
	.align		4
.L_4039:
        /*00f8*/ 	.byte	0x04, 0x17
        /*00fa*/ 	.short	(.L_4041 - .L_4040)
.L_4040:
        /*00fc*/ 	.word	0x00000000
        /*0100*/ 	.short	0x0004
        /*0102*/ 	.short	0x0020
        /*0104*/ 	.byte	0x00, 0xf5, 0x21, 0x00


	//----- nvinfo : EIATTR_KPARAM_INFO
	.align		4
.L_4041:
        /*0108*/ 	.byte	0x04, 0x17
        /*010a*/ 	.short	(.L_4043 - .L_4042)
.L_4042:
        /*010c*/ 	.word	0x00000000
        /*0110*/ 	.short	0x0003
        /*0112*/ 	.short	0x0018
        /*0114*/ 	.byte	0x00, 0xf5, 0x21, 0x00


	//----- nvinfo : EIATTR_KPARAM_INFO
	.align		4
.L_4043:
        /*0118*/ 	.byte	0x04, 0x17
        /*011a*/ 	.short	(.L_4045 - .L_4044)
.L_4044:
        /*011c*/ 	.word	0x00000000
        /*0120*/ 	.short	0x0002
        /*0122*/ 	.short	0x0010
        /*0124*/ 	.byte	0x00, 0xf5, 0x21, 0x00


	//----- nvinfo : EIATTR_KPARAM_INFO
	.align		4
.L_4045:
        /*0128*/ 	.byte	0x04, 0x17
        /*012a*/ 	.short	(.L_4047 - .L_4046)
.L_4046:
        /*012c*/ 	.word	0x00000000
        /*0130*/ 	.short	0x0001
        /*0132*/ 	.short	0x0008
        /*0134*/ 	.byte	0x00, 0xf5, 0x21, 0x00


	//----- nvinfo : EIATTR_KPARAM_INFO
	.align		4
.L_4047:
        /*0138*/ 	.byte	0x04, 0x17
        /*013a*/ 	.short	(.L_4049 - .L_4048)
.L_4048:
        /*013c*/ 	.word	0x00000000
        /*0140*/ 	.short	0x0000
        /*0142*/ 	.short	0x0000
        /*0144*/ 	.byte	0x00, 0xf5, 0x21, 0x00


	//----- nvinfo : EIATTR_SPARSE_MMA_MASK
	.align		4
.L_4049:
        /*0148*/ 	.byte	0x03, 0x50
        /*014a*/ 	.short	0x0000


	//----- nvinfo : EIATTR_MAXREG_COUNT
	.align		4
        /*014c*/ 	.byte	0x03, 0x1b
        /*014e*/ 	.short	0x00ff


	//----- nvinfo : EIATTR_NUM_BARRIERS
	.align		4
        /*0150*/ 	.byte	0x02, 0x4c
        /*0152*/ 	.byte	0x01
	.zero		1


	//----- nvinfo : EIATTR_MERCURY_ISA_VERSION
	.align		4
        /*0154*/ 	.byte	0x03, 0x5f
        /*0156*/ 	.short	0x0101


	//----- nvinfo : EIATTR_VRC_CTA_INIT_COUNT
	.align		4
        /*0158*/ 	.byte	0x02, 0x4a
	.zero		1
	.zero		1


	//----- nvinfo : EIATTR_EXIT_INSTR_OFFSETS
	.align		4
        /*015c*/ 	.byte	0x04, 0x1c
        /*015e*/ 	.short	(.L_4051 - .L_4050)


	//   ....[0]....
.L_4050:
        /*0160*/ 	.word	0x00000050


	//   ....[1]....
        /*0164*/ 	.word	0x000000a0


	//   ....[2]....
        /*0168*/ 	.word	0x000002b0


	//   ....[3]....
        /*016c*/ 	.word	0x00002380


	//   ....[4]....
        /*0170*/ 	.word	0x00002400


	//   ....[5]....
        /*0174*/ 	.word	0x00002440


	//----- nvinfo : EIATTR_CRS_STACK_SIZE
	.align		4
.L_4051:
        /*0178*/ 	.byte	0x04, 0x1e
        /*017a*/ 	.short	(.L_4053 - .L_4052)
.L_4052:
        /*017c*/ 	.word	0x00000000


	//----- nvinfo : EIATTR_CBANK_PARAM_SIZE
	.align		4
.L_4053:
        /*0180*/ 	.byte	0x03, 0x19
        /*0182*/ 	.short	0x0074


	//----- nvinfo : EIATTR_PARAM_CBANK
	.align		4
        /*0184*/ 	.byte	0x04, 0x0a
        /*0186*/ 	.short	(.L_4055 - .L_4054)
	.align		4
.L_4054:
        /*0188*/ 	.word	index@(.nv.constant0._Z23gemm_half_q_half_kernelILi1ELi32ELb1ELb0ELi32EEvPK6__halfPKjS4_S2_PS0_iiiiPKtS7_iiiiiibS2_i)
        /*018c*/ 	.short	0x0380
        /*018e*/ 	.short	0x0074


	//----- nvinfo : EIATTR_SW_WAR
	.align		4
.L_4055:
        /*0190*/ 	.byte	0x04, 0x36
        /*0192*/ 	.short	(.L_4057 - .L_4056)
.L_4056:
        /*0194*/ 	.word	0x00000008
.L_4057:


//--------------------- .nv.info._Z23gemm_half_q_half_kernelILi1ELi48ELb1ELb0ELi32EEvPK6__halfPKjS4_S2_PS0_iiiiPKtS7_iiiiiibS2_i --------------------------
	.section	.nv.info._Z23gemm_half_q_half_kernelILi1ELi48ELb1ELb0ELi32EEvPK6__halfPKjS4_S2_PS0_iiiiPKtS7_iiiiiibS2_i,"",@"SHT_CUDA_INFO"
	.sectionflags	@""
	.align	4


	//----- nvinfo : EIATTR_CUDA_API_VERSION
	.align		4
        /*0000*/ 	.byte	0x04, 0x37
        /*0002*/ 	.short	(.L_4059 - .L_4058)
.L_4058:
        /*0004*/ 	.word	0x00000082


	//----- nvinfo : EIATTR_KPARAM_INFO
	.align		4
.L_4059:
        /*0008*/ 	.byte	0x04, 0x17
        /*000a*/ 	.short	(.L_4061 - .L_4060)
.L_4060:
        /*000c*/ 	.word	0x00000000
        /*0010*/ 	.short	0x0013
        /*0012*/ 	.short	0x0070
        /*0014*/ 	.byte	0x00, 0xf0, 0x11, 0x00


	//----- nvinfo : EIATTR_KPARAM_INFO
	.align		4
.L_4061:
        /*0018*/ 	.byte	0x04, 0x17
        /*001a*/ 	.short	(.L_4063 - .L_4062)
.L_4062:
        /*001c*/ 	.word	0x00000000
        /*0020*/ 	.short	0x0012
        /*0022*/ 	.short	0x0068
        /*0024*/ 	.byte	0x00, 0xf5, 0x21, 0x00


	//----- nvinfo : EIATTR_KPARAM_INFO
	.align		4
.L_4063:
        /*0028*/ 	.byte	0x04, 0x17
        /*002a*/ 	.short	(.L_4065 - .L_4064)
.L_4064:
        /*002c*/ 	.word	0x00000000
        /*0030*/ 	.short	0x0011
        /*0032*/ 	.short	0x0060
        /*0034*/ 	.byte	0x00, 0xf0, 0x05, 0x00


	//----- nvinfo : EIATTR_KPARAM_INFO
	.align		4
.L_4065:
        /*0038*/ 	.byte	0x04, 0x17
        /*003a*/ 	.short	(.L_4067 - .L_4066)
.L_4066:
        /*003c*/ 	.word	0x00000000
        /*0040*/ 	.short	0x0010
        /*0042*/ 	.short	0x005c
        /*0044*/ 	.byte	0x00, 0xf0, 0x11, 0x00


	//----- nvinfo : EIATTR_KPARAM_INFO
	.align		4
.L_4067:
        /*0048*/ 	.byte	0x04, 0x17
        /*004a*/ 	.short	(.L_4069 - .L_4068)
.L_4068:
        /*004c*/ 	.word	0x00000000
        /*0050*/ 	.short	0x000f
        /*0052*/ 	.short	0x0058
        /*0054*/ 	.byte	0x00, 0xf0, 0x11, 0x00


	//----- nvinfo : EIATTR_KPARAM_INFO
	.align		4
.L_4069:
        /*0058*/ 	.byte	0x04, 0x17
        /*005a*/ 	.short	(.L_4071 - .L_4070)
.L_4070:
        /*005c*/ 	.word	0x00000000
        /*0060*/ 	.short	0x000e
        /*0062*/ 	.short	0x0054
        /*0064*/ 	.byte	0x00, 0xf0, 0x11, 0x00


	//----- nvinfo : EIATTR_KPARAM_INFO
	.align		4
.L_4071:
        /*0068*/ 	.byte	0x04, 0x17
        /*006a*/ 	.short	(.L_4073 - .L_4072)
.L_4072:
        /*006c*/ 	.word	0x00000000
        /*0070*/ 	.short	0x000d
        /*0072*/ 	.short	0x0050
        /*0074*/ 	.byte	0x00, 0xf0, 0x11, 0x00


	//----- nvinfo : EIATTR_KPARAM_INFO
	.align		4
.L_4073:
        /*0078*/ 	.byte	0x04, 0x17
        /*007a*/ 	.short	(.L_4075 - .L_4074)
.L_4074:
        /*007c*/ 	.word	0x00000000
        /*0080*/ 	.short	0x000c
        /*0082*/ 	.short	0x004c
        /*0084*/ 	.byte	0x00, 0xf0, 0x11, 0x00


	//----- nvinfo : EIATTR_KPARAM_INFO
	.align		4
.L_4075:
        /*0088*/ 	.byte	0x04, 0x17
        /*008a*/ 	.short	(.L_4077 - .L_4076)
.L_4076:
        /*008c*/ 	.word	0x00000000
        /*0090*/ 	.short	0x000b
        /*0092*/ 	.short	0x0048
        /*0094*/ 	.byte	0x00, 0xf0, 0x11, 0x00


	//----- nvinfo : EIATTR_KPARAM_INFO
	.align		4
.L_4077:
        /*0098*/ 	.byte	0x04, 0x17
        /*009a*/ 	.short	(.L_4079 - .L_4078)
.L_4078:
        /*009c*/ 	.word	0x00000000
        /*00a0*/ 	.short	0x000a
        /*00a2*/ 	.short	0x0040
        /*00a4*/ 	.byte	0x00, 0xf5, 0x21, 0x00


	//----- nvinfo : EIATTR_KPARAM_INFO
	.align		4
.L_4079:
        /*00a8*/ 	.byte	0x04, 0x17
        /*00aa*/ 	.short	(.L_4081 - .L_4080)
.L_4080:
        /*00ac*/ 	.word	0x00000000
        /*00b0*/ 	.short	0x0009
        /*00b2*/ 	.short	0x0038
        /*00b4*/ 	.byte	0x00, 0xf5, 0x21, 0x00


	//----- nvinfo : EIATTR_KPARAM_INFO
	.align		4
.L_4081:
        /*00b8*/ 	.byte	0x04, 0x17
        /*00ba*/ 	.short	(.L_4083 - .L_4082)
.L_4082:
        /*00bc*/ 	.word	0x00000000
        /*00c0*/ 	.short	0x0008
        /*00c2*/ 	.short	0x0034
        /*00c4*/ 	.byte	0x00, 0xf0, 0x11, 0x00


	//----- nvinfo : EIATTR_KPARAM_INFO
	.align		4
.L_4083:
        /*00c8*/ 	.byte	0x04, 0x17
        /*00ca*/ 	.short	(.L_4085 - .L_4084)
.L_4084:
        /*00cc*/ 	.word	0x00000000
        /*00d0*/ 	.short	0x0007
        /*00d2*/ 	.short	0x0030
        /*00d4*/ 	.byte	0x00, 0xf0, 0x11, 0x00


	//----- nvinfo : EIATTR_KPARAM_INFO
	.align		4
.L_4085:
        /*00d8*/ 	.byte	0x04, 0x17
        /*00da*/ 	.short	(.L_4087 - .L_4086)
.L_4086:
        /*00dc*/ 	.word	0x00000000
        /*00e0*/ 	.short	0x0006
        /*00e2*/ 	.short	0x002c
        /*00e4*/ 	.byte	0x00, 0xf0, 0x11, 0x00


	//----- nvinfo : EIATTR_KPARAM_INFO
	.align		4
.L_4087:
        /*00e8*/ 	.byte	0x04, 0x17
        /*00ea*/ 	.short	(.L_4089 - .L_4088)
.L_4088:
        /*00ec*/ 	.word	0x00000000
        /*00f0*/ 	.short	0x0005
        /*00f2*/ 	.short	0x0028
        /*00f4*/ 	.byte	0x00, 0xf0, 0x11, 0x00


	//----- nvinfo : EIATTR_KPARAM_INFO
	.align		4
.L_4089:
        /*00f8*/ 	.byte	0x04, 0x17
        /*00fa*/ 	.short	(.L_4091 - .L_4090)
.L_4090:
        /*00fc*/ 	.word	0x00000000
        /*0100*/ 	.short	0x0004
        /*0102*/ 	.short	0x0020
        /*0104*/ 	.byte	0x00, 0xf5, 0x21, 0x00


	//----- nvinfo : EIATTR_KPARAM_INFO
	.align		4
.L_4091:
        /*0108*/ 	.byte	0x04, 0x17
        /*010a*/ 	.short	(.L_4093 - .L_4092)
.L_4092:
        /*010c*/ 	.word	0x00000000
        /*0110*/ 	.short	0x0003
        /*0112*/ 	.short	0x0018
        /*0114*/ 	.byte	0x00, 0xf5, 0x21, 0x00


	//----- nvinfo : EIATTR_KPARAM_INFO
	.align		4
.L_4093:
        /*0118*/ 	.byte	0x04, 0x17
        /*011a*/ 	.short	(.L_4095 - .L_4094)
.L_4094:
        /*011c*/ 	.word	0x00000000
        /*0120*/ 	.short	0x0002
        /*0122*/ 	.short	0x0010
        /*0124*/ 	.byte	0x00, 0xf5, 0x21, 0x00


	//----- nvinfo : EIATTR_KPARAM_INFO
	.align		4
.L_4095:
        /*0128*/ 	.byte	0x04, 0x17
        /*012a*/ 	.short	(.L_4097 - .L_4096)
.L_4096:
        /*012c*/ 	.word	0x00000000
        /*0130*/ 	.short	0x0001
        /*0132*/ 	.short	0x0008
        /*0134*/ 	.byte	0x00, 0xf5, 0x21, 0x00


	//----- nvinfo : EIATTR_KPARAM_INFO
	.align		4
.L_4097:
        /*0138*/ 	.byte	0x04, 0x17
        /*013a*/ 	.short	(.L_4099 - .L_4098)
.L_4098:
        /*013c*/ 	.word	0x00000000
        /*0140*/ 	.short	0x0000
        /*0142*/ 	.short	0x0000
        /*0144*/ 	.byte	0x00, 0xf5, 0x21, 0x00


	//----- nvinfo : EIATTR_SPARSE_MMA_MASK
	.align		4
.L_4099:
        /*0148*/ 	.byte	0x03, 0x50
        /*014a*/ 	.short	0x0000


	//----- nvinfo : EIATTR_MAXREG_COUNT
	.align		4
        /*014c*/ 	.byte	0x03, 0x1b
        /*014e*/ 	.short	0x00ff


	//----- nvinfo : EIATTR_NUM_BARRIERS
	.align		4
        /*0150*/ 	.byte	0x02, 0x4c
        /*0152*/ 	.byte	0x01
	.zero		1


	//----- nvinfo : EIATTR_MERCURY_ISA_VERSION
	.align		4
        /*0154*/ 	.byte	0x03, 0x5f
        /*0156*/ 	.short	0x0101


	//----- nvinfo : EIATTR_VRC_CTA_INIT_COUNT
	.align		4
        /*0158*/ 	.byte	0x02, 0x4a
	.zero		1
	.zero		1


	//----- nvinfo : EIATTR_EXIT_INSTR_OFFSETS
	.align		4
        /*015c*/ 	.byte	0x04, 0x1c
        /*015e*/ 	.short	(.L_4101 - .L_4100)


	//   ....[0]....
.L_4100:
        /*0160*/ 	.word	0x00000050


	//   ....[1]....
        /*0164*/ 	.word	0x000000a0


	//   ....[2]....
        /*0168*/ 	.word	0x000002c0


	//   ....[3]....
        /*016c*/ 	.word	0x00003940


	//   ....[4]....
        /*0170*/ 	.word	0x000039c0


	//   ....[5]....
        /*0174*/ 	.word	0x00003a00


	//----- nvinfo : EIATTR_CRS_STACK_SIZE
	.align		4
.L_4101:
        /*0178*/ 	.byte	0x04, 0x1e
        /*017a*/ 	.short	(.L_4103 - .L_4102)
.L_4102:
        /*017c*/ 	.word	0x00000000


	//----- nvinfo : EIATTR_CBANK_PARAM_SIZE
	.align		4
.L_4103:
        /*0180*/ 	.byte	0x03, 0x19
        /*0182*/ 	.short	0x0074


	//----- nvinfo : EIATTR_PARAM_CBANK
	.align		4
        /*0184*/ 	.byte	0x04, 0x0a
        /*0186*/ 	.short	(.L_4105 - .L_4104)
	.align		4
.L_4104:
        /*0188*/ 	.word	index@(.nv.constant0._Z23gemm_half_q_half_kernelILi1ELi48ELb1ELb0ELi32EEvPK6__halfPKjS4_S2_PS0_iiiiPKtS7_iiiiiibS2_i)
        /*018c*/ 	.short	0x0380
        /*018e*/ 	.short	0x0074


	//----- nvinfo : EIATTR_SW_WAR
	.align		4
.L_4105:
        /*0190*/ 	.byte	0x04, 0x36
        /*0192*/ 	.short	(.L_4107 - .L_4106)
.L_4106:
        /*0194*/ 	.word	0x00000008
.L_4107:


//--------------------- .nv.info._Z23gemm_half_q_half_kernelILi1ELi16ELb1ELb0ELi32EEvPK6__halfPKjS4_S2_PS0_iiiiPKtS7_iiiiiibS2_i --------------------------
	.section	.nv.info._Z23gemm_half_q_half_kernelILi1ELi16ELb1ELb0ELi32EEvPK6__halfPKjS4_S2_PS0_iiiiPKtS7_iiiiiibS2_i,"",@"SHT_CUDA_INFO"
	.sectionflags	@""
	.align	4


	//----- nvinfo : EIATTR_CUDA_API_VERSION
	.align		4
        /*0000*/ 	.byte	0x04, 0x37
        /*0002*/ 	.short	(.L_4109 - .L_4108)
.L_4108:
        /*0004*/ 	.word	0x00000082


	//----- nvinfo : EIATTR_KPARAM_INFO
	.align		4
.L_4109:
        /*0008*/ 	.byte	0x04, 0x17
        /*000a*/ 	.short	(.L_4111 - .L_4110)
.L_4110:
        /*000c*/ 	.word	0x00000000
        /*0010*/ 	.short	0x0013
        /*0012*/ 	.short	0x0070
        /*0014*/ 	.byte	0x00, 0xf0, 0x11, 0x00


	//----- nvinfo : EIATTR_KPARAM_INFO
	.align		4
.L_4111:
        /*0018*/ 	.byte	0x04, 0x17
        /*001a*/ 	.short	(.L_4113 - .L_4112)
.L_4112:
        /*001c*/ 	.word	0x00000000
        /*0020*/ 	.short	0x0012
        /*0022*/ 	.short	0x0068
        /*0024*/ 	.byte	0x00, 0xf5, 0x21, 0x00


	//----- nvinfo : EIATTR_KPARAM_INFO
	.align		4
.L_4113:
        /*0028*/ 	.byte	0x04, 0x17
        /*002a*/ 	.short	(.L_4115 - .L_4114)
.L_4114:
        /*002c*/ 	.word	0x00000000
        /*0030*/ 	.short	0x0011
        /*0032*/ 	.short	0x0060
        /*0034*/ 	.byte	0x00, 0xf0, 0x05, 0x00


	//----- nvinfo : EIATTR_KPARAM_INFO
	.align		4
.L_4115:
        /*0038*/ 	.byte	0x04, 0x17
        /*003a*/ 	.short	(.L_4117 - .L_4116)
.L_4116:
        /*003c*/ 	.word	0x00000000
        /*0040*/ 	.short	0x0010
        /*0042*/ 	.short	0x005c
        /*0044*/ 	.byte	0x00, 0xf0, 0x11, 0x00


	//----- nvinfo : EIATTR_KPARAM_INFO
	.align		4
.L_4117:
        /*0048*/ 	.byte	0x04, 0x17
        /*004a*/ 	.short	(.L_4119 - .L_4118)
.L_4118:
        /*004c*/ 	.word	0x00000000
        /*0050*/ 	.short	0x000f
        /*0052*/ 	.short	0x0058
        /*0054*/ 	.byte	0x00, 0xf0, 0x11, 0x00


	//----- nvinfo : EIATTR_KPARAM_INFO
	.align		4
.L_4119:
        /*0058*/ 	.byte	0x04, 0x17
        /*005a*/ 	.short	(.L_4121 - .L_4120)
.L_4120:
        /*005c*/ 	.word	0x00000000
        /*0060*/ 	.short	0x000e
        /*0062*/ 	.short	0x0054
        /*0064*/ 	.byte	0x00, 0xf0, 0x11, 0x00


	//----- nvinfo : EIATTR_KPARAM_INFO
	.align		4
.L_4121:
        /*0068*/ 	.byte	0x04, 0x17
        /*006a*/ 	.short	(.L_4123 - .L_4122)
.L_4122:
        /*006c*/ 	.word	0x00000000
        /*0070*/ 	.short	0x000d
        /*0072*/ 	.short	0x0050
        /*0074*/ 	.byte	0x00, 0xf0, 0x11, 0x00


	//----- nvinfo : EIATTR_KPARAM_INFO
	.align		4
.L_4123:
        /*0078*/ 	.byte	0x04, 0x17
        /*007a*/ 	.short	(.L_4125 - .L_4124)
.L_4124:
        /*007c*/ 	.word	0x00000000
        /*0080*/ 	.short	0x000c
        /*0082*/ 	.short	0x004c
        /*0084*/ 	.byte	0x00, 0xf0, 0x11, 0x00


	//----- nvinfo : EIATTR_KPARAM_INFO
	.align		4
.L_4125:
        /*0088*/ 	.byte	0x04, 0x17
        /*008a*/ 	.short	(.L_4127 - .L_4126)
.L_4126:
        /*008c*/ 	.word	0x00000000
        /*0090*/ 	.short	0x000b
        /*0092*/ 	.short	0x0048
        /*0094*/ 	.byte	0x00, 0xf0, 0x11, 0x00


	//----- nvinfo : EIATTR_KPARAM_INFO
	.align		4
.L_4127:
        /*0098*/ 	.byte	0x04, 0x17
        /*009a*/ 	.short	(.L_4129 - .L_4128)
.L_4128:
        /*009c*/ 	.word	0x00000000
        /*00a0*/ 	.short	0x000a
        /*00a2*/ 	.short	0x0040
        /*00a4*/ 	.byte	0x00, 0xf5, 0x21, 0x00


	//----- nvinfo : EIATTR_KPARAM_INFO
	.align		4
.L_4129:
        /*00a8*/ 	.byte	0x04, 0x17
        /*00aa*/ 	.short	(.L_4131 - .L_4130)
.L_4130:
        /*00ac*/ 	.word	0x00000000
        /*00b0*/ 	.short	0x0009
        /*00b2*/ 	.short	0x0038
        /*00b4*/ 	.byte	0x00, 0xf5, 0x21, 0x00


	//----- nvinfo : EIATTR_KPARAM_INFO
	.align		4
.L_4131:
        /*00b8*/ 	.byte	0x04, 0x17
        /*00ba*/ 	.short	(.L_4133 - .L_4132)
.L_4132:
        /*00bc*/ 	.word	0x00000000
        /*00c0*/ 	.short	0x0008
        /*00c2*/ 	.short	0x0034
        /*00c4*/ 	.byte	0x00, 0xf0, 0x11, 0x00


	//----- nvinfo : EIATTR_KPARAM_INFO
	.align		4
.L_4133:
        /*00c8*/ 	.byte	0x04, 0x17
        /*00ca*/ 	.short	(.L_4135 - .L_4134)
.L_4134:
        /*00cc*/ 	.word	0x00000000
        /*00d0*/ 	.short	0x0007
        /*00d2*/ 	.short	0x0030
        /*00d4*/ 	.byte	0x00, 0xf0, 0x11, 0x00


	//----- nvinfo : EIATTR_KPARAM_INFO
	.align		4
.L_4135:
        /*00d8*/ 	.byte	0x04, 0x17
        /*00da*/ 	.short	(.L_4137 - .L_4136)
.L_4136:
        /*00dc*/ 	.word	0x00000000
        /*00e0*/ 	.short	0x0006
        /*00e2*/ 	.short	0x002c
        /*00e4*/ 	.byte	0x00, 0xf0, 0x11, 0x00


	//----- nvinfo : EIATTR_KPARAM_INFO
	.align		4
.L_4137:
        /*00e8*/ 	.byte	0x04, 0x17
        /*00ea*/ 	.short	(.L_4139 - .L_4138)
.L_4138:
        /*00ec*/ 	.word	0x00000000
        /*00f0*/ 	.short	0x0005
        /*00f2*/ 	.short	0x0028
        /*00f4*/ 	.byte	0x00, 0xf0, 0x11, 0x00


	//----- nvinfo : EIATTR_KPARAM_INFO
	.align		4
.L_4139:
        /*00f8*/ 	.byte	0x04, 0x17
        /*00fa*/ 	.short	(.L_4141 - .L_4140)
.L_4140:
        /*00fc*/ 	.word	0x00000000
        /*0100*/ 	.short	0x0004
        /*0102*/ 	.short	0x0020
        /*0104*/ 	.byte	0x00, 0xf5, 0x21, 0x00


	//----- nvinfo : EIATTR_KPARAM_INFO
	.align		4
.L_4141:
        /*0108*/ 	.byte	0x04, 0x17
        /*010a*/ 	.short	(.L_4143 - .L_4142)
.L_4142:
        /*010c*/ 	.word	0x00000000
        /*0110*/ 	.short	0x0003
        /*0112*/ 	.short	0x0018
        /*0114*/ 	.byte	0x00, 0xf5, 0x21, 0x00


	//----- nvinfo : EIATTR_KPARAM_INFO
	.align		4
.L_4143:
        /*0118*/ 	.byte	0x04, 0x17
        /*011a*/ 	.short	(.L_4145 - .L_4144)
.L_4144:
        /*011c*/ 	.word	0x00000000
        /*0120*/ 	.short	0x0002
        /*0122*/ 	.short	0x0010
        /*0124*/ 	.byte	0x00, 0xf5, 0x21, 0x00


	//----- nvinfo : EIATTR_KPARAM_INFO
	.align		4
.L_4145:
        /*0128*/ 	.byte	0x04, 0x17
        /*012a*/ 	.short	(.L_4147 - .L_4146)
.L_4146:
        /*012c*/ 	.word	0x00000000
        /*0130*/ 	.short	0x0001
        /*0132*/ 	.short	0x0008
        /*0134*/ 	.byte	0x00, 0xf5, 0x21, 0x00


	//----- nvinfo : EIATTR_KPARAM_INFO
	.align		4
.L_4147:
        /*0138*/ 	.byte	0x04, 0x17
        /*013a*/ 	.short	(.L_4149 - .L_4148)
.L_4148:
        /*013c*/ 	.word	0x00000000
        /*0140*/ 	.short	0x0000
        /*0142*/ 	.short	0x0000
        /*0144*/ 	.byte	0x00, 0xf5, 0x21, 0x00


	//----- nvinfo : EIATTR_SPARSE_MMA_MASK
	.align		4
.L_4149:
        /*0148*/ 	.byte	0x03, 0x50
        /*014a*/ 	.short	0x0000


	//----- nvinfo : EIATTR_MAXREG_COUNT
	.align		4
        /*014c*/ 	.byte	0x03, 0x1b
        /*014e*/ 	.short	0x00ff


	//----- nvinfo : EIATTR_NUM_BARRIERS
	.align		4
        /*0150*/ 	.byte	0x02, 0x4c
        /*0152*/ 	.byte	0x01
	.zero		1


	//----- nvinfo : EIATTR_MERCURY_ISA_VERSION
	.align		4
        /*0154*/ 	.byte	0x03, 0x5f
        /*0156*/ 	.short	0x0101


	//----- nvinfo : EIATTR_VRC_CTA_INIT_COUNT
	.align		4
        /*0158*/ 	.byte	0x02, 0x4a
	.zero		1
	.zero		1


	//----- nvinfo : EIATTR_EXIT_INSTR_OFFSETS
	.align		4
        /*015c*/ 	.byte	0x04, 0x1c
        /*015e*/ 	.short	(.L_4151 - .L_4150)


	//   ....[0]....
.L_4150:
        /*0160*/ 	.word	0x00000050


	//   ....[1]....
        /*0164*/ 	.word	0x000000a0


	//   ....[2]....
        /*0168*/ 	.word	0x000002b0


	//   ....[3]....
        /*016c*/ 	.word	0x000021e0


	//   ....[4]....
        /*0170*/ 	.word	0x00002260


	//   ....[5]....
        /*0174*/ 	.word	0x000022a0


	//----- nvinfo : EIATTR_CRS_STACK_SIZE
	.align		4
.L_4151:
        /*0178*/ 	.byte	0x04, 0x1e
        /*017a*/ 	.short	(.L_4153 - .L_4152)
.L_4152:
        /*017c*/ 	.word	0x00000000


	//----- nvinfo : EIATTR_CBANK_PARAM_SIZE
	.align		4
.L_4153:
        /*0180*/ 	.byte	0x03, 0x19
        /*0182*/ 	.short	0x0074


	//----- nvinfo : EIATTR_PARAM_CBANK
	.align		4
        /*0184*/ 	.byte	0x04, 0x0a
        /*0186*/ 	.short	(.L_4155 - .L_4154)
	.align		4
.L_4154:
        /*0188*/ 	.word	index@(.nv.constant0._Z23gemm_half_q_half_kernelILi1ELi16ELb1ELb0ELi32EEvPK6__halfPKjS4_S2_PS0_iiiiPKtS7_iiiiiibS2_i)
        /*018c*/ 	.short	0x0380
        /*018e*/ 	.short	0x0074


	//----- nvinfo : EIATTR_SW_WAR
	.align		4
.L_4155:
        /*0190*/ 	.byte	0x04, 0x36
        /*0192*/ 	.short	(.L_4157 - .L_4156)
.L_4156:
        /*0194*/ 	.word	0x00000008
.L_4157:


//--------------------- .nv.info._Z23gemm_half_q_half_kernelILi1ELi24ELb1ELb0ELi32EEvPK6__halfPKjS4_S2_PS0_iiiiPKtS7_iiiiiibS2_i --------------------------
	.section	.nv.info._Z23gemm_half_q_half_kernelILi1ELi24ELb1ELb0ELi32EEvPK6__halfPKjS4_S2_PS0_iiiiPKtS7_iiiiiibS2_i,"",@"SHT_CUDA_INFO"
	.sectionflags	@""
	.align	4


	//----- nvinfo : EIATTR_CUDA_API_VERSION
	.align		4
        /*0000*/ 	.byte	0x04, 0x37
        /*0002*/ 	.short	(.L_4159 - .L_4158)
.L_4158:
        /*0004*/ 	.word	0x00000082


	//----- nvinfo : EIATTR_KPARAM_INFO
	.align		4
.L_4159:
        /*0008*/ 	.byte	0x04, 0x17
        /*000a*/ 	.short	(.L_4161 - .L_4160)
.L_4160:
        /*000c*/ 	.word	0x00000000
        /*0010*/ 	.short	0x0013
        /*0012*/ 	.short	0x0070
        /*0014*/ 	.byte	0x00, 0xf0, 0x11, 0x00


	//----- nvinfo : EIATTR_KPARAM_INFO
	.align		4
.L_4161:
        /*0018*/ 	.byte	0x04, 0x17
        /*001a*/ 	.short	(.L_4163 - .L_4162)
.L_4162:
        /*001c*/ 	.word	0x00000000
        /*0020*/ 	.short	0x0012
        /*0022*/ 	.short	0x0068
        /*0024*/ 	.byte	0x00, 0xf5, 0x21, 0x00


	//----- nvinfo : EIATTR_KPARAM_INFO
	.align		4
.L_4163:
        /*0028*/ 	.byte	0x04, 0x17
        /*002a*/ 	.short	(.L_4165 - .L_4164)
.L_4164:
        /*002c*/ 	.word	0x00000000
        /*0030*/ 	.short	0x0011
        /*0032*/ 	.short	0x0060
        /*0034*/ 	.byte	0x00, 0xf0, 0x05, 0x00


	//----- nvinfo : EIATTR_KPARAM_INFO
	.align		4
.L_4165:
        /*0038*/ 	.byte	0x04, 0x17
        /*003a*/ 	.short	(.L_4167 - .L_4166)
.L_4166:
        /*003c*/ 	.word	0x00000000
        /*0040*/ 	.short	0x0010
        /*0042*/ 	.short	0x005c
        /*0044*/ 	.byte	0x00, 0xf0, 0x11, 0x00


	//----- nvinfo : EIATTR_KPARAM_INFO
	.align		4
.L_4167:
        /*0048*/ 	.byte	0x04, 0x17
        /*004a*/ 	.short	(.L_4169 - .L_4168)
.L_4168:
        /*004c*/ 	.word	0x00000000
        /*0050*/ 	.short	0x000f
        /*0052*/ 	.short	0x0058
        /*0054*/ 	.byte	0x00, 0xf0, 0x11, 0x00


	//----- nvinfo : EIATTR_KPARAM_INFO
	.align		4
.L_4169:
        /*0058*/ 	.byte	0x04, 0x17
        /*005a*/ 	.short	(.L_4171 - .L_4170)
.L_4170:
        /*005c*/ 	.word	0x00000000
        /*0060*/ 	.short	0x000e
        /*0062*/ 	.short	0x0054
        /*0064*/ 	.byte	0x00, 0xf0, 0x11, 0x00


	//----- nvinfo : EIATTR_KPARAM_INFO
	.align		4
.L_4171:
        /*0068*/ 	.byte	0x04, 0x17
        /*006a*/ 	.short	(.L_4173 - .L_4172)
.L_4172:
        /*006c*/ 	.word	0x00000000
        /*0070*/ 	.short	0x000d
        /*0072*/ 	.short	0x0050
        /*0074*/ 	.byte	0x00, 0xf0, 0x11, 0x00


	//----- nvinfo : EIATTR_KPARAM_INFO
	.align		4
.L_4173:
        /*0078*/ 	.byte	0x04, 0x17
        /*007a*/ 	.short	(.L_4175 - .L_4174)
.L_4174:
        /*007c*/ 	.word	0x00000000
        /*0080*/ 	.short	0x000c
        /*0082*/ 	.short	0x004c
        /*0084*/ 	.byte	0x00, 0xf0, 0x11, 0x00


	//----- nvinfo : EIATTR_KPARAM_INFO
	.align		4
.L_4175:
        /*0088*/ 	.byte	0x04, 0x17
        /*008a*/ 	.short	(.L_4177 - .L_4176)
.L_4176:
        /*008c*/ 	.word	0x00000000
        /*0090*/ 	.short	0x000b
        /*0092*/ 	.short	0x0048
        /*0094*/ 	.byte	0x00, 0xf0, 0x11, 0x00


	//----- nvinfo : EIATTR_KPARAM_INFO
	.align		4
.L_4177:
        /*0098*/ 	.byte	0x04, 0x17
        /*009a*/ 	.short	(.L_4179 - .L_4178)
.L_4178:
        /*009c*/ 	.word	0x00000000
        /*00a0*/ 	.short	0x000a
        /*00a2*/ 	.short	0x0040
        /*00a4*/ 	.byte	0x00, 0xf5, 0x21, 0x00


	//----- nvinfo : EIATTR_KPARAM_INFO
	.align		4
.L_4179:
        /*00a8*/ 	.byte	0x04, 0x17
        /*00aa*/ 	.short	(.L_4181 - .L_4180)
.L_4180:
        /*00ac*/ 	.word	0x00000000
        /*00b0*/ 	.short	0x0009
        /*00b2*/ 	.short	0x0038
        /*00b4*/ 	.byte	0x00, 0xf5, 0x21, 0x00


	//----- nvinfo : EIATTR_KPARAM_INFO
	.align		4
.L_4181:
        /*00b8*/ 	.byte	0x04, 0x17
        /*00ba*/ 	.short	(.L_4183 - .L_4182)
.L_4182:
        /*00bc*/ 	.word	0x00000000
        /*00c0*/ 	.short	0x0008
        /*00c2*/ 	.short	0x0034
        /*00c4*/ 	.byte	0x00, 0xf0, 0x11, 0x00


	//----- nvinfo : EIATTR_KPARAM_INFO
	.align		4
.L_4183:
        /*00c8*/ 	.byte	0x04, 0x17
        /*00ca*/ 	.short	(.L_4185 - .L_4184)
.L_4184:
        /*00cc*/ 	.word	0x00000000
        /*00d0*/ 	.short	0x0007
        /*00d2*/ 	.short	0x0030
        /*00d4*/ 	.byte	0x00, 0xf0, 0x11, 0x00


	//----- nvinfo : EIATTR_KPARAM_INFO
	.align		4
.L_4185:
        /*00d8*/ 	.byte	0x04, 0x17
        /*00da*/ 	.short	(.L_4187 - .L_4186)
.L_4186:
        /*00dc*/ 	.word	0x00000000
        /*00e0*/ 	.short	0x0006
        /*00e2*/ 	.short	0x002c
        /*00e4*/ 	.byte	0x00, 0xf0, 0x11, 0x00


	//----- nvinfo : EIATTR_KPARAM_INFO
	.align		4
.L_4187:
        /*00e8*/ 	.byte	0x04, 0x17
        /*00ea*/ 	.short	(.L_4189 - .L_4188)
.L_4188:
        /*00ec*/ 	.word	0x00000000
        /*00f0*/ 	.short	0x0005
        /*00f2*/ 	.short	0x0028
        /*00f4*/ 	.byte	0x00, 0xf0, 0x11, 0x00


	//----- nvinfo : EIATTR_KPARAM_INFO
	.align		4
.L_4189:
        /*00f8*/ 	.byte	0x04, 0x17
        /*00fa*/ 	.short	(.L_4191 - .L_4190)
.L_4190:
        /*00fc*/ 	.word	0x00000000
        /*0100*/ 	.short	0x0004
        /*0102*/ 	.short	0x0020
        /*0104*/ 	.byte	0x00, 0xf5, 0x21, 0x00


	//----- nvinfo : EIATTR_KPARAM_INFO
	.align		4
.L_4191:
        /*0108*/ 	.byte	0x04, 0x17
        /*010a*/ 	.short	(.L_4193 - .L_4192)
.L_4192:
        /*010c*/ 	.word	0x00000000
        /*0110*/ 	.short	0x0003
        /*0112*/ 	.short	0x0018
        /*0114*/ 	.byte	0x00, 0xf5, 0x21, 0x00


	//----- nvinfo : EIATTR_KPARAM_INFO
	.align		4
.L_4193:
        /*0118*/ 	.byte	0x04, 0x17
        /*011a*/ 	.short	(.L_4195 - .L_4194)
.L_4194:
        /*011c*/ 	.word	0x00000000
        /*0120*/ 	.short	0x0002
        /*0122*/ 	.short	0x0010
        /*0124*/ 	.byte	0x00, 0xf5, 0x21, 0x00


	//----- nvinfo : EIATTR_KPARAM_INFO
	.align		4
.L_4195:
        /*0128*/ 	.byte	0x04, 0x17
        /*012a*/ 	.short	(.L_4197 - .L_4196)
.L_4196:
        /*012c*/ 	.word	0x00000000
        /*0130*/ 	.short	0x0001
        /*0132*/ 	.short	0x0008
        /*0134*/ 	.byte	0x00, 0xf5, 0x21, 0x00


	//----- nvinfo : EIATTR_KPARAM_INFO
	.align		4
.L_4197:
        /*0138*/ 	.byte	0x04, 0x17
        /*013a*/ 	.short	(.L_4199 - .L_4198)
.L_4198:
        /*013c*/ 	.word	0x00000000
        /*0140*/ 	.short	0x0000
        /*0142*/ 	.short	0x0000
        /*0144*/ 	.byte	0x00, 0xf5, 0x21, 0x00


	//----- nvinfo : EIATTR_SPARSE_MMA_MASK
	.align		4
.L_4199:
        /*0148*/ 	.byte	0x03, 0x50
        /*014a*/ 	.short	0x0000


	//----- nvinfo : EIATTR_MAXREG_COUNT
	.align		4
        /*014c*/ 	.byte	0x03, 0x1b
        /*014e*/ 	.short	0x00ff


	//----- nvinfo : EIATTR_NUM_BARRIERS
	.align		4
        /*0150*/ 	.byte	0x02, 0x4c
        /*0152*/ 	.byte	0x01
	.zero		1


	//----- nvinfo : EIATTR_MERCURY_ISA_VERSION
	.align		4
        /*0154*/ 	.byte	0x03, 0x5f
        /*0156*/ 	.short	0x0101


	//----- nvinfo : EIATTR_VRC_CTA_INIT_COUNT
	.align		4
        /*0158*/ 	.byte	0x02, 0x4a
	.zero		1
	.zero		1


	//----- nvinfo : EIATTR_EXIT_INSTR_OFFSETS
	.align		4
        /*015c*/ 	.byte	0x04, 0x1c
        /*015e*/ 	.short	(.L_4201 - .L_4200)


	//   ....[0]....
.L_4200:
        /*0160*/ 	.word	0x00000050


	//   ....[1]....
        /*0164*/ 	.word	0x000000a0


	//   ....[2]....
        /*0168*/ 	.word	0x000002c0


	//   ....[3]....
        /*016c*/ 	.word	0x00004600


	//   ....[4]....
        /*0170*/ 	.word	0x00004680


	//   ....[5]....
        /*0174*/ 	.word	0x000046c0


	//----- nvinfo : EIATTR_CRS_STACK_SIZE
	.align		4
.L_4201:
        /*0178*/ 	.byte	0x04, 0x1e
        /*017a*/ 	.short	(.L_4203 - .L_4202)
.L_4202:
        /*017c*/ 	.word	0x00000000


	//----- nvinfo : EIATTR_CBANK_PARAM_SIZE
	.align		4
.L_4203:
        /*0180*/ 	.byte	0x03, 0x19
        /*0182*/ 	.short	0x0074


	//----- nvinfo : EIATTR_PARAM_CBANK
	.align		4
        /*0184*/ 	.byte	0x04, 0x0a
        /*0186*/ 	.short	(.L_4205 - .L_4204)
	.align		4
.L_4204:
        /*0188*/ 	.word	index@(.nv.constant0._Z23gemm_half_q_half_kernelILi1ELi24ELb1ELb0ELi32EEvPK6__halfPKjS4_S2_PS0_iiiiPKtS7_iiiiiibS2_i)
        /*018c*/ 	.short	0x0380
        /*018e*/ 	.short	0x0074


	//----- nvinfo : EIATTR_SW_WAR
	.align		4
.L_4205:
        /*0190*/ 	.byte	0x04, 0x36
        /*0192*/ 	.short	(.L_4207 - .L_4206)
.L_4206:
        /*0194*/ 	.word	0x00000008
.L_4207:


//--------------------- .nv.info._Z23gemm_half_q_half_kernelILi1ELi8ELb1ELb0ELi32EEvPK6__halfPKjS4_S2_PS0_iiiiPKtS7_iiiiiibS2_i --------------------------
	.section	.nv.info._Z23gemm_half_q_half_kernelILi1ELi8ELb1ELb0ELi32EEvPK6__halfPKjS4_S2_PS0_iiiiPKtS7_iiiiiibS2_i,"",@"SHT_CUDA_INFO"
	.sectionflags	@""
	.align	4


	//----- nvinfo : EIATTR_CUDA_API_VERSION
	.align		4
        /*0000*/ 	.byte	0x04, 0x37
        /*0002*/ 	.short	(.L_4209 - .L_4208)
.L_4208:
        /*0004*/ 	.word	0x00000082


	//----- nvinfo : EIATTR_KPARAM_INFO
	.align		4
.L_4209:
        /*0008*/ 	.byte	0x04, 0x17
        /*000a*/ 	.short	(.L_4211 - .L_4210)
.L_4210:
        /*000c*/ 	.word	0x00000000
        /*0010*/ 	.short	0x0013
        /*0012*/ 	.short	0x0070
        /*0014*/ 	.byte	0x00, 0xf0, 0x11, 0x00


	//----- nvinfo : EIATTR_KPARAM_INFO
	.align		4
.L_4211:
        /*0018*/ 	.byte	0x04, 0x17
        /*001a*/ 	.short	(.L_4213 - .L_4212)
.L_4212:
        /*001c*/ 	.word	0x00000000
        /*0020*/ 	.short	0x0012
        /*0022*/ 	.short	0x0068
        /*0024*/ 	.byte	0x00, 0xf5, 0x21, 0x00


	//----- nvinfo : EIATTR_KPARAM_INFO
	.align		4
.L_4213:
        /*0028*/ 	.byte	0x04, 0x17
        /*002a*/ 	.short	(.L_4215 - .L_4214)
.L_4214:
        /*002c*/ 	.word	0x00000000
        /*0030*/ 	.short	0x0011
        /*0032*/ 	.short	0x0060
        /*0034*/ 	.byte	0x00, 0xf0, 0x05, 0x00


	//----- nvinfo : EIATTR_KPARAM_INFO
	.align		4
.L_4215:
        /*0038*/ 	.byte	0x04, 0x17
        /*003a*/ 	.short	(.L_4217 - .L_4216)
.L_4216:
        /*003c*/ 	.word	0x00000000
        /*0040*/ 	.short	0x0010
        /*0042*/ 	.short	0x005c
        /*0044*/ 	.byte	0x00, 0xf0, 0x11, 0x00


	//----- nvinfo : EIATTR_KPARAM_INFO
	.align		4
.L_4217:
        /*0048*/ 	.byte	0x04, 0x17
        /*004a*/ 	.short	(.L_4219 - .L_4218)
.L_4218:
        /*004c*/ 	.word	0x00000000
        /*0050*/ 	.short	0x000f
        /*0052*/ 	.short	0x0058
        /*0054*/ 	.byte	0x00, 0xf0, 0x11, 0x00


	//----- nvinfo : EIATTR_KPARAM_INFO
	.align		4
.L_4219:
        /*0058*/ 	.byte	0x04, 0x17
        /*005a*/ 	.short	(.L_4221 - .L_4220)
.L_4220:
        /*005c*/ 	.word	0x00000000
        /*0060*/ 	.short	0x000e
        /*0062*/ 	.short	0x0054
        /*0064*/ 	.byte	0x00, 0xf0, 0x11, 0x00


	//----- nvinfo : EIATTR_KPARAM_INFO
	.align		4
.L_4221:
        /*0068*/ 	.byte	0x04, 0x17
        /*006a*/ 	.short	(.L_4223 - .L_4222)
.L_4222:
        /*006c*/ 	.word	0x00000000
        /*0070*/ 	.short	0x000d
        /*0072*/ 	.short	0x0050
        /*0074*/ 	.byte	0x00, 0xf0, 0x11, 0x00


	//----- nvinfo : EIATTR_KPARAM_INFO
	.align		4
.L_4223:
        /*0078*/ 	.byte	0x04, 0x17
        /*007a*/ 	.short	(.L_4225 - .L_4224)
.L_4224:
        /*007c*/ 	.word	0x00000000
        /*0080*/ 	.short	0x000c
        /*0082*/ 	.short	0x004c
        /*0084*/ 	.byte	0x00, 0xf0, 0x11, 0x00


	//----- nvinfo : EIATTR_KPARAM_INFO
	.align		4
.L_4225:
        /*0088*/ 	.byte	0x04, 0x17
        /*008a*/ 	.short	(.L_4227 - .L_4226)
.L_4226:
        /*008c*/ 	.word	0x00000000
        /*0090*/ 	.short	0x000b
        /*0092*/ 	.short	0x0048
        /*0094*/ 	.byte	0x00, 0xf0, 0x11, 0x00


	//----- nvinfo : EIATTR_KPARAM_INFO
	.align		4
.L_4227:
        /*0098*/ 	.byte	0x04, 0x17
        /*009a*/ 	.short	(.L_4229 - .L_4228)
.L_4228:
        /*009c*/ 	.word	0x00000000
        /*00a0*/ 	.short	0x000a
        /*00a2*/ 	.short	0x0040
        /*00a4*/ 	.byte	0x00, 0xf5, 0x21, 0x00


	//----- nvinfo : EIATTR_KPARAM_INFO
	.align		4
.L_4229:
        /*00a8*/ 	.byte	0x04, 0x17
        /*00aa*/ 	.short	(.L_4231 - .L_4230)
.L_4230:
        /*00ac*/ 	.word	0x00000000
        /*00b0*/ 	.short	0x0009
        /*00b2*/ 	.short	0x0038
        /*00b4*/ 	.byte	0x00, 0xf5, 0x21, 0x00


	//----- nvinfo : EIATTR_KPARAM_INFO
	.align		4
.L_4231:
        /*00b8*/ 	.byte	0x04, 0x17
        /*00ba*/ 	.short	(.L_4233 - .L_4232)
.L_4232:
        /*00bc*/ 	.word	0x00000000
        /*00c0*/ 	.short	0x0008
        /*00c2*/ 	.short	0x0034
        /*00c4*/ 	.byte	0x00, 0xf0, 0x11, 0x00


	//----- nvinfo : EIATTR_KPARAM_INFO
	.align		4
.L_4233:
        /*00c8*/ 	.byte	0x04, 0x17
        /*00ca*/ 	.short	(.L_4235 - .L_4234)
.L_4234:
        /*00cc*/ 	.word	0x00000000
        /*00d0*/ 	.short	0x0007
        /*00d2*/ 	.short	0x0030
        /*00d4*/ 	.byte	0x00, 0xf0, 0x11, 0x00


	//----- nvinfo : EIATTR_KPARAM_INFO
	.align		4
.L_4235:
        /*00d8*/ 	.byte	0x04, 0x17
        /*00da*/ 	.short	(.L_4237 - .L_4236)
.L_4236:
        /*00dc*/ 	.word	0x00000000
        /*00e0*/ 	.short	0x0006
        /*00e2*/ 	.short	0x002c
        /*00e4*/ 	.byte	0x00, 0xf0, 0x11, 0x00


	//----- nvinfo : EIATTR_KPARAM_INFO
	.align		4
.L_4237:
        /*00e8*/ 	.byte	0x04, 0x17
        /*00ea*/ 	.short	(.L_4239 - .L_4238)
.L_4238:
        /*00ec*/ 	.word	0x00000000
        /*00f0*/ 	.short	0x0005
        /*00f2*/ 	.short	0x0028
        /*00f4*/ 	.byte	0x00, 0xf0, 0x11, 0x00


	//----- nvinfo : EIATTR_KPARAM_INFO
	.align		4
.L_4239:
        /*00f8*/ 	.byte	0x04, 0x17
        /*00fa*/ 	.short	(.L_4241 - .L_4240)
.L_4240:
        /*00fc*/ 	.word	0x00000000
        /*0100*/ 	.short	0x0004
        /*0102*/ 	.short	0x0020
        /*0104*/ 	.byte	0x00, 0xf5, 0x21, 0x00


	//----- nvinfo : EIATTR_KPARAM_INFO
	.align		4
.L_4241:
        /*0108*/ 	.byte	0x04, 0x17
        /*010a*/ 	.short	(.L_4243 - .L_4242)
.L_4242:
        /*010c*/ 	.word	0x00000000
        /*0110*/ 	.short	0x0003
        /*0112*/ 	.short	0x0018
        /*0114*/ 	.byte	0x00, 0xf5, 0x21, 0x00


	//----- nvinfo : EIATTR_KPARAM_INFO
	.align		4
.L_4243:
        /*0118*/ 	.byte	0x04, 0x17
        /*011a*/ 	.short	(.L_4245 - .L_4244)
.L_4244:
        /*011c*/ 	.word	0x00000000
        /*0120*/ 	.short	0x0002
        /*0122*/ 	.short	0x0010
        /*0124*/ 	.byte	0x00, 0xf5, 0x21, 0x00


	//----- nvinfo : EIATTR_KPARAM_INFO
	.align		4
.L_4245:
        /*0128*/ 	.byte	0x04, 0x17
        /*012a*/ 	.short	(.L_4247 - .L_4246)
.L_4246:
        /*012c*/ 	.word	0x00000000
        /*0130*/ 	.short	0x0001
        /*0132*/ 	.short	0x0008
        /*0134*/ 	.byte	0x00, 0xf5, 0x21, 0x00


	//----- nvinfo : EIATTR_KPARAM_INFO
	.align		4
.L_4247:
        /*0138*/ 	.byte	0x04, 0x17
        /*013a*/ 	.short	(.L_4249 - .L_4248)
.L_4248:
        /*013c*/ 	.word	0x00000000
        /*0140*/ 	.short	0x0000
        /*0142*/ 	.short	0x0000
        /*0144*/ 	.byte	0x00, 0xf5, 0x21, 0x00


	//----- nvinfo : EIATTR_SPARSE_MMA_MASK
	.align		4
.L_4249:
        /*0148*/ 	.byte	0x03, 0x50
        /*014a*/ 	.short	0x0000


	//----- nvinfo : EIATTR_MAXREG_COUNT
	.align		4
        /*014c*/ 	.byte	0x03, 0x1b
        /*014e*/ 	.short	0x00ff


	//----- nvinfo : EIATTR_NUM_BARRIERS
	.align		4
        /*0150*/ 	.byte	0x02, 0x4c
        /*0152*/ 	.byte	0x01
	.zero		1


	//----- nvinfo : EIATTR_MERCURY_ISA_VERSION
	.align		4
        /*0154*/ 	.byte	0x03, 0x5f
        /*0156*/ 	.short	0x0101


	//----- nvinfo : EIATTR_VRC_CTA_INIT_COUNT
	.align		4
        /*0158*/ 	.byte	0x02, 0x4a
	.zero		1
	.zero		1


	//----- nvinfo : EIATTR_EXIT_INSTR_OFFSETS
	.align		4
        /*015c*/ 	.byte	0x04, 0x1c
        /*015e*/ 	.short	(.L_4251 - .L_4250)


	//   ....[0]....
.L_4250:
        /*0160*/ 	.word	0x00000050


	//   ....[1]....
        /*0164*/ 	.word	0x000000a0


	//   ....[2]....
        /*0168*/ 	.word	0x000002b0


	//   ....[3]....
        /*016c*/ 	.word	0x00003080


	//   ....[4]....
        /*0170*/ 	.word	0x00003100


	//   ....[5]....
        /*0174*/ 	.word	0x00003140


	//----- nvinfo : EIATTR_CRS_STACK_SIZE
	.align		4
.L_4251:
        /*0178*/ 	.byte	0x04, 0x1e
        /*017a*/ 	.short	(.L_4253 - .L_4252)
.L_4252:
        /*017c*/ 	.word	0x00000000


	//----- nvinfo : EIATTR_CBANK_PARAM_SIZE
	.align		4
.L_4253:
        /*0180*/ 	.byte	0x03, 0x19
        /*0182*/ 	.short	0x0074


	//----- nvinfo : EIATTR_PARAM_CBANK
	.align		4
        /*0184*/ 	.byte	0x04, 0x0a
        /*0186*/ 	.short	(.L_4255 - .L_4254)
	.align		4
.L_4254:
        /*0188*/ 	.word	index@(.nv.constant0._Z23gemm_half_q_half_kernelILi1ELi8ELb1ELb0ELi32EEvPK6__halfPKjS4_S2_PS0_iiiiPKtS7_iiiiiibS2_i)
        /*018c*/ 	.short	0x0380
        /*018e*/ 	.short	0x0074


	//----- nvinfo : EIATTR_SW_WAR
	.align		4
.L_4255:
        /*0190*/ 	.byte	0x04, 0x36
        /*0192*/ 	.short	(.L_4257 - .L_4256)
.L_4256:
        /*0194*/ 	.word	0x00000008
.L_4257:


//--------------------- .nv.info._Z23gemm_half_q_half_kernelILi1ELi12ELb1ELb0ELi32EEvPK6__halfPKjS4_S2_PS0_iiiiPKtS7_iiiiiibS2_i --------------------------
	.section	.nv.info._Z23gemm_half_q_half_kernelILi1ELi12ELb1ELb0ELi32EEvPK6__halfPKjS4_S2_PS0_iiiiPKtS7_iiiiiibS2_i,"",@"SHT_CUDA_INFO"
	.sectionflags	@""
	.align	4


	//----- nvinfo : EIATTR_CUDA_API_VERSION
	.align		4
        /*0000*/ 	.byte	0x04, 0x37
        /*0002*/ 	.short	(.L_4259 - .L_4258)
.L_4258:
        /*0004*/ 	.word	0x00000082


	//----- nvinfo : EIATTR_KPARAM_INFO
	.align		4
.L_4259:
        /*0008*/ 	.byte	0x04, 0x17
        /*000a*/ 	.short	(.L_4261 - .L_4260)
.L_4260:
        /*000c*/ 	.word	0x00000000
        /*0010*/ 	.short	0x0013
        /*0012*/ 	.short	0x0070
        /*0014*/ 	.byte	0x00, 0xf0, 0x11, 0x00


	//----- nvinfo : EIATTR_KPARAM_INFO
	.align		4
.L_4261:
        /*0018*/ 	.byte	0x04, 0x17
        /*001a*/ 	.short	(.L_4263 - .L_4262)
.L_4262:
        /*001c*/ 	.word	0x00000000
        /*0020*/ 	.short	0x0012
        /*0022*/ 	.short	0x0068
        /*0024*/ 	.byte	0x00, 0xf5, 0x21, 0x00


	//----- nvinfo : EIATTR_KPARAM_INFO
	.align		4
.L_4263:
        /*0028*/ 	.byte	0x04, 0x17
        /*002a*/ 	.short	(.L_4265 - .L_4264)
.L_4264:
        /*002c*/ 	.word	0x00000000
        /*0030*/ 	.short	0x0011
        /*0032*/ 	.short	0x0060
        /*0034*/ 	.byte	0x00, 0xf0, 0x05, 0x00


	//----- nvinfo : EIATTR_KPARAM_INFO
	.align		4
.L_4265:
        /*0038*/ 	.byte	0x04, 0x17
        /*003a*/ 	.short	(.L_4267 - .L_4266)
.L_4266:
        /*003c*/ 	.word	0x00000000
        /*0040*/ 	.short	0x0010
        /*0042*/ 	.short	0x005c
        /*0044*/ 	.byte	0x00, 0xf0, 0x11, 0x00


	//----- nvinfo : EIATTR_KPARAM_INFO
	.align		4
.L_4267:
        /*0048*/ 	.byte	0x04, 0x17
        /*004a*/ 	.short	(.L_4269 - .L_4268)
.L_4268:
        /*004c*/ 	.word	0x00000000
        /*0050*/ 	.short	0x000f
        /*0052*/ 	.short	0x0058
        /*0054*/ 	.byte	0x00, 0xf0, 0x11, 0x00


	//----- nvinfo : EIATTR_KPARAM_INFO
	.align		4
.L_4269:
        /*0058*/ 	.byte	0x04, 0x17
        /*005a*/ 	.short	(.L_4271 - .L_4270)
.L_4270:
        /*005c*/ 	.word	0x00000000
        /*0060*/ 	.short	0x000e
        /*0062*/ 	.short	0x0054
        /*0064*/ 	.byte	0x00, 0xf0, 0x11, 0x00


	//----- nvinfo : EIATTR_KPARAM_INFO
	.align		4
.L_4271:
        /*0068*/ 	.byte	0x04, 0x17
        /*006a*/ 	.short	(.L_4273 - .L_4272)
.L_4272:
        /*006c*/ 	.word	0x00000000
        /*0070*/ 	.short	0x000d
        /*0072*/ 	.short	0x0050
        /*0074*/ 	.byte	0x00, 0xf0, 0x11, 0x00


	//----- nvinfo : EIATTR_KPARAM_INFO
	.align		4
.L_4273:
        /*0078*/ 	.byte	0x04, 0x17
        /*007a*/ 	.short	(.L_4275 - .L_4274)
.L_4274:
        /*007c*/ 	.word	0x00000000
        /*0080*/ 	.short	0x000c
        /*0082*/ 	.short	0x004c
        /*0084*/ 	.byte	0x00, 0xf0, 0x11, 0x00


	//----- nvinfo : EIATTR_KPARAM_INFO
	.align		4
.L_4275:
        /*0088*/ 	.byte	0x04, 0x17
        /*008a*/ 	.short	(.L_4277 - .L_4276)
.L_4276:
        /*008c*/ 	.word	0x00000000
        /*0090*/ 	.short	0x000b
        /*0092*/ 	.short	0x0048
        /*0094*/ 	.byte	0x00, 0xf0, 0x11, 0x00


	//----- nvinfo : EIATTR_KPARAM_INFO
	.align		4
.L_4277:
        /*0098*/ 	.byte	0x04, 0x17
        /*009a*/ 	.short	(.L_4279 - .L_4278)
.L_4278:
        /*009c*/ 	.word	0x00000000
        /*00a0*/ 	.short	0x000a
        /*00a2*/ 	.short	0x0040
        /*00a4*/ 	.byte	0x00, 0xf5, 0x21, 0x00


	//----- nvinfo : EIATTR_KPARAM_INFO
	.align		4
.L_4279:
        /*00a8*/ 	.byte	0x04, 0x17
        /*00aa*/ 	.short	(.L_4281 - .L_4280)
.L_4280:
        /*00ac*/ 	.word	0x00000000
        /*00b0*/ 	.short	0x0009
        /*00b2*/ 	.short	0x0038
        /*00b4*/ 	.byte	0x00, 0xf5, 0x21, 0x00


	//----- nvinfo : EIATTR_KPARAM_INFO
	.align		4
.L_4281:
        /*00b8*/ 	.byte	0x04, 0x17
        /*00ba*/ 	.short	(.L_4283 - .L_4282)
.L_4282:
        /*00bc*/ 	.word	0x00000000
        /*00c0*/ 	.short	0x0008
        /*00c2*/ 	.short	0x0034
        /*00c4*/ 	.byte	0x00, 0xf0, 0x11, 0x00


	//----- nvinfo : EIATTR_KPARAM_INFO
	.align		4
.L_4283:
        /*00c8*/ 	.byte	0x04, 0x17
        /*00ca*/ 	.short	(.L_4285 - .L_4284)
.L_4284:
        /*00cc*/ 	.word	0x00000000
        /*00d0*/ 	.short	0x0007
        /*00d2*/ 	.short	0x0030
        /*00d4*/ 	.byte	0x00, 0xf0, 0x11, 0x00


	//----- nvinfo : EIATTR_KPARAM_INFO
	.align		4
.L_4285:
        /*00d8*/ 	.byte	0x04, 0x17
        /*00da*/ 	.short	(.L_4287 - .L_4286)
.L_4286:
        /*00dc*/ 	.word	0x00000000
        /*00e0*/ 	.short	0x0006
        /*00e2*/ 	.short	0x002c
        /*00e4*/ 	.byte	0x00, 0xf0, 0x11, 0x00


	//----- nvinfo : EIATTR_KPARAM_INFO
	.align		4
.L_4287:
        /*00e8*/ 	.byte	0x04, 0x17
        /*00ea*/ 	.short	(.L_4289 - .L_4288)
.L_4288:
        /*00ec*/ 	.word	0x00000000
        /*00f0*/ 	.short	0x0005
        /*00f2*/ 	.short	0x0028
        /*00f4*/ 	.byte	0x00, 0xf0, 0x11, 0x00


	//----- nvinfo : EIATTR_KPARAM_INFO
	.align		4
.L_4289:
        /*00f8*/ 	.byte	0x04, 0x17
        /*00fa*/ 	.short	(.L_4291 - .L_4290)
.L_4290:
        /*00fc*/ 	.word	0x00000000
        /*0100*/ 	.short	0x0004
        /*0102*/ 	.short	0x0020
        /*0104*/ 	.byte	0x00, 0xf5, 0x21, 0x00


	//----- nvinfo : EIATTR_KPARAM_INFO
	.align		4
.L_4291:
        /*0108*/ 	.byte	0x04, 0x17
        /*010a*/ 	.short	(.L_4293 - .L_4292)
.L_4292:
        /*010c*/ 	.word	0x00000000
        /*0110*/ 	.short	0x0003
        /*0112*/ 	.short	0x0018
        /*0114*/ 	.byte	0x00, 0xf5, 0x21, 0x00


	//----- nvinfo : EIATTR_KPARAM_INFO
	.align		4
.L_4293:
        /*0118*/ 	.byte	0x04, 0x17
        /*011a*/ 	.short	(.L_4295 - .L_4294)
.L_4294:
        /*011c*/ 	.word	0x00000000
        /*0120*/ 	.short	0x0002
        /*0122*/ 	.short	0x0010
        /*0124*/ 	.byte	0x00, 0xf5, 0x21, 0x00


	//----- nvinfo : EIATTR_KPARAM_INFO
	.align		4
.L_4295:
        /*0128*/ 	.byte	0x04, 0x17
        /*012a*/ 	.short	(.L_4297 - .L_4296)
.L_4296:
        /*012c*/ 	.word	0x00000000
        /*0130*/ 	.short	0x0001
        /*0132*/ 	.short	0x0008
        /*0134*/ 	.byte	0x00, 0xf5, 0x21, 0x00


	//----- nvinfo : EIATTR_KPARAM_INFO
	.align		4
.L_4297:
        /*0138*/ 	.byte	0x04, 0x17
        /*013a*/ 	.short	(.L_4299 - .L_4298)
.L_4298:
        /*013c*/ 	.word	0x00000000
        /*0140*/ 	.short	0x0000
        /*0142*/ 	.short	0x0000
        /*0144*/ 	.byte	0x00, 0xf5, 0x21, 0x00


	//----- nvinfo : EIATTR_SPARSE_MMA_MASK
	.align		4
.L_4299:
        /*0148*/ 	.byte	0x03, 0x50
        /*014a*/ 	.short	0x0000


	//----- nvinfo : EIATTR_MAXREG_COUNT
	.align		4
        /*014c*/ 	.byte	0x03, 0x1b
        /*014e*/ 	.short	0x00ff


	//----- nvinfo : EIATTR_NUM_BARRIERS
	.align		4
        /*0150*/ 	.byte	0x02, 0x4c
        /*0152*/ 	.byte	0x01
	.zero		1


	//----- nvinfo : EIATTR_MERCURY_ISA_VERSION
	.align		4
        /*0154*/ 	.byte	0x03, 0x5f
        /*0156*/ 	.short	0x0101


	//----- nvinfo : EIATTR_VRC_CTA_INIT_COUNT
	.align		4
        /*0158*/ 	.byte	0x02, 0x4a
	.zero		1
	.zero		1


	//----- nvinfo : EIATTR_EXIT_INSTR_OFFSETS
	.align		4
        /*015c*/ 	.byte	0x04, 0x1c
        /*015e*/ 	.short	(.L_4301 - .L_4300)


	//   ....[0]....
.L_4300:
        /*0160*/ 	.word	0x00000050


	//   ....[1]....
        /*0164*/ 	.word	0x000000a0


	//   ....[2]....
        /*0168*/ 	.word	0x000002c0


	//   ....[3]....
        /*016c*/ 	.word	0x00004490


	//   ....[4]....
        /*0170*/ 	.word	0x00004510


	//   ....[5]....
        /*0174*/ 	.word	0x00004550


	//----- nvinfo : EIATTR_CRS_STACK_SIZE
	.align		4
.L_4301:
        /*0178*/ 	.byte	0x04, 0x1e
        /*017a*/ 	.short	(.L_4303 - .L_4302)
.L_4302:
        /*017c*/ 	.word	0x00000000


	//----- nvinfo : EIATTR_CBANK_PARAM_SIZE
	.align		4
.L_4303:
        /*0180*/ 	.byte	0x03, 0x19
        /*0182*/ 	.short	0x0074


	//----- nvinfo : EIATTR_PARAM_CBANK
	.align		4
        /*0184*/ 	.byte	0x04, 0x0a
        /*0186*/ 	.short	(.L_4305 - .L_4304)
	.align		4
.L_4304:
        /*0188*/ 	.word	index@(.nv.constant0._Z23gemm_half_q_half_kernelILi1ELi12ELb1ELb0ELi32EEvPK6__halfPKjS4_S2_PS0_iiiiPKtS7_iiiiiibS2_i)
        /*018c*/ 	.short	0x0380
        /*018e*/ 	.short	0x0074


	//----- nvinfo : EIATTR_SW_WAR
	.align		4
.L_4305:
        /*0190*/ 	.byte	0x04, 0x36
        /*0192*/ 	.short	(.L_4307 - .L_4306)
.L_4306:
        /*0194*/ 	.word	0x00000008
.L_4307:


//--------------------- .nv.info._Z23gemm_half_q_half_kernelILi1ELi14ELb1ELb0ELi32EEvPK6__halfPKjS4_S2_PS0_iiiiPKtS7_iiiiiibS2_i --------------------------
	.section	.nv.info._Z23gemm_half_q_half_kernelILi1ELi14ELb1ELb0ELi32EEvPK6__halfPKjS4_S2_PS0_iiiiPKtS7_iiiiiibS2_i,"",@"SHT_CUDA_INFO"
	.sectionflags	@""
	.align	4


	//----- nvinfo : EIATTR_CUDA_API_VERSION
	.align		4
        /*0000*/ 	.byte	0x04, 0x37
        /*0002*/ 	.short	(.L_4309 - .L_4308)
.L_4308:
        /*0004*/ 	.word	0x00000082


	//----- nvinfo : EIATTR_KPARAM_INFO
	.align		4
.L_4309:
        /*0008*/ 	.byte	0x04, 0x17
        /*000a*/ 	.short	(.L_4311 - .L_4310)
.L_4310:
        /*000c*/ 	.word	0x00000000
        /*0010*/ 	.short	0x0013
        /*0012*/ 	.short	0x0070
        /*0014*/ 	.byte	0x00, 0xf0, 0x11, 0x00


	//----- nvinfo : EIATTR_KPARAM_INFO
	.align		4
.L_4311:
        /*0018*/ 	.byte	0x04, 0x17
        /*001a*/ 	.short	(.L_4313 - .L_4312)
.L_4312:
        /*001c*/ 	.word	0x00000000
        /*0020*/ 	.short	0x0012
        /*0022*/ 	.short	0x0068
        /*0024*/ 	.byte	0x00, 0xf5, 0x21, 0x00


	//----- nvinfo : EIATTR_KPARAM_INFO
	.align		4
.L_4313:
        /*0028*/ 	.byte	0x04, 0x17
        /*002a*/ 	.short	(.L_4315 - .L_4314)
.L_4314:
        /*002c*/ 	.word	0x00000000
        /*0030*/ 	.short	0x0011
        /*0032*/ 	.short	0x0060
        /*0034*/ 	.byte	0x00, 0xf0, 0x05, 0x00


	//----- nvinfo : EIATTR_KPARAM_INFO
	.align		4
.L_4315:
        /*0038*/ 	.byte	0x04, 0x17
        /*003a*/ 	.short	(.L_4317 - .L_4316)
.L_4316:
        /*003c*/ 	.word	0x00000000
        /*0040*/ 	.short	0x0010
        /*0042*/ 	.short	0x005c
        /*0044*/ 	.byte	0x00, 0xf0, 0x11, 0x00


	//----- nvinfo : EIATTR_KPARAM_INFO
	.align		4
.L_4317:
        /*0048*/ 	.byte	0x04, 0x17
        /*004a*/ 	.short	(.L_4319 - .L_4318)
.L_4318:
        /*004c*/ 	.word	0x00000000
        /*0050*/ 	.short	0x000f
        /*0052*/ 	.short	0x0058
        /*0054*/ 	.byte	0x00, 0xf0, 0x11, 0x00


	//----- nvinfo : EIATTR_KPARAM_INFO
	.align		4
.L_4319:
        /*0058*/ 	.byte	0x04, 0x17
        /*005a*/ 	.short	(.L_4321 - .L_4320)
.L_4320:
        /*005c*/ 	.word	0x00000000
        /*0060*/ 	.short	0x000e
        /*0062*/ 	.short	0x0054
        /*0064*/ 	.byte	0x00, 0xf0, 0x11, 0x00


	//----- nvinfo : EIATTR_KPARAM_INFO
	.align		4
.L_4321:
        /*0068*/ 	.byte	0x04, 0x17
        /*006a*/ 	.short	(.L_4323 - .L_4322)
.L_4322:
        /*006c*/ 	.word	0x00000000
        /*0070*/ 	.short	0x000d
        /*0072*/ 	.short	0x0050
        /*0074*/ 	.byte	0x00, 0xf0, 0x11, 0x00


	//----- nvinfo : EIATTR_KPARAM_INFO
	.align		4
.L_4323:
        /*0078*/ 	.byte	0x04, 0x17
        /*007a*/ 	.short	(.L_4325 - .L_4324)
.L_4324:
        /*007c*/ 	.word	0x00000000
        /*0080*/ 	.short	0x000c
        /*0082*/ 	.short	0x004c
        /*0084*/ 	.byte	0x00, 0xf0, 0x11, 0x00


	//----- nvinfo : EIATTR_KPARAM_INFO
	.align		4
.L_4325:
        /*0088*/ 	.byte	0x04, 0x17
        /*008a*/ 	.short	(.L_4327 - .L_4326)
.L_4326:
        /*008c*/ 	.word	0x00000000
        /*0090*/ 	.short	0x000b
        /*0092*/ 	.short	0x0048
        /*0094*/ 	.byte	0x00, 0xf0, 0x11, 0x00


	//----- nvinfo : EIATTR_KPARAM_INFO
	.align		4
.L_4327:
        /*0098*/ 	.byte	0x04, 0x17
        /*009a*/ 	.short	(.L_4329 - .L_4328)
.L_4328:
        /*009c*/ 	.word	0x00000000
        /*00a0*/ 	.short	0x000a
        /*00a2*/ 	.short	0x0040
        /*00a4*/ 	.byte	0x00, 0xf5, 0x21, 0x00


	//----- nvinfo : EIATTR_KPARAM_INFO
	.align		4
.L_4329:
        /*00a8*/ 	.byte	0x04, 0x17
        /*00aa*/ 	.short	(.L_4331 - .L_4330)
.L_4330:
        /*00ac*/ 	.word	0x00000000
        /*00b0*/ 	.short	0x0009
        /*00b2*/ 	.short	0x0038
        /*00b4*/ 	.byte	0x00, 0xf5, 0x21, 0x00


	//----- nvinfo : EIATTR_KPARAM_INFO
	.align		4
.L_4331:
        /*00b8*/ 	.byte	0x04, 0x17
        /*00ba*/ 	.short	(.L_4333 - .L_4332)
.L_4332:
        /*00bc*/ 	.word	0x00000000
        /*00c0*/ 	.short	0x0008
        /*00c2*/ 	.short	0x0034
        /*00c4*/ 	.byte	0x00, 0xf0, 0x11, 0x00


	//----- nvinfo : EIATTR_KPARAM_INFO
	.align		4
.L_4333:
        /*00c8*/ 	.byte	0x04, 0x17
        /*00ca*/ 	.short	(.L_4335 - .L_4334)
.L_4334:
        /*00cc*/ 	.word	0x00000000
        /*00d0*/ 	.short	0x0007
        /*00d2*/ 	.short	0x0030
        /*00d4*/ 	.byte	0x00, 0xf0, 0x11, 0x00


	//----- nvinfo : EIATTR_KPARAM_INFO
	.align		4
.L_4335:
        /*00d8*/ 	.byte	0x04, 0x17
        /*00da*/ 	.short	(.L_4337 - .L_4336)
.L_4336:
        /*00dc*/ 	.word	0x00000000
        /*00e0*/ 	.short	0x0006
        /*00e2*/ 	.short	0x002c
        /*00e4*/ 	.byte	0x00, 0xf0, 0x11, 0x00


	//----- nvinfo : EIATTR_KPARAM_INFO
	.align		4
.L_4337:
        /*00e8*/ 	.byte	0x04, 0x17
        /*00ea*/ 	.short	(.L_4339 - .L_4338)
.L_4338:
        /*00ec*/ 	.word	0x00000000
        /*00f0*/ 	.short	0x0005
        /*00f2*/ 	.short	0x0028
        /*00f4*/ 	.byte	0x00, 0xf0, 0x11, 0x00


	//----- nvinfo : EIATTR_KPARAM_INFO
	.align		4
.L_4339:
        /*00f8*/ 	.byte	0x04, 0x17
        /*00fa*/ 	.short	(.L_4341 - .L_4340)
.L_4340:
        /*00fc*/ 	.word	0x00000000
        /*0100*/ 	.short	0x0004
        /*0102*/ 	.short	0x0020
        /*0104*/ 	.byte	0x00, 0xf5, 0x21, 0x00


	//----- nvinfo : EIATTR_KPARAM_INFO
	.align		4
.L_4341:
        /*0108*/ 	.byte	0x04, 0x17
        /*010a*/ 	.short	(.L_4343 - .L_4342)
.L_4342:
        /*010c*/ 	.word	0x00000000
        /*0110*/ 	.short	0x0003
        /*0112*/ 	.short	0x0018
        /*0114*/ 	.byte	0x00, 0xf5, 0x21, 0x00


	//----- nvinfo : EIATTR_KPARAM_INFO
	.align		4
.L_4343:
        /*0118*/ 	.byte	0x04, 0x17
        /*011a*/ 	.short	(.L_4345 - .L_4344)
.L_4344:
        /*011c*/ 	.word	0x00000000
        /*0120*/ 	.short	0x0002
        /*0122*/ 	.short	0x0010
        /*0124*/ 	.byte	0x00, 0xf5, 0x21, 0x00


	//----- nvinfo : EIATTR_KPARAM_INFO
	.align		4
.L_4345:
        /*0128*/ 	.byte	0x04, 0x17
        /*012a*/ 	.short	(.L_4347 - .L_4346)
.L_4346:
        /*012c*/ 	.word	0x00000000
        /*0130*/ 	.short	0x0001
        /*0132*/ 	.short	0x0008
        /*0134*/ 	.byte	0x00, 0xf5, 0x21, 0x00


	//----- nvinfo : EIATTR_KPARAM_INFO
	.align		4
.L_4347:
        /*0138*/ 	.byte	0x04, 0x17
        /*013a*/ 	.short	(.L_4349 - .L_4348)
.L_4348:
        /*013c*/ 	.word	0x00000000
        /*0140*/ 	.short	0x0000
        /*0142*/ 	.short	0x0000
        /*0144*/ 	.byte	0x00, 0xf5, 0x21, 0x00


	//----- nvinfo : EIATTR_SPARSE_MMA_MASK
	.align		4
.L_4349:
        /*0148*/ 	.byte	0x03, 0x50
        /*014a*/ 	.short	0x0000


	//----- nvinfo : EIATTR_MAXREG_COUNT
	.align		4
        /*014c*/ 	.byte	0x03, 0x1b
        /*014e*/ 	.short	0x00ff


	//----- nvinfo : EIATTR_NUM_BARRIERS
	.align		4
        /*0150*/ 	.byte	0x02, 0x4c
        /*0152*/ 	.byte	0x01
	.zero		1


	//----- nvinfo : EIATTR_MERCURY_ISA_VERSION
	.align		4
        /*0154*/ 	.byte	0x03, 0x5f
        /*0156*/ 	.short	0x0101


	//----- nvinfo : EIATTR_VRC_CTA_INIT_COUNT
	.align		4
        /*0158*/ 	.byte	0x02, 0x4a
	.zero		1
	.zero		1


	//----- nvinfo : EIATTR_EXIT_INSTR_OFFSETS
	.align		4
        /*015c*/ 	.byte	0x04, 0x1c
        /*015e*/ 	.short	(.L_4351 - .L_4350)


	//   ....[0]....
.L_4350:
        /*0160*/ 	.word	0x00000050


	//   ....[1]....
        /*0164*/ 	.word	0x000000a0


	//   ....[2]....
        /*0168*/ 	.word	0x000002c0


	//   ....[3]....
        /*016c*/ 	.word	0x00004ea0


	//   ....[4]....
        /*0170*/ 	.word	0x00004f20


	//   ....[5]....
        /*0174*/ 	.word	0x00004f60


	//----- nvinfo : EIATTR_CRS_STACK_SIZE
	.align		4
.L_4351:
        /*0178*/ 	.byte	0x04, 0x1e
        /*017a*/ 	.short	(.L_4353 - .L_4352)
.L_4352:
        /*017c*/ 	.word	0x00000000


	//----- nvinfo : EIATTR_CBANK_PARAM_SIZE
	.align		4
.L_4353:
        /*0180*/ 	.byte	0x03, 0x19
        /*0182*/ 	.short	0x0074


	//----- nvinfo : EIATTR_PARAM_CBANK
	.align		4
        /*0184*/ 	.byte	0x04, 0x0a
        /*0186*/ 	.short	(.L_4355 - .L_4354)
	.align		4
.L_4354:
        /*0188*/ 	.word	index@(.nv.constant0._Z23gemm_half_q_half_kernelILi1ELi14ELb1ELb0ELi32EEvPK6__halfPKjS4_S2_PS0_iiiiPKtS7_iiiiiibS2_i)
        /*018c*/ 	.short	0x0380
        /*018e*/ 	.short	0x0074


	//----- nvinfo : EIATTR_SW_WAR
	.align		4
.L_4355:
        /*0190*/ 	.byte	0x04, 0x36
        /*0192*/ 	.short	(.L_4357 - .L_4356)
.L_4356:
        /*0194*/ 	.word	0x00000008
.L_4357:


//--------------------- .nv.info._Z23gemm_half_q_half_kernelILi1ELi4ELb1ELb0ELi32EEvPK6__halfPKjS4_S2_PS0_iiiiPKtS7_iiiiiibS2_i --------------------------
	.section	.nv.info._Z23gemm_half_q_half_kernelILi1ELi4ELb1ELb0ELi32EEvPK6__halfPKjS4_S2_PS0_iiiiPKtS7_iiiiiibS2_i,"",@"SHT_CUDA_INFO"
	.sectionflags	@""
	.align	4


	//----- nvinfo : EIATTR_CUDA_API_VERSION
	.align		4
        /*0000*/ 	.byte	0x04, 0x37
        /*0002*/ 	.short	(.L_4359 - .L_4358)
.L_4358:
        /*0004*/ 	.word	0x00000082


	//----- nvinfo : EIATTR_KPARAM_INFO
	.align		4
.L_4359:
        /*0008*/ 	.byte	0x04, 0x17
        /*000a*/ 	.short	(.L_4361 - .L_4360)
.L_4360:
        /*000c*/ 	.word	0x00000000
        /*0010*/ 	.short	0x0013
        /*0012*/ 	.short	0x0070
        /*0014*/ 	.byte	0x00, 0xf0, 0x11, 0x00


	//----- nvinfo : EIATTR_KPARAM_INFO
	.align		4
.L_4361:
        /*0018*/ 	.byte	0x04, 0x17
        /*001a*/ 	.short	(.L_4363 - .L_4362)
.L_4362:
        /*001c*/ 	.word	0x00000000
        /*0020*/ 	.short	0x0012
        /*0022*/ 	.short	0x0068
        /*0024*/ 	.byte	0x00, 0xf5, 0x21, 0x00


	//----- nvinfo : EIATTR_KPARAM_INFO
	.align		4
.L_4363:
        /*0028*/ 	.byte	0x04, 0x17
        /*002a*/ 	.short	(.L_4365 - .L_4364)
.L_4364:
        /*002c*/ 	.word	0x00000000
        /*0030*/ 	.short	0x0011
        /*0032*/ 	.short	0x0060
        /*0034*/ 	.byte	0x00, 0xf0, 0x05, 0x00


	//----- nvinfo : EIATTR_KPARAM_INFO
	.align		4
.L_4365:
        /*0038*/ 	.byte	0x04, 0x17
        /*003a*/ 	.short	(.L_4367 - .L_4366)
.L_4366:
        /*003c*/ 	.word	0x00000000
        /*0040*/ 	.short	0x0010
        /*0042*/ 	.short	0x005c
        /*0044*/ 	.byte	0x00, 0xf0, 0x11, 0x00


	//----- nvinfo : EIATTR_KPARAM_INFO
	.align		4
.L_4367:
        /*0048*/ 	.byte	0x04, 0x17
        /*004a*/ 	.short	(.L_4369 - .L_4368)
.L_4368:
        /*004c*/ 	.word	0x00000000
        /*0050*/ 	.short	0x000f
        /*0052*/ 	.short	0x0058
        /*0054*/ 	.byte	0x00, 0xf0, 0x11, 0x00


	//----- nvinfo : EIATTR_KPARAM_INFO
	.align		4
.L_4369:
        /*0058*/ 	.byte	0x04, 0x17
        /*005a*/ 	.short	(.L_4371 - .L_4370)
.L_4370:
        /*005c*/ 	.word	0x00000000
        /*0060*/ 	.short	0x000e
        /*0062*/ 	.short	0x0054
        /*0064*/ 	.byte	0x00, 0xf0, 0x11, 0x00


	//----- nvinfo : EIATTR_KPARAM_INFO
	.align		4
.L_4371:
        /*0068*/ 	.byte	0x04, 0x17
        /*006a*/ 	.short	(.L_4373 - .L_4372)
.L_4372:
        /*006c*/ 	.word	0x00000000
        /*0070*/ 	.short	0x000d
        /*0072*/ 	.short	0x0050
        /*0074*/ 	.byte	0x00, 0xf0, 0x11, 0x00


	//----- nvinfo : EIATTR_KPARAM_INFO
	.align		4
.L_4373:
        /*0078*/ 	.byte	0x04, 0x17
        /*007a*/ 	.short	(.L_4375 - .L_4374)
.L_4374:
        /*007c*/ 	.word	0x00000000
        /*0080*/ 	.short	0x000c
        /*0082*/ 	.short	0x004c
        /*0084*/ 	.byte	0x00, 0xf0, 0x11, 0x00


	//----- nvinfo : EIATTR_KPARAM_INFO
	.align		4
.L_4375:
        /*0088*/ 	.byte	0x04, 0x17
        /*008a*/ 	.short	(.L_4377 - .L_4376)
.L_4376:
        /*008c*/ 	.word	0x00000000
        /*0090*/ 	.short	0x000b
        /*0092*/ 	.short	0x0048
        /*0094*/ 	.byte	0x00, 0xf0, 0x11, 0x00


	//----- nvinfo : EIATTR_KPARAM_INFO
	.align		4
.L_4377:
        /*0098*/ 	.byte	0x04, 0x17
        /*009a*/ 	.short	(.L_4379 - .L_4378)
.L_4378:
        /*009c*/ 	.word	0x00000000
        /*00a0*/ 	.short	0x000a
        /*00a2*/ 	.short	0x0040
        /*00a4*/ 	.byte	0x00, 0xf5, 0x21, 0x00


	//----- nvinfo : EIATTR_KPARAM_INFO
	.align		4
.L_4379:
        /*00a8*/ 	.byte	0x04, 0x17
        /*00aa*/ 	.short	(.L_4381 - .L_4380)
.L_4380:
        /*00ac*/ 	.word	0x00000000
        /*00b0*/ 	.short	0x0009
        /*00b2*/ 	.short	0x0038
        /*00b4*/ 	.byte	0x00, 0xf5, 0x21, 0x00


	//----- nvinfo : EIATTR_KPARAM_INFO
	.align		4
.L_4381:
        /*00b8*/ 	.byte	0x04, 0x17
        /*00ba*/ 	.short	(.L_4383 - .L_4382)
.L_4382:
        /*00bc*/ 	.word	0x00000000
        /*00c0*/ 	.short	0x0008
        /*00c2*/ 	.short	0x0034
        /*00c4*/ 	.byte	0x00, 0xf0, 0x11, 0x00


	//----- nvinfo : EIATTR_KPARAM_INFO
	.align		4
.L_4383:
        /*00c8*/ 	.byte	0x04, 0x17
        /*00ca*/ 	.short	(.L_4385 - .L_4384)
.L_4384:
        /*00cc*/ 	.word	0x00000000
        /*00d0*/ 	.short	0x0007
        /*00d2*/ 	.short	0x0030
        /*00d4*/ 	.byte	0x00, 0xf0, 0x11, 0x00


	//----- nvinfo : EIATTR_KPARAM_INFO
	.align		4
.L_4385:
        /*00d8*/ 	.byte	0x04, 0x17
        /*00da*/ 	.short	(.L_4387 - .L_4386)
.L_4386:
        /*00dc*/ 	.word	0x00000000
        /*00e0*/ 	.short	0x0006
        /*00e2*/ 	.short	0x002c
        /*00e4*/ 	.byte	0x00, 0xf0, 0x11, 0x00


	//----- nvinfo : EIATTR_KPARAM_INFO
	.align		4
.L_4387:
        /*00e8*/ 	.byte	0x04, 0x17
        /*00ea*/ 	.short	(.L_4389 - .L_4388)
.L_4388:
        /*00ec*/ 	.word	0x00000000
        /*00f0*/ 	.short	0x0005
        /*00f2*/ 	.short	0x0028
        /*00f4*/ 	.byte	0x00, 0xf0, 0x11, 0x00


	//----- nvinfo : EIATTR_KPARAM_INFO
	.align		4
.L_4389:
        /*00f8*/ 	.byte	0x04, 0x17
        /*00fa*/ 	.short	(.L_4391 - .L_4390)
.L_4390:
        /*00fc*/ 	.word	0x00000000
        /*0100*/ 	.short	0x0004
        /*0102*/ 	.short	0x0020
        /*0104*/ 	.byte	0x00, 0xf5, 0x21, 0x00


	//----- nvinfo : EIATTR_KPARAM_INFO
	.align		4
.L_4391:
        /*0108*/ 	.byte	0x04, 0x17
        /*010a*/ 	.short	(.L_4393 - .L_4392)
.L_4392:
        /*010c*/ 	.word	0x00000000
        /*0110*/ 	.short	0x0003
        /*0112*/ 	.short	0x0018
        /*0114*/ 	.byte	0x00, 0xf5, 0x21, 0x00


	//----- nvinfo : EIATTR_KPARAM_INFO
	.align		4
.L_4393:
        /*0118*/ 	.byte	0x04, 0x17
        /*011a*/ 	.short	(.L_4395 - .L_4394)
.L_4394:
        /*011c*/ 	.word	0x00000000
        /*0120*/ 	.short	0x0002
        /*0122*/ 	.short	0x0010
        /*0124*/ 	.byte	0x00, 0xf5, 0x21, 0x00


	//----- nvinfo : EIATTR_KPARAM_INFO
	.align		4
.L_4395:
        /*0128*/ 	.byte	0x04, 0x17
        /*012a*/ 	.short	(.L_4397 - .L_4396)
.L_4396:
        /*012c*/ 	.word	0x00000000
        /*0130*/ 	.short	0x0001
        /*0132*/ 	.short	0x0008
        /*0134*/ 	.byte	0x00, 0xf5, 0x21, 0x00


	//----- nvinfo : EIATTR_KPARAM_INFO
	.align		4
.L_4397:
        /*0138*/ 	.byte	0x04, 0x17
        /*013a*/ 	.short	(.L_4399 - .L_4398)
.L_4398:
        /*013c*/ 	.word	0x00000000
        /*0140*/ 	.short	0x0000
        /*0142*/ 	.short	0x0000
        /*0144*/ 	.byte	0x00, 0xf5, 0x21, 0x00


	//----- nvinfo : EIATTR_SPARSE_MMA_MASK
	.align		4
.L_4399:
        /*0148*/ 	.byte	0x03, 0x50
        /*014a*/ 	.short	0x0000


	//----- nvinfo : EIATTR_MAXREG_COUNT
	.align		4
        /*014c*/ 	.byte	0x03, 0x1b
        /*014e*/ 	.short	0x00ff


	//----- nvinfo : EIATTR_NUM_BARRIERS
	.align		4
        /*0150*/ 	.byte	0x02, 0x4c
        /*0152*/ 	.byte	0x01
	.zero		1


	//----- nvinfo : EIATTR_MERCURY_ISA_VERSION
	.align		4
        /*0154*/ 	.byte	0x03, 0x5f
        /*0156*/ 	.short	0x0101


	//----- nvinfo : EIATTR_VRC_CTA_INIT_COUNT
	.align		4
        /*0158*/ 	.byte	0x02, 0x4a
	.zero		1
	.zero		1


	//----- nvinfo : EIATTR_EXIT_INSTR_OFFSETS
	.align		4
        /*015c*/ 	.byte	0x04, 0x1c
        /*015e*/ 	.short	(.L_4401 - .L_4400)


	//   ....[0]....
.L_4400:
        /*0160*/ 	.word	0x00000050


	//   ....[1]....
        /*0164*/ 	.word	0x000000a0


	//   ....[2]....
        /*0168*/ 	.word	0x000002b0


	//   ....[3]....
        /*016c*/ 	.word	0x00002040


	//   ....[4]....
        /*0170*/ 	.word	0x000020c0


	//   ....[5]....
        /*0174*/ 	.word	0x00002100


	//----- nvinfo : EIATTR_CRS_STACK_SIZE
	.align		4
.L_4401:
        /*0178*/ 	.byte	0x04, 0x1e
        /*017a*/ 	.short	(.L_4403 - .L_4402)
.L_4402:
        /*017c*/ 	.word	0x00000000


	//----- nvinfo : EIATTR_CBANK_PARAM_SIZE
	.align		4
.L_4403:
        /*0180*/ 	.byte	0x03, 0x19
        /*0182*/ 	.short	0x0074


	//----- nvinfo : EIATTR_PARAM_CBANK
	.align		4
        /*0184*/ 	.byte	0x04, 0x0a
        /*0186*/ 	.short	(.L_4405 - .L_4404)
	.align		4
.L_4404:
        /*0188*/ 	.word	index@(.nv.constant0._Z23gemm_half_q_half_kernelILi1ELi4ELb1ELb0ELi32EEvPK6__halfPKjS4_S2_PS0_iiiiPKtS7_iiiiiibS2_i)
        /*018c*/ 	.short	0x0380
        /*018e*/ 	.short	0x0074


	//----- nvinfo : EIATTR_SW_WAR
	.align		4
.L_4405:
        /*0190*/ 	.byte	0x04, 0x36
        /*0192*/ 	.short	(.L_4407 - .L_4406)
.L_4406:
        /*0194*/ 	.word	0x00000008
.L_4407:


//--------------------- .nv.info._Z23gemm_half_q_half_kernelILi1ELi6ELb1ELb0ELi32EEvPK6__halfPKjS4_S2_PS0_iiiiPKtS7_iiiiiibS2_i --------------------------
	.section	.nv.info._Z23gemm_half_q_half_kernelILi1ELi6ELb1ELb0ELi32EEvPK6__halfPKjS4_S2_PS0_iiiiPKtS7_iiiiiibS2_i,"",@"SHT_CUDA_INFO"
	.sectionflags	@""
	.align	4


	//----- nvinfo : EIATTR_CUDA_API_VERSION
	.align		4
        /*0000*/ 	.byte	0x04, 0x37
        /*0002*/ 	.short	(.L_4409 - .L_4408)
.L_4408:
        /*0004*/ 	.word	0x00000082


	//----- nvinfo : EIATTR_KPARAM_INFO
	.align		4
.L_4409:
        /*0008*/ 	.byte	0x04, 0x17
        /*000a*/ 	.short	(.L_4411 - .L_4410)
.L_4410:
        /*000c*/ 	.word	0x00000000
        /*0010*/ 	.short	0x0013
        /*0012*/ 	.short	0x0070
        /*0014*/ 	.byte	0x00, 0xf0, 0x11, 0x00


	//----- nvinfo : EIATTR_KPARAM_INFO
	.align		4
.L_4411:
        /*0018*/ 	.byte	0x04, 0x17
        /*001a*/ 	.short	(.L_4413 - .L_4412)
.L_4412:
        /*001c*/ 	.word	0x00000000
        /*0020*/ 	.short	0x0012
        /*0022*/ 	.short	0x0068
        /*0024*/ 	.byte	0x00, 0xf5, 0x21, 0x00


	//----- nvinfo : EIATTR_KPARAM_INFO
	.align		4
.L_4413:
        /*0028*/ 	.byte	0x04, 0x17
        /*002a*/ 	.short	(.L_4415 - .L_4414)
.L_4414:
        /*002c*/ 	.word	0x00000000
        /*0030*/ 	.short	0x0011
        /*0032*/ 	.short	0x0060
        /*0034*/ 	.byte	0x00, 0xf0, 0x05, 0x00


	//----- nvinfo : EIATTR_KPARAM_INFO
	.align		4
.L_4415:
        /*0038*/ 	.byte	0x04, 0x17
        /*003a*/ 	.short	(.L_4417 - .L_4416)
.L_4416:
        /*003c*/ 	.word	0x00000000
        /*0040*/ 	.short	0x0010
        /*0042*/ 	.short	0x005c
        /*0044*/ 	.byte	0x00, 0xf0, 0x11, 0x00


	//----- nvinfo : EIATTR_KPARAM_INFO
	.align		4
.L_4417:
        /*0048*/ 	.byte	0x04, 0x17
        /*004a*/ 	.short	(.L_4419 - .L_4418)
.L_4418:
        /*004c*/ 	.word	0x00000000
        /*0050*/ 	.short	0x000f
        /*0052*/ 	.short	0x0058
        /*0054*/ 	.byte	0x00, 0xf0, 0x11, 0x00


	//----- nvinfo : EIATTR_KPARAM_INFO
	.align		4
.L_4419:
        /*0058*/ 	.byte	0x04, 0x17
        /*005a*/ 	.short	(.L_4421 - .L_4420)
.L_4420:
        /*005c*/ 	.word	0x00000000
        /*0060*/ 	.short	0x000e
        /*0062*/ 	.short	0x0054
        /*0064*/ 	.byte	0x00, 0xf0, 0x11, 0x00


	//----- nvinfo : EIATTR_KPARAM_INFO
	.align		4
.L_4421:
        /*0068*/ 	.byte	0x04, 0x17
        /*006a*/ 	.short	(.L_4423 - .L_4422)
.L_4422:
        /*006c*/ 	.word	0x00000000
        /*0070*/ 	.short	0x000d
        /*0072*/ 	.short	0x0050
        /*0074*/ 	.byte	0x00, 0xf0, 0x11, 0x00


	//----- nvinfo : EIATTR_KPARAM_INFO
	.align		4
.L_4423:
        /*0078*/ 	.byte	0x04, 0x17
        /*007a*/ 	.short	(.L_4425 - .L_4424)
.L_4424:
        /*007c*/ 	.word	0x00000000
        /*0080*/ 	.short	0x000c
        /*0082*/ 	.short	0x004c
        /*0084*/ 	.byte	0x00, 0xf0, 0x11, 0x00


	//----- nvinfo : EIATTR_KPARAM_INFO
	.align		4
.L_4425:
        /*0088*/ 	.byte	0x04, 0x17
        /*008a*/ 	.short	(.L_4427 - .L_4426)
.L_4426:
        /*008c*/ 	.word	0x00000000
        /*0090*/ 	.short	0x000b
        /*0092*/ 	.short	0x0048
        /*0094*/ 	.byte	0x00, 0xf0, 0x11, 0x00


	//----- nvinfo : EIATTR_KPARAM_INFO
	.align		4
.L_4427:
        /*0098*/ 	.byte	0x04, 0x17
        /*009a*/ 	.short	(.L_4429 - .L_4428)
.L_4428:
        /*009c*/ 	.word	0x00000000
        /*00a0*/ 	.short	0x000a
        /*00a2*/ 	.short	0x0040
        /*00a4*/ 	.byte	0x00, 0xf5, 0x21, 0x00


	//----- nvinfo : EIATTR_KPARAM_INFO
	.align		4
.L_4429:
        /*00a8*/ 	.byte	0x04, 0x17
        /*00aa*/ 	.short	(.L_4431 - .L_4430)
.L_4430:
        /*00ac*/ 	.word	0x00000000
        /*00b0*/ 	.short	0x0009
        /*00b2*/ 	.short	0x0038
        /*00b4*/ 	.byte	0x00, 0xf5, 0x21, 0x00


	//----- nvinfo : EIATTR_KPARAM_INFO
	.align		4
.L_4431:
        /*00b8*/ 	.byte	0x04, 0x17
        /*00ba*/ 	.short	(.L_4433 - .L_4432)
.L_4432:
        /*00bc*/ 	.word	0x00000000
        /*00c0*/ 	.short	0x0008
        /*00c2*/ 	.short	0x0034
        /*00c4*/ 	.byte	0x00, 0xf0, 0x11, 0x00


	//----- nvinfo : EIATTR_KPARAM_INFO
	.align		4
.L_4433:
        /*00c8*/ 	.byte	0x04, 0x17
        /*00ca*/ 	.short	(.L_4435 - .L_4434)
.L_4434:
        /*00cc*/ 	.word	0x00000000
        /*00d0*/ 	.short	0x0007
        /*00d2*/ 	.short	0x0030
        /*00d4*/ 	.byte	0x00, 0xf0, 0x11, 0x00


	//----- nvinfo : EIATTR_KPARAM_INFO
	.align		4
.L_4435:
        /*00d8*/ 	.byte	0x04, 0x17
        /*00da*/ 	.short	(.L_4437 - .L_4436)
.L_4436:
        /*00dc*/ 	.word	0x00000000
        /*00e0*/ 	.short	0x0006
        /*00e2*/ 	.short	0x002c
        /*00e4*/ 	.byte	0x00, 0xf0, 0x11, 0x00


	//----- nvinfo : EIATTR_KPARAM_INFO
	.align		4
.L_4437:
        /*00e8*/ 	.byte	0x04, 0x17
        /*00ea*/ 	.short	(.L_4439 - .L_4438)
.L_4438:
        /*00ec*/ 	.word	0x00000000
        /*00f0*/ 	.short	0x0005
        /*00f2*/ 	.short	0x0028
        /*00f4*/ 	.byte	0x00, 0xf0, 0x11, 0x00


	//----- nvinfo : EIATTR_KPARAM_INFO
	.align		4
.L_4439:
        /*00f8*/ 	.byte	0x04, 0x17
        /*00fa*/ 	.short	(.L_4441 - .L_4440)
.L_4440:
        /*00fc*/ 	.word	0x00000000
        /*0100*/ 	.short	0x0004
        /*0102*/ 	.short	0x0020
        /*0104*/ 	.byte	0x00, 0xf5, 0x21, 0x00


	//----- nvinfo : EIATTR_KPARAM_INFO
	.align		4
.L_4441:
        /*0108*/ 	.byte	0x04, 0x17
        /*010a*/ 	.short	(.L_4443 - .L_4442)
.L_4442:
        /*010c*/ 	.word	0x00000000
        /*0110*/ 	.short	0x0003
        /*0112*/ 	.short	0x0018
        /*0114*/ 	.byte	0x00, 0xf5, 0x21, 0x00


	//----- nvinfo : EIATTR_KPARAM_INFO
	.align		4
.L_4443:
        /*0118*/ 	.byte	0x04, 0x17
        /*011a*/ 	.short	(.L_4445 - .L_4444)
.L_4444:
        /*011c*/ 	.word	0x00000000
        /*0120*/ 	.short	0x0002
        /*0122*/ 	.short	0x0010
        /*0124*/ 	.byte	0x00, 0xf5, 0x21, 0x00


	//----- nvinfo : EIATTR_KPARAM_INFO
	.align		4
.L_4445:
        /*0128*/ 	.byte	0x04, 0x17
        /*012a*/ 	.short	(.L_4447 - .L_4446)
.L_4446:
        /*012c*/ 	.word	0x00000000
        /*0130*/ 	.short	0x0001
        /*0132*/ 	.short	0x0008
        /*0134*/ 	.byte	0x00, 0xf5, 0x21, 0x00


	//----- nvinfo : EIATTR_KPARAM_INFO
	.align		4
.L_4447:
        /*0138*/ 	.byte	0x04, 0x17
        /*013a*/ 	.short	(.L_4449 - .L_4448)
.L_4448:
        /*013c*/ 	.word	0x00000000
        /*0140*/ 	.short	0x0000
        /*0142*/ 	.short	0x0000
        /*0144*/ 	.byte	0x00, 0xf5, 0x21, 0x00


	//----- nvinfo : EIATTR_SPARSE_MMA_MASK
	.align		4
.L_4449:
        /*0148*/ 	.byte	0x03, 0x50
        /*014a*/ 	.short	0x0000


	//----- nvinfo : EIATTR_MAXREG_COUNT
	.align		4
        /*014c*/ 	.byte	0x03, 0x1b
        /*014e*/ 	.short	0x00ff


	//----- nvinfo : EIATTR_NUM_BARRIERS
	.align		4
        /*0150*/ 	.byte	0x02, 0x4c
        /*0152*/ 	.byte	0x01
	.zero		1


	//----- nvinfo : EIATTR_MERCURY_ISA_VERSION
	.align		4
        /*0154*/ 	.byte	0x03, 0x5f
        /*0156*/ 	.short	0x0101


	//----- nvinfo : EIATTR_VRC_CTA_INIT_COUNT
	.align		4
        /*0158*/ 	.byte	0x02, 0x4a
	.zero		1
	.zero		1


	//----- nvinfo : EIATTR_EXIT_INSTR_OFFSETS
	.align		4
        /*015c*/ 	.byte	0x04, 0x1c
        /*015e*/ 	.short	(.L_4451 - .L_4450)


	//   ....[0]....
.L_4450:
        /*0160*/ 	.word	0x00000050


	//   ....[1]....
        /*0164*/ 	.word	0x000000a0


	//   ....[2]....
        /*0168*/ 	.word	0x000002b0


	//   ....[3]....
        /*016c*/ 	.word	0x00002a60


	//   ....[4]....
        /*0170*/ 	.word	0x00002ae0


	//   ....[5]....
        /*0174*/ 	.word	0x00002b20


	//----- nvinfo : EIATTR_CRS_STACK_SIZE
	.align		4
.L_4451:
        /*0178*/ 	.byte	0x04, 0x1e
        /*017a*/ 	.short	(.L_4453 - .L_4452)
.L_4452:
        /*017c*/ 	.word	0x00000000


	//----- nvinfo : EIATTR_CBANK_PARAM_SIZE
	.align		4
.L_4453:
        /*0180*/ 	.byte	0x03, 0x19
        /*0182*/ 	.short	0x0074


	//----- nvinfo : EIATTR_PARAM_CBANK
	.align		4
        /*0184*/ 	.byte	0x04, 0x0a
        /*0186*/ 	.short	(.L_4455 - .L_4454)
	.align		4
.L_4454:
        /*0188*/ 	.word	index@(.nv.constant0._Z23gemm_half_q_half_kernelILi1ELi6ELb1ELb0ELi32EEvPK6__halfPKjS4_S2_PS0_iiiiPKtS7_iiiiiibS2_i)
        /*018c*/ 	.short	0x0380
        /*018e*/ 	.short	0x0074


	//----- nvinfo : EIATTR_SW_WAR
	.align		4
.L_4455:
        /*0190*/ 	.byte	0x04, 0x36
        /*0192*/ 	.short	(.L_4457 - .L_4456)
.L_4456:
        /*0194*/ 	.word	0x00000008
.L_4457:


//--------------------- .nv.info._Z23gemm_half_q_half_kernelILi1ELi2ELb1ELb0ELi32EEvPK6__halfPKjS4_S2_PS0_iiiiPKtS7_iiiiiibS2_i --------------------------
	.section	.nv.info._Z23gemm_half_q_half_kernelILi1ELi2ELb1ELb0ELi32EEvPK6__halfPKjS4_S2_PS0_iiiiPKtS7_iiiiiibS2_i,"",@"SHT_CUDA_INFO"
	.sectionflags	@""
	.align	4


	//----- nvinfo : EIATTR_CUDA_API_VERSION
	.align		4
        /*0000*/ 	.byte	0x04, 0x37
        /*0002*/ 	.short	(.L_4459 - .L_4458)
.L_4458:
        /*0004*/ 	.word	0x00000082


	//----- nvinfo : EIATTR_KPARAM_INFO
	.align		4
.L_4459:
        /*0008*/ 	.byte	0x04, 0x17
        /*000a*/ 	.short	(.L_4461 - .L_4460)
.L_4460:
        /*000c*/ 	.word	0x00000000
        /*0010*/ 	.short	0x0013
        /*0012*/ 	.short	0x0070
        /*0014*/ 	.byte	0x00, 0xf0, 0x11, 0x00


	//----- nvinfo : EIATTR_KPARAM_INFO
	.align		4
.L_4461:
        /*0018*/ 	.byte	0x04, 0x17
        /*001a*/ 	.short	(.L_4463 - .L_4462)
.L_4462:
        /*001c*/ 	.word	0x00000000
        /*0020*/ 	.short	0x0012
        /*0022*/ 	.short	0x0068
        /*0024*/ 	.byte	0x00, 0xf5, 0x21, 0x00


	//----- nvinfo : EIATTR_KPARAM_INFO
	.align		4
.L_4463:
        /*0028*/ 	.byte	0x04, 0x17
        /*002a*/ 	.short	(.L_4465 - .L_4464)
.L_4464:
        /*002c*/ 	.word	0x00000000
        /*0030*/ 	.short	0x0011
        /*0032*/ 	.short	0x0060
        /*0034*/ 	.byte	0x00, 0xf0, 0x05, 0x00


	//----- nvinfo : EIATTR_KPARAM_INFO
	.align		4
.L_4465:
        /*0038*/ 	.byte	0x04, 0x17
        /*003a*/ 	.short	(.L_4467 - .L_4466)
.L_4466:
        /*003c*/ 	.word	0x00000000
        /*0040*/ 	.short	0x0010
        /*0042*/ 	.short	0x005c
        /*0044*/ 	.byte	0x00, 0xf0, 0x11, 0x00


	//----- nvinfo : EIATTR_KPARAM_INFO
	.align		4
.L_4467:
        /*0048*/ 	.byte	0x04, 0x17
        /*004a*/ 	.short	(.L_4469 - .L_4468)
.L_4468:
        /*004c*/ 	.word	0x00000000
        /*0050*/ 	.short	0x000f
        /*0052*/ 	.short	0x0058
        /*0054*/ 	.byte	0x00, 0xf0, 0x11, 0x00


	//----- nvinfo : EIATTR_KPARAM_INFO
	.align		4
.L_4469:
        /*0058*/ 	.byte	0x04, 0x17
        /*005a*/ 	.short	(.L_4471 - .L_4470)
.L_4470:
        /*005c*/ 	.word	0x00000000
        /*0060*/ 	.short	0x000e
        /*0062*/ 	.short	0x0054
        /*0064*/ 	.byte	0x00, 0xf0, 0x11, 0x00


	//----- nvinfo : EIATTR_KPARAM_INFO
	.align		4
.L_4471:
        /*0068*/ 	.byte	0x04, 0x17
        /*006a*/ 	.short	(.L_4473 - .L_4472)
.L_4472:
        /*006c*/ 	.word	0x00000000
        /*0070*/ 	.short	0x000d
        /*0072*/ 	.short	0x0050
        /*0074*/ 	.byte	0x00, 0xf0, 0x11, 0x00


	//----- nvinfo : EIATTR_KPARAM_INFO
	.align		4
.L_4473:
        /*0078*/ 	.byte	0x04, 0x17
        /*007a*/ 	.short	(.L_4475 - .L_4474)
.L_4474:
        /*007c*/ 	.word	0x00000000
        /*0080*/ 	.short	0x000c
        /*0082*/ 	.short	0x004c
        /*0084*/ 	.byte	0x00, 0xf0, 0x11, 0x00


	//----- nvinfo : EIATTR_KPARAM_INFO
	.align		4
.L_4475:
        /*0088*/ 	.byte	0x04, 0x17
        /*008a*/ 	.short	(.L_4477 - .L_4476)
.L_4476:
        /*008c*/ 	.word	0x00000000
        /*0090*/ 	.short	0x000b
        /*0092*/ 	.short	0x0048
        /*0094*/ 	.byte	0x00, 0xf0, 0x11, 0x00


	//----- nvinfo : EIATTR_KPARAM_INFO
	.align		4
.L_4477:
        /*0098*/ 	.byte	0x04, 0x17
        /*009a*/ 	.short	(.L_4479 - .L_4478)
.L_4478:
        /*009c*/ 	.word	0x00000000
        /*00a0*/ 	.short	0x000a
        /*00a2*/ 	.short	0x0040
        /*00a4*/ 	.byte	0x00, 0xf5, 0x21, 0x00


	//----- nvinfo : EIATTR_KPARAM_INFO
	.align		4
.L_4479:
        /*00a8*/ 	.byte	0x04, 0x17
        /*00aa*/ 	.short	(.L_4481 - .L_4480)
.L_4480:
        /*00ac*/ 	.word	0x00000000
        /*00b0*/ 	.short	0x0009
        /*00b2*/ 	.short	0x0038
        /*00b4*/ 	.byte	0x00, 0xf5, 0x21, 0x00


	//----- nvinfo : EIATTR_KPARAM_INFO
	.align		4
.L_4481:
        /*00b8*/ 	.byte	0x04, 0x17
        /*00ba*/ 	.short	(.L_4483 - .L_4482)
.L_4482:
        /*00bc*/ 	.word	0x00000000
        /*00c0*/ 	.short	0x0008
        /*00c2*/ 	.short	0x0034
        /*00c4*/ 	.byte	0x00, 0xf0, 0x11, 0x00


	//----- nvinfo : EIATTR_KPARAM_INFO
	.align		4
.L_4483:
        /*00c8*/ 	.byte	0x04, 0x17
        /*00ca*/ 	.short	(.L_4485 - .L_4484)
.L_4484:
        /*00cc*/ 	.word	0x00000000
        /*00d0*/ 	.short	0x0007
        /*00d2*/ 	.short	0x0030
        /*00d4*/ 	.byte	0x00, 0xf0, 0x11, 0x00


	//----- nvinfo : EIATTR_KPARAM_INFO
	.align		4
.L_4485:
        /*00d8*/ 	.byte	0x04, 0x17
        /*00da*/ 	.short	(.L_4487 - .L_4486)
.L_4486:
        /*00dc*/ 	.word	0x00000000
        /*00e0*/ 	.short	0x0006
        /*00e2*/ 	.short	0x002c
        /*00e4*/ 	.byte	0x00, 0xf0, 0x11, 0x00


	//----- nvinfo : EIATTR_KPARAM_INFO
	.align		4
.L_4487:
        /*00e8*/ 	.byte	0x04, 0x17
        /*00ea*/ 	.short	(.L_4489 - .L_4488)
.L_4488:
        /*00ec*/ 	.word	0x00000000
        /*00f0*/ 	.short	0x0005
        /*00f2*/ 	.short	0x0028
        /*00f4*/ 	.byte	0x00, 0xf0, 0x11, 0x00


	//----- nvinfo : EIATTR_KPARAM_INFO
	.align		4
.L_4489:
        /*00f8*/ 	.byte	0x04, 0x17
        /*00fa*/ 	.short	(.L_4491 - .L_4490)
.L_4490:
        /*00fc*/ 	.word	0x00000000
        /*0100*/ 	.short	0x0004
        /*0102*/ 	.short	0x0020
        /*0104*/ 	.byte	0x00, 0xf5, 0x21, 0x00


	//----- nvinfo : EIATTR_KPARAM_INFO
	.align		4
.L_4491:
        /*0108*/ 	.byte	0x04, 0x17
        /*010a*/ 	.short	(.L_4493 - .L_4492)
.L_4492:
        /*010c*/ 	.word	0x00000000
        /*0110*/ 	.short	0x0003
        /*0112*/ 	.short	0x0018
        /*0114*/ 	.byte	0x00, 0xf5, 0x21, 0x00


	//----- nvinfo : EIATTR_KPARAM_INFO
	.align		4
.L_4493:
        /*0118*/ 	.byte	0x04, 0x17
        /*011a*/ 	.short	(.L_4495 - .L_4494)
.L_4494:
        /*011c*/ 	.word	0x00000000
        /*0120*/ 	.short	0x0002
        /*0122*/ 	.short	0x0010
        /*0124*/ 	.byte	0x00, 0xf5, 0x21, 0x00


	//----- nvinfo : EIATTR_KPARAM_INFO
	.align		4
.L_4495:
        /*0128*/ 	.byte	0x04, 0x17
        /*012a*/ 	.short	(.L_4497 - .L_4496)
.L_4496:
        /*012c*/ 	.word	0x00000000
        /*0130*/ 	.short	0x0001
        /*0132*/ 	.short	0x0008
        /*0134*/ 	.byte	0x00, 0xf5, 0x21, 0x00


	//----- nvinfo : EIATTR_KPARAM_INFO
	.align		4
.L_4497:
        /*0138*/ 	.byte	0x04, 0x17
        /*013a*/ 	.short	(.L_4499 - .L_4498)
.L_4498:
        /*013c*/ 	.word	0x00000000
        /*0140*/ 	.short	0x0000
        /*0142*/ 	.short	0x0000
        /*0144*/ 	.byte	0x00, 0xf5, 0x21, 0x00


	//----- nvinfo : EIATTR_SPARSE_MMA_MASK
	.align		4
.L_4499:
        /*0148*/ 	.byte	0x03, 0x50
        /*014a*/ 	.short	0x0000


	//----- nvinfo : EIATTR_MAXREG_COUNT
	.align		4
        /*014c*/ 	.byte	0x03, 0x1b
        /*014e*/ 	.short	0x00ff


	//----- nvinfo : EIATTR_NUM_BARRIERS
	.align		4
        /*0150*/ 	.byte	0x02, 0x4c
        /*0152*/ 	.byte	0x01
	.zero		1


	//----- nvinfo : EIATTR_MERCURY_ISA_VERSION
	.align		4
        /*0154*/ 	.byte	0x03, 0x5f
        /*0156*/ 	.short	0x0101


	//----- nvinfo : EIATTR_VRC_CTA_INIT_COUNT
	.align		4
        /*0158*/ 	.byte	0x02, 0x4a
	.zero		1
	.zero		1


	//----- nvinfo : EIATTR_EXIT_INSTR_OFFSETS
	.align		4
        /*015c*/ 	.byte	0x04, 0x1c
        /*015e*/ 	.short	(.L_4501 - .L_4500)


	//   ....[0]....
.L_4500:
        /*0160*/ 	.word	0x00000050


	//   ....[1]....
        /*0164*/ 	.word	0x000000a0


	//   ....[2]....
        /*0168*/ 	.word	0x000002b0


	//   ....[3]....
        /*016c*/ 	.word	0x000016d0


	//   ....[4]....
        /*0170*/ 	.word	0x00001750


	//   ....[5]....
        /*0174*/ 	.word	0x00001790


	//----- nvinfo : EIATTR_CRS_STACK_SIZE
	.align		4
.L_4501:
        /*0178*/ 	.byte	0x04, 0x1e
        /*017a*/ 	.short	(.L_4503 - .L_4502)
.L_4502:
        /*017c*/ 	.word	0x00000000


	//----- nvinfo : EIATTR_CBANK_PARAM_SIZE
	.align		4
.L_4503:
        /*0180*/ 	.byte	0x03, 0x19
        /*0182*/ 	.short	0x0074


	//----- nvinfo : EIATTR_PARAM_CBANK
	.align		4
        /*0184*/ 	.byte	0x04, 0x0a
        /*0186*/ 	.short	(.L_4505 - .L_4504)
	.align		4
.L_4504:
        /*0188*/ 	.word	index@(.nv.constant0._Z23gemm_half_q_half_kernelILi1ELi2ELb1ELb0ELi32EEvPK6__halfPKjS4_S2_PS0_iiiiPKtS7_iiiiiibS2_i)
        /*018c*/ 	.short	0x0380
        /*018e*/ 	.short	0x0074


	//----- nvinfo : EIATTR_SW_WAR
	.align		4
.L_4505:
        /*0190*/ 	.byte	0x04, 0x36
        /*0192*/ 	.short	(.L_4507 - .L_4506)
.L_4506:
        /*0194*/ 	.word	0x00000008
.L_4507:


//--------------------- .nv.callgraph             --------------------------
	.section	.nv.callgraph,"",@"SHT_CUDA_CALLGRAPH"
	.align	4
	.sectionentsize	8
	.align		4
        /*0000*/ 	.word	0x00000000
	.align		4
        /*0004*/ 	.word	0xffffffff
	.align		4
        /*0008*/ 	.word	0x00000000
	.align		4
        /*000c*/ 	.word	0xfffffffe
	.align		4
        /*0010*/ 	.word	0x00000000
	.align		4
        /*0014*/ 	.word	0xfffffffd
	.align		4
        /*0018*/ 	.word	0x00000000
	.align		4
        /*001c*/ 	.word	0xfffffffc


//--------------------- .nv.constant4             --------------------------
	.section	.nv.constant4,"a",@progbits
	.align	8
	.align		8
.nv.constant4:
        /*0000*/ 	.dword	_ZN46_INTERNAL_5f81d751_15_unit_exl2_2a_cu_7deea0f34cuda3std3__45__cpo5beginE
	.align		8
        /*0008*/ 	.dword	_ZN46_INTERNAL_5f81d751_15_unit_exl2_2a_cu_7deea0f34cuda3std3__45__cpo3endE
	.align		8
        /*0010*/ 	.dword	_ZN46_INTERNAL_5f81d751_15_unit_exl2_2a_cu_7deea0f34cuda3std3__45__cpo6cbeginE
	.align		8
        /*0018*/ 	.dword	_ZN46_INTERNAL_5f81d751_15_unit_exl2_2a_cu_7deea0f34cuda3std3__45__cpo4cendE
	.align		8
        /*0020*/ 	.dword	_ZN46_INTERNAL_5f81d751_15_unit_exl2_2a_cu_7deea0f34cuda3std3__45__cpo6rbeginE
	.align		8
        /*0028*/ 	.dword	_ZN46_INTERNAL_5f81d751_15_unit_exl2_2a_cu_7deea0f34cuda3std3__45__cpo4rendE
	.align		8
        /*0030*/ 	.dword	_ZN46_INTERNAL_5f81d751_15_unit_exl2_2a_cu_7deea0f34cuda3std3__45__cpo7crbeginE
	.align		8
        /*0038*/ 	.dword	_ZN46_INTERNAL_5f81d751_15_unit_exl2_2a_cu_7deea0f34cuda3std3__45__cpo5crendE
	.align		8
        /*0040*/ 	.dword	_ZN46_INTERNAL_5f81d751_15_unit_exl2_2a_cu_7deea0f34cuda3std3__448_GLOBAL__N__5f81d751_15_unit_exl2_2a_cu_7deea0f36ignoreE
	.align		8
        /*0048*/ 	.dword	_ZN46_INTERNAL_5f81d751_15_unit_exl2_2a_cu_7deea0f34cuda3std3__419piecewise_constructE
	.align		8
        /*0050*/ 	.dword	_ZN46_INTERNAL_5f81d751_15_unit_exl2_2a_cu_7deea0f34cuda3std3__48in_placeE
	.align		8
        /*0058*/ 	.dword	_ZN46_INTERNAL_5f81d751_15_unit_exl2_2a_cu_7deea0f34cuda3std3__420unreachable_sentinelE
	.align		8
        /*0060*/ 	.dword	_ZN46_INTERNAL_5f81d751_15_unit_exl2_2a_cu_7deea0f34cuda3std6ranges3__45__cpo4swapE
	.align		8
        /*0068*/ 	.dword	_ZN46_INTERNAL_5f81d751_15_unit_exl2_2a_cu_7deea0f34cuda3std6ranges3__45__cpo9iter_moveE
	.align		8
        /*0070*/ 	.dword	_ZN46_INTERNAL_5f81d751_15_unit_exl2_2a_cu_7deea0f34cuda3std6ranges3__45__cpo5beginE
	.align		8
        /*0078*/ 	.dword	_ZN46_INTERNAL_5f81d751_15_unit_exl2_2a_cu_7deea0f34cuda3std6ranges3__45__cpo3endE
	.align		8
        /*0080*/ 	.dword	_ZN46_INTERNAL_5f81d751_15_unit_exl2_2a_cu_7deea0f34cuda3std6ranges3__45__cpo6cbeginE
	.align		8
        /*0088*/ 	.dword	_ZN46_INTERNAL_5f81d751_15_unit_exl2_2a_cu_7deea0f34cuda3std6ranges3__45__cpo4cendE
	.align		8
        /*0090*/ 	.dword	_ZN46_INTERNAL_5f81d751_15_unit_exl2_2a_cu_7deea0f34cuda3std6ranges3__45__cpo7advanceE
	.align		8
        /*0098*/ 	.dword	_ZN46_INTERNAL_5f81d751_15_unit_exl2_2a_cu_7deea0f34cuda3std6ranges3__45__cpo9iter_swapE
	.align		8
        /*00a0*/ 	.dword	_ZN46_INTERNAL_5f81d751_15_unit_exl2_2a_cu_7deea0f34cuda3std6ranges3__45__cpo4nextE
	.align		8
        /*00a8*/ 	.dword	_ZN46_INTERNAL_5f81d751_15_unit_exl2_2a_cu_7deea0f34cuda3std6ranges3__45__cpo4prevE
	.align		8
        /*00b0*/ 	.dword	_ZN46_INTERNAL_5f81d751_15_unit_exl2_2a_cu_7deea0f34cuda3std6ranges3__45__cpo4dataE
	.align		8
        /*00b8*/ 	.dword	_ZN46_INTERNAL_5f81d751_15_unit_exl2_2a_cu_7deea0f34cuda3std6ranges3__45__cpo5cdataE
	.align		8
        /*00c0*/ 	.dword	_ZN46_INTERNAL_5f81d751_15_unit_exl2_2a_cu_7deea0f34cuda3std6ranges3__45__cpo4sizeE
	.align		8
        /*00c8*/ 	.dword	_ZN46_INTERNAL_5f81d751_15_unit_exl2_2a_cu_7deea0f34cuda3std6ranges3__45__cpo5ssizeE
	.align		8
        /*00d0*/ 	.dword	_ZN46_INTERNAL_5f81d751_15_unit_exl2_2a_cu_7deea0f34cuda3std6ranges3__45__cpo8distanceE
	.align		8
        /*00d8*/ 	.dword	_ZN46_INTERNAL_5f81d751_15_unit_exl2_2a_cu_7deea0f36thrust24THRUST_300001_SM_1000_NS6system6detail10sequential3seqE


//--------------------- .text._Z23gemm_half_q_half_kernelILi4ELi32ELb1ELb0ELi64EEvPK6__halfPKjS4_S2_PS0_iiiiPKtS7_iiiiiibS2_i --------------------------
	.section	.text._Z23gemm_half_q_half_kernelILi4ELi32ELb1ELb0ELi64EEvPK6__halfPKjS4_S2_PS0_iiiiPKtS7_iiiiiibS2_i,"ax",@progbits
	.align	128
        .global         _Z23gemm_half_q_half_kernelILi4ELi32ELb1ELb0ELi64EEvPK6__halfPKjS4_S2_PS0_iiiiPKtS7_iiiiiibS2_i
        .type           _Z23gemm_half_q_half_kernelILi4ELi32ELb1ELb0ELi64EEvPK6__halfPKjS4_S2_PS0_iiiiPKtS7_iiiiiibS2_i,@function
        .size           _Z23gemm_half_q_half_kernelILi4ELi32ELb1ELb0ELi64EEvPK6__halfPKjS4_S2_PS0_iiiiPKtS7_iiiiiibS2_i,(.L_x_3913 - _Z23gemm_half_q_half_kernelILi4ELi32ELb1ELb0ELi64EEvPK6__halfPKjS4_S2_PS0_iiiiPKtS7_iiiiiibS2_i)
        .other          _Z23gemm_half_q_half_kernelILi4ELi32ELb1ELb0ELi64EEvPK6__halfPKjS4_S2_PS0_iiiiPKtS7_iiiiiibS2_i,@"STO_CUDA_ENTRY STV_DEFAULT"
_Z23gemm_half_q_half_kernelILi4ELi32ELb1ELb0ELi64EEvPK6__halfPKjS4_S2_PS0_iiiiPKtS7_iiiiiibS2_i:
.text._Z23gemm_half_q_half_kernelILi4ELi32ELb1ELb0ELi64EEvPK6__halfPKjS4_S2_PS0_iiiiPKtS7_iiiiiibS2_i:
[----:B------:R-:W0:Y:S08]  /*0000*/  LDC R1, c[0x0][0x37c] ;  /* 0x0000df00ff017b82 */ /* 0x000e300000000800 */
[----:B------:R-:W1:Y:S01]  /*0010*/  S2UR UR10, SR_CTAID.Y ;  /* 0x00000000000a79c3 */ /* 0x000e620000002600 */
[----:B0-----:R-:W-:-:S07]  /*0020*/  VIADD R1, R1, 0xfffffff0 ;  /* 0xfffffff001017836 */ /* 0x001fce0000000000 */
[----:B------:R-:W0:Y:S01]  /*0030*/  LDC R61, c[0x0][0x3a8] ;  /* 0x0000ea00ff3d7b82 */ /* 0x000e220000000800 */
[----:B-1----:R-:W-:-:S06]  /*0040*/  USHF.L.U32 UR7, UR10, 0x2, URZ ;  /* 0x000000020a077899 */ /* 0x002fcc00080006ff */
[----:B0-----:R-:W-:-:S05]  /*0050*/  VIADD R61, R61, -UR7 ;  /* 0x800000073d3d7c36 */ /* 0x001fca0008000000 */
[----:B------:R-:W-:-:S13]  /*0060*/  ISETP.GE.AND P0, PT, R61, 0x1, PT ;  /* 0x000000013d00780c */ /* 0x000fda0003f06270 */
[----:B------:R-:W-:Y:S05]  /*0070*/  @!P0 EXIT ;  /* 0x000000000000894d */ /* 0x000fea0003800000 */
[----:B------:R-:W0:Y:S01]  /*0080*/  LDC.64 R4, c[0x0][0x3e8] ;  /* 0x0000fa00ff047b82 */ /* 0x000e220000000a00 */
[----:B------:R-:W0:Y:S01]  /*0090*/  LDCU.64 UR8, c[0x0][0x358] ;  /* 0x00006b00ff0877ac */ /* 0x000e220008000a00 */
[----:B------:R-:W1:Y:S06]  /*00a0*/  S2R R2, SR_TID.X ;  /* 0x0000000000027919 */ /* 0x000e6c0000002100 */
[----:B------:R-:W2:Y:S01]  /*00b0*/  LDC R0, c[0x0][0x3b0] ;  /* 0x0000ec00ff007b82 */ /* 0x000ea20000000800 */
[----:B0-----:R-:W3:Y:S01]  /*00c0*/  LDG.E.U16 R60, desc[UR8][R4.64] ;  /* 0x00000008043c7981 */ /* 0x001ee2000c1e1500 */
[----:B------:R-:W-:-:S02]  /*00d0*/  ISETP.NE.AND P2, PT, R61, 0x1, PT ;  /* 0x000000013d00780c */ /* 0x000fc40003f45270 */
[----:B------:R-:W-:Y:S01]  /*00e0*/  PLOP3.LUT P0, PT, PT, PT, PT, 0x80, 0x8 ;  /* 0x000000000008781c */ /* 0x000fe20003f0f070 */
[----:B------:R-:W0:Y:S01]  /*00f0*/  S2R R8, SR_CTAID.Z ;  /* 0x0000000000087919 */ /* 0x000e220000002700 */
[----:B------:R-:W-:Y:S02]  /*0100*/  PRMT R58, RZ, 0x7610, R58 ;  /* 0x00007610ff3a7816 */ /* 0x000fe4000000003a */
[----:B------:R-:W-:Y:S02]  /*0110*/  PRMT R57, RZ, 0x7610, R57 ;  /* 0x00007610ff397816 */ /* 0x000fe40000000039 */
[----:B---3--:R-:W-:-:S05]  /*0120*/  PRMT R3, R60, 0x7610, R3 ;  /* 0x000076103c037816 */ /* 0x008fca0000000003 */
[----:B012---:R-:W-:Y:S05]  /*0130*/  @!P2 BRA `(.L_x_0) ;  /* 0x000000000040a947 */ /* 0x007fea0003800000 */
[----:B------:R-:W0:Y:S08]  /*0140*/  LDC R7, c[0x0][0x3f0] ;  /* 0x0000fc00ff077b82 */ /* 0x000e300000000800 */
[----:B------:R-:W0:Y:S02]  /*0150*/  LDC.64 R4, c[0x0][0x3e8] ;  /* 0x0000fa00ff047b82 */ /* 0x000e240000000a00 */
[----:B0-----:R-:W-:-:S05]  /*0160*/  IMAD.WIDE R4, R7, 0x2, R4 ;  /* 0x0000000207047825 */ /* 0x001fca00078e0204 */
[----:B------:R-:W2:Y:S01]  /*0170*/  LDG.E.U16 R57, desc[UR8][R4.64] ;  /* 0x0000000804397981 */ /* 0x000ea2000c1e1500 */
[----:B------:R-:W-:Y:S02]  /*0180*/  ISETP.NE.AND P1, PT, R61, 0x2, PT ;  /* 0x000000023d00780c */ /* 0x000fe40003f25270 */
[----:B--2---:R-:W-:-:S11]  /*0190*/  LOP3.LUT R3, R57, R60, RZ, 0xfc, !PT ;  /* 0x0000003c39037212 */ /* 0x004fd600078efcff */
[----:B------:R-:W-:Y:S05]  /*01a0*/  @!P1 BRA `(.L_x_0) ;  /* 0x0000000000249947 */ /* 0x000fea0003800000 */
[----:B------:R-:W-:Y:S01]  /*01b0*/  ISETP.NE.AND P1, PT, R61, 0x3, PT ;  /* 0x000000033d00780c */ /* 0x000fe20003f25270 */
[----:B------:R-:W-:-:S05]  /*01c0*/  IMAD.WIDE R4, R7, 0x2, R4 ;  /* 0x0000000207047825 */ /* 0x000fca00078e0204 */
[----:B------:R-:W2:Y:S01]  /*01d0*/  LDG.E.U16 R58, desc[UR8][R4.64] ;  /* 0x00000008043a7981 */ /* 0x000ea2000c1e1500 */
[----:B------:R-:W-:-:S06]  /*01e0*/  IMAD.WIDE R6, R7, 0x2, R4 ;  /* 0x0000000207067825 */ /* 0x000fcc00078e0204 */
[----:B------:R-:W3:Y:S01]  /*01f0*/  @P1 LDG.E.U16 R6, desc[UR8][R6.64] ;  /* 0x0000000806061981 */ /* 0x000ee2000c1e1500 */
[----:B--2---:R-:W-:-:S04]  /*0200*/  LOP3.LUT R3, R58, R3, RZ, 0xfc, !PT ;  /* 0x000000033a037212 */ /* 0x004fc800078efcff */
[C---:B---3--:R-:W-:Y:S02]  /*0210*/  @P1 LOP3.LUT R9, R6.reuse, R3, RZ, 0xfc, !PT ;  /* 0x0000000306091212 */ /* 0x048fe400078efcff */
[----:B------:R-:W-:Y:S02]  /*0220*/  @P1 ISETP.EQ.AND P0, PT, R6, RZ, PT ;  /* 0x000000ff0600120c */ /* 0x000fe40003f02270 */
[----:B------:R-:W-:-:S11]  /*0230*/  @P1 PRMT R3, R9, 0x7610, R3 ;  /* 0x0000761009031816 */ /* 0x000fd60000000003 */
.L_x_0:
[----:B------:R-:W-:Y:S01]  /*0240*/  PRMT R3, R3, 0x9910, RZ ;  /* 0x0000991003037816 */ /* 0x000fe200000000ff */
[----:B------:R-:W0:Y:S01]  /*0250*/  S2UR UR4, SR_CTAID.X ;  /* 0x00000000000479c3 */ /* 0x000e220000002500 */
[----:B------:R-:W-:Y:S02]  /*0260*/  SHF.L.U32 R59, R8, 0x6, RZ ;  /* 0x00000006083b7819 */ /* 0x000fe400000006ff */
[----:B------:R-:W-:Y:S02]  /*0270*/  ISETP.NE.AND P1, PT, R3, RZ, PT ;  /* 0x000000ff0300720c */ /* 0x000fe40003f25270 */
[----:B------:R-:W-:-:S11]  /*0280*/  VIADDMNMX R56, R59, 0x40, R0, PT ;  /* 0x000000403b387846 */ /* 0x000fd60003800100 */
[----:B0-----:R-:W-:Y:S05]  /*0290*/  @!P1 EXIT ;  /* 0x000000000000994d */ /* 0x001fea0003800000 */
[----:B------:R-:W-:Y:S01]  /*02a0*/  IMAD.IADD R22, R59, 0x1, R2 ;  /* 0x000000013b167824 */ /* 0x000fe200078e0202 */
[----:B------:R-:W-:Y:S01]  /*02b0*/  USHF.L.U32 UR4, UR4, 0x8, URZ ;  /* 0x0000000804047899 */ /* 0x000fe200080006ff */
[----:B------:R-:W-:Y:S01]  /*02c0*/  BSSY.RECONVERGENT B0, `(.L_x_1) ;  /* 0x00000b6000007945 */ /* 0x000fe20003800200 */
[----:B------:R-:W-:Y:S02]  /*02d0*/  VIMNMX.U32 R3, PT, PT, R61, 0x4, PT ;  /* 0x000000043d037848 */ /* 0x000fe40003fe0000 */
[----:B------:R-:W-:Y:S02]  /*02e0*/  ISETP.GE.AND P1, PT, R22, R56, PT ;  /* 0x000000381600720c */ /* 0x000fe40003f26270 */
[----:B------:R-:W-:-:S11]  /*02f0*/  LEA R12, R2, UR4, 0x2 ;  /* 0x00000004020c7c11 */ /* 0x000fd6000f8e10ff */
[----:B------:R-:W-:Y:S05]  /*0300*/  @P1 BRA `(.L_x_2) ;  /* 0x0000000800c41947 */ /* 0x000fea0003800000 */
[----:B------:R-:W0:Y:S01]  /*0310*/  LDCU.64 UR12, c[0x0][0x3c0] ;  /* 0x00007800ff0c77ac */ /* 0x000e220008000a00 */
[----:B------:R-:W1:Y:S01]  /*0320*/  S2UR UR6, SR_CgaCtaId ;  /* 0x00000000000679c3 */ /* 0x000e620000008800 */
[----:B------:R-:W-:Y:S01]  /*0330*/  UMOV UR5, 0x400 ;  /* 0x0000040000057882 */ /* 0x000fe20000000000 */
[----:B0-----:R-:W-:-:S04]  /*0340*/  UISETP.NE.U32.AND UP0, UPT, UR12, URZ, UPT ;  /* 0x000000ff0c00728c */ /* 0x001fc8000bf05070 */
[----:B------:R-:W-:Y:S02]  /*0350*/  UISETP.NE.AND.EX UP0, UPT, UR13, URZ, UPT, UP0 ;  /* 0x000000ff0d00728c */ /* 0x000fe4000bf05300 */
[----:B-1----:R-:W-:-:S06]  /*0360*/  ULEA UR5, UR6, UR5, 0x18 ;  /* 0x0000000506057291 */ /* 0x002fcc000f8ec0ff */
[----:B------:R-:W-:Y:S01]  /*0370*/  LEA R9, R2, UR5, 0x1 ;  /* 0x0000000502097c11 */ /* 0x000fe2000f8e08ff */
[----:B------:R-:W-:Y:S06]  /*0380*/  BRA.U UP0, `(.L_x_3) ;  /* 0x00000005005c7547 */ /* 0x000fec000b800000 */
[----:B------:R-:W0:Y:S01]  /*0390*/  LDCU.64 UR12, c[0x0][0x380] ;  /* 0x00007000ff0c77ac */ /* 0x000e220008000a00 */
[----:B------:R-:W-:-:S04]  /*03a0*/  IMAD R4, R0, UR10, RZ ;  /* 0x0000000a00047c24 */ /* 0x000fc8000f8e02ff */
[----:B------:R-:W-:-:S05]  /*03b0*/  IMAD.SHL.U32 R7, R4, 0x4, RZ ;  /* 0x0000000404077824 */ /* 0x000fca00078e00ff */
[----:B------:R-:W-:-:S04]  /*03c0*/  IADD3 R5, P1, PT, R22, R7, RZ ;  /* 0x0000000716057210 */ /* 0x000fc80007f3e0ff */
[----:B------:R-:W-:Y:S02]  /*03d0*/  LEA.HI.X.SX32 R6, R7, RZ, 0x1, P1 ;  /* 0x000000ff07067211 */ /* 0x000fe400008f0eff */
[----:B0-----:R-:W-:-:S04]  /*03e0*/  LEA R4, P1, R5, UR12, 0x1 ;  /* 0x0000000c05047c11 */ /* 0x001fc8000f8208ff */
[----:B------:R-:W-:-:S05]  /*03f0*/  LEA.HI.X R5, R5, UR13, R6, 0x1, P1 ;  /* 0x0000000d05057c11 */ /* 0x000fca00088f0c06 */
[----:B------:R-:W2:Y:S01]  /*0400*/  LDG.E.U16.CONSTANT R4, desc[UR8][R4.64] ;  /* 0x0000000804047981 */ /* 0x000ea2000c1e9500 */
[----:B------:R-:W-:-:S04]  /*0410*/  IADD3 R13, PT, PT, -R3, 0x1, RZ ;  /* 0x00000001030d7810 */ /* 0x000fc80007ffe1ff */
[----:B------:R-:W-:Y:S01]  /*0420*/  ISETP.NE.AND P1, PT, R13, RZ, PT ;  /* 0x000000ff0d00720c */ /* 0x000fe20003f25270 */
[----:B--2---:R0:W-:-:S12]  /*0430*/  STS.U16 [R9], R4 ;  /* 0x0000000409007388 */ /* 0x0041d80000000400 */
[----:B------:R-:W-:Y:S05]  /*0440*/  @!P1 BRA `(.L_x_2) ;  /* 0x0000000800749947 */ /* 0x000fea0003800000 */
[----:B------:R-:W-:Y:S02]  /*0450*/  ISETP.GE.AND P1, PT, R13, RZ, PT ;  /* 0x000000ff0d00720c */ /* 0x000fe40003f26270 */
[----:B------:R-:W-:Y:S01]  /*0460*/  IADD3 R16, PT, PT, R9, 0x80, RZ ;  /* 0x0000008009107810 */ /* 0x000fe20007ffe0ff */
[----:B0-----:R-:W-:-:S10]  /*0470*/  IMAD.IADD R9, R7, 0x1, R0 ;  /* 0x0000000107097824 */ /* 0x001fd400078e0200 */
[----:B------:R-:W-:Y:S05]  /*0480*/  @P1 BRA `(.L_x_4) ;  /* 0x0000000000ec1947 */ /* 0x000fea0003800000 */
[----:B------:R-:W-:Y:S01]  /*0490*/  IMAD.MOV R4, RZ, RZ, -R13 ;  /* 0x000000ffff047224 */ /* 0x000fe200078e0a0d */
[----:B------:R-:W-:-:S04]  /*04a0*/  PLOP3.LUT P1, PT, PT, PT, PT, 0x80, 0x8 ;  /* 0x000000000008781c */ /* 0x000fc80003f2f070 */
[----:B------:R-:W-:-:S13]  /*04b0*/  ISETP.GT.AND P3, PT, R4, 0x3, PT ;  /* 0x000000030400780c */ /* 0x000fda0003f64270 */
[----:B------:R-:W-:Y:S05]  /*04c0*/  @!P3 BRA `(.L_x_5) ;  /* 0x000000000084b947 */ /* 0x000fea0003800000 */
[----:B------:R-:W-:-:S13]  /*04d0*/  PLOP3.LUT P1, PT, PT, PT, PT, 0x8, 0x80 ;  /* 0x000000000080781c */ /* 0x000fda0003f2e170 */
.L_x_6:
[C---:B------:R-:W-:Y:S02]  /*04e0*/  IADD3 R5, P3, PT, R22.reuse, R9, RZ ;  /* 0x0000000916057210 */ /* 0x040fe40007f7e0ff */
[C---:B------:R-:W-:Y:S02]  /*04f0*/  IADD3 R7, PT, PT, R9.reuse, R0, RZ ;  /* 0x0000000009077210 */ /* 0x040fe40007ffe0ff */
[----:B------:R-:W-:Y:S02]  /*0500*/  LEA.HI.X.SX32 R6, R9, RZ, 0x1, P3 ;  /* 0x000000ff09067211 */ /* 0x000fe400018f0eff */
[----:B------:R-:W-:Y:S01]  /*0510*/  LEA R4, P3, R5, UR12, 0x1 ;  /* 0x0000000c05047c11 */ /* 0x000fe2000f8608ff */
[----:B------:R-:W-:Y:S01]  /*0520*/  IMAD.IADD R9, R7, 0x1, R0 ;  /* 0x0000000107097824 */ /* 0x000fe200078e0200 */
[----:B------:R-:W-:Y:S02]  /*0530*/  IADD3 R14, P4, PT, R22, R7, RZ ;  /* 0x00000007160e7210 */ /* 0x000fe40007f9e0ff */
[----:B------:R-:W-:Y:S01]  /*0540*/  LEA.HI.X R5, R5, UR13, R6, 0x1, P3 ;  /* 0x0000000d05057c11 */ /* 0x000fe200098f0c06 */
[----:B------:R-:W-:Y:S01]  /*0550*/  IMAD.IADD R17, R9, 0x1, R0 ;  /* 0x0000000109117824 */ /* 0x000fe200078e0200 */
[----:B------:R-:W-:-:S02]  /*0560*/  LEA.HI.X.SX32 R7, R7, RZ, 0x1, P4 ;  /* 0x000000ff07077211 */ /* 0x000fc400020f0eff */
[----:B------:R-:W-:Y:S02]  /*0570*/  LEA R6, P3, R14, UR12, 0x1 ;  /* 0x0000000c0e067c11 */ /* 0x000fe4000f8608ff */
[C---:B------:R-:W-:Y:S01]  /*0580*/  IADD3 R11, P5, PT, R22.reuse, R9, RZ ;  /* 0x00000009160b7210 */ /* 0x040fe20007fbe0ff */
[----:B------:R-:W2:Y:S01]  /*0590*/  LDG.E.U16.CONSTANT R5, desc[UR8][R4.64] ;  /* 0x0000000804057981 */ /* 0x000ea2000c1e9500 */
[----:B------:R-:W-:Y:S02]  /*05a0*/  IADD3 R15, P6, PT, R22, R17, RZ ;  /* 0x00000011160f7210 */ /* 0x000fe40007fde0ff */
[----:B------:R-:W-:Y:S02]  /*05b0*/  LEA.HI.X R7, R14, UR13, R7, 0x1, P3 ;  /* 0x0000000d0e077c11 */ /* 0x000fe400098f0c07 */
[----:B------:R-:W-:Y:S02]  /*05c0*/  LEA.HI.X.SX32 R20, R9, RZ, 0x1, P5 ;  /* 0x000000ff09147211 */ /* 0x000fe400028f0eff */
[----:B------:R-:W-:-:S02]  /*05d0*/  LEA R10, P4, R11, UR12, 0x1 ;  /* 0x0000000c0b0a7c11 */ /* 0x000fc4000f8808ff */
[----:B------:R-:W-:Y:S01]  /*05e0*/  LEA.HI.X.SX32 R18, R17, RZ, 0x1, P6 ;  /* 0x000000ff11127211 */ /* 0x000fe200030f0eff */
[----:B------:R-:W3:Y:S01]  /*05f0*/  LDG.E.U16.CONSTANT R7, desc[UR8][R6.64] ;  /* 0x0000000806077981 */ /* 0x000ee2000c1e9500 */
[----:B------:R-:W-:Y:S02]  /*0600*/  LEA R14, P3, R15, UR12, 0x1 ;  /* 0x0000000c0f0e7c11 */ /* 0x000fe4000f8608ff */
[----:B------:R-:W-:Y:S02]  /*0610*/  LEA.HI.X R11, R11, UR13, R20, 0x1, P4 ;  /* 0x0000000d0b0b7c11 */ /* 0x000fe4000a0f0c14 */
[----:B------:R-:W-:-:S04]  /*0620*/  LEA.HI.X R15, R15, UR13, R18, 0x1, P3 ;  /* 0x0000000d0f0f7c11 */ /* 0x000fc800098f0c12 */
[----:B------:R-:W4:Y:S04]  /*0630*/  LDG.E.U16.CONSTANT R11, desc[UR8][R10.64] ;  /* 0x000000080a0b7981 */ /* 0x000f28000c1e9500 */
[----:B------:R-:W5:Y:S01]  /*0640*/  LDG.E.U16.CONSTANT R15, desc[UR8][R14.64] ;  /* 0x000000080e0f7981 */ /* 0x000f62000c1e9500 */
[----:B------:R-:W-:-:S04]  /*0650*/  IADD3 R13, PT, PT, R13, 0x4, RZ ;  /* 0x000000040d0d7810 */ /* 0x000fc80007ffe0ff */
[----:B------:R-:W-:Y:S01]  /*0660*/  ISETP.GE.AND P3, PT, R13, -0x3, PT ;  /* 0xfffffffd0d00780c */ /* 0x000fe20003f66270 */
[----:B------:R-:W-:Y:S01]  /*0670*/  IMAD.IADD R9, R17, 0x1, R0 ;  /* 0x0000000111097824 */ /* 0x000fe200078e0200 */
[----:B--2---:R-:W-:Y:S04]  /*0680*/  STS.U16 [R16], R5 ;  /* 0x0000000510007388 */ /* 0x004fe80000000400 */
[----:B---3--:R-:W-:Y:S04]  /*0690*/  STS.U16 [R16+0x80], R7 ;  /* 0x0000800710007388 */ /* 0x008fe80000000400 */
[----:B----4-:R-:W-:Y:S04]  /*06a0*/  STS.U16 [R16+0x100], R11 ;  /* 0x0001000b10007388 */ /* 0x010fe80000000400 */
[----:B-----5:R0:W-:Y:S02]  /*06b0*/  STS.U16 [R16+0x180], R15 ;  /* 0x0001800f10007388 */ /* 0x0201e40000000400 */
[----:B0-----:R-:W-:Y:S01]  /*06c0*/  VIADD R16, R16, 0x200 ;  /* 0x0000020010107836 */ /* 0x001fe20000000000 */
[----:B------:R-:W-:Y:S06]  /*06d0*/  @!P3 BRA `(.L_x_6) ;  /* 0xfffffffc0080b947 */ /* 0x000fec000383ffff */
.L_x_5:
[----:B------:R-:W-:-:S04]  /*06e0*/  IADD3 R4, PT, PT, RZ, -R13, RZ ;  /* 0x8000000dff047210 */ /* 0x000fc80007ffe0ff */
[----:B------:R-:W-:-:S13]  /*06f0*/  ISETP.GT.AND P3, PT, R4, 0x1, PT ;  /* 0x000000010400780c */ /* 0x000fda0003f64270 */
[----:B------:R-:W-:Y:S05]  /*0700*/  @!P3 BRA `(.L_x_7) ;  /* 0x000000000044b947 */ /* 0x000fea0003800000 */
[----:B------:R-:W-:Y:S01]  /*0710*/  IMAD.IADD R11, R9, 0x1, R0 ;  /* 0x00000001090b7824 */ /* 0x000fe200078e0200 */
[----:B------:R-:W-:-:S04]  /*0720*/  IADD3 R5, P1, PT, R22, R9, RZ ;  /* 0x0000000916057210 */ /* 0x000fc80007f3e0ff */
[----:B------:R-:W-:Y:S02]  /*0730*/  IADD3 R7, P3, PT, R22, R11, RZ ;  /* 0x0000000b16077210 */ /* 0x000fe40007f7e0ff */
[----:B------:R-:W-:Y:S02]  /*0740*/  LEA.HI.X.SX32 R14, R9, RZ, 0x1, P1 ;  /* 0x000000ff090e7211 */ /* 0x000fe400008f0eff */
[----:B------:R-:W-:Y:S02]  /*0750*/  LEA.HI.X.SX32 R10, R11, RZ, 0x1, P3 ;  /* 0x000000ff0b0a7211 */ /* 0x000fe400018f0eff */
[----:B------:R-:W-:Y:S02]  /*0760*/  LEA R4, P1, R5, UR12, 0x1 ;  /* 0x0000000c05047c11 */ /* 0x000fe4000f8208ff */
[----:B------:R-:W-:Y:S02]  /*0770*/  LEA R6, P3, R7, UR12, 0x1 ;  /* 0x0000000c07067c11 */ /* 0x000fe4000f8608ff */
[----:B------:R-:W-:-:S02]  /*0780*/  LEA.HI.X R5, R5, UR13, R14, 0x1, P1 ;  /* 0x0000000d05057c11 */ /* 0x000fc400088f0c0e */
[----:B------:R-:W-:-:S04]  /*0790*/  LEA.HI.X R7, R7, UR13, R10, 0x1, P3 ;  /* 0x0000000d07077c11 */ /* 0x000fc800098f0c0a */
[----:B------:R-:W2:Y:S04]  /*07a0*/  LDG.E.U16.CONSTANT R5, desc[UR8][R4.64] ;  /* 0x0000000804057981 */ /* 0x000ea8000c1e9500 */
[----:B------:R-:W3:Y:S01]  /*07b0*/  LDG.E.U16.CONSTANT R7, desc[UR8][R6.64] ;  /* 0x0000000806077981 */ /* 0x000ee2000c1e9500 */
[----:B------:R-:W-:Y:S01]  /*07c0*/  PLOP3.LUT P1, PT, PT, PT, PT, 0x8, 0x80 ;  /* 0x000000000080781c */ /* 0x000fe20003f2e170 */
[----:B------:R-:W-:Y:S01]  /*07d0*/  VIADD R13, R13, 0x2 ;  /* 0x000000020d0d7836 */ /* 0x000fe20000000000 */
[----:B------:R-:W-:Y:S01]  /*07e0*/  IADD3 R9, PT, PT, R11, R0, RZ ;  /* 0x000000000b097210 */ /* 0x000fe20007ffe0ff */
[----:B--2---:R-:W-:Y:S04]  /*07f0*/  STS.U16 [R16], R5 ;  /* 0x0000000510007388 */ /* 0x004fe80000000400 */
[----:B---3--:R0:W-:Y:S02]  /*0800*/  STS.U16 [R16+0x80], R7 ;  /* 0x0000800710007388 */ /* 0x0081e40000000400 */
[----:B0-----:R-:W-:-:S07]  /*0810*/  VIADD R16, R16, 0x100 ;  /* 0x0000010010107836 */ /* 0x001fce0000000000 */
.L_x_7:
[----:B------:R-:W-:-:S13]  /*0820*/  ISETP.EQ.AND P3, PT, R13, RZ, PT ;  /* 0x000000ff0d00720c */ /* 0x000fda0003f62270 */
[----:B------:R-:W-:Y:S05]  /*0830*/  @!P1 BRA P3, `(.L_x_2) ;  /* 0x0000000400789947 */ /* 0x000fea0001800000 */
.L_x_4:
[----:B------:R-:W-:-:S04]  /*0840*/  IADD3 R5, P1, PT, R22, R9, RZ ;  /* 0x0000000916057210 */ /* 0x000fc80007f3e0ff */
[----:B------:R-:W-:Y:S02]  /*0850*/  LEA.HI.X.SX32 R6, R9, RZ, 0x1, P1 ;  /* 0x000000ff09067211 */ /* 0x000fe400008f0eff */
[----:B------:R-:W-:-:S04]  /*0860*/  LEA R4, P1, R5, UR12, 0x1 ;  /* 0x0000000c05047c11 */ /* 0x000fc8000f8208ff */
[----:B------:R-:W-:-:S06]  /*0870*/  LEA.HI.X R5, R5, UR13, R6, 0x1, P1 ;  /* 0x0000000d05057c11 */ /* 0x000fcc00088f0c06 */
[----:B------:R-:W2:Y:S01]  /*0880*/  LDG.E.U16.CONSTANT R5, desc[UR8][R4.64] ;  /* 0x0000000804057981 */ /* 0x000ea2000c1e9500 */
[----:B------:R-:W-:Y:S01]  /*0890*/  VIADD R13, R13, 0x1 ;  /* 0x000000010d0d7836 */ /* 0x000fe20000000000 */
[----:B------:R-:W-:-:S04]  /*08a0*/  IADD3 R9, PT, PT, R9, R0, RZ ;  /* 0x0000000009097210 */ /* 0x000fc80007ffe0ff */
[----:B------:R-:W-:Y:S01]  /*08b0*/  ISETP.NE.AND P1, PT, R13, RZ, PT ;  /* 0x000000ff0d00720c */ /* 0x000fe20003f25270 */
[----:B--2---:R0:W-:Y:S02]  /*08c0*/  STS.U16 [R16], R5 ;  /* 0x0000000510007388 */ /* 0x0041e40000000400 */
[----:B0-----:R-:W-:-:S10]  /*08d0*/  VIADD R16, R16, 0x80 ;  /* 0x0000008010107836 */ /* 0x001fd40000000000 */
[----:B------:R-:W-:Y:S05]  /*08e0*/  @P1 BRA `(.L_x_4) ;  /* 0xfffffffc00d41947 */ /* 0x000fea000383ffff */
[----:B------:R-:W-:Y:S05]  /*08f0*/  BRA `(.L_x_2) ;  /* 0x0000000400487947 */ /* 0x000fea0003800000 */
.L_x_3:
[C---:B------:R-:W-:Y:S01]  /*0900*/  LEA R4, P1, R22.reuse, UR12, 0x1 ;  /* 0x0000000c16047c11 */ /* 0x040fe2000f8208ff */
[----:B------:R-:W0:Y:S03]  /*0910*/  LDCU.64 UR14, c[0x0][0x380] ;  /* 0x00007000ff0e77ac */ /* 0x000e260008000a00 */
[----:B------:R-:W-:-:S05]  /*0920*/  LEA.HI.X R5, R22, UR13, RZ, 0x1, P1 ;  /* 0x0000000d16057c11 */ /* 0x000fca00088f0cff */
[----:B------:R1:W5:Y:S01]  /*0930*/  LDG.E.U16.CONSTANT R20, desc[UR8][R4.64] ;  /* 0x0000000804147981 */ /* 0x000362000c1e9500 */
[----:B------:R-:W-:Y:S02]  /*0940*/  IMAD.MOV R13, RZ, RZ, -R3 ;  /* 0x000000ffff0d7224 */ /* 0x000fe400078e0a03 */
[----:B------:R-:W-:-:S03]  /*0950*/  IMAD R17, R0, UR10, RZ ;  /* 0x0000000a00117c24 */ /* 0x000fc6000f8e02ff */
[----:B------:R-:W-:Y:S02]  /*0960*/  ISETP.GE.AND P1, PT, R13, RZ, PT ;  /* 0x000000ff0d00720c */ /* 0x000fe40003f26270 */
[----:B------:R-:W-:-:S11]  /*0970*/  SHF.L.U32 R17, R17, 0x2, RZ ;  /* 0x0000000211117819 */ /* 0x000fd600000006ff */
[----:B01----:R-:W-:Y:S05]  /*0980*/  @P1 BRA `(.L_x_8) ;  /* 0x0000000000f81947 */ /* 0x003fea0003800000 */
[----:B------:R-:W-:Y:S01]  /*0990*/  IMAD.MOV R4, RZ, RZ, -R13 ;  /* 0x000000ffff047224 */ /* 0x000fe200078e0a0d */
[----:B------:R-:W-:-:S04]  /*09a0*/  PLOP3.LUT P1, PT, PT, PT, PT, 0x80, 0x8 ;  /* 0x000000000008781c */ /* 0x000fc80003f2f070 */
[----:B------:R-:W-:-:S13]  /*09b0*/  ISETP.GT.AND P3, PT, R4, 0x3, PT ;  /* 0x000000030400780c */ /* 0x000fda0003f64270 */
[----:B------:R-:W-:Y:S05]  /*09c0*/  @!P3 BRA `(.L_x_9) ;  /* 0x00000000008cb947 */ /* 0x000fea0003800000 */
[----:B------:R-:W-:Y:S01]  /*09d0*/  PLOP3.LUT P1, PT, PT, PT, PT, 0x8, 0x80 ;  /* 0x000000000080781c */ /* 0x000fe20003f2e170 */
[----:B------:R-:W0:Y:S01]  /*09e0*/  LDCU.64 UR12, c[0x0][0x380] ;  /* 0x00007000ff0c77ac */ /* 0x000e220008000a00 */
[----:B------:R-:W-:-:S11]  /*09f0*/  NOP ;  /* 0x0000000000007918 */ /* 0x000fd60000000000 */
.L_x_10:
[----:B------:R-:W-:Y:S01]  /*0a00*/  IMAD.IADD R7, R17, 0x1, R0 ;  /* 0x0000000111077824 */ /* 0x000fe200078e0200 */
[----:B-----5:R-:W-:-:S04]  /*0a10*/  IADD3 R5, P3, PT, R20, R17, RZ ;  /* 0x0000001114057210 */ /* 0x020fc80007f7e0ff */
[----:B------:R-:W-:Y:S02]  /*0a20*/  IADD3 R11, PT, PT, R7, R0, RZ ;  /* 0x00000000070b7210 */ /* 0x000fe40007ffe0ff */
[----:B------:R-:W-:Y:S02]  /*0a30*/  LEA.HI.X.SX32 R6, R17, RZ, 0x1, P3 ;  /* 0x000000ff11067211 */ /* 0x000fe400018f0eff */
[----:B0-----:R-:W-:Y:S01]  /*0a40*/  LEA R4, P3, R5, UR12, 0x1 ;  /* 0x0000000c05047c11 */ /* 0x001fe2000f8608ff */
[----:B------:R-:W-:Y:S01]  /*0a50*/  IMAD.IADD R17, R11, 0x1, R0 ;  /* 0x000000010b117824 */ /* 0x000fe200078e0200 */
[----:B------:R-:W-:Y:S02]  /*0a60*/  IADD3 R14, P4, PT, R20, R7, RZ ;  /* 0x00000007140e7210 */ /* 0x000fe40007f9e0ff */
[----:B------:R-:W-:Y:S02]  /*0a70*/  LEA.HI.X R5, R5, UR13, R6, 0x1, P3 ;  /* 0x0000000d05057c11 */ /* 0x000fe400098f0c06 */
[----:B------:R-:W-:-:S02]  /*0a80*/  LEA.HI.X.SX32 R7, R7, RZ, 0x1, P4 ;  /* 0x000000ff07077211 */ /* 0x000fc400020f0eff */
[----:B------:R-:W-:Y:S01]  /*0a90*/  LEA R6, P3, R14, UR12, 0x1 ;  /* 0x0000000c0e067c11 */ /* 0x000fe2000f8608ff */
[----:B------:R-:W2:Y:S01]  /*0aa0*/  LDG.E.U16.CONSTANT R4, desc[UR8][R4.64] ;  /* 0x0000000804047981 */ /* 0x000ea2000c1e9500 */
[C---:B------:R-:W-:Y:S02]  /*0ab0*/  IADD3 R18, P5, PT, R20.reuse, R11, RZ ;  /* 0x0000000b14127210 */ /* 0x040fe40007fbe0ff */
[----:B------:R-:W-:Y:S02]  /*0ac0*/  IADD3 R15, P6, PT, R20, R17, RZ ;  /* 0x00000011140f7210 */ /* 0x000fe40007fde0ff */
[----:B------:R-:W-:Y:S02]  /*0ad0*/  LEA.HI.X R7, R14, UR13, R7, 0x1, P3 ;  /* 0x0000000d0e077c11 */ /* 0x000fe400098f0c07 */
[----:B------:R-:W-:Y:S02]  /*0ae0*/  LEA.HI.X.SX32 R11, R11, RZ, 0x1, P5 ;  /* 0x000000ff0b0b7211 */ /* 0x000fe400028f0eff */
[----:B------:R-:W-:Y:S01]  /*0af0*/  LEA R10, P4, R18, UR12, 0x1 ;  /* 0x0000000c120a7c11 */ /* 0x000fe2000f8808ff */
[----:B------:R-:W3:Y:S01]  /*0b00*/  LDG.E.U16.CONSTANT R6, desc[UR8][R6.64] ;  /* 0x0000000806067981 */ /* 0x000ee2000c1e9500 */
[----:B------:R-:W-:-:S02]  /*0b10*/  LEA.HI.X.SX32 R16, R17, RZ, 0x1, P6 ;  /* 0x000000ff11107211 */ /* 0x000fc400030f0eff */
[C---:B------:R-:W-:Y:S02]  /*0b20*/  LEA R14, P3, R15.reuse, UR12, 0x1 ;  /* 0x0000000c0f0e7c11 */ /* 0x040fe4000f8608ff */
[----:B------:R-:W-:Y:S02]  /*0b30*/  LEA.HI.X R11, R18, UR13, R11, 0x1, P4 ;  /* 0x0000000d120b7c11 */ /* 0x000fe4000a0f0c0b */
[----:B------:R-:W-:-:S03]  /*0b40*/  LEA.HI.X R15, R15, UR13, R16, 0x1, P3 ;  /* 0x0000000d0f0f7c11 */ /* 0x000fc600098f0c10 */
[----:B------:R-:W4:Y:S04]  /*0b50*/  LDG.E.U16.CONSTANT R10, desc[UR8][R10.64] ;  /* 0x000000080a0a7981 */ /* 0x000f28000c1e9500 */
[----:B------:R-:W4:Y:S01]  /*0b60*/  LDG.E.U16.CONSTANT R14, desc[UR8][R14.64] ;  /* 0x000000080e0e7981 */ /* 0x000f22000c1e9500 */
[----:B------:R-:W-:-:S05]  /*0b70*/  VIADD R13, R13, 0x4 ;  /* 0x000000040d0d7836 */ /* 0x000fca0000000000 */
[----:B------:R-:W-:Y:S02]  /*0b80*/  ISETP.GE.AND P3, PT, R13, -0x3, PT ;  /* 0xfffffffd0d00780c */ /* 0x000fe40003f66270 */
[----:B------:R-:W-:Y:S01]  /*0b90*/  IADD3 R17, PT, PT, R17, R0, RZ ;  /* 0x0000000011117210 */ /* 0x000fe20007ffe0ff */
[----:B--2---:R-:W-:Y:S04]  /*0ba0*/  STS.U16 [R9], R4 ;  /* 0x0000000409007388 */ /* 0x004fe80000000400 */
[----:B---3--:R-:W-:Y:S04]  /*0bb0*/  STS.U16 [R9+0x80], R6 ;  /* 0x0000800609007388 */ /* 0x008fe80000000400 */
[----:B----4-:R-:W-:Y:S04]  /*0bc0*/  STS.U16 [R9+0x100], R10 ;  /* 0x0001000a09007388 */ /* 0x010fe80000000400 */
[----:B------:R0:W-:Y:S02]  /*0bd0*/  STS.U16 [R9+0x180], R14 ;  /* 0x0001800e09007388 */ /* 0x0001e40000000400 */
[----:B0-----:R-:W-:Y:S01]  /*0be0*/  VIADD R9, R9, 0x200 ;  /* 0x0000020009097836 */ /* 0x001fe20000000000 */
[----:B------:R-:W-:Y:S06]  /*0bf0*/  @!P3 BRA `(.L_x_10) ;  /* 0xfffffffc0080b947 */ /* 0x000fec000383ffff */
.L_x_9:
[----:B------:R-:W-:-:S05]  /*0c00*/  IMAD.MOV R4, RZ, RZ, -R13 ;  /* 0x000000ffff047224 */ /* 0x000fca00078e0a0d */
[----:B------:R-:W-:-:S13]  /*0c10*/  ISETP.GT.AND P3, PT, R4, 0x1, PT ;  /* 0x000000010400780c */ /* 0x000fda0003f64270 */
[----:B------:R-:W-:Y:S05]  /*0c20*/  @!P3 BRA `(.L_x_11) ;  /* 0x000000000048b947 */ /* 0x000fea0003800000 */
[----:B------:R-:W0:Y:S01]  /*0c30*/  LDCU.64 UR12, c[0x0][0x380] ;  /* 0x00007000ff0c77ac */ /* 0x000e220008000a00 */
[C---:B------:R-:W-:Y:S02]  /*0c40*/  IADD3 R11, PT, PT, R17.reuse, R0, RZ ;  /* 0x00000000110b7210 */ /* 0x040fe40007ffe0ff */
[C---:B-----5:R-:W-:Y:S02]  /*0c50*/  IADD3 R5, P1, PT, R20.reuse, R17, RZ ;  /* 0x0000001114057210 */ /* 0x060fe40007f3e0ff */
[----:B------:R-:W-:Y:S02]  /*0c60*/  IADD3 R7, P3, PT, R20, R11, RZ ;  /* 0x0000000b14077210 */ /* 0x000fe40007f7e0ff */
[----:B------:R-:W-:Y:S02]  /*0c70*/  LEA.HI.X.SX32 R14, R17, RZ, 0x1, P1 ;  /* 0x000000ff110e7211 */ /* 0x000fe400008f0eff */
[----:B------:R-:W-:Y:S02]  /*0c80*/  LEA.HI.X.SX32 R10, R11, RZ, 0x1, P3 ;  /* 0x000000ff0b0a7211 */ /* 0x000fe400018f0eff */
[----:B0-----:R-:W-:-:S02]  /*0c90*/  LEA R4, P1, R5, UR12, 0x1 ;  /* 0x0000000c05047c11 */ /* 0x001fc4000f8208ff */
[----:B------:R-:W-:Y:S02]  /*0ca0*/  LEA R6, P3, R7, UR12, 0x1 ;  /* 0x0000000c07067c11 */ /* 0x000fe4000f8608ff */
[----:B------:R-:W-:Y:S02]  /*0cb0*/  LEA.HI.X R5, R5, UR13, R14, 0x1, P1 ;  /* 0x0000000d05057c11 */ /* 0x000fe400088f0c0e */
[----:B------:R-:W-:-:S03]  /*0cc0*/  LEA.HI.X R7, R7, UR13, R10, 0x1, P3 ;  /* 0x0000000d07077c11 */ /* 0x000fc600098f0c0a */
[----:B------:R-:W2:Y:S04]  /*0cd0*/  LDG.E.U16.CONSTANT R4, desc[UR8][R4.64] ;  /* 0x0000000804047981 */ /* 0x000ea8000c1e9500 */
[----:B------:R-:W3:Y:S01]  /*0ce0*/  LDG.E.U16.CONSTANT R6, desc[UR8][R6.64] ;  /* 0x0000000806067981 */ /* 0x000ee2000c1e9500 */
[----:B------:R-:W-:Y:S01]  /*0cf0*/  PLOP3.LUT P1, PT, PT, PT, PT, 0x8, 0x80 ;  /* 0x000000000080781c */ /* 0x000fe20003f2e170 */
[----:B------:R-:W-:Y:S02]  /*0d00*/  VIADD R13, R13, 0x2 ;  /* 0x000000020d0d7836 */ /* 0x000fe40000000000 */
[----:B------:R-:W-:Y:S01]  /*0d10*/  IMAD.IADD R17, R11, 0x1, R0 ;  /* 0x000000010b117824 */ /* 0x000fe200078e0200 */
[----:B--2---:R-:W-:Y:S04]  /*0d20*/  STS.U16 [R9], R4 ;  /* 0x0000000409007388 */ /* 0x004fe80000000400 */
[----:B---3--:R0:W-:Y:S02]  /*0d30*/  STS.U16 [R9+0x80], R6 ;  /* 0x0000800609007388 */ /* 0x0081e40000000400 */
[----:B0-----:R-:W-:-:S07]  /*0d40*/  IADD3 R9, PT, PT, R9, 0x100, RZ ;  /* 0x0000010009097810 */ /* 0x001fce0007ffe0ff */
.L_x_11:
[----:B------:R-:W-:-:S13]  /*0d50*/  ISETP.NE.OR P1, PT, R13, RZ, P1 ;  /* 0x000000ff0d00720c */ /* 0x000fda0000f25670 */
[----:B------:R-:W-:Y:S05]  /*0d60*/  @!P1 BRA `(.L_x_2) ;  /* 0x00000000002c9947 */ /* 0x000fea0003800000 */
.L_x_8:
[----:B-----5:R-:W-:-:S04]  /*0d70*/  IADD3 R5, P1, PT, R20, R17, RZ ;  /* 0x0000001114057210 */ /* 0x020fc80007f3e0ff */
[----:B------:R-:W-:Y:S02]  /*0d80*/  LEA.HI.X.SX32 R6, R17, RZ, 0x1, P1 ;  /* 0x000000ff11067211 */ /* 0x000fe400008f0eff */
[----:B------:R-:W-:-:S04]  /*0d90*/  LEA R4, P1, R5, UR14, 0x1 ;  /* 0x0000000e05047c11 */ /* 0x000fc8000f8208ff */
[----:B------:R-:W-:-:S05]  /*0da0*/  LEA.HI.X R5, R5, UR15, R6, 0x1, P1 ;  /* 0x0000000f05057c11 */ /* 0x000fca00088f0c06 */
[----:B------:R-:W2:Y:S01]  /*0db0*/  LDG.E.U16.CONSTANT R4, desc[UR8][R4.64] ;  /* 0x0000000804047981 */ /* 0x000ea2000c1e9500 */
[----:B------:R-:W-:Y:S02]  /*0dc0*/  VIADD R13, R13, 0x1 ;  /* 0x000000010d0d7836 */ /* 0x000fe40000000000 */
[----:B------:R-:W-:-:S03]  /*0dd0*/  IMAD.IADD R17, R17, 0x1, R0 ;  /* 0x0000000111117824 */ /* 0x000fc600078e0200 */
[----:B------:R-:W-:Y:S01]  /*0de0*/  ISETP.NE.AND P1, PT, R13, RZ, PT ;  /* 0x000000ff0d00720c */ /* 0x000fe20003f25270 */
[----:B--2---:R0:W-:Y:S02]  /*0df0*/  STS.U16 [R9], R4 ;  /* 0x0000000409007388 */ /* 0x0041e40000000400 */
[----:B0-----:R-:W-:-:S10]  /*0e00*/  IADD3 R9, PT, PT, R9, 0x80, RZ ;  /* 0x0000008009097810 */ /* 0x001fd40007ffe0ff */
[----:B------:R-:W-:Y:S05]  /*0e10*/  @P1 BRA `(.L_x_8) ;  /* 0xfffffffc00d41947 */ /* 0x000fea000383ffff */
.L_x_2:
[----:B------:R-:W-:Y:S05]  /*0e20*/  BSYNC.RECONVERGENT B0 ;  /* 0x0000000000007941 */ /* 0x000fea0003800200 */
.L_x_1:
[----:B------:R-:W1:Y:S02]  /*0e30*/  LDCU UR5, c[0x0][0x3ac] ;  /* 0x00007580ff0577ac */ /* 0x000e640008000800 */
[----:B-1----:R-:W-:-:S05]  /*0e40*/  IMAD.U32 R51, RZ, RZ, UR5 ;  /* 0x00000005ff337e24 */ /* 0x002fca000f8e00ff */
[----:B------:R-:W-:-:S13]  /*0e50*/  ISETP.GE.AND P1, PT, R12, R51, PT ;  /* 0x000000330c00720c */ /* 0x000fda0003f26270 */
[----:B------:R-:W-:Y:S05]  /*0e60*/  @P1 EXIT ;  /* 0x000000000000194d */ /* 0x000fea0003800000 */
[----:B------:R-:W1:Y:S02]  /*0e70*/  LDCU.U8 UR5, c[0x0][0x3e0] ;  /* 0x00007c00ff0577ac */ /* 0x000e640008000000 */
[----:B-1----:R-:W-:-:S06]  /*0e80*/  UPRMT UR5, UR5, 0x8880, URZ ;  /* 0x0000888005057896 */ /* 0x002fcc00080000ff */
[----:B------:R-:W-:-:S04]  /*0e90*/  ISETP.NE.AND P1, PT, RZ, UR5, PT ;  /* 0x00000005ff007c0c */ /* 0x000fc8000bf25270 */
[----:B------:R-:W-:-:S13]  /*0ea0*/  ISETP.NE.OR P1, PT, R8, RZ, !P1 ;  /* 0x000000ff0800720c */ /* 0x000fda0004f25670 */
[----:B------:R-:W-:Y:S05]  /*0eb0*/  @P1 BRA `(.L_x_12) ;  /* 0x0000000000c01947 */ /* 0x000fea0003800000 */
[----:B0-----:R-:W-:Y:S02]  /*0ec0*/  IMAD.MOV R9, RZ, RZ, -R3 ;  /* 0x000000ffff097224 */ /* 0x001fe400078e0a03 */
[----:B------:R-:W-:-:S03]  /*0ed0*/  IMAD R3, R51, UR10, RZ ;  /* 0x0000000a33037c24 */ /* 0x000fc6000f8e02ff */
[----:B------:R-:W-:Y:S02]  /*0ee0*/  ISETP.GE.AND P1, PT, R9, RZ, PT ;  /* 0x000000ff0900720c */ /* 0x000fe40003f26270 */
[----:B------:R-:W-:-:S04]  /*0ef0*/  LEA R3, R3, UR4, 0x2 ;  /* 0x0000000403037c11 */ /* 0x000fc8000f8e10ff */
[----:B------:R-:W-:-:S07]  /*0f00*/  LEA R3, R2, R3, 0x2 ;  /* 0x0000000302037211 */ /* 0x000fce00078e10ff */
[----:B------:R-:W-:Y:S05]  /*0f10*/  @P1 BRA `(.L_x_13) ;  /* 0x00000000008c1947 */ /* 0x000fea0003800000 */
[----:B------:R-:W-:Y:S01]  /*0f20*/  IMAD.MOV R4, RZ, RZ, -R9 ;  /* 0x000000ffff047224 */ /* 0x000fe200078e0a09 */
[----:B------:R-:W-:-:S04]  /*0f30*/  PLOP3.LUT P1, PT, PT, PT, PT, 0x80, 0x8 ;  /* 0x000000000008781c */ /* 0x000fc80003f2f070 */
[----:B------:R-:W-:-:S13]  /*0f40*/  ISETP.GT.AND P3, PT, R4, 0x3, PT ;  /* 0x000000030400780c */ /* 0x000fda0003f64270 */
[----:B------:R-:W-:Y:S05]  /*0f50*/  @!P3 BRA `(.L_x_14) ;  /* 0x000000000044b947 */ /* 0x000fea0003800000 */
[----:B------:R-:W0:Y:S01]  /*0f60*/  LDC.64 R16, c[0x0][0x3a0] ;  /* 0x0000e800ff107b82 */ /* 0x000e220000000a00 */
[----:B------:R-:W-:-:S13]  /*0f70*/  PLOP3.LUT P1, PT, PT, PT, PT, 0x8, 0x80 ;  /* 0x000000000080781c */ /* 0x000fda0003f2e170 */
.L_x_15:
[C---:B------:R-:W-:Y:S02]  /*0f80*/  IMAD.IADD R6, R3.reuse, 0x1, R51 ;  /* 0x0000000103067824 */ /* 0x040fe400078e0233 */
[----:B0-----:R-:W-:-:S03]  /*0f90*/  IMAD.WIDE R4, R3, 0x2, R16 ;  /* 0x0000000203047825 */ /* 0x001fc600078e0210 */
[C---:B------:R-:W-:Y:S01]  /*0fa0*/  IADD3 R10, PT, PT, R6.reuse, R51, RZ ;  /* 0x00000033060a7210 */ /* 0x040fe20007ffe0ff */
[----:B------:R-:W-:Y:S01]  /*0fb0*/  IMAD.WIDE R6, R6, 0x2, R16 ;  /* 0x0000000206067825 */ /* 0x000fe200078e0210 */
[----:B------:R1:W-:Y:S03]  /*0fc0*/  STG.E.64 desc[UR8][R4.64], RZ ;  /* 0x000000ff04007986 */ /* 0x0003e6000c101b08 */
[C---:B------:R-:W-:Y:S01]  /*0fd0*/  IMAD.IADD R13, R10.reuse, 0x1, R51 ;  /* 0x000000010a0d7824 */ /* 0x040fe200078e0233 */
[----:B------:R1:W-:Y:S01]  /*0fe0*/  STG.E.64 desc[UR8][R6.64], RZ ;  /* 0x000000ff06007986 */ /* 0x0003e2000c101b08 */
[----:B------:R-:W-:-:S03]  /*0ff0*/  IMAD.WIDE R10, R10, 0x2, R16 ;  /* 0x000000020a0a7825 */ /* 0x000fc600078e0210 */
[C---:B------:R-:W-:Y:S01]  /*1000*/  IADD3 R3, PT, PT, R13.reuse, R51, RZ ;  /* 0x000000330d037210 */ /* 0x040fe20007ffe0ff */
[----:B------:R-:W-:Y:S01]  /*1010*/  IMAD.WIDE R14, R13, 0x2, R16 ;  /* 0x000000020d0e7825 */ /* 0x000fe200078e0210 */
[----:B------:R1:W-:Y:S03]  /*1020*/  STG.E.64 desc[UR8][R10.64], RZ ;  /* 0x000000ff0a007986 */ /* 0x0003e6000c101b08 */
[----:B------:R-:W-:Y:S01]  /*1030*/  VIADD R9, R9, 0x4 ;  /* 0x0000000409097836 */ /* 0x000fe20000000000 */
[----:B------:R1:W-:Y:S04]  /*1040*/  STG.E.64 desc[UR8][R14.64], RZ ;  /* 0x000000ff0e007986 */ /* 0x0003e8000c101b08 */
[----:B------:R-:W-:-:S13]  /*1050*/  ISETP.GE.AND P3, PT, R9, -0x3, PT ;  /* 0xfffffffd0900780c */ /* 0x000fda0003f66270 */
[----:B-1----:R-:W-:Y:S05]  /*1060*/  @!P3 BRA `(.L_x_15) ;  /* 0xfffffffc00c4b947 */ /* 0x002fea000383ffff */
.L_x_14:
[----:B------:R-:W-:-:S05]  /*1070*/  IMAD.MOV R4, RZ, RZ, -R9 ;  /* 0x000000ffff047224 */ /* 0x000fca00078e0a09 */
[----:B------:R-:W-:-:S13]  /*1080*/  ISETP.GT.AND P3, PT, R4, 0x1, PT ;  /* 0x000000010400780c */ /* 0x000fda0003f64270 */
[----:B------:R-:W-:Y:S05]  /*1090*/  @!P3 BRA `(.L_x_16) ;  /* 0x000000000024b947 */ /* 0x000fea0003800000 */
[----:B------:R-:W0:Y:S01]  /*10a0*/  LDC.64 R6, c[0x0][0x3a0] ;  /* 0x0000e800ff067b82 */ /* 0x000e220000000a00 */
[-C--:B------:R-:W-:Y:S01]  /*10b0*/  IADD3 R10, PT, PT, R3, R51.reuse, RZ ;  /* 0x00000033030a7210 */ /* 0x080fe20007ffe0ff */
[----:B------:R-:W-:Y:S01]  /*10c0*/  VIADD R9, R9, 0x2 ;  /* 0x0000000209097836 */ /* 0x000fe20000000000 */
[----:B------:R-:W-:Y:S01]  /*10d0*/  PLOP3.LUT P1, PT, PT, PT, PT, 0x8, 0x80 ;  /* 0x000000000080781c */ /* 0x000fe20003f2e170 */
[----:B0-----:R-:W-:Y:S01]  /*10e0*/  IMAD.WIDE R4, R3, 0x2, R6 ;  /* 0x0000000203047825 */ /* 0x001fe200078e0206 */
[----:B------:R-:W-:-:S03]  /*10f0*/  IADD3 R3, PT, PT, R10, R51, RZ ;  /* 0x000000330a037210 */ /* 0x000fc60007ffe0ff */
[----:B------:R-:W-:Y:S01]  /*1100*/  IMAD.WIDE R6, R10, 0x2, R6 ;  /* 0x000000020a067825 */ /* 0x000fe200078e0206 */
[----:B------:R0:W-:Y:S04]  /*1110*/  STG.E.64 desc[UR8][R4.64], RZ ;  /* 0x000000ff04007986 */ /* 0x0001e8000c101b08 */
[----:B------:R0:W-:Y:S03]  /*1120*/  STG.E.64 desc[UR8][R6.64], RZ ;  /* 0x000000ff06007986 */ /* 0x0001e6000c101b08 */
.L_x_16:
[----:B------:R-:W-:-:S13]  /*1130*/  ISETP.NE.OR P1, PT, R9, RZ, P1 ;  /* 0x000000ff0900720c */ /* 0x000fda0000f25670 */
[----:B------:R-:W-:Y:S05]  /*1140*/  @!P1 BRA `(.L_x_12) ;  /* 0x00000000001c9947 */ /* 0x000fea0003800000 */
.L_x_13:
[----:B0-----:R-:W0:Y:S02]  /*1150*/  LDC.64 R4, c[0x0][0x3a0] ;  /* 0x0000e800ff047b82 */ /* 0x001e240000000a00 */
.L_x_17:
[C---:B0-----:R-:W-:Y:S01]  /*1160*/  IMAD.WIDE R6, R3.reuse, 0x2, R4 ;  /* 0x0000000203067825 */ /* 0x041fe200078e0204 */
[----:B------:R-:W-:-:S03]  /*1170*/  IADD3 R3, PT, PT, R3, R51, RZ ;  /* 0x0000003303037210 */ /* 0x000fc60007ffe0ff */
[----:B------:R-:W-:Y:S01]  /*1180*/  VIADD R9, R9, 0x1 ;  /* 0x0000000109097836 */ /* 0x000fe20000000000 */
[----:B------:R1:W-:Y:S04]  /*1190*/  STG.E.64 desc[UR8][R6.64], RZ ;  /* 0x000000ff06007986 */ /* 0x0003e8000c101b08 */
[----:B------:R-:W-:-:S13]  /*11a0*/  ISETP.NE.AND P1, PT, R9, RZ, PT ;  /* 0x000000ff0900720c */ /* 0x000fda0003f25270 */
[----:B-1----:R-:W-:Y:S05]  /*11b0*/  @P1 BRA `(.L_x_17) ;  /* 0xfffffffc00e81947 */ /* 0x002fea000383ffff */
.L_x_12:
[----:B------:R-:W1:Y:S01]  /*11c0*/  LDC.64 R10, c[0x0][0x3b8] ;  /* 0x0000ee00ff0a7b82 */ /* 0x000e620000000a00 */
[----:B------:R-:W2:Y:S07]  /*11d0*/  LDCU UR4, c[0x0][0x3c8] ;  /* 0x00007900ff0477ac */ /* 0x000eae0008000800 */
[----:B------:R-:W-:Y:S01]  /*11e0*/  BAR.SYNC.DEFER_BLOCKING 0x0 ;  /* 0x0000000000007b1d */ /* 0x000fe20000010000 */
[----:B------:R-:W-:Y:S01]  /*11f0*/  ISETP.GE.AND P1, PT, R59, R0, PT ;  /* 0x000000003b00720c */ /* 0x000fe20003f26270 */
[----:B------:R-:W-:-:S04]  /*1200*/  IMAD.SHL.U32 R15, R8, 0x80, RZ ;  /* 0x00000080080f7824 */ /* 0x000fc800078e00ff */
[----:B------:R-:W3:Y:S01]  /*1210*/  LDCU UR6, c[0x0][0x3cc] ;  /* 0x00007980ff0677ac */ /* 0x000ee20008000800 */
[----:B------:R-:W4:Y:S01]  /*1220*/  LDCU UR5, c[0x0][0x3d0] ;  /* 0x00007a00ff0577ac */ /* 0x000f220008000800 */
[----:B------:R-:W0:Y:S01]  /*1230*/  LDCU UR10, c[0x0][0x3d4] ;  /* 0x00007a80ff0a77ac */ /* 0x000e220008000800 */
[----:B--2---:R-:W-:Y:S01]  /*1240*/  VIMNMX R3, PT, PT, R59, UR4, PT ;  /* 0x000000043b037c48 */ /* 0x004fe2000bfe0100 */
[----:B------:R-:W2:Y:S01]  /*1250*/  LDCU UR11, c[0x0][0x3d8] ;  /* 0x00007b00ff0b77ac */ /* 0x000ea20008000800 */
[----:B-1----:R-:W-:-:S03]  /*1260*/  IMAD.WIDE.U32 R14, R15, 0x2, R10 ;  /* 0x000000020f0e7825 */ /* 0x002fc600078e000a */
[----:B0-234-:R-:W-:Y:S05]  /*1270*/  @P1 BRA `(.L_x_18) ;  /* 0x0000000000d01947 */ /* 0x01dfea0003800000 */
[----:B------:R0:W5:Y:S01]  /*1280*/  LDG.E.U16.CONSTANT R9, desc[UR8][R14.64] ;  /* 0x000000080e097981 */ /* 0x000162000c1e9500 */
[----:B------:R-:W-:Y:S01]  /*1290*/  SHF.R.S32.HI R5, RZ, 0x1f, R12 ;  /* 0x0000001fff057819 */ /* 0x000fe2000001140c */
[----:B------:R-:W-:Y:S01]  /*12a0*/  IMAD.MOV.U32 R18, RZ, RZ, RZ ;  /* 0x000000ffff127224 */ /* 0x000fe200078e00ff */
[----:B------:R-:W-:Y:S02]  /*12b0*/  SHF.L.U32 R2, R2, 0x4, RZ ;  /* 0x0000000402027819 */ /* 0x000fe400000006ff */
[----:B------:R-:W-:Y:S02]  /*12c0*/  LEA.HI R5, R5, R12, RZ, 0x3 ;  /* 0x0000000c05057211 */ /* 0x000fe400078f18ff */
[----:B------:R-:W-:Y:S02]  /*12d0*/  MOV R19, R59 ;  /* 0x0000003b00137202 */ /* 0x000fe40000000f00 */
[----:B------:R-:W-:Y:S02]  /*12e0*/  LOP3.LUT R2, R2, 0x10, RZ, 0xc0, !PT ;  /* 0x0000001002027812 */ /* 0x000fe400078ec0ff */
[----:B0-----:R-:W-:-:S07]  /*12f0*/  SHF.R.S32.HI R13, RZ, 0x3, R5 ;  /* 0x00000003ff0d7819 */ /* 0x001fce0000011405 */
.L_x_19:
[----:B0-----:R-:W0:Y:S01]  /*1300*/  LDC.64 R4, c[0x0][0x390] ;  /* 0x0000e400ff047b82 */ /* 0x001e220000000a00 */
[----:B-----5:R-:W-:-:S04]  /*1310*/  IMAD.IADD R16, R9, 0x1, R18 ;  /* 0x0000000109107824 */ /* 0x020fc800078e0212 */
[----:B------:R-:W-:-:S05]  /*1320*/  IMAD R6, R16, R51, RZ ;  /* 0x0000003310067224 */ /* 0x000fca00078e02ff */
[----:B------:R-:W-:-:S04]  /*1330*/  SHF.R.S32.HI R7, RZ, 0x1f, R6 ;  /* 0x0000001fff077819 */ /* 0x000fc80000011406 */
[----:B------:R-:W-:-:S04]  /*1340*/  LEA.HI R6, R7, R6, RZ, 0x3 ;  /* 0x0000000607067211 */ /* 0x000fc800078f18ff */
[----:B------:R-:W-:-:S05]  /*1350*/  LEA.HI.SX32 R7, R6, R13, 0x1d ;  /* 0x0000000d06077211 */ /* 0x000fca00078feaff */
[----:B0-----:R-:W-:Y:S02]  /*1360*/  IMAD.WIDE R4, R7, 0x4, R4 ;  /* 0x0000000407047825 */ /* 0x001fe400078e0204 */
[----:B------:R-:W0:Y:S04]  /*1370*/  LDC.64 R6, c[0x0][0x398] ;  /* 0x0000e600ff067b82 */ /* 0x000e280000000a00 */
[----:B------:R-:W2:Y:S01]  /*1380*/  LDG.E.CONSTANT R5, desc[UR8][R4.64] ;  /* 0x0000000804057981 */ /* 0x000ea2000c1e9900 */
[----:B------:R-:W-:Y:S01]  /*1390*/  SHF.L.U32 R17, R19, 0x1, RZ ;  /* 0x0000000113117819 */ /* 0x000fe200000006ff */
[----:B0-----:R-:W-:-:S04]  /*13a0*/  IMAD.WIDE.U32 R6, R16, 0x2, R6 ;  /* 0x0000000210067825 */ /* 0x001fc800078e0006 */
[----:B------:R-:W-:Y:S02]  /*13b0*/  IMAD.WIDE.U32 R16, R17, 0x2, R10 ;  /* 0x0000000211107825 */ /* 0x000fe400078e000a */
[----:B------:R0:W3:Y:S04]  /*13c0*/  LDG.E.U16.CONSTANT R6, desc[UR8][R6.64] ;  /* 0x0000000806067981 */ /* 0x0000e8000c1e9500 */
[----:B------:R1:W4:Y:S01]  /*13d0*/  LDG.E.U16.CONSTANT R26, desc[UR8][R16.64+0x2] ;  /* 0x00000208101a7981 */ /* 0x000322000c1e9500 */
[----:B--2---:R-:W-:-:S04]  /*13e0*/  SHF.R.U32.HI R20, RZ, R2, R5 ;  /* 0x00000002ff147219 */ /* 0x004fc80000011605 */
[--C-:B------:R-:W-:Y:S02]  /*13f0*/  SHF.R.U32.HI R22, RZ, 0x4, R20.reuse ;  /* 0x00000004ff167819 */ /* 0x100fe40000011614 */
[----:B------:R-:W-:Y:S02]  /*1400*/  SHF.R.U32.HI R4, RZ, 0x8, R20 ;  /* 0x00000008ff047819 */ /* 0x000fe40000011614 */
[----:B------:R-:W-:Y:S02]  /*1410*/  LOP3.LUT R22, R22, 0xf, RZ, 0xc0, !PT ;  /* 0x0000000f16167812 */ /* 0x000fe400078ec0ff */
[----:B------:R-:W-:Y:S02]  /*1420*/  LOP3.LUT R4, R4, 0xf, RZ, 0xc0, !PT ;  /* 0x0000000f04047812 */ /* 0x000fe400078ec0ff */
[----:B------:R-:W-:Y:S01]  /*1430*/  LOP3.LUT R21, R20, 0xf, RZ, 0xc0, !PT ;  /* 0x0000000f14157812 */ /* 0x000fe200078ec0ff */
[----:B------:R-:W-:Y:S01]  /*1440*/  IMAD R5, R22, R22, R22 ;  /* 0x0000001616057224 */ /* 0x000fe200078e0216 */
[----:B------:R-:W-:-:S03]  /*1450*/  SHF.R.U32.HI R20, RZ, 0xc, R20 ;  /* 0x0000000cff147819 */ /* 0x000fc60000011614 */
[C---:B------:R-:W-:Y:S01]  /*1460*/  IMAD R24, R21.reuse, R21, R21 ;  /* 0x0000001515187224 */ /* 0x040fe200078e0215 */
[----:B------:R-:W-:Y:S01]  /*1470*/  IADD3 R22, PT, PT, R22, 0x1, R5 ;  /* 0x0000000116167810 */ /* 0x000fe20007ffe005 */
[----:B------:R-:W-:Y:S01]  /*1480*/  IMAD R5, R4, R4, R4 ;  /* 0x0000000404057224 */ /* 0x000fe200078e0204 */
[----:B------:R-:W-:Y:S02]  /*1490*/  LOP3.LUT R20, R20, 0xf, RZ, 0xc0, !PT ;  /* 0x0000000f14147812 */ /* 0x000fe400078ec0ff */
[----:B------:R-:W-:Y:S01]  /*14a0*/  IADD3 R24, PT, PT, R21, 0x1, R24 ;  /* 0x0000000115187810 */ /* 0x000fe20007ffe018 */
[----:B0-----:R-:W-:Y:S01]  /*14b0*/  I2F.F16 R7, R22 ;  /* 0x0000001600077306 */ /* 0x001fe20000200c00 */
[----:B-1----:R-:W-:Y:S01]  /*14c0*/  IADD3 R16, PT, PT, R4, 0x1, R5 ;  /* 0x0000000104107810 */ /* 0x002fe20007ffe005 */
[----:B------:R-:W-:Y:S02]  /*14d0*/  IMAD R5, R20, R20, R20 ;  /* 0x0000001414057224 */ /* 0x000fe400078e0214 */
[----:B------:R-:W-:-:S02]  /*14e0*/  IMAD R4, R18, 0x8, R1 ;  /* 0x0000000812047824 */ /* 0x000fc400078e0201 */
[----:B------:R-:W-:Y:S01]  /*14f0*/  VIADD R18, R18, 0x1 ;  /* 0x0000000112127836 */ /* 0x000fe20000000000 */
[----:B------:R-:W-:Y:S01]  /*1500*/  IADD3 R5, PT, PT, R20, 0x1, R5 ;  /* 0x0000000114057810 */ /* 0x000fe20007ffe005 */
[----:B------:R-:W0:Y:S01]  /*1510*/  I2F.F16 R24, R24 ;  /* 0x0000001800187306 */ /* 0x000e220000200c00 */
[----:B----4-:R-:W-:-:S04]  /*1520*/  IADD3 R19, PT, PT, R26, R19, RZ ;  /* 0x000000131a137210 */ /* 0x010fc80007ffe0ff */
[----:B------:R-:W-:-:S03]  /*1530*/  ISETP.GE.AND P1, PT, R19, R56, PT ;  /* 0x000000381300720c */ /* 0x000fc60003f26270 */
[----:B------:R-:W-:Y:S01]  /*1540*/  I2F.F16 R16, R16 ;  /* 0x0000001000107306 */ /* 0x000fe20000200c00 */
[----:B0-----:R-:W-:-:S07]  /*1550*/  PRMT R7, R24, 0x5410, R7 ;  /* 0x0000541018077816 */ /* 0x001fce0000000007 */
[----:B------:R-:W0:Y:S01]  /*1560*/  I2F.F16 R5, R5 ;  /* 0x0000000500057306 */ /* 0x000e220000200c00 */
[----:B---3--:R-:W-:Y:S01]  /*1570*/  HMUL2 R20, R7, R6.H0_H0 ;  /* 0x2000000607147232 */ /* 0x008fe20000000000 */
[----:B0-----:R-:W-:-:S05]  /*1580*/  PRMT R5, R16, 0x5410, R5 ;  /* 0x0000541010057816 */ /* 0x001fca0000000005 */
[----:B------:R-:W-:-:S05]  /*1590*/  HMUL2 R21, R5, R6.H0_H0 ;  /* 0x2000000605157232 */ /* 0x000fca0000000000 */
[----:B------:R0:W-:Y:S01]  /*15a0*/  STL.64 [R4], R20 ;  /* 0x0000001404007387 */ /* 0x0001e20000100a00 */
[----:B------:R-:W-:Y:S05]  /*15b0*/  @!P1 BRA `(.L_x_19) ;  /* 0xfffffffc00509947 */ /* 0x000fea000383ffff */
.L_x_18:
[C---:B------:R-:W-:Y:S01]  /*15c0*/  ISETP.GT.AND P1, PT, R59.reuse, UR4, PT ;  /* 0x000000043b007c0c */ /* 0x040fe2000bf24270 */
[----:B------:R-:W-:Y:S01]  /*15d0*/  HFMA2 R7, -RZ, RZ, 0, 0 ;  /* 0x00000000ff077431 */ /* 0x000fe200000001ff */
[----:B------:R-:W-:Y:S02]  /*15e0*/  SHF.R.S32.HI R2, RZ, 0x1f, R3 ;  /* 0x0000001fff027819 */ /* 0x000fe40000011403 */
[----:B0-----:R-:W-:Y:S02]  /*15f0*/  CS2R R4, SRZ ;  /* 0x0000000000047805 */ /* 0x001fe4000001ff00 */
[C---:B------:R-:W-:Y:S01]  /*1600*/  ISETP.GT.AND P3, PT, R59.reuse, UR6, PT ;  /* 0x000000063b007c0c */ /* 0x040fe2000bf64270 */
[----:B------:R-:W-:Y:S01]  /*1610*/  IMAD.MOV.U32 R16, RZ, RZ, RZ ;  /* 0x000000ffff107224 */ /* 0x000fe200078e00ff */
[----:B------:R-:W-:Y:S02]  /*1620*/  LEA.HI R2, R2, R3, RZ, 0x5 ;  /* 0x0000000302027211 */ /* 0x000fe400078f28ff */
[----:B------:R-:W-:-:S02]  /*1630*/  ISETP.GT.AND P4, PT, R59, UR5, PT ;  /* 0x000000053b007c0c */ /* 0x000fc4000bf84270 */
[C---:B------:R-:W-:Y:S02]  /*1640*/  ISETP.GT.AND P5, PT, R59.reuse, UR10, PT ;  /* 0x0000000a3b007c0c */ /* 0x040fe4000bfa4270 */
[----:B------:R-:W-:Y:S02]  /*1650*/  ISETP.GT.AND P6, PT, R59, UR11, PT ;  /* 0x0000000b3b007c0c */ /* 0x000fe4000bfc4270 */
[----:B------:R-:W-:Y:S02]  /*1660*/  SHF.R.S32.HI R9, RZ, 0x5, R2 ;  /* 0x00000005ff097819 */ /* 0x000fe40000011402 */
[----:B------:R-:W-:Y:S01]  /*1670*/  MOV R2, RZ ;  /* 0x000000ff00027202 */ /* 0x000fe20000000f00 */
[----:B------:R-:W-:Y:S08]  /*1680*/  @!P1 BRA `(.L_x_20) ;  /* 0x00000000001c9947 */ /* 0x000ff00003800000 */
[----:B------:R-:W0:Y:S02]  /*1690*/  LDC R2, c[0x0][0x3cc] ;  /* 0x0000f300ff027b82 */ /* 0x000e240000000800 */
[----:B0-----:R-:W-:-:S05]  /*16a0*/  VIMNMX R2, PT, PT, R59, R2, PT ;  /* 0x000000023b027248 */ /* 0x001fca0003fe0100 */
[----:B------:R-:W-:-:S05]  /*16b0*/  VIADD R2, R2, -UR4 ;  /* 0x8000000402027c36 */ /* 0x000fca0008000000 */
[----:B------:R-:W-:-:S04]  /*16c0*/  SHF.R.S32.HI R3, RZ, 0x1f, R2 ;  /* 0x0000001fff037819 */ /* 0x000fc80000011402 */
[----:B------:R-:W-:-:S04]  /*16d0*/  LEA.HI R3, R3, R2, RZ, 0x5 ;  /* 0x0000000203037211 */ /* 0x000fc800078f28ff */
[----:B------:R-:W-:-:S05]  /*16e0*/  SHF.R.S32.HI R3, RZ, 0x5, R3 ;  /* 0x00000005ff037819 */ /* 0x000fca0000011403 */
[----:B------:R-:W-:-:S07]  /*16f0*/  IMAD R2, R3, 0x6, RZ ;  /* 0x0000000603027824 */ /* 0x000fce00078e02ff */
.L_x_20:
[----:B------:R-:W-:Y:S05]  /*1700*/  @!P3 BRA `(.L_x_21) ;  /* 0x00000000001cb947 */ /* 0x000fea0003800000 */
[----:B------:R-:W0:Y:S02]  /*1710*/  LDC R4, c[0x0][0x3d0] ;  /* 0x0000f400ff047b82 */ /* 0x000e240000000800 */
[----:B0-----:R-:W-:-:S04]  /*1720*/  VIMNMX R3, PT, PT, R59, R4, PT ;  /* 0x000000043b037248 */ /* 0x001fc80003fe0100 */
[----:B------:R-:W-:-:S04]  /*1730*/  IADD3 R3, PT, PT, R3, -UR6, RZ ;  /* 0x8000000603037c10 */ /* 0x000fc8000fffe0ff */
[----:B------:R-:W-:-:S04]  /*1740*/  SHF.R.S32.HI R4, RZ, 0x1f, R3 ;  /* 0x0000001fff047819 */ /* 0x000fc80000011403 */
[----:B------:R-:W-:-:S04]  /*1750*/  LEA.HI R4, R4, R3, RZ, 0x5 ;  /* 0x0000000304047211 */ /* 0x000fc800078f28ff */
[----:B------:R-:W-:-:S05]  /*1760*/  SHF.R.S32.HI R4, RZ, 0x5, R4 ;  /* 0x00000005ff047819 */ /* 0x000fca0000011404 */
[----:B------:R-:W-:-:S07]  /*1770*/  IMAD R4, R4, 0x5, RZ ;  /* 0x0000000504047824 */ /* 0x000fce00078e02ff */
.L_x_21:
[----:B------:R-:W-:Y:S05]  /*1780*/  @!P4 BRA `(.L_x_22) ;  /* 0x00000000001cc947 */ /* 0x000fea0003800000 */
[----:B------:R-:W0:Y:S02]  /*1790*/  LDC R6, c[0x0][0x3d4] ;  /* 0x0000f500ff067b82 */ /* 0x000e240000000800 */
[----:B0-----:R-:W-:-:S05]  /*17a0*/  VIMNMX R3, PT, PT, R59, R6, PT ;  /* 0x000000063b037248 */ /* 0x001fca0003fe0100 */
[----:B------:R-:W-:-:S05]  /*17b0*/  VIADD R3, R3, -UR5 ;  /* 0x8000000503037c36 */ /* 0x000fca0008000000 */
[----:B------:R-:W-:-:S04]  /*17c0*/  SHF.R.S32.HI R6, RZ, 0x1f, R3 ;  /* 0x0000001fff067819 */ /* 0x000fc80000011403 */
[----:B------:R-:W-:-:S04]  /*17d0*/  LEA.HI R6, R6, R3, RZ, 0x5 ;  /* 0x0000000306067211 */ /* 0x000fc800078f28ff */
[----:B------:R-:W-:-:S04]  /*17e0*/  SHF.R.S32.HI R6, RZ, 0x5, R6 ;  /* 0x00000005ff067819 */ /* 0x000fc80000011406 */
[----:B------:R-:W-:-:S07]  /*17f0*/  SHF.L.U32 R5, R6, 0x2, RZ ;  /* 0x0000000206057819 */ /* 0x000fce00000006ff */
.L_x_22:
[----:B------:R-:W-:Y:S05]  /*1800*/  @!P5 BRA `(.L_x_23) ;  /* 0x00000000001cd947 */ /* 0x000fea0003800000 */
[----:B------:R-:W0:Y:S02]  /*1810*/  LDC R6, c[0x0][0x3d8] ;  /* 0x0000f600ff067b82 */ /* 0x000e240000000800 */
[----:B0-----:R-:W-:-:S05]  /*1820*/  VIMNMX R3, PT, PT, R59, R6, PT ;  /* 0x000000063b037248 */ /* 0x001fca0003fe0100 */
[----:B------:R-:W-:-:S05]  /*1830*/  VIADD R3, R3, -UR10 ;  /* 0x8000000a03037c36 */ /* 0x000fca0008000000 */
[----:B------:R-:W-:-:S04]  /*1840*/  SHF.R.S32.HI R6, RZ, 0x1f, R3 ;  /* 0x0000001fff067819 */ /* 0x000fc80000011403 */
[----:B------:R-:W-:-:S04]  /*1850*/  LEA.HI R6, R6, R3, RZ, 0x5 ;  /* 0x0000000306067211 */ /* 0x000fc800078f28ff */
[----:B------:R-:W-:-:S05]  /*1860*/  SHF.R.S32.HI R6, RZ, 0x5, R6 ;  /* 0x00000005ff067819 */ /* 0x000fca0000011406 */
[----:B------:R-:W-:-:S07]  /*1870*/  IMAD R7, R6, 0x3, RZ ;  /* 0x0000000306077824 */ /* 0x000fce00078e02ff */
.L_x_23:
[----:B------:R-:W-:Y:S05]  /*1880*/  @!P6 BRA `(.L_x_24) ;  /* 0x00000000001ce947 */ /* 0x000fea0003800000 */
[----:B------:R-:W0:Y:S02]  /*1890*/  LDC R6, c[0x0][0x3dc] ;  /* 0x0000f700ff067b82 */ /* 0x000e240000000800 */
[----:B0-----:R-:W-:-:S04]  /*18a0*/  VIMNMX R3, PT, PT, R59, R6, PT ;  /* 0x000000063b037248 */ /* 0x001fc80003fe0100 */
[----:B------:R-:W-:-:S04]  /*18b0*/  IADD3 R3, PT, PT, R3, -UR11, RZ ;  /* 0x8000000b03037c10 */ /* 0x000fc8000fffe0ff */
[----:B------:R-:W-:-:S04]  /*18c0*/  SHF.R.S32.HI R6, RZ, 0x1f, R3 ;  /* 0x0000001fff067819 */ /* 0x000fc80000011403 */
[----:B------:R-:W-:-:S04]  /*18d0*/  LEA.HI R6, R6, R3, RZ, 0x5 ;  /* 0x0000000306067211 */ /* 0x000fc800078f28ff */
[----:B------:R-:W-:-:S05]  /*18e0*/  SHF.R.S32.HI R6, RZ, 0x5, R6 ;  /* 0x00000005ff067819 */ /* 0x000fca0000011406 */
[----:B------:R-:W-:-:S07]  /*18f0*/  IMAD.SHL.U32 R16, R6, 0x2, RZ ;  /* 0x0000000206107824 */ /* 0x000fce00078e00ff */
.L_x_24:
[----:B------:R-:W-:Y:S02]  /*1900*/  VIMNMX R0, PT, PT, R0, UR6, PT ;  /* 0x0000000600007c48 */ /* 0x000fe4000bfe0100 */
[----:B------:R-:W-:Y:S02]  /*1910*/  LEA R2, R9, R2, 0x3 ;  /* 0x0000000209027211 */ /* 0x000fe400078e18ff */
[----:B------:R-:W-:Y:S02]  /*1920*/  ISETP.GT.AND P1, PT, R0, R59, PT ;  /* 0x0000003b0000720c */ /* 0x000fe40003f24270 */
[----:B------:R-:W-:Y:S02]  /*1930*/  IADD3 R2, PT, PT, R5, R2, R4 ;  /* 0x0000000205027210 */ /* 0x000fe40007ffe004 */
[----:B------:R-:W-:Y:S02]  /*1940*/  PRMT R48, RZ, 0x5410, RZ ;  /* 0x00005410ff307816 */ /* 0x000fe400000000ff */
[----:B------:R-:W-:-:S02]  /*1950*/  IADD3 R16, PT, PT, R16, R2, R7 ;  /* 0x0000000210107210 */ /* 0x000fc40007ffe007 */
[----:B------:R-:W-:Y:S02]  /*1960*/  PRMT R47, RZ, 0x5410, RZ ;  /* 0x00005410ff2f7816 */ /* 0x000fe400000000ff */
[----:B------:R-:W-:Y:S01]  /*1970*/  PRMT R46, RZ, 0x5410, RZ ;  /* 0x00005410ff2e7816 */ /* 0x000fe200000000ff */
[----:B------:R-:W-:Y:S01]  /*1980*/  IMAD R13, R16, R51, RZ ;  /* 0x00000033100d7224 */ /* 0x000fe200078e02ff */
[----:B------:R-:W-:Y:S02]  /*1990*/  PRMT R0, RZ, 0x5410, RZ ;  /* 0x00005410ff007816 */ /* 0x000fe400000000ff */
[----:B------:R-:W-:Y:S02]  /*19a0*/  PRMT R2, RZ, 0x5410, RZ ;  /* 0x00005410ff027816 */ /* 0x000fe400000000ff */
[----:B------:R-:W-:Y:S02]  /*19b0*/  PRMT R3, RZ, 0x5410, RZ ;  /* 0x00005410ff037816 */ /* 0x000fe400000000ff */
[----:B------:R-:W-:-:S02]  /*19c0*/  PRMT R4, RZ, 0x5410, RZ ;  /* 0x00005410ff047816 */ /* 0x000fc400000000ff */
[----:B------:R-:W-:Y:S01]  /*19d0*/  PRMT R5, RZ, 0x5410, RZ ;  /* 0x00005410ff057816 */ /* 0x000fe200000000ff */
[----:B------:R-:W-:Y:S06]  /*19e0*/  @!P1 BRA `(.L_x_25) ;  /* 0x0000002800a49947 */ /* 0x000fec0003800000 */
[----:B------:R-:W2:Y:S04]  /*19f0*/  LDL.64 R50, [R1] ;  /* 0x0000000001327983 */ /* 0x000ea80000100a00 */
[----:B------:R-:W3:Y:S01]  /*1a00*/  LDG.E.U16.CONSTANT R6, desc[UR8][R14.64+0x2] ;  /* 0x000002080e067981 */ /* 0x000ee2000c1e9500 */
[----:B------:R-:W0:Y:S01]  /*1a10*/  S2UR UR5, SR_CgaCtaId ;  /* 0x00000000000579c3 */ /* 0x000e220000008800 */
[----:B------:R-:W1:Y:S01]  /*1a20*/  LDCU.64 UR10, c[0x0][0x388] ;  /* 0x00007100ff0a77ac */ /* 0x000e620008000a00 */
[----:B------:R-:W-:Y:S01]  /*1a30*/  IMAD.WIDE.U32 R8, R8, 0x100, R10 ;  /* 0x0000010008087825 */ /* 0x000fe200078e000a */
[----:B------:R-:W-:-:S03]  /*1a40*/  SHF.R.S32.HI R7, RZ, 0x1f, R13 ;  /* 0x0000001fff077819 */ /* 0x000fc6000001140d */
[----:B------:R-:W-:Y:S01]  /*1a50*/  HFMA2 R54, -RZ, RZ, 0, 0 ;  /* 0x00000000ff367431 */ /* 0x000fe200000001ff */
[----:B------:R-:W-:Y:S01]  /*1a60*/  IADD3 R10, P2, PT, R12, R13, RZ ;  /* 0x0000000d0c0a7210 */ /* 0x000fe20007f5e0ff */
[----:B------:R-:W-:Y:S01]  /*1a70*/  UMOV UR4, 0x400 ;  /* 0x0000040000047882 */ /* 0x000fe20000000000 */
[----:B------:R-:W-:Y:S02]  /*1a80*/  IADD3 R52, P1, PT, R8, 0x2, RZ ;  /* 0x0000000208347810 */ /* 0x000fe40007f3e0ff */
[----:B------:R-:W-:Y:S02]  /*1a90*/  LEA.HI.X.SX32 R7, R12, R7, 0x1, P2 ;  /* 0x000000070c077211 */ /* 0x000fe400010f0eff */
[----:B------:R-:W-:Y:S01]  /*1aa0*/  ISETP.EQ.OR P0, PT, R61, 0x3, P0 ;  /* 0x000000033d00780c */ /* 0x000fe20000702670 */
[----:B------:R-:W-:Y:S01]  /*1ab0*/  IMAD.X R53, RZ, RZ, R9, P1 ;  /* 0x000000ffff357224 */ /* 0x000fe200008e0609 */
[----:B------:R-:W-:Y:S02]  /*1ac0*/  VIMNMX R56, PT, PT, R56, UR6, PT ;  /* 0x0000000638387c48 */ /* 0x000fe4000bfe0100 */
[----:B------:R-:W-:-:S02]  /*1ad0*/  PRMT R48, R48, 0x5410, RZ ;  /* 0x0000541030307816 */ /* 0x000fc400000000ff */
[----:B-1----:R-:W-:-:S04]  /*1ae0*/  LEA R8, P2, R10, UR10, 0x2 ;  /* 0x0000000a0a087c11 */ /* 0x002fc8000f8410ff */
[----:B------:R-:W-:Y:S01]  /*1af0*/  LEA.HI.X R9, R10, UR11, R7, 0x2, P2 ;  /* 0x0000000b0a097c11 */ /* 0x000fe200090f1407 */
[----:B0-----:R-:W-:-:S04]  /*1b00*/  ULEA UR4, UR5, UR4, 0x18 ;  /* 0x0000000405047291 */ /* 0x001fc8000f8ec0ff */
[----:B------:R-:W-:Y:S01]  /*1b10*/  UIADD3 UR4, UPT, UPT, UR4, 0x100, URZ ;  /* 0x0000010004047890 */ /* 0x000fe2000fffe0ff */
[----:B--2---:R-:W-:Y:S01]  /*1b20*/  PRMT R49, R51, 0x7610, R51 ;  /* 0x0000761033317816 */ /* 0x004fe20000000033 */
[----:B---3--:R-:W-:-:S10]  /*1b30*/  IMAD.IADD R55, R59, 0x1, R6 ;  /* 0x000000013b377824 */ /* 0x008fd400078e0206 */
.L_x_34:
[----:B------:R-:W0:Y:S01]  /*1b40*/  LDC R51, c[0x0][0x3ac] ;  /* 0x0000eb00ff337b82 */ /* 0x000e220000000800 */
[----:B------:R-:W-:Y:S01]  /*1b50*/  ISETP.NE.AND P1, PT, R59, R55, PT ;  /* 0x000000373b00720c */ /* 0x000fe20003f25270 */
[----:B-----5:R-:W-:Y:S01]  /*1b60*/  IMAD.MOV.U32 R20, RZ, RZ, R8 ;  /* 0x000000ffff147224 */ /* 0x020fe200078e0008 */
[----:B------:R-:W-:-:S05]  /*1b70*/  MOV R21, R9 ;  /* 0x0000000900157202 */ /* 0x000fca0000000f00 */
[----:B------:R-:W2:Y:S06]  /*1b80*/  LDG.E.128.CONSTANT R8, desc[UR8][R20.64] ;  /* 0x0000000814087981 */ /* 0x000eac000c1e9d00 */
[----:B------:R-:W-:Y:S01]  /*1b90*/  @!P1 LEA R6, R54, R1, 0x3 ;  /* 0x0000000136069211 */ /* 0x000fe200078e18ff */
[----:B------:R-:W3:Y:S05]  /*1ba0*/  @!P1 LDG.E.U16.CONSTANT R24, desc[UR8][R52.64] ;  /* 0x0000000834189981 */ /* 0x000eea000c1e9500 */
[----:B------:R-:W4:Y:S01]  /*1bb0*/  @!P1 LDL.64 R6, [R6+0x8] ;  /* 0x0000080006069983 */ /* 0x000f220000100a00 */
[----:B0-----:R-:W-:-:S04]  /*1bc0*/  IMAD.WIDE R16, R51, 0x4, R20 ;  /* 0x0000000433107825 */ /* 0x001fc800078e0214 */
[----:B------:R-:W-:Y:S02]  /*1bd0*/  IMAD.WIDE R62, R51, 0x4, R16 ;  /* 0x00000004333e7825 */ /* 0x000fe400078e0210 */
[----:B------:R-:W3:Y:S04]  /*1be0*/  LDG.E.128.CONSTANT R16, desc[UR8][R16.64] ;  /* 0x0000000810107981 */ /* 0x000ee8000c1e9d00 */
[----:B------:R-:W3:Y:S01]  /*1bf0*/  LDG.E.128.CONSTANT R12, desc[UR8][R62.64] ;  /* 0x000000083e0c7981 */ /* 0x000ee2000c1e9d00 */
[----:B------:R-:W-:-:S05]  /*1c00*/  @!P1 VIADD R22, R54, 0x1 ;  /* 0x0000000136169836 */ /* 0x000fca0000000000 */
[----:B------:R-:W-:Y:S02]  /*1c10*/  @!P1 MOV R54, R22 ;  /* 0x0000001600369202 */ /* 0x000fe40000000f00 */
[----:B------:R-:W-:Y:S02]  /*1c20*/  ISETP.NE.AND P3, PT, R60, RZ, PT ;  /* 0x000000ff3c00720c */ /* 0x000fe40003f65270 */
[----:B------:R-:W-:Y:S02]  /*1c30*/  ISETP.NE.AND P2, PT, R61, 0x1, PT ;  /* 0x000000013d00780c */ /* 0x000fe40003f45270 */
[----:B--2---:R-:W-:Y:S02]  /*1c40*/  LOP3.LUT R45, R8, 0x3f003f, RZ, 0xc0, !PT ;  /* 0x003f003f082d7812 */ /* 0x004fe400078ec0ff */
[--C-:B------:R-:W-:Y:S02]  /*1c50*/  SHF.R.U32.HI R43, RZ, 0x6, R8.reuse ;  /* 0x00000006ff2b7819 */ /* 0x100fe40000011608 */
[----:B------:R-:W-:-:S02]  /*1c60*/  SHF.R.U32.HI R21, RZ, 0xc, R8 ;  /* 0x0000000cff157819 */ /* 0x000fc40000011608 */
[----:B------:R-:W-:Y:S02]  /*1c70*/  LOP3.LUT R8, R11, 0x3f003f, RZ, 0xc0, !PT ;  /* 0x003f003f0b087812 */ /* 0x000fe400078ec0ff */
[----:B------:R-:W-:Y:S02]  /*1c80*/  SHF.R.U32.HI R27, RZ, 0x6, R11 ;  /* 0x00000006ff1b7819 */ /* 0x000fe4000001160b */
[----:B------:R-:W-:Y:S02]  /*1c90*/  SHF.R.U32.HI R22, RZ, 0xc, R9 ;  /* 0x0000000cff167819 */ /* 0x000fe40000011609 */
[----:B------:R-:W-:Y:S02]  /*1ca0*/  SHF.R.U32.HI R28, RZ, 0xc, R10 ;  /* 0x0000000cff1c7819 */ /* 0x000fe4000001160a */
[----:B------:R-:W-:Y:S02]  /*1cb0*/  SHF.R.U32.HI R11, RZ, 0xc, R11 ;  /* 0x0000000cff0b7819 */ /* 0x000fe4000001160b */
[----:B----4-:R-:W-:-:S02]  /*1cc0*/  @!P1 PRMT R50, R6, 0x7610, R50 ;  /* 0x0000761006329816 */ /* 0x010fc40000000032 */
[----:B------:R-:W-:Y:S02]  /*1cd0*/  @!P1 PRMT R49, R7, 0x7610, R49 ;  /* 0x0000761007319816 */ /* 0x000fe40000000031 */
[----:B------:R-:W-:Y:S02]  /*1ce0*/  LOP3.LUT R22, R22, 0xf000f, RZ, 0xc0, !PT ;  /* 0x000f000f16167812 */ /* 0x000fe400078ec0ff */
[----:B------:R-:W-:Y:S02]  /*1cf0*/  LOP3.LUT R28, R28, 0xf000f, RZ, 0xc0, !PT ;  /* 0x000f000f1c1c7812 */ /* 0x000fe400078ec0ff */
[----:B------:R-:W-:Y:S02]  /*1d00*/  @!P1 PRMT R50, R50, 0x7610, R6 ;  /* 0x0000761032329816 */ /* 0x000fe40000000006 */
[----:B---3--:R-:W-:Y:S02]  /*1d10*/  SHF.R.U32.HI R31, RZ, 0x8, R12 ;  /* 0x00000008ff1f7819 */ /* 0x008fe4000001160c */
[----:B------:R-:W-:-:S02]  /*1d20*/  LOP3.LUT R23, R12, 0x3f003f, RZ, 0xc0, !PT ;  /* 0x003f003f0c177812 */ /* 0x000fc400078ec0ff */
[--C-:B------:R-:W-:Y:S02]  /*1d30*/  SHF.R.U32.HI R32, RZ, 0x6, R12.reuse ;  /* 0x00000006ff207819 */ /* 0x100fe4000001160c */
[----:B------:R-:W-:Y:S02]  /*1d40*/  SHF.R.U32.HI R39, RZ, 0xa, R12 ;  /* 0x0000000aff277819 */ /* 0x000fe4000001160c */
[----:B------:R-:W-:Y:S02]  /*1d50*/  SHF.R.U32.HI R33, RZ, 0x8, R13 ;  /* 0x00000008ff217819 */ /* 0x000fe4000001160d */
[----:B------:R-:W-:Y:S02]  /*1d60*/  SHF.R.U32.HI R35, RZ, 0x8, R14 ;  /* 0x00000008ff237819 */ /* 0x000fe4000001160e */
[----:B------:R-:W-:Y:S02]  /*1d70*/  SHF.R.U32.HI R37, RZ, 0x8, R15 ;  /* 0x00000008ff257819 */ /* 0x000fe4000001160f */
[----:B------:R-:W-:Y:S01]  /*1d80*/  LOP3.LUT R12, R11, 0xf000f, RZ, 0xc0, !PT ;  /* 0x000f000f0b0c7812 */ /* 0x000fe200078ec0ff */
[----:B------:R-:W-:Y:S01]  /*1d90*/  @!P1 IMAD.IADD R55, R24, 0x1, R59 ;  /* 0x0000000118379824 */ /* 0x000fe200078e023b */
[----:B------:R-:W-:-:S02]  /*1da0*/  @!P1 PRMT R49, R49, 0x7610, R7 ;  /* 0x0000761031319816 */ /* 0x000fc40000000007 */
[----:B------:R-:W-:Y:S02]  /*1db0*/  LOP3.LUT R6, R9, 0x3f003f, RZ, 0xc0, !PT ;  /* 0x003f003f09067812 */ /* 0x000fe400078ec0ff */
[----:B------:R-:W-:Y:S02]  /*1dc0*/  SHF.R.U32.HI R20, RZ, 0x6, R9 ;  /* 0x00000006ff147819 */ /* 0x000fe40000011609 */
[----:B------:R-:W-:Y:S02]  /*1dd0*/  LOP3.LUT R7, R10, 0x3f003f, RZ, 0xc0, !PT ;  /* 0x003f003f0a077812 */ /* 0x000fe400078ec0ff */
[----:B------:R-:W-:Y:S02]  /*1de0*/  SHF.R.U32.HI R9, RZ, 0x6, R10 ;  /* 0x00000006ff097819 */ /* 0x000fe4000001160a */
[----:B------:R-:W-:Y:S02]  /*1df0*/  LOP3.LUT R24, R13, 0x3f003f, RZ, 0xc0, !PT ;  /* 0x003f003f0d187812 */ /* 0x000fe400078ec0ff */
[----:B------:R-:W-:-:S02]  /*1e00*/  SHF.R.U32.HI R34, RZ, 0x6, R13 ;  /* 0x00000006ff227819 */ /* 0x000fc4000001160d */
[----:B------:R-:W-:Y:S02]  /*1e10*/  SHF.R.U32.HI R40, RZ, 0xa, R13 ;  /* 0x0000000aff287819 */ /* 0x000fe4000001160d */
[----:B------:R-:W-:Y:S02]  /*1e20*/  LOP3.LUT R25, R14, 0x3f003f, RZ, 0xc0, !PT ;  /* 0x003f003f0e197812 */ /* 0x000fe400078ec0ff */
[--C-:B------:R-:W-:Y:S02]  /*1e30*/  SHF.R.U32.HI R36, RZ, 0x6, R14.reuse ;  /* 0x00000006ff247819 */ /* 0x100fe4000001160e */
[----:B------:R-:W-:Y:S02]  /*1e40*/  SHF.R.U32.HI R41, RZ, 0xa, R14 ;  /* 0x0000000aff297819 */ /* 0x000fe4000001160e */
[----:B------:R-:W-:Y:S02]  /*1e50*/  LOP3.LUT R10, R21, 0xf000f, RZ, 0xc0, !PT ;  /* 0x000f000f150a7812 */ /* 0x000fe400078ec0ff */
[----:B------:R-:W-:-:S02]  /*1e60*/  LOP3.LUT R33, R22, 0x300030, R33, 0xf8, !PT ;  /* 0x0030003016217812 */ /* 0x000fc400078ef821 */
[----:B------:R-:W-:Y:S02]  /*1e70*/  LOP3.LUT R35, R28, 0x300030, R35, 0xf8, !PT ;  /* 0x003000301c237812 */ /* 0x000fe400078ef823 */
[----:B------:R-:W-:Y:S02]  /*1e80*/  LOP3.LUT R37, R12, 0x300030, R37, 0xf8, !PT ;  /* 0x003000300c257812 */ /* 0x000fe400078ef825 */
[----:B------:R-:W-:Y:S02]  /*1e90*/  LOP3.LUT R14, R16, 0x3f003f, RZ, 0xc0, !PT ;  /* 0x003f003f100e7812 */ /* 0x000fe400078ec0ff */
[----:B------:R-:W-:Y:S02]  /*1ea0*/  SHF.R.U32.HI R12, RZ, 0x6, R16 ;  /* 0x00000006ff0c7819 */ /* 0x000fe40000011610 */
[----:B------:R-:W-:Y:S02]  /*1eb0*/  LOP3.LUT R13, R17, 0x3f003f, RZ, 0xc0, !PT ;  /* 0x003f003f110d7812 */ /* 0x000fe400078ec0ff */
[----:B------:R-:W-:-:S02]  /*1ec0*/  SHF.R.U32.HI R28, RZ, 0x6, R17 ;  /* 0x00000006ff1c7819 */ /* 0x000fc40000011611 */
[----:B------:R-:W-:Y:S02]  /*1ed0*/  LOP3.LUT R21, R18, 0x3f003f, RZ, 0xc0, !PT ;  /* 0x003f003f12157812 */ /* 0x000fe400078ec0ff */
[----:B------:R-:W-:Y:S02]  /*1ee0*/  SHF.R.U32.HI R29, RZ, 0x6, R18 ;  /* 0x00000006ff1d7819 */ /* 0x000fe40000011612 */
[----:B------:R-:W-:Y:S02]  /*1ef0*/  LOP3.LUT R22, R19, 0x3f003f, RZ, 0xc0, !PT ;  /* 0x003f003f13167812 */ /* 0x000fe400078ec0ff */
[----:B------:R-:W-:Y:S02]  /*1f00*/  SHF.R.U32.HI R30, RZ, 0x6, R19 ;  /* 0x00000006ff1e7819 */ /* 0x000fe40000011613 */
[----:B------:R-:W-:Y:S02]  /*1f10*/  SHF.R.U32.HI R16, RZ, 0xc, R16 ;  /* 0x0000000cff107819 */ /* 0x000fe40000011610 */
[----:B------:R-:W-:-:S02]  /*1f20*/  SHF.R.U32.HI R17, RZ, 0xc, R17 ;  /* 0x0000000cff117819 */ /* 0x000fc40000011611 */
[----:B------:R-:W-:Y:S02]  /*1f30*/  SHF.R.U32.HI R18, RZ, 0xc, R18 ;  /* 0x0000000cff127819 */ /* 0x000fe40000011612 */
[----:B------:R-:W-:Y:S02]  /*1f40*/  SHF.R.U32.HI R19, RZ, 0xc, R19 ;  /* 0x0000000cff137819 */ /* 0x000fe40000011613 */
[--C-:B------:R-:W-:Y:S02]  /*1f50*/  SHF.R.U32.HI R38, RZ, 0x6, R15.reuse ;  /* 0x00000006ff267819 */ /* 0x100fe4000001160f */
[----:B------:R-:W-:Y:S02]  /*1f60*/  SHF.R.U32.HI R42, RZ, 0xa, R15 ;  /* 0x0000000aff2a7819 */ /* 0x000fe4000001160f */
[----:B------:R-:W-:Y:S02]  /*1f70*/  LOP3.LUT R16, R16, 0xf000f, RZ, 0xc0, !PT ;  /* 0x000f000f10107812 */ /* 0x000fe400078ec0ff */
[----:B------:R-:W-:-:S02]  /*1f80*/  LOP3.LUT R17, R17, 0xf000f, RZ, 0xc0, !PT ;  /* 0x000f000f11117812 */ /* 0x000fc400078ec0ff */
[----:B------:R-:W-:Y:S02]  /*1f90*/  LOP3.LUT R18, R18, 0xf000f, RZ, 0xc0, !PT ;  /* 0x000f000f12127812 */ /* 0x000fe400078ec0ff */
[----:B------:R-:W-:Y:S02]  /*1fa0*/  LOP3.LUT R19, R19, 0xf000f, RZ, 0xc0, !PT ;  /* 0x000f000f13137812 */ /* 0x000fe400078ec0ff */
[----:B------:R-:W-:Y:S02]  /*1fb0*/  LOP3.LUT R31, R10, 0x300030, R31, 0xf8, !PT ;  /* 0x003000300a1f7812 */ /* 0x000fe400078ef81f */
[----:B------:R-:W-:Y:S02]  /*1fc0*/  LOP3.LUT R11, R6, 0x64006400, RZ, 0xfc, !PT ;  /* 0x64006400060b7812 */ /* 0x000fe400078efcff */
[----:B------:R-:W-:Y:S02]  /*1fd0*/  LOP3.LUT R43, R43, 0x3f003f, RZ, 0xc0, !PT ;  /* 0x003f003f2b2b7812 */ /* 0x000fe400078ec0ff */
[----:B------:R-:W-:-:S02]  /*1fe0*/  LOP3.LUT R20, R20, 0x3f003f, RZ, 0xc0, !PT ;  /* 0x003f003f14147812 */ /* 0x000fc400078ec0ff */
[----:B------:R-:W-:Y:S02]  /*1ff0*/  LOP3.LUT R10, R7, 0x64006400, RZ, 0xfc, !PT ;  /* 0x64006400070a7812 */ /* 0x000fe400078efcff */
[----:B------:R-:W-:Y:S02]  /*2000*/  LOP3.LUT R6, R27, 0x3f003f, RZ, 0xc0, !PT ;  /* 0x003f003f1b067812 */ /* 0x000fe400078ec0ff */
[----:B------:R-:W-:Y:S02]  /*2010*/  LOP3.LUT R26, R15, 0x3f003f, RZ, 0xc0, !PT ;  /* 0x003f003f0f1a7812 */ /* 0x000fe400078ec0ff */
[----:B------:R-:W-:Y:S02]  /*2020*/  LOP3.LUT R39, R16, 0x300030, R39, 0xf8, !PT ;  /* 0x0030003010277812 */ /* 0x000fe400078ef827 */
[----:B------:R-:W-:Y:S02]  /*2030*/  LOP3.LUT R40, R17, 0x300030, R40, 0xf8, !PT ;  /* 0x0030003011287812 */ /* 0x000fe400078ef828 */
[----:B------:R-:W-:-:S02]  /*2040*/  LOP3.LUT R41, R18, 0x300030, R41, 0xf8, !PT ;  /* 0x0030003012297812 */ /* 0x000fc400078ef829 */
[----:B------:R-:W-:Y:S02]  /*2050*/  LOP3.LUT R42, R19, 0x300030, R42, 0xf8, !PT ;  /* 0x00300030132a7812 */ /* 0x000fe400078ef82a */
[----:B------:R-:W-:Y:S02]  /*2060*/  LOP3.LUT R7, R9, 0x3f003f, RZ, 0xc0, !PT ;  /* 0x003f003f09077812 */ /* 0x000fe400078ec0ff */
[----:B------:R-:W-:Y:S02]  /*2070*/  LOP3.LUT R27, R12, 0x3f003f, RZ, 0xc0, !PT ;  /* 0x003f003f0c1b7812 */ /* 0x000fe400078ec0ff */
[----:B------:R-:W-:Y:S02]  /*2080*/  LOP3.LUT R28, R28, 0x3f003f, RZ, 0xc0, !PT ;  /* 0x003f003f1c1c7812 */ /* 0x000fe400078ec0ff */
[----:B------:R-:W-:Y:S02]  /*2090*/  LOP3.LUT R29, R29, 0x3f003f, RZ, 0xc0, !PT ;  /* 0x003f003f1d1d7812 */ /* 0x000fe400078ec0ff */
[----:B------:R-:W-:-:S02]  /*20a0*/  LOP3.LUT R30, R30, 0x3f003f, RZ, 0xc0, !PT ;  /* 0x003f003f1e1e7812 */ /* 0x000fc400078ec0ff */
[----:B------:R-:W-:Y:S02]  /*20b0*/  LOP3.LUT R32, R32, 0x3f003f, RZ, 0xc0, !PT ;  /* 0x003f003f20207812 */ /* 0x000fe400078ec0ff */
        /* <DEDUP_REMOVED lines=32> */
[----:B------:R-:W-:Y:S01]  /*22c0*/  LOP3.LUT R42, R42, 0x64006400, RZ, 0xfc, !PT ;  /* 0x640064002a2a7812 */ /* 0x000fe200078efcff */
[----:B------:R-:W-:Y:S02]  /*22d0*/  HADD2 R45, R45, -1056, -1056 ;  /* 0xe420e4202d2d7430 */ /* 0x000fe40000000000 */
[----:B------:R-:W-:Y:S02]  /*22e0*/  HADD2 R11, R11, -1056, -1056 ;  /* 0xe420e4200b0b7430 */ /* 0x000fe40000000000 */
[----:B------:R-:W-:-:S02]  /*22f0*/  HADD2 R10, R10, -1056, -1056 ;  /* 0xe420e4200a0a7430 */ /* 0x000fc40000000000 */
[----:B------:R-:W-:Y:S02]  /*2300*/  HADD2 R9, R9, -1056, -1056 ;  /* 0xe420e42009097430 */ /* 0x000fe40000000000 */
[----:B------:R-:W-:Y:S02]  /*2310*/  HADD2 R44, R44, -1056, -1056 ;  /* 0xe420e4202c2c7430 */ /* 0x000fe40000000000 */
[----:B------:R-:W-:Y:S02]  /*2320*/  HADD2 R8, R8, -1056, -1056 ;  /* 0xe420e42008087430 */ /* 0x000fe40000000000 */
        /* <DEDUP_REMOVED lines=25> */
[----:B------:R-:W-:Y:S01]  /*24c0*/  HADD2 R42, R42, -1056, -1056 ;  /* 0xe420e4202a2a7430 */ /* 0x000fe20000000000 */
[----:B------:R-:W-:Y:S06]  /*24d0*/  @!P3 BRA `(.L_x_26) ;  /* 0x0000000000a8b947 */ /* 0x000fec0003800000 */
[----:B------:R-:W0:Y:S02]  /*24e0*/  LDS.128 R12, [UR4+-0x100] ;  /* 0xffff0004ff0c7984 */ /* 0x000e240008000c00 */
[-C--:B0-----:R-:W-:Y:S02]  /*24f0*/  HFMA2 R16, R45, R12.reuse, RZ ;  /* 0x0000000c2d107231 */ /* 0x081fe400000000ff */
[----:B------:R-:W-:Y:S02]  /*2500*/  HFMA2 R65, R11, R12, RZ ;  /* 0x0000000c0b417231 */ /* 0x000fe400000000ff */
[-C--:B------:R-:W-:Y:S02]  /*2510*/  HFMA2 R16, R44, R13.reuse, R16 ;  /* 0x0000000d2c107231 */ /* 0x080fe40000000010 */
[----:B------:R-:W-:Y:S02]  /*2520*/  HFMA2 R65, R8, R13, R65 ;  /* 0x0000000d08417231 */ /* 0x000fe40000000041 */
[----:B------:R-:W-:-:S02]  /*2530*/  HFMA2 R16, R43, R14, R16 ;  /* 0x0000000e2b107231 */ /* 0x000fc40000000010 */
[----:B------:R-:W-:Y:S02]  /*2540*/  HFMA2 R65, R20, R14, R65 ;  /* 0x0000000e14417231 */ /* 0x000fe40000000041 */
[-C--:B------:R-:W-:Y:S02]  /*2550*/  HFMA2 R64, R27, R15.reuse, R16 ;  /* 0x0000000f1b407231 */ /* 0x080fe40000000010 */
[----:B------:R-:W0:Y:S01]  /*2560*/  LDS.128 R16, [UR4+-0xf0] ;  /* 0xffff1004ff107984 */ /* 0x000e220008000c00 */
[----:B------:R-:W-:Y:S02]  /*2570*/  HFMA2 R65, R28, R15, R65 ;  /* 0x0000000f1c417231 */ /* 0x000fe40000000041 */
[-C--:B0-----:R-:W-:Y:S02]  /*2580*/  HFMA2 R64, R23, R16.reuse, R64 ;  /* 0x0000001017407231 */ /* 0x081fe40000000040 */
[----:B------:R-:W-:Y:S02]  /*2590*/  HFMA2 R65, R24, R16, R65 ;  /* 0x0000001018417231 */ /* 0x000fe40000000041 */
[----:B------:R-:W-:-:S02]  /*25a0*/  HFMA2 R64, R32, R17, R64 ;  /* 0x0000001120407231 */ /* 0x000fc40000000040 */
[----:B------:R-:W-:Y:S02]  /*25b0*/  HFMA2 R65, R34, R17, R65 ;  /* 0x0000001122417231 */ /* 0x000fe40000000041 */
[-C--:B------:R-:W-:Y:S02]  /*25c0*/  HFMA2 R64, R31, R18.reuse, R64 ;  /* 0x000000121f407231 */ /* 0x080fe40000000040 */
[----:B------:R-:W-:Y:S02]  /*25d0*/  HFMA2 R65, R33, R18, R65 ;  /* 0x0000001221417231 */ /* 0x000fe40000000041 */
[-C--:B------:R-:W-:Y:S02]  /*25e0*/  HFMA2 R64, R39, R19.reuse, R64 ;  /* 0x0000001327407231 */ /* 0x080fe40000000040 */
[----:B------:R-:W-:Y:S02]  /*25f0*/  HFMA2 R65, R40, R19, R65 ;  /* 0x0000001328417231 */ /* 0x000fe40000000041 */
[----:B------:R-:W-:-:S02]  /*2600*/  HADD2 R64, R64.H0_H0, R64.H1_H1 ;  /* 0x3000004040407230 */ /* 0x000fc40000000800 */
[----:B------:R-:W-:-:S05]  /*2610*/  HADD2 R65, R65.H0_H0, R65.H1_H1 ;  /* 0x3000004141417230 */ /* 0x000fca0000000800 */
[----:B------:R-:W-:-:S05]  /*2620*/  PRMT R64, R64, 0x5410, R65 ;  /* 0x0000541040407816 */ /* 0x000fca0000000041 */
[----:B------:R-:W-:Y:S02]  /*2630*/  HFMA2 R5, R64, R50, R5 ;  /* 0x0000003240057231 */ /* 0x000fe40000000005 */
[-C--:B------:R-:W-:Y:S02]  /*2640*/  HFMA2 R64, R10, R12.reuse, RZ.H0_H0 ;  /* 0x0000000c0a407231 */ /* 0x080fe400000400ff */
[----:B------:R-:W-:Y:S02]  /*2650*/  HFMA2 R12, R9, R12, RZ ;  /* 0x0000000c090c7231 */ /* 0x000fe400000000ff */
[----:B------:R-:W-:-:S04]  /*2660*/  HFMA2 R64, R7, R13, R64 ;  /* 0x0000000d07407231 */ /* 0x000fc80000000040 */
[----:B------:R-:W-:Y:S02]  /*2670*/  HFMA2 R64, R21, R14, R64 ;  /* 0x0000000e15407231 */ /* 0x000fe40000000040 */
[----:B------:R-:W-:Y:S02]  /*2680*/  HFMA2 R12, R6, R13, R12 ;  /* 0x0000000d060c7231 */ /* 0x000fe4000000000c */
[----:B------:R-:W-:-:S04]  /*2690*/  HFMA2 R64, R29, R15, R64 ;  /* 0x0000000f1d407231 */ /* 0x000fc80000000040 */
[----:B------:R-:W-:Y:S02]  /*26a0*/  HFMA2 R64, R25, R16, R64 ;  /* 0x0000001019407231 */ /* 0x000fe40000000040 */
[----:B------:R-:W-:Y:S02]  /*26b0*/  HFMA2 R12, R22, R14, R12 ;  /* 0x0000000e160c7231 */ /* 0x000fe4000000000c */
[----:B------:R-:W-:-:S04]  /*26c0*/  HFMA2 R64, R36, R17, R64 ;  /* 0x0000001124407231 */ /* 0x000fc80000000040 */
[----:B------:R-:W-:Y:S02]  /*26d0*/  HFMA2 R64, R35, R18, R64 ;  /* 0x0000001223407231 */ /* 0x000fe40000000040 */
[----:B------:R-:W-:Y:S02]  /*26e0*/  HFMA2 R12, R30, R15, R12 ;  /* 0x0000000f1e0c7231 */ /* 0x000fe4000000000c */
[----:B------:R-:W-:-:S04]  /*26f0*/  HFMA2 R64, R41, R19, R64 ;  /* 0x0000001329407231 */ /* 0x000fc80000000040 */
[----:B------:R-:W-:Y:S02]  /*2700*/  HADD2 R64, R64.H0_H0, R64.H1_H1 ;  /* 0x3000004040407230 */ /* 0x000fe40000000800 */
[----:B------:R-:W-:-:S04]  /*2710*/  HFMA2 R12, R26, R16, R12 ;  /* 0x000000101a0c7231 */ /* 0x000fc8000000000c */
[----:B------:R-:W-:-:S04]  /*2720*/  HFMA2 R12, R38, R17, R12 ;  /* 0x00000011260c7231 */ /* 0x000fc8000000000c */
[----:B------:R-:W-:-:S04]  /*2730*/  HFMA2 R12, R37, R18, R12 ;  /* 0x00000012250c7231 */ /* 0x000fc8000000000c */
[----:B------:R-:W-:-:S04]  /*2740*/  HFMA2 R12, R42, R19, R12 ;  /* 0x000000132a0c7231 */ /* 0x000fc8000000000c */
[----:B------:R-:W-:-:S05]  /*2750*/  HADD2 R12, R12.H0_H0, R12.H1_H1 ;  /* 0x3000000c0c0c7230 */ /* 0x000fca0000000800 */
[----:B------:R-:W-:-:S05]  /*2760*/  PRMT R64, R64, 0x5410, R12 ;  /* 0x0000541040407816 */ /* 0x000fca000000000c */
[----:B------:R-:W-:-:S07]  /*2770*/  HFMA2 R4, R64, R49, R4 ;  /* 0x0000003140047231 */ /* 0x000fce0000000004 */
.L_x_26:
[----:B------:R-:W-:Y:S05]  /*2780*/  @!P2 BRA `(.L_x_27) ;  /* 0x000000080028a947 */ /* 0x000fea0003800000 */
[----:B------:R-:W-:Y:S02]  /*2790*/  PRMT R12, R57, 0x9910, RZ ;  /* 0x00009910390c7816 */ /* 0x000fe400000000ff */
[----:B------:R-:W-:Y:S02]  /*27a0*/  ISETP.NE.AND P4, PT, R61, 0x2, PT ;  /* 0x000000023d00780c */ /* 0x000fe40003f85270 */
[----:B------:R-:W-:-:S13]  /*27b0*/  ISETP.NE.AND P1, PT, R12, RZ, PT ;  /* 0x000000ff0c00720c */ /* 0x000fda0003f25270 */
[----:B------:R-:W-:Y:S05]  /*27c0*/  @!P1 BRA `(.L_x_28) ;  /* 0x0000000000a89947 */ /* 0x000fea0003800000 */
        /* <DEDUP_REMOVED lines=42> */
.L_x_28:
[----:B------:R-:W-:Y:S05]  /*2a70*/  @!P4 BRA `(.L_x_27) ;  /* 0x00000004006cc947 */ /* 0x000fea0003800000 */
[----:B------:R-:W-:-:S04]  /*2a80*/  PRMT R12, R58, 0x9910, RZ ;  /* 0x000099103a0c7816 */ /* 0x000fc800000000ff */
[----:B------:R-:W-:-:S13]  /*2a90*/  ISETP.NE.AND P1, PT, R12, RZ, PT ;  /* 0x000000ff0c00720c */ /* 0x000fda0003f25270 */
[----:B------:R-:W-:Y:S05]  /*2aa0*/  @!P1 BRA `(.L_x_29) ;  /* 0x0000000000a89947 */ /* 0x000fea0003800000 */
[----:B------:R-:W0:Y:S02]  /*2ab0*/  LDS.128 R12, [UR4] ;  /* 0x00000004ff0c7984 */ /* 0x000e240008000c00 */
[-C--:B0-----:R-:W-:Y:S02]  /*2ac0*/  HFMA2 R16, R45, R12.reuse, RZ ;  /* 0x0000000c2d107231 */ /* 0x081fe400000000ff */
[----:B------:R-:W-:Y:S02]  /*2ad0*/  HFMA2 R65, R11, R12, RZ ;  /* 0x0000000c0b417231 */ /* 0x000fe400000000ff */
[-C--:B------:R-:W-:Y:S02]  /*2ae0*/  HFMA2 R16, R44, R13.reuse, R16 ;  /* 0x0000000d2c107231 */ /* 0x080fe40000000010 */
[----:B------:R-:W-:Y:S02]  /*2af0*/  HFMA2 R65, R8, R13, R65 ;  /* 0x0000000d08417231 */ /* 0x000fe40000000041 */
[----:B------:R-:W-:-:S02]  /*2b00*/  HFMA2 R16, R43, R14, R16 ;  /* 0x0000000e2b107231 */ /* 0x000fc40000000010 */
[----:B------:R-:W-:Y:S02]  /*2b10*/  HFMA2 R65, R20, R14, R65 ;  /* 0x0000000e14417231 */ /* 0x000fe40000000041 */
[-C--:B------:R-:W-:Y:S02]  /*2b20*/  HFMA2 R64, R27, R15.reuse, R16 ;  /* 0x0000000f1b407231 */ /* 0x080fe40000000010 */
[----:B------:R-:W0:Y:S01]  /*2b30*/  LDS.128 R16, [UR4+0x10] ;  /* 0x00001004ff107984 */ /* 0x000e220008000c00 */
        /* <DEDUP_REMOVED lines=33> */
.L_x_29:
[----:B------:R-:W-:Y:S05]  /*2d50*/  @P0 BRA `(.L_x_27) ;  /* 0x0000000000b40947 */ /* 0x000fea0003800000 */
[----:B------:R-:W0:Y:S01]  /*2d60*/  LDS.128 R12, [UR4+0x80] ;  /* 0x00008004ff0c7984 */ /* 0x000e220008000c00 */
[----:B------:R-:W-:Y:S01]  /*2d70*/  IMAD.MOV.U32 R67, RZ, RZ, R10 ;  /* 0x000000ffff437224 */ /* 0x000fe200078e000a */
[----:B------:R-:W-:Y:S02]  /*2d80*/  MOV R65, R11 ;  /* 0x0000000b00417202 */ /* 0x000fe40000000f00 */
[----:B------:R-:W1:Y:S01]  /*2d90*/  LDS.128 R16, [UR4+0x90] ;  /* 0x00009004ff107984 */ /* 0x000e620008000c00 */
[----:B------:R-:W-:Y:S01]  /*2da0*/  MOV R69, R9 ;  /* 0x0000000900457202 */ /* 0x000fe20000000f00 */
[-C--:B0-----:R-:W-:Y:S02]  /*2db0*/  HFMA2 R11, R45, R12.reuse, RZ ;  /* 0x0000000c2d0b7231 */ /* 0x081fe400000000ff */
[-C--:B------:R-:W-:Y:S02]  /*2dc0*/  HFMA2 R10, R65, R12.reuse, RZ.H0_H0 ;  /* 0x0000000c410a7231 */ /* 0x080fe400000400ff */
[----:B------:R-:W-:-:S02]  /*2dd0*/  HFMA2 R9, R67, R12, RZ ;  /* 0x0000000c43097231 */ /* 0x000fc400000000ff */
[----:B------:R-:W-:Y:S02]  /*2de0*/  HFMA2 R12, R69, R12, RZ.H0_H0 ;  /* 0x0000000c450c7231 */ /* 0x000fe400000400ff */
[-C--:B------:R-:W-:Y:S02]  /*2df0*/  HFMA2 R10, R8, R13.reuse, R10 ;  /* 0x0000000d080a7231 */ /* 0x080fe4000000000a */
[-C--:B------:R-:W-:Y:S02]  /*2e00*/  HFMA2 R12, R6, R13.reuse, R12 ;  /* 0x0000000d060c7231 */ /* 0x080fe4000000000c */
[-C--:B------:R-:W-:Y:S02]  /*2e10*/  HFMA2 R11, R44, R13.reuse, R11 ;  /* 0x0000000d2c0b7231 */ /* 0x080fe4000000000b */
[----:B------:R-:W-:Y:S02]  /*2e20*/  HFMA2 R10, R20, R14, R10 ;  /* 0x0000000e140a7231 */ /* 0x000fe4000000000a */
[----:B------:R-:W-:-:S02]  /*2e30*/  HFMA2 R7, R7, R13, R9 ;  /* 0x0000000d07077231 */ /* 0x000fc40000000009 */
[-C--:B------:R-:W-:Y:S02]  /*2e40*/  HFMA2 R12, R22, R14.reuse, R12 ;  /* 0x0000000e160c7231 */ /* 0x080fe4000000000c */
[-C--:B------:R-:W-:Y:S02]  /*2e50*/  HFMA2 R10, R28, R15.reuse, R10 ;  /* 0x0000000f1c0a7231 */ /* 0x080fe4000000000a */
[----:B------:R-:W-:Y:S02]  /*2e60*/  HFMA2 R12, R30, R15, R12 ;  /* 0x0000000f1e0c7231 */ /* 0x000fe4000000000c */
[----:B------:R-:W-:Y:S02]  /*2e70*/  HFMA2 R11, R43, R14, R11 ;  /* 0x0000000e2b0b7231 */ /* 0x000fe4000000000b */
[----:B-1----:R-:W-:Y:S02]  /*2e80*/  HFMA2 R10, R24, R16, R10 ;  /* 0x00000010180a7231 */ /* 0x002fe4000000000a */
[----:B------:R-:W-:-:S02]  /*2e90*/  HFMA2 R7, R21, R14, R7 ;  /* 0x0000000e15077231 */ /* 0x000fc40000000007 */
[----:B------:R-:W-:Y:S02]  /*2ea0*/  HFMA2 R12, R26, R16, R12 ;  /* 0x000000101a0c7231 */ /* 0x000fe4000000000c */
[-C--:B------:R-:W-:Y:S02]  /*2eb0*/  HFMA2 R10, R34, R17.reuse, R10 ;  /* 0x00000011220a7231 */ /* 0x080fe4000000000a */
[----:B------:R-:W-:Y:S02]  /*2ec0*/  HFMA2 R12, R38, R17, R12 ;  /* 0x00000011260c7231 */ /* 0x000fe4000000000c */
[-C--:B------:R-:W-:Y:S02]  /*2ed0*/  HFMA2 R8, R27, R15.reuse, R11 ;  /* 0x0000000f1b087231 */ /* 0x080fe4000000000b */
[----:B------:R-:W-:Y:S02]  /*2ee0*/  HFMA2 R10, R33, R18, R10 ;  /* 0x00000012210a7231 */ /* 0x000fe4000000000a */
[----:B------:R-:W-:-:S02]  /*2ef0*/  HFMA2 R7, R29, R15, R7 ;  /* 0x0000000f1d077231 */ /* 0x000fc40000000007 */
[----:B------:R-:W-:Y:S02]  /*2f00*/  HFMA2 R12, R37, R18, R12 ;  /* 0x00000012250c7231 */ /* 0x000fe4000000000c */
[-C--:B------:R-:W-:Y:S02]  /*2f10*/  HFMA2 R10, R40, R19.reuse, R10 ;  /* 0x00000013280a7231 */ /* 0x080fe4000000000a */
[----:B------:R-:W-:Y:S02]  /*2f20*/  HFMA2 R12, R42, R19, R12 ;  /* 0x000000132a0c7231 */ /* 0x000fe4000000000c */
[-C--:B------:R-:W-:Y:S02]  /*2f30*/  HFMA2 R8, R23, R16.reuse, R8 ;  /* 0x0000001017087231 */ /* 0x080fe40000000008 */
[----:B------:R-:W-:Y:S02]  /*2f40*/  HADD2 R10, R10.H0_H0, R10.H1_H1 ;  /* 0x3000000a0a0a7230 */ /* 0x000fe40000000800 */
[----:B------:R-:W-:-:S02]  /*2f50*/  HFMA2 R7, R25, R16, R7 ;  /* 0x0000001019077231 */ /* 0x000fc40000000007 */
[----:B------:R-:W-:Y:S02]  /*2f60*/  HADD2 R12, R12.H0_H0, R12.H1_H1 ;  /* 0x3000000c0c0c7230 */ /* 0x000fe40000000800 */
[-C--:B------:R-:W-:Y:S02]  /*2f70*/  HFMA2 R9, R32, R17.reuse, R8 ;  /* 0x0000001120097231 */ /* 0x080fe40000000008 */
[----:B------:R-:W-:Y:S02]  /*2f80*/  HFMA2 R7, R36, R17, R7 ;  /* 0x0000001124077231 */ /* 0x000fe40000000007 */
[-C--:B------:R-:W-:Y:S02]  /*2f90*/  HFMA2 R9, R31, R18.reuse, R9 ;  /* 0x000000121f097231 */ /* 0x080fe40000000009 */
[----:B------:R-:W-:Y:S02]  /*2fa0*/  HFMA2 R7, R35, R18, R7 ;  /* 0x0000001223077231 */ /* 0x000fe40000000007 */
[----:B------:R-:W-:-:S02]  /*2fb0*/  HFMA2 R9, R39, R19, R9 ;  /* 0x0000001327097231 */ /* 0x000fc40000000009 */
[----:B------:R-:W-:Y:S02]  /*2fc0*/  HFMA2 R7, R41, R19, R7 ;  /* 0x0000001329077231 */ /* 0x000fe40000000007 */
[----:B------:R-:W-:Y:S02]  /*2fd0*/  HADD2 R9, R9.H0_H0, R9.H1_H1 ;  /* 0x3000000909097230 */ /* 0x000fe40000000800 */
[----:B------:R-:W-:-:S03]  /*2fe0*/  HADD2 R7, R7.H0_H0, R7.H1_H1 ;  /* 0x3000000707077230 */ /* 0x000fc60000000800 */
[----:B------:R-:W-:Y:S02]  /*2ff0*/  PRMT R9, R9, 0x5410, R10 ;  /* 0x0000541009097816 */ /* 0x000fe4000000000a */
[----:B------:R-:W-:-:S03]  /*3000*/  PRMT R7, R7, 0x5410, R12 ;  /* 0x0000541007077816 */ /* 0x000fc6000000000c */
[----:B------:R-:W-:Y:S02]  /*3010*/  HFMA2 R47, R9, R50, R47 ;  /* 0x00000032092f7231 */ /* 0x000fe4000000002f */
[----:B------:R-:W-:-:S07]  /*3020*/  HFMA2 R48, R7, R49, R48 ;  /* 0x0000003107307231 */ /* 0x000fce0000000030 */
.L_x_27:
[----:B------:R-:W-:-:S05]  /*3030*/  IMAD.WIDE R22, R51, 0x4, R62 ;  /* 0x0000000433167825 */ /* 0x000fca00078e023e */
[----:B------:R-:W2:Y:S01]  /*3040*/  LDG.E.128.CONSTANT R8, desc[UR8][R22.64] ;  /* 0x0000000816087981 */ /* 0x000ea2000c1e9d00 */
[----:B------:R-:W-:-:S04]  /*3050*/  IMAD.WIDE R16, R51, 0x4, R22 ;  /* 0x0000000433107825 */ /* 0x000fc800078e0216 */
[----:B------:R-:W-:Y:S02]  /*3060*/  IMAD.WIDE R62, R51, 0x4, R16 ;  /* 0x00000004333e7825 */ /* 0x000fe400078e0210 */
[----:B------:R-:W3:Y:S04]  /*3070*/  LDG.E.128.CONSTANT R16, desc[UR8][R16.64] ;  /* 0x0000000810107981 */ /* 0x000ee8000c1e9d00 */
[----:B------:R-:W4:Y:S01]  /*3080*/  LDG.E.128.CONSTANT R12, desc[UR8][R62.64] ;  /* 0x000000083e0c7981 */ /* 0x000f22000c1e9d00 */
[----:B--2---:R-:W-:Y:S02]  /*3090*/  SHF.R.U32.HI R25, RZ, 0xc, R9 ;  /* 0x0000000cff197819 */ /* 0x004fe40000011609 */
[----:B------:R-:W-:Y:S02]  /*30a0*/  SHF.R.U32.HI R30, RZ, 0xc, R11 ;  /* 0x0000000cff1e7819 */ /* 0x000fe4000001160b */
[----:B------:R-:W-:-:S02]  /*30b0*/  LOP3.LUT R6, R8, 0x3f003f, RZ, 0xc0, !PT ;  /* 0x003f003f08067812 */ /* 0x000fc400078ec0ff */
[--C-:B------:R-:W-:Y:S02]  /*30c0*/  SHF.R.U32.HI R7, RZ, 0x6, R8.reuse ;  /* 0x00000006ff077819 */ /* 0x100fe40000011608 */
[----:B------:R-:W-:Y:S02]  /*30d0*/  SHF.R.U32.HI R24, RZ, 0xc, R8 ;  /* 0x0000000cff187819 */ /* 0x000fe40000011608 */
[----:B------:R-:W-:Y:S02]  /*30e0*/  LOP3.LUT R20, R9, 0x3f003f, RZ, 0xc0, !PT ;  /* 0x003f003f09147812 */ /* 0x000fe400078ec0ff */
[----:B------:R-:W-:Y:S02]  /*30f0*/  SHF.R.U32.HI R8, RZ, 0x6, R9 ;  /* 0x00000006ff087819 */ /* 0x000fe40000011609 */
[----:B------:R-:W-:Y:S02]  /*3100*/  LOP3.LUT R21, R10, 0x3f003f, RZ, 0xc0, !PT ;  /* 0x003f003f0a157812 */ /* 0x000fe400078ec0ff */
[----:B------:R-:W-:-:S02]  /*3110*/  SHF.R.U32.HI R9, RZ, 0x6, R10 ;  /* 0x00000006ff097819 */ /* 0x000fc4000001160a */
[----:B------:R-:W-:Y:S02]  /*3120*/  SHF.R.U32.HI R23, RZ, 0xc, R10 ;  /* 0x0000000cff177819 */ /* 0x000fe4000001160a */
[--C-:B----4-:R-:W-:Y:S02]  /*3130*/  SHF.R.U32.HI R36, RZ, 0x8, R13.reuse ;  /* 0x00000008ff247819 */ /* 0x110fe4000001160d */
[----:B------:R-:W-:Y:S02]  /*3140*/  LOP3.LUT R27, R13, 0x3f003f, RZ, 0xc0, !PT ;  /* 0x003f003f0d1b7812 */ /* 0x000fe400078ec0ff */
[--C-:B------:R-:W-:Y:S02]  /*3150*/  SHF.R.U32.HI R37, RZ, 0x6, R13.reuse ;  /* 0x00000006ff257819 */ /* 0x100fe4000001160d */
[----:B------:R-:W-:Y:S02]  /*3160*/  SHF.R.U32.HI R43, RZ, 0xa, R13 ;  /* 0x0000000aff2b7819 */ /* 0x000fe4000001160d */
[----:B------:R-:W-:-:S02]  /*3170*/  LOP3.LUT R25, R25, 0xf000f, RZ, 0xc0, !PT ;  /* 0x000f000f19197812 */ /* 0x000fc400078ec0ff */
[----:B------:R-:W-:Y:S02]  /*3180*/  LOP3.LUT R22, R11, 0x3f003f, RZ, 0xc0, !PT ;  /* 0x003f003f0b167812 */ /* 0x000fe400078ec0ff */
[----:B------:R-:W-:Y:S02]  /*3190*/  SHF.R.U32.HI R10, RZ, 0x6, R11 ;  /* 0x00000006ff0a7819 */ /* 0x000fe4000001160b */
[--C-:B------:R-:W-:Y:S02]  /*31a0*/  SHF.R.U32.HI R38, RZ, 0x8, R14.reuse ;  /* 0x00000008ff267819 */ /* 0x100fe4000001160e */
[----:B------:R-:W-:Y:S02]  /*31b0*/  LOP3.LUT R28, R14, 0x3f003f, RZ, 0xc0, !PT ;  /* 0x003f003f0e1c7812 */ /* 0x000fe400078ec0ff */
[--C-:B------:R-:W-:Y:S02]  /*31c0*/  SHF.R.U32.HI R39, RZ, 0x6, R14.reuse ;  /* 0x00000006ff277819 */ /* 0x100fe4000001160e */
[----:B------:R-:W-:-:S02]  /*31d0*/  SHF.R.U32.HI R44, RZ, 0xa, R14 ;  /* 0x0000000aff2c7819 */ /* 0x000fc4000001160e */
[----:B------:R-:W-:Y:S02]  /*31e0*/  LOP3.LUT R13, R30, 0xf000f, RZ, 0xc0, !PT ;  /* 0x000f000f1e0d7812 */ /* 0x000fe400078ec0ff */
[----:B------:R-:W-:Y:S02]  /*31f0*/  SHF.R.U32.HI R34, RZ, 0x8, R12 ;  /* 0x00000008ff227819 */ /* 0x000fe4000001160c */
[--C-:B------:R-:W-:Y:S02]  /*3200*/  SHF.R.U32.HI R40, RZ, 0x8, R15.reuse ;  /* 0x00000008ff287819 */ /* 0x100fe4000001160f */
[----:B------:R-:W-:Y:S02]  /*3210*/  LOP3.LUT R29, R15, 0x3f003f, RZ, 0xc0, !PT ;  /* 0x003f003f0f1d7812 */ /* 0x000fe400078ec0ff */
[--C-:B------:R-:W-:Y:S02]  /*3220*/  SHF.R.U32.HI R41, RZ, 0x6, R15.reuse ;  /* 0x00000006ff297819 */ /* 0x100fe4000001160f */
[----:B------:R-:W-:-:S02]  /*3230*/  SHF.R.U32.HI R45, RZ, 0xa, R15 ;  /* 0x0000000aff2d7819 */ /* 0x000fc4000001160f */
[----:B------:R-:W-:Y:S02]  /*3240*/  LOP3.LUT R11, R24, 0xf000f, RZ, 0xc0, !PT ;  /* 0x000f000f180b7812 */ /* 0x000fe400078ec0ff */
[----:B---3--:R-:W-:Y:S02]  /*3250*/  LOP3.LUT R14, R16, 0x3f003f, RZ, 0xc0, !PT ;  /* 0x003f003f100e7812 */ /* 0x008fe400078ec0ff */
[--C-:B------:R-:W-:Y:S02]  /*3260*/  SHF.R.U32.HI R30, RZ, 0x6, R16.reuse ;  /* 0x00000006ff1e7819 */ /* 0x100fe40000011610 */
[----:B------:R-:W-:Y:S02]  /*3270*/  SHF.R.U32.HI R16, RZ, 0xc, R16 ;  /* 0x0000000cff107819 */ /* 0x000fe40000011610 */
[----:B------:R-:W-:Y:S02]  /*3280*/  LOP3.LUT R15, R17, 0x3f003f, RZ, 0xc0, !PT ;  /* 0x003f003f110f7812 */ /* 0x000fe400078ec0ff */
[----:B------:R-:W-:-:S02]  /*3290*/  SHF.R.U32.HI R31, RZ, 0x6, R17 ;  /* 0x00000006ff1f7819 */ /* 0x000fc40000011611 */
[----:B------:R-:W-:Y:S02]  /*32a0*/  LOP3.LUT R36, R25, 0x300030, R36, 0xf8, !PT ;  /* 0x0030003019247812 */ /* 0x000fe400078ef824 */
[----:B------:R-:W-:Y:S02]  /*32b0*/  SHF.R.U32.HI R17, RZ, 0xc, R17 ;  /* 0x0000000cff117819 */ /* 0x000fe40000011611 */
[----:B------:R-:W-:Y:S02]  /*32c0*/  LOP3.LUT R24, R18, 0x3f003f, RZ, 0xc0, !PT ;  /* 0x003f003f12187812 */ /* 0x000fe400078ec0ff */
[--C-:B------:R-:W-:Y:S02]  /*32d0*/  SHF.R.U32.HI R32, RZ, 0x6, R18.reuse ;  /* 0x00000006ff207819 */ /* 0x100fe40000011612 */
[----:B------:R-:W-:Y:S02]  /*32e0*/  SHF.R.U32.HI R18, RZ, 0xc, R18 ;  /* 0x0000000cff127819 */ /* 0x000fe40000011612 */
[----:B------:R-:W-:-:S02]  /*32f0*/  LOP3.LUT R25, R19, 0x3f003f, RZ, 0xc0, !PT ;  /* 0x003f003f13197812 */ /* 0x000fc400078ec0ff */
[--C-:B------:R-:W-:Y:S02]  /*3300*/  SHF.R.U32.HI R33, RZ, 0x6, R19.reuse ;  /* 0x00000006ff217819 */ /* 0x100fe40000011613 */
[----:B------:R-:W-:Y:S02]  /*3310*/  LOP3.LUT R34, R11, 0x300030, R34, 0xf8, !PT ;  /* 0x003000300b227812 */ /* 0x000fe400078ef822 */
[----:B------:R-:W-:Y:S02]  /*3320*/  SHF.R.U32.HI R19, RZ, 0xc, R19 ;  /* 0x0000000cff137819 */ /* 0x000fe40000011613 */
[----:B------:R-:W-:Y:S02]  /*3330*/  LOP3.LUT R26, R12, 0x3f003f, RZ, 0xc0, !PT ;  /* 0x003f003f0c1a7812 */ /* 0x000fe400078ec0ff */
[--C-:B------:R-:W-:Y:S02]  /*3340*/  SHF.R.U32.HI R35, RZ, 0x6, R12.reuse ;  /* 0x00000006ff237819 */ /* 0x100fe4000001160c */
[----:B------:R-:W-:-:S02]  /*3350*/  SHF.R.U32.HI R42, RZ, 0xa, R12 ;  /* 0x0000000aff2a7819 */ /* 0x000fc4000001160c */
[----:B------:R-:W-:Y:S02]  /*3360*/  LOP3.LUT R11, R16, 0xf000f, RZ, 0xc0, !PT ;  /* 0x000f000f100b7812 */ /* 0x000fe400078ec0ff */
[----:B------:R-:W-:Y:S02]  /*3370*/  LOP3.LUT R40, R13, 0x300030, R40, 0xf8, !PT ;  /* 0x003000300d287812 */ /* 0x000fe400078ef828 */
[----:B------:R-:W-:Y:S02]  /*3380*/  LOP3.LUT R12, R17, 0xf000f, RZ, 0xc0, !PT ;  /* 0x000f000f110c7812 */ /* 0x000fe400078ec0ff */
[----:B------:R-:W-:Y:S02]  /*3390*/  LOP3.LUT R13, R18, 0xf000f, RZ, 0xc0, !PT ;  /* 0x000f000f120d7812 */ /* 0x000fe400078ec0ff */
[----:B------:R-:W-:Y:S02]  /*33a0*/  LOP3.LUT R16, R19, 0xf000f, RZ, 0xc0, !PT ;  /* 0x000f000f13107812 */ /* 0x000fe400078ec0ff */
[----:B------:R-:W-:-:S02]  /*33b0*/  LOP3.LUT R23, R23, 0xf000f, RZ, 0xc0, !PT ;  /* 0x000f000f17177812 */ /* 0x000fc400078ec0ff */
[----:B------:R-:W-:Y:S02]  /*33c0*/  LOP3.LUT R42, R11, 0x300030, R42, 0xf8, !PT ;  /* 0x003000300b2a7812 */ /* 0x000fe400078ef82a */
[----:B------:R-:W-:Y:S02]  /*33d0*/  LOP3.LUT R43, R12, 0x300030, R43, 0xf8, !PT ;  /* 0x003000300c2b7812 */ /* 0x000fe400078ef82b */
[----:B------:R-:W-:Y:S02]  /*33e0*/  LOP3.LUT R11, R7, 0x3f003f, RZ, 0xc0, !PT ;  /* 0x003f003f070b7812 */ /* 0x000fe400078ec0ff */
[----:B------:R-:W-:Y:S02]  /*33f0*/  LOP3.LUT R44, R13, 0x300030, R44, 0xf8, !PT ;  /* 0x003000300d2c7812 */ /* 0x000fe400078ef82c */
[----:B------:R-:W-:Y:S02]  /*3400*/  LOP3.LUT R12, R8, 0x3f003f, RZ, 0xc0, !PT ;  /* 0x003f003f080c7812 */ /* 0x000fe400078ec0ff */
[----:B------:R-:W-:-:S02]  /*3410*/  LOP3.LUT R45, R16, 0x300030, R45, 0xf8, !PT ;  /* 0x00300030102d7812 */ /* 0x000fc400078ef82d */
[----:B------:R-:W-:Y:S02]  /*3420*/  LOP3.LUT R13, R9, 0x3f003f, RZ, 0xc0, !PT ;  /* 0x003f003f090d7812 */ /* 0x000fe400078ec0ff */
[----:B------:R-:W-:Y:S02]  /*3430*/  LOP3.LUT R38, R23, 0x300030, R38, 0xf8, !PT ;  /* 0x0030003017267812 */ /* 0x000fe400078ef826 */
        /* <DEDUP_REMOVED lines=40> */
[----:B------:R-:W-:Y:S01]  /*36c0*/  LOP3.LUT R45, R45, 0x64006400, RZ, 0xfc, !PT ;  /* 0x640064002d2d7812 */ /* 0x000fe200078efcff */
        /* <DEDUP_REMOVED lines=75> */
.L_x_30:
        /* <DEDUP_REMOVED lines=47> */
.L_x_32:
[----:B------:R-:W-:Y:S05]  /*3e70*/  @!P3 BRA `(.L_x_31) ;  /* 0x000000040064b947 */ /* 0x000fea0003800000 */
[----:B------:R-:W-:-:S04]  /*3e80*/  PRMT R16, R58, 0x9910, RZ ;  /* 0x000099103a107816 */ /* 0x000fc800000000ff */
[----:B------:R-:W-:-:S13]  /*3e90*/  ISETP.NE.AND P1, PT, R16, RZ, PT ;  /* 0x000000ff1000720c */ /* 0x000fda0003f25270 */
[----:B------:R-:W-:Y:S05]  /*3ea0*/  @!P1 BRA `(.L_x_33) ;  /* 0x0000000000a89947 */ /* 0x000fea0003800000 */
[----:B------:R-:W0:Y:S02]  /*3eb0*/  LDS.128 R16, [UR4+0x20] ;  /* 0x00002004ff107984 */ /* 0x000e240008000c00 */
        /* <DEDUP_REMOVED lines=41> */
.L_x_33:
[----:B------:R-:W-:Y:S05]  /*4150*/  @P0 BRA `(.L_x_31) ;  /* 0x0000000000ac0947 */ /* 0x000fea0003800000 */
[----:B------:R-:W0:Y:S01]  /*4160*/  LDS.128 R16, [UR4+0xa0] ;  /* 0x0000a004ff107984 */ /* 0x000e220008000c00 */
[----:B------:R-:W-:-:S03]  /*4170*/  IMAD.MOV.U32 R65, RZ, RZ, R9 ;  /* 0x000000ffff417224 */ /* 0x000fc600078e0009 */
[----:B------:R-:W1:Y:S01]  /*4180*/  LDS.128 R20, [UR4+0xb0] ;  /* 0x0000b004ff147984 */ /* 0x000e620008000c00 */
[-C--:B0-----:R-:W-:Y:S02]  /*4190*/  HFMA2 R9, R6, R16.reuse, RZ ;  /* 0x0000001006097231 */ /* 0x081fe400000000ff */
[-C--:B------:R-:W-:Y:S02]  /*41a0*/  HFMA2 R7, R7, R16.reuse, RZ.H0_H0 ;  /* 0x0000001007077231 */ /* 0x080fe400000400ff */
[-C--:B------:R-:W-:Y:S02]  /*41b0*/  HFMA2 R6, R8, R16.reuse, RZ ;  /* 0x0000001008067231 */ /* 0x080fe400000000ff */
[----:B------:R-:W-:Y:S02]  /*41c0*/  HFMA2 R16, R65, R16, RZ.H0_H0 ;  /* 0x0000001041107231 */ /* 0x000fe400000400ff */
[-C--:B------:R-:W-:Y:S02]  /*41d0*/  HFMA2 R7, R11, R17.reuse, R7 ;  /* 0x000000110b077231 */ /* 0x080fe40000000007 */
[----:B------:R-:W-:-:S02]  /*41e0*/  HFMA2 R16, R13, R17, R16 ;  /* 0x000000110d107231 */ /* 0x000fc40000000010 */
[-C--:B------:R-:W-:Y:S02]  /*41f0*/  HFMA2 R9, R10, R17.reuse, R9 ;  /* 0x000000110a097231 */ /* 0x080fe40000000009 */
[-C--:B------:R-:W-:Y:S02]  /*4200*/  HFMA2 R7, R15, R18.reuse, R7 ;  /* 0x000000120f077231 */ /* 0x080fe40000000007 */
[----:B------:R-:W-:Y:S02]  /*4210*/  HFMA2 R6, R12, R17, R6 ;  /* 0x000000110c067231 */ /* 0x000fe40000000006 */
[----:B------:R-:W-:Y:S02]  /*4220*/  HFMA2 R16, R25, R18, R16 ;  /* 0x0000001219107231 */ /* 0x000fe40000000010 */
[-C--:B------:R-:W-:Y:S02]  /*4230*/  HFMA2 R7, R31, R19.reuse, R7 ;  /* 0x000000131f077231 */ /* 0x080fe40000000007 */
[----:B------:R-:W-:-:S02]  /*4240*/  HFMA2 R16, R33, R19, R16 ;  /* 0x0000001321107231 */ /* 0x000fc40000000010 */
[----:B------:R-:W-:Y:S02]  /*4250*/  HFMA2 R9, R14, R18, R9 ;  /* 0x000000120e097231 */ /* 0x000fe40000000009 */
[----:B-1----:R-:W-:Y:S02]  /*4260*/  HFMA2 R7, R27, R20, R7 ;  /* 0x000000141b077231 */ /* 0x002fe40000000007 */
[----:B------:R-:W-:Y:S02]  /*4270*/  HFMA2 R6, R24, R18, R6 ;  /* 0x0000001218067231 */ /* 0x000fe40000000006 */
[----:B------:R-:W-:Y:S02]  /*4280*/  HFMA2 R16, R29, R20, R16 ;  /* 0x000000141d107231 */ /* 0x000fe40000000010 */
        /* <DEDUP_REMOVED lines=8> */
[-C--:B------:R-:W-:Y:S02]  /*4310*/  HFMA2 R10, R26, R20.reuse, R10 ;  /* 0x000000141a0a7231 */ /* 0x080fe4000000000a */
[----:B------:R-:W-:Y:S02]  /*4320*/  HADD2 R7, R7.H0_H0, R7.H1_H1 ;  /* 0x3000000707077230 */ /* 0x000fe40000000800 */
[----:B------:R-:W-:Y:S02]  /*4330*/  HFMA2 R6, R28, R20, R6 ;  /* 0x000000141c067231 */ /* 0x000fe40000000006 */
[----:B------:R-:W-:Y:S02]  /*4340*/  HADD2 R16, R16.H0_H0, R16.H1_H1 ;  /* 0x3000001010107230 */ /* 0x000fe40000000800 */
[-C--:B------:R-:W-:Y:S02]  /*4350*/  HFMA2 R11, R35, R21.reuse, R10 ;  /* 0x00000015230b7231 */ /* 0x080fe4000000000a */
[----:B------:R-:W-:-:S02]  /*4360*/  HFMA2 R6, R39, R21, R6 ;  /* 0x0000001527067231 */ /* 0x000fc40000000006 */
[-C--:B------:R-:W-:Y:S02]  /*4370*/  HFMA2 R11, R34, R22.reuse, R11 ;  /* 0x00000016220b7231 */ /* 0x080fe4000000000b */
[----:B------:R-:W-:Y:S02]  /*4380*/  HFMA2 R6, R38, R22, R6 ;  /* 0x0000001626067231 */ /* 0x000fe40000000006 */
[-C--:B------:R-:W-:Y:S02]  /*4390*/  HFMA2 R11, R42, R23.reuse, R11 ;  /* 0x000000172a0b7231 */ /* 0x080fe4000000000b */
[----:B------:R-:W-:Y:S02]  /*43a0*/  HFMA2 R6, R44, R23, R6 ;  /* 0x000000172c067231 */ /* 0x000fe40000000006 */
[----:B------:R-:W-:Y:S02]  /*43b0*/  HADD2 R11, R11.H0_H0, R11.H1_H1 ;  /* 0x3000000b0b0b7230 */ /* 0x000fe40000000800 */
[----:B------:R-:W-:-:S03]  /*43c0*/  HADD2 R6, R6.H0_H0, R6.H1_H1 ;  /* 0x3000000606067230 */ /* 0x000fc60000000800 */
[----:B------:R-:W-:Y:S02]  /*43d0*/  PRMT R11, R11, 0x5410, R7 ;  /* 0x000054100b0b7816 */ /* 0x000fe40000000007 */
[----:B------:R-:W-:-:S03]  /*43e0*/  PRMT R6, R6, 0x5410, R16 ;  /* 0x0000541006067816 */ /* 0x000fc60000000010 */
[----:B------:R-:W-:Y:S02]  /*43f0*/  HFMA2 R47, R11, R50, R47 ;  /* 0x000000320b2f7231 */ /* 0x000fe4000000002f */
[----:B------:R-:W-:-:S07]  /*4400*/  HFMA2 R48, R6, R49, R48 ;  /* 0x0000003106307231 */ /* 0x000fce0000000030 */
.L_x_31:
[----:B------:R-:W-:Y:S01]  /*4410*/  IADD3 R59, PT, PT, R59, 0x20, RZ ;  /* 0x000000203b3b7810 */ /* 0x000fe20007ffe0ff */
[----:B------:R-:W-:Y:S01]  /*4420*/  UIADD3 UR4, UPT, UPT, UR4, 0x40, URZ ;  /* 0x0000004004047890 */ /* 0x000fe2000fffe0ff */
[----:B------:R-:W-:Y:S01]  /*4430*/  IADD3 R52, P3, PT, R52, 0x80, RZ ;  /* 0x0000008034347810 */ /* 0x000fe20007f7e0ff */
[----:B------:R-:W-:Y:S01]  /*4440*/  IMAD.WIDE R8, R51, 0x4, R62 ;  /* 0x0000000433087825 */ /* 0x000fe200078e023e */
[----:B------:R-:W-:-:S03]  /*4450*/  ISETP.GE.AND P1, PT, R59, R56, PT ;  /* 0x000000383b00720c */ /* 0x000fc60003f26270 */
[----:B------:R-:W-:-:S10]  /*4460*/  IMAD.X R53, RZ, RZ, R53, P3 ;  /* 0x000000ffff357224 */ /* 0x000fd400018e0635 */
[----:B------:R-:W-:Y:S05]  /*4470*/  @!P1 BRA `(.L_x_34) ;  /* 0xffffffd400b09947 */ /* 0x000fea000383ffff */
.L_x_25:
[----:B------:R-:W0:Y:S01]  /*4480*/  S2R R6, SR_CTAID.X ;  /* 0x0000000000067919 */ /* 0x000e220000002500 */
[----:B------:R-:W1:Y:S01]  /*4490*/  LDC.64 R8, c[0x0][0x3a0] ;  /* 0x0000e800ff087b82 */ /* 0x000e620000000a00 */
[----:B------:R-:W0:Y:S02]  /*44a0*/  S2R R7, SR_TID.X ;  /* 0x0000000000077919 */ /* 0x000e240000002100 */
[----:B0-----:R-:W-:-:S05]  /*44b0*/  LEA R6, R6, R7, 0x6 ;  /* 0x0000000706067211 */ /* 0x001fca00078e30ff */
[----:B------:R-:W-:-:S04]  /*44c0*/  IMAD.SHL.U32 R6, R6, 0x4, RZ ;  /* 0x0000000406067824 */ /* 0x000fc800078e00ff */
[----:B------:R-:W-:Y:S01]  /*44d0*/  IMAD R7, R51, UR7, R6 ;  /* 0x0000000733077c24 */ /* 0x000fe2000f8e0206 */
[----:B------:R-:W-:-:S03]  /*44e0*/  MOV R6, R5 ;  /* 0x0000000500067202 */ /* 0x000fc60000000f00 */
[----:B-1----:R-:W-:-:S05]  /*44f0*/  IMAD.WIDE R8, R7, 0x2, R8 ;  /* 0x0000000207087825 */ /* 0x002fca00078e0208 */
[----:B------:R0:W-:Y:S01]  /*4500*/  ATOM.E.ADD.F16x2.RN.STRONG.GPU P0, RZ, desc[UR8][R8.64], R6 ;  /* 0x8000000608ff79a2 */ /* 0x0001e2000c10e108 */
[----:B------:R-:W-:Y:S01]  /*4510*/  BSSY.RECONVERGENT B0, `(.L_x_35) ;  /* 0x000000f000007945 */ /* 0x000fe20003800200 */
[----:B------:R-:W-:-:S03]  /*4520*/  IMAD.MOV.U32 R11, RZ, RZ, R4 ;  /* 0x000000ffff0b7224 */ /* 0x000fc600078e0004 */
[----:B0-----:R-:W-:Y:S05]  /*4530*/  @P0 BRA `(.L_x_36) ;  /* 0x0000000000300947 */ /* 0x001fea0003800000 */
[----:B------:R-:W0:Y:S02]  /*4540*/  QSPC.E.S P0, RZ, [R8] ;  /* 0x0000000008ff73aa */ /* 0x000e240000000500 */
[----:B0-----:R-:W-:Y:S05]  /*4550*/  @!P0 BRA `(.L_x_37) ;  /* 0x00000000001c8947 */ /* 0x001fea0003800000 */
[----:B------:R-:W-:-:S04]  /*4560*/  MOV R6, R8 ;  /* 0x0000000800067202 */ /* 0x000fc80000000f00 */
[----:B------:R-:W-:-:S07]  /*4570*/  MOV R10, R6 ;  /* 0x00000006000a7202 */ /* 0x000fce0000000f00 */
.L_x_38:
[----:B------:R-:W0:Y:S02]  /*4580*/  LDS R6, [R10] ;  /* 0x000000000a067984 */ /* 0x000e240000000800 */
[----:B0-----:R-:W-:-:S05]  /*4590*/  HADD2 R7, R6, R5 ;  /* 0x0000000506077230 */ /* 0x001fca0000000000 */
[----:B------:R-:W0:Y:S02]  /*45a0*/  ATOMS.CAST.SPIN P0, [R10], R6, R7 ;  /* 0x000000060a00758d */ /* 0x000e240001800007 */
[----:B0-----:R-:W-:Y:S05]  /*45b0*/  @!P0 BRA `(.L_x_38) ;  /* 0xfffffffc00f08947 */ /* 0x001fea000383ffff */
[----:B------:R-:W-:Y:S05]  /*45c0*/  BRA `(.L_x_36) ;  /* 0x00000000000c7947 */ /* 0x000fea0003800000 */
.L_x_37:
[----:B------:R-:W2:Y:S02]  /*45d0*/  LD.E R5, desc[UR8][R8.64] ;  /* 0x0000000808057980 */ /* 0x000ea4000c101900 */
[----:B--2---:R-:W-:-:S05]  /*45e0*/  IMAD.IADD R5, R6, 0x1, R5 ;  /* 0x0000000106057824 */ /* 0x004fca00078e0205 */
[----:B------:R0:W-:Y:S02]  /*45f0*/  ST.E desc[UR8][R8.64], R5 ;  /* 0x0000000508007985 */ /* 0x0001e4000c101908 */
.L_x_36:
[----:B------:R-:W-:Y:S05]  /*4600*/  BSYNC.RECONVERGENT B0 ;  /* 0x0000000000007941 */ /* 0x000fea0003800200 */
.L_x_35:
[----:B------:R1:W-:Y:S01]  /*4610*/  ATOM.E.ADD.F16x2.RN.STRONG.GPU P0, RZ, desc[UR8][R8.64+0x4], R11 ;  /* 0x8000040b08ff79a2 */ /* 0x0003e2000c10e108 */
[----:B------:R-:W-:Y:S04]  /*4620*/  BSSY.RECONVERGENT B0, `(.L_x_39) ;  /* 0x000000f000007945 */ /* 0x000fe80003800200 */
[----:B-1----:R-:W-:Y:S05]  /*4630*/  @P0 BRA `(.L_x_40) ;  /* 0x0000000000340947 */ /* 0x002fea0003800000 */
[----:B------:R-:W1:Y:S02]  /*4640*/  QSPC.E.S P0, RZ, [R8+0x4] ;  /* 0x0000040008ff73aa */ /* 0x000e640000000500 */
[----:B-1----:R-:W-:Y:S05]  /*4650*/  @!P0 BRA `(.L_x_41) ;  /* 0x0000000000208947 */ /* 0x002fea0003800000 */
[----:B------:R-:W-:-:S04]  /*4660*/  MOV R6, R8 ;  /* 0x0000000800067202 */ /* 0x000fc80000000f00 */
[----:B------:R-:W-:Y:S01]  /*4670*/  MOV R6, R6 ;  /* 0x0000000600067202 */ /* 0x000fe20000000f00 */
[----:B------:R-:W-:-:S07]  /*4680*/  IMAD.MOV.U32 R7, RZ, RZ, R4 ;  /* 0x000000ffff077224 */ /* 0x000fce00078e0004 */
.L_x_42:
[----:B------:R-:W0:Y:S02]  /*4690*/  LDS R4, [R6+0x4] ;  /* 0x0000040006047984 */ /* 0x000e240000000800 */
[----:B0-----:R-:W-:-:S05]  /*46a0*/  HFMA2 R5, R4, 1, 1, R7 ;  /* 0x3c003c0004057831 */ /* 0x001fca0000000007 */
[----:B------:R-:W0:Y:S02]  /*46b0*/  ATOMS.CAST.SPIN P0, [R6+0x4], R4, R5 ;  /* 0x000004040600758d */ /* 0x000e240001800005 */
[----:B0-----:R-:W-:Y:S05]  /*46c0*/  @!P0 BRA `(.L_x_42) ;  /* 0xfffffffc00f08947 */ /* 0x001fea000383ffff */
[----:B------:R-:W-:Y:S05]  /*46d0*/  BRA `(.L_x_40) ;  /* 0x00000000000c7947 */ /* 0x000fea0003800000 */
.L_x_41:
[----:B------:R-:W0:Y:S02]  /*46e0*/  LD.E R4, desc[UR8][R8.64+0x4] ;  /* 0x0000040808047980 */ /* 0x000e24000c101900 */
[----:B0-----:R-:W-:-:S05]  /*46f0*/  IADD3 R5, PT, PT, R11, R4, RZ ;  /* 0x000000040b057210 */ /* 0x001fca0007ffe0ff */
[----:B------:R1:W-:Y:S02]  /*4700*/  ST.E desc[UR8][R8.64+0x4], R5 ;  /* 0x0000040508007985 */ /* 0x0003e4000c101908 */
.L_x_40:
[----:B------:R-:W-:Y:S05]  /*4710*/  BSYNC.RECONVERGENT B0 ;  /* 0x0000000000007941 */ /* 0x000fea0003800200 */
.L_x_39:
[----:B------:R-:W-:Y:S05]  /*4720*/  @!P2 EXIT ;  /* 0x000000000000a94d */ /* 0x000fea0003800000 */
[----:B01----:R-:W-:-:S04]  /*4730*/  IMAD.WIDE R8, R51, 0x2, R8 ;  /* 0x0000000233087825 */ /* 0x003fc800078e0208 */
[----:B------:R-:W-:-:S05]  /*4740*/  IMAD.MOV.U32 R4, RZ, RZ, R3 ;  /* 0x000000ffff047224 */ /* 0x000fca00078e0003 */
[----:B------:R0:W-:Y:S01]  /*4750*/  ATOM.E.ADD.F16x2.RN.STRONG.GPU P0, RZ, desc[UR8][R8.64], R4 ;  /* 0x8000000408ff79a2 */ /* 0x0001e2000c10e108 */
[----:B------:R-:W-:Y:S01]  /*4760*/  BSSY.RECONVERGENT B0, `(.L_x_43) ;  /* 0x000000f000007945 */ /* 0x000fe20003800200 */
[----:B------:R-:W-:-:S03]  /*4770*/  MOV R7, R2 ;  /* 0x0000000200077202 */ /* 0x000fc60000000f00 */
[----:B0-----:R-:W-:Y:S05]  /*4780*/  @P0 BRA `(.L_x_44) ;  /* 0x0000000000300947 */ /* 0x001fea0003800000 */
[----:B------:R-:W0:Y:S02]  /*4790*/  QSPC.E.S P0, RZ, [R8] ;  /* 0x0000000008ff73aa */ /* 0x000e240000000500 */
[----:B0-----:R-:W-:Y:S05]  /*47a0*/  @!P0 BRA `(.L_x_45) ;  /* 0x00000000001c8947 */ /* 0x001fea0003800000 */
[----:B------:R-:W-:-:S05]  /*47b0*/  IMAD.MOV.U32 R4, RZ, RZ, R8 ;  /* 0x000000ffff047224 */ /* 0x000fca00078e0008 */
[----:B------:R-:W-:-:S07]  /*47c0*/  MOV R6, R4 ;  /* 0x0000000400067202 */ /* 0x000fce0000000f00 */
.L_x_46:
[----:B------:R-:W0:Y:S02]  /*47d0*/  LDS R4, [R6] ;  /* 0x0000000006047984 */ /* 0x000e240000000800 */
[----:B0-----:R-:W-:-:S05]  /*47e0*/  HADD2 R5, R4, R3 ;  /* 0x0000000304057230 */ /* 0x001fca0000000000 */
[----:B------:R-:W0:Y:S02]  /*47f0*/  ATOMS.CAST.SPIN P0, [R6], R4, R5 ;  /* 0x000000040600758d */ /* 0x000e240001800005 */
[----:B0-----:R-:W-:Y:S05]  /*4800*/  @!P0 BRA `(.L_x_46) ;  /* 0xfffffffc00f08947 */ /* 0x001fea000383ffff */
[----:B------:R-:W-:Y:S05]  /*4810*/  BRA `(.L_x_44) ;  /* 0x00000000000c7947 */ /* 0x000fea0003800000 */
.L_x_45:
[----:B------:R-:W2:Y:S02]  /*4820*/  LD.E R3, desc[UR8][R8.64] ;  /* 0x0000000808037980 */ /* 0x000ea4000c101900 */
[----:B--2---:R-:W-:-:S05]  /*4830*/  IADD3 R3, PT, PT, R4, R3, RZ ;  /* 0x0000000304037210 */ /* 0x004fca0007ffe0ff */
[----:B------:R0:W-:Y:S02]  /*4840*/  ST.E desc[UR8][R8.64], R3 ;  /* 0x0000000308007985 */ /* 0x0001e4000c101908 */
.L_x_44:
[----:B------:R-:W-:Y:S05]  /*4850*/  BSYNC.RECONVERGENT B0 ;  /* 0x0000000000007941 */ /* 0x000fea0003800200 */
.L_x_43:
[----:B------:R1:W-:Y:S01]  /*4860*/  ATOM.E.ADD.F16x2.RN.STRONG.GPU P0, RZ, desc[UR8][R8.64+0x4], R7 ;  /* 0x8000040708ff79a2 */ /* 0x0003e2000c10e108 */
[----:B------:R-:W-:Y:S04]  /*4870*/  BSSY.RECONVERGENT B0, `(.L_x_47) ;  /* 0x000000f000007945 */ /* 0x000fe80003800200 */
[----:B-1----:R-:W-:Y:S05]  /*4880*/  @P0 BRA `(.L_x_48) ;  /* 0x0000000000340947 */ /* 0x002fea0003800000 */
[----:B------:R-:W1:Y:S02]  /*4890*/  QSPC.E.S P0, RZ, [R8+0x4] ;  /* 0x0000040008ff73aa */ /* 0x000e640000000500 */
[----:B-1----:R-:W-:Y:S05]  /*48a0*/  @!P0 BRA `(.L_x_49) ;  /* 0x0000000000208947 */ /* 0x002fea0003800000 */
[----:B------:R-:W-:-:S05]  /*48b0*/  IMAD.MOV.U32 R4, RZ, RZ, R8 ;  /* 0x000000ffff047224 */ /* 0x000fca00078e0008 */
[----:B------:R-:W-:Y:S02]  /*48c0*/  MOV R4, R4 ;  /* 0x0000000400047202 */ /* 0x000fe40000000f00 */
[----:B------:R-:W-:-:S07]  /*48d0*/  MOV R5, R2 ;  /* 0x0000000200057202 */ /* 0x000fce0000000f00 */
.L_x_50:
[----:B------:R-:W0:Y:S02]  /*48e0*/  LDS R2, [R4+0x4] ;  /* 0x0000040004027984 */ /* 0x000e240000000800 */
[----:B0-----:R-:W-:-:S05]  /*48f0*/  HFMA2 R3, R2, 1, 1, R5 ;  /* 0x3c003c0002037831 */ /* 0x001fca0000000005 */
[----:B------:R-:W0:Y:S02]  /*4900*/  ATOMS.CAST.SPIN P0, [R4+0x4], R2, R3 ;  /* 0x000004020400758d */ /* 0x000e240001800003 */
[----:B0-----:R-:W-:Y:S05]  /*4910*/  @!P0 BRA `(.L_x_50) ;  /* 0xfffffffc00f08947 */ /* 0x001fea000383ffff */
[----:B------:R-:W-:Y:S05]  /*4920*/  BRA `(.L_x_48) ;  /* 0x00000000000c7947 */ /* 0x000fea0003800000 */
.L_x_49:
[----:B------:R-:W0:Y:S02]  /*4930*/  LD.E R2, desc[UR8][R8.64+0x4] ;  /* 0x0000040808027980 */ /* 0x000e24000c101900 */
[----:B0-----:R-:W-:-:S05]  /*4940*/  IMAD.IADD R3, R7, 0x1, R2 ;  /* 0x0000000107037824 */ /* 0x001fca00078e0202 */
[----:B------:R1:W-:Y:S02]  /*4950*/  ST.E desc[UR8][R8.64+0x4], R3 ;  /* 0x0000040308007985 */ /* 0x0003e4000c101908 */
.L_x_48:
[----:B------:R-:W-:Y:S05]  /*4960*/  BSYNC.RECONVERGENT B0 ;  /* 0x0000000000007941 */ /* 0x000fea0003800200 */
.L_x_47:
[----:B------:R-:W-:-:S13]  /*4970*/  ISETP.NE.AND P0, PT, R61, 0x2, PT ;  /* 0x000000023d00780c */ /* 0x000fda0003f05270 */
[----:B------:R-:W-:Y:S05]  /*4980*/  @!P0 EXIT ;  /* 0x000000000000894d */ /* 0x000fea0003800000 */
[----:B01----:R-:W-:Y:S01]  /*4990*/  IMAD.WIDE R8, R51, 0x2, R8 ;  /* 0x0000000233087825 */ /* 0x003fe200078e0208 */
[----:B------:R-:W-:-:S05]  /*49a0*/  MOV R3, R0 ;  /* 0x0000000000037202 */ /* 0x000fca0000000f00 */
[----:B------:R0:W-:Y:S01]  /*49b0*/  ATOM.E.ADD.F16x2.RN.STRONG.GPU P0, RZ, desc[UR8][R8.64], R3 ;  /* 0x8000000308ff79a2 */ /* 0x0001e2000c10e108 */
[----:B------:R-:W-:Y:S04]  /*49c0*/  BSSY.RECONVERGENT B0, `(.L_x_51) ;  /* 0x000000e000007945 */ /* 0x000fe80003800200 */
[----:B0-----:R-:W-:Y:S05]  /*49d0*/  @P0 BRA `(.L_x_52) ;  /* 0x0000000000300947 */ /* 0x001fea0003800000 */
[----:B------:R-:W0:Y:S02]  /*49e0*/  QSPC.E.S P0, RZ, [R8] ;  /* 0x0000000008ff73aa */ /* 0x000e240000000500 */
[----:B0-----:R-:W-:Y:S05]  /*49f0*/  @!P0 BRA `(.L_x_53) ;  /* 0x00000000001c8947 */ /* 0x001fea0003800000 */
[----:B------:R-:W-:-:S05]  /*4a00*/  IMAD.MOV.U32 R2, RZ, RZ, R8 ;  /* 0x000000ffff027224 */ /* 0x000fca00078e0008 */
[----:B------:R-:W-:-:S07]  /*4a10*/  MOV R4, R2 ;  /* 0x0000000200047202 */ /* 0x000fce0000000f00 */
.L_x_54:
[----:B------:R-:W0:Y:S02]  /*4a20*/  LDS R2, [R4] ;  /* 0x0000000004027984 */ /* 0x000e240000000800 */
[----:B0-----:R-:W-:-:S05]  /*4a30*/  HADD2 R3, R2, R0 ;  /* 0x0000000002037230 */ /* 0x001fca0000000000 */
[----:B------:R-:W0:Y:S02]  /*4a40*/  ATOMS.CAST.SPIN P0, [R4], R2, R3 ;  /* 0x000000020400758d */ /* 0x000e240001800003 */
[----:B0-----:R-:W-:Y:S05]  /*4a50*/  @!P0 BRA `(.L_x_54) ;  /* 0xfffffffc00f08947 */ /* 0x001fea000383ffff */
[----:B------:R-:W-:Y:S05]  /*4a60*/  BRA `(.L_x_52) ;  /* 0x00000000000c7947 */ /* 0x000fea0003800000 */
.L_x_53:
[----:B------:R-:W2:Y:S02]  /*4a70*/  LD.E R0, desc[UR8][R8.64] ;  /* 0x0000000808007980 */ /* 0x000ea4000c101900 */
[----:B--2---:R-:W-:-:S05]  /*4a80*/  IADD3 R3, PT, PT, R3, R0, RZ ;  /* 0x0000000003037210 */ /* 0x004fca0007ffe0ff */
[----:B------:R0:W-:Y:S02]  /*4a90*/  ST.E desc[UR8][R8.64], R3 ;  /* 0x0000000308007985 */ /* 0x0001e4000c101908 */
.L_x_52:
[----:B------:R-:W-:Y:S05]  /*4aa0*/  BSYNC.RECONVERGENT B0 ;  /* 0x0000000000007941 */ /* 0x000fea0003800200 */
.L_x_51:
[----:B------:R1:W-:Y:S01]  /*4ab0*/  ATOM.E.ADD.F16x2.RN.STRONG.GPU P0, RZ, desc[UR8][R8.64+0x4], R46 ;  /* 0x8000042e08ff79a2 */ /* 0x0003e2000c10e108 */
[----:B------:R-:W-:Y:S04]  /*4ac0*/  BSSY.RECONVERGENT B0, `(.L_x_55) ;  /* 0x000000e000007945 */ /* 0x000fe80003800200 */
[----:B-1----:R-:W-:Y:S05]  /*4ad0*/  @P0 BRA `(.L_x_56) ;  /* 0x0000000000300947 */ /* 0x002fea0003800000 */
[----:B------:R-:W1:Y:S02]  /*4ae0*/  QSPC.E.S P0, RZ, [R8+0x4] ;  /* 0x0000040008ff73aa */ /* 0x000e640000000500 */
[----:B-1----:R-:W-:Y:S05]  /*4af0*/  @!P0 BRA `(.L_x_57) ;  /* 0x00000000001c8947 */ /* 0x002fea0003800000 */
[----:B------:R-:W-:-:S05]  /*4b00*/  IMAD.MOV.U32 R2, RZ, RZ, R8 ;  /* 0x000000ffff027224 */ /* 0x000fca00078e0008 */
[----:B------:R-:W-:-:S07]  /*4b10*/  MOV R0, R2 ;  /* 0x0000000200007202 */ /* 0x000fce0000000f00 */
.L_x_58:
[----:B------:R-:W0:Y:S02]  /*4b20*/  LDS R2, [R0+0x4] ;  /* 0x0000040000027984 */ /* 0x000e240000000800 */
[----:B0-----:R-:W-:-:S05]  /*4b30*/  HFMA2 R3, R2, 1, 1, R46 ;  /* 0x3c003c0002037831 */ /* 0x001fca000000002e */
[----:B------:R-:W0:Y:S02]  /*4b40*/  ATOMS.CAST.SPIN P0, [R0+0x4], R2, R3 ;  /* 0x000004020000758d */ /* 0x000e240001800003 */
[----:B0-----:R-:W-:Y:S05]  /*4b50*/  @!P0 BRA `(.L_x_58) ;  /* 0xfffffffc00f08947 */ /* 0x001fea000383ffff */
[----:B------:R-:W-:Y:S05]  /*4b60*/  BRA `(.L_x_56) ;  /* 0x00000000000c7947 */ /* 0x000fea0003800000 */
.L_x_57:
[----:B------:R-:W0:Y:S02]  /*4b70*/  LD.E R0, desc[UR8][R8.64+0x4] ;  /* 0x0000040808007980 */ /* 0x000e24000c101900 */
[----:B0-----:R-:W-:-:S05]  /*4b80*/  IADD3 R3, PT, PT, R46, R0, RZ ;  /* 0x000000002e037210 */ /* 0x001fca0007ffe0ff */
[----:B------:R1:W-:Y:S02]  /*4b90*/  ST.E desc[UR8][R8.64+0x4], R3 ;  /* 0x0000040308007985 */ /* 0x0003e4000c101908 */
.L_x_56:
[----:B------:R-:W-:Y:S05]  /*4ba0*/  BSYNC.RECONVERGENT B0 ;  /* 0x0000000000007941 */ /* 0x000fea0003800200 */
.L_x_55:
[----:B------:R-:W-:-:S13]  /*4bb0*/  ISETP.NE.AND P0, PT, R61, 0x3, PT ;  /* 0x000000033d00780c */ /* 0x000fda0003f05270 */
[----:B------:R-:W-:Y:S05]  /*4bc0*/  @!P0 EXIT ;  /* 0x000000000000894d */ /* 0x000fea0003800000 */
[----:B01----:R-:W-:-:S05]  /*4bd0*/  IMAD.WIDE R8, R51, 0x2, R8 ;  /* 0x0000000233087825 */ /* 0x003fca00078e0208 */
[----:B------:R0:W-:Y:S01]  /*4be0*/  ATOM.E.ADD.F16x2.RN.STRONG.GPU P0, RZ, desc[UR8][R8.64], R47 ;  /* 0x8000002f08ff79a2 */ /* 0x0001e2000c10e108 */
[----:B------:R-:W-:Y:S04]  /*4bf0*/  BSSY.RECONVERGENT B0, `(.L_x_59) ;  /* 0x000000e000007945 */ /* 0x000fe80003800200 */
[----:B0-----:R-:W-:Y:S05]  /*4c00*/  @P0 BRA `(.L_x_60) ;  /* 0x0000000000300947 */ /* 0x001fea0003800000 */
[----:B------:R-:W0:Y:S02]  /*4c10*/  QSPC.E.S P0, RZ, [R8] ;  /* 0x0000000008ff73aa */ /* 0x000e240000000500 */
[----:B0-----:R-:W-:Y:S05]  /*4c20*/  @!P0 BRA `(.L_x_61) ;  /* 0x00000000001c8947 */ /* 0x001fea0003800000 */
[----:B------:R-:W-:-:S05]  /*4c30*/  IMAD.MOV.U32 R2, RZ, RZ, R8 ;  /* 0x000000ffff027224 */ /* 0x000fca00078e0008 */
[----:B------:R-:W-:-:S07]  /*4c40*/  MOV R0, R2 ;  /* 0x0000000200007202 */ /* 0x000fce0000000f00 */
.L_x_62:
[----:B------:R-:W0:Y:S02]  /*4c50*/  LDS R2, [R0] ;  /* 0x0000000000027984 */ /* 0x000e240000000800 */
[----:B0-----:R-:W-:-:S05]  /*4c60*/  HADD2 R3, R2, R47 ;  /* 0x0000002f02037230 */ /* 0x001fca0000000000 */
[----:B------:R-:W0:Y:S02]  /*4c70*/  ATOMS.CAST.SPIN P0, [R0], R2, R3 ;  /* 0x000000020000758d */ /* 0x000e240001800003 */
[----:B0-----:R-:W-:Y:S05]  /*4c80*/  @!P0 BRA `(.L_x_62) ;  /* 0xfffffffc00f08947 */ /* 0x001fea000383ffff */
[----:B------:R-:W-:Y:S05]  /*4c90*/  BRA `(.L_x_60) ;  /* 0x00000000000c7947 */ /* 0x000fea0003800000 */
.L_x_61:
[----:B------:R-:W2:Y:S02]  /*4ca0*/  LD.E R0, desc[UR8][R8.64] ;  /* 0x0000000808007980 */ /* 0x000ea4000c101900 */
[----:B--2---:R-:W-:-:S05]  /*4cb0*/  IADD3 R3, PT, PT, R47, R0, RZ ;  /* 0x000000002f037210 */ /* 0x004fca0007ffe0ff */
[----:B------:R0:W-:Y:S02]  /*4cc0*/  ST.E desc[UR8][R8.64], R3 ;  /* 0x0000000308007985 */ /* 0x0001e4000c101908 */
.L_x_60:
[----:B------:R-:W-:Y:S05]  /*4cd0*/  BSYNC.RECONVERGENT B0 ;  /* 0x0000000000007941 */ /* 0x000fea0003800200 */
.L_x_59:
[----:B------:R1:W-:Y:S02]  /*4ce0*/  ATOM.E.ADD.F16x2.RN.STRONG.GPU P0, RZ, desc[UR8][R8.64+0x4], R48 ;  /* 0x8000043008ff79a2 */ /* 0x0003e4000c10e108 */
[----:B-1----:R-:W-:Y:S05]  /*4cf0*/  @P0 EXIT ;  /* 0x000000000000094d */ /* 0x002fea0003800000 */
[----:B------:R-:W1:Y:S02]  /*4d00*/  QSPC.E.S P0, RZ, [R8+0x4] ;  /* 0x0000040008ff73aa */ /* 0x000e640000000500 */
[----:B-1----:R-:W-:Y:S05]  /*4d10*/  @!P0 BRA `(.L_x_63) ;  /* 0x00000000001c8947 */ /* 0x002fea0003800000 */
[----:B------:R-:W-:-:S05]  /*4d20*/  IMAD.MOV.U32 R2, RZ, RZ, R8 ;  /* 0x000000ffff027224 */ /* 0x000fca00078e0008 */
[----:B------:R-:W-:-:S07]  /*4d30*/  MOV R0, R2 ;  /* 0x0000000200007202 */ /* 0x000fce0000000f00 */
.L_x_64:
[----:B------:R-:W0:Y:S02]  /*4d40*/  LDS R2, [R0+0x4] ;  /* 0x0000040000027984 */ /* 0x000e240000000800 */
[----:B0-----:R-:W-:-:S05]  /*4d50*/  HFMA2 R3, R2, 1, 1, R48 ;  /* 0x3c003c0002037831 */ /* 0x001fca0000000030 */
[----:B------:R-:W0:Y:S02]  /*4d60*/  ATOMS.CAST.SPIN P0, [R0+0x4], R2, R3 ;  /* 0x000004020000758d */ /* 0x000e240001800003 */
[----:B0-----:R-:W-:Y:S05]  /*4d70*/  @!P0 BRA `(.L_x_64) ;  /* 0xfffffffc00f08947 */ /* 0x001fea000383ffff */
[----:B------:R-:W-:Y:S05]  /*4d80*/  EXIT ;  /* 0x000000000000794d */ /* 0x000fea0003800000 */
.L_x_63:
[----:B------:R-:W0:Y:S02]  /*4d90*/  LD.E R0, desc[UR8][R8.64+0x4] ;  /* 0x0000040808007980 */ /* 0x000e24000c101900 */
[----:B0-----:R-:W-:-:S05]  /*4da0*/  IADD3 R3, PT, PT, R48, R0, RZ ;  /* 0x0000000030037210 */ /* 0x001fca0007ffe0ff */
[----:B------:R-:W-:Y:S01]  /*4db0*/  ST.E desc[UR8][R8.64+0x4], R3 ;  /* 0x0000040308007985 */ /* 0x000fe2000c101908 */
[----:B------:R-:W-:Y:S05]  /*4dc0*/  EXIT ;  /* 0x000000000000794d */ /* 0x000fea0003800000 */
.L_x_65:
[----:B------:R-:W-:-:S00]  /*4dd0*/  BRA `(.L_x_65) ;  /* 0xfffffffc00fc7947 */ /* 0x000fc0000383ffff */
[----:B------:R-:W-:-:S00]  /*4de0*/  NOP ;  /* 0x0000000000007918 */ /* 0x000fc00000000000 */
        /* <DEDUP_REMOVED lines=9> */
.L_x_3913:


//--------------------- .text._Z23gemm_half_q_half_kernelILi4ELi48ELb1ELb0ELi64EEvPK6__halfPKjS4_S2_PS0_iiiiPKtS7_iiiiiibS2_i --------------------------
	.section	.text._Z23gemm_half_q_half_kernelILi4ELi48ELb1ELb0ELi64EEvPK6__halfPKjS4_S2_PS0_iiiiPKtS7_iiiiiibS2_i,"ax",@progbits
	.align	128
        .global         _Z23gemm_half_q_half_kernelILi4ELi48ELb1ELb0ELi64EEvPK6__halfPKjS4_S2_PS0_iiiiPKtS7_iiiiiibS2_i
        .type           _Z23gemm_half_q_half_kernelILi4ELi48ELb1ELb0ELi64EEvPK6__halfPKjS4_S2_PS0_iiiiPKtS7_iiiiiibS2_i,@function
        .size           _Z23gemm_half_q_half_kernelILi4ELi48ELb1ELb0ELi64EEvPK6__halfPKjS4_S2_PS0_iiiiPKtS7_iiiiiibS2_i,(.L_x_3914 - _Z23gemm_half_q_half_kernelILi4ELi48ELb1ELb0ELi64EEvPK6__halfPKjS4_S2_PS0_iiiiPKtS7_iiiiiibS2_i)
        .other          _Z23gemm_half_q_half_kernelILi4ELi48ELb1ELb0ELi64EEvPK6__halfPKjS4_S2_PS0_iiiiPKtS7_iiiiiibS2_i,@"STO_CUDA_ENTRY STV_DEFAULT"
_Z23gemm_half_q_half_kernelILi4ELi48ELb1ELb0ELi64EEvPK6__halfPKjS4_S2_PS0_iiiiPKtS7_iiiiiibS2_i:
.text._Z23gemm_half_q_half_kernelILi4ELi48ELb1ELb0ELi64EEvPK6__halfPKjS4_S2_PS0_iiiiPKtS7_iiiiiibS2_i:
[----:B------:R-:W0:Y:S08]  /*0000*/  LDC R1, c[0x0][0x37c] ;  /* 0x0000df00ff017b82 */ /* 0x000e300000000800 */
[----:B------:R-:W1:Y:S01]  /*0010*/  S2UR UR10, SR_CTAID.Y ;  /* 0x00000000000a79c3 */ /* 0x000e620000002600 */
[----:B------:R-:W1:Y:S01]  /*0020*/  LDCU UR7, c[0x0][0x3a8] ;  /* 0x00007500ff0777ac */ /* 0x000e620008000800 */
[----:B0-----:R-:W-:Y:S01]  /*0030*/  IADD3 R1, PT, PT, R1, -0x10, RZ ;  /* 0xfffffff001017810 */ /* 0x001fe20007ffe0ff */
[----:B-1----:R-:W-:-:S06]  /*0040*/  UIMAD UR4, UR10, -0x4, UR7 ;  /* 0xfffffffc0a0478a4 */ /* 0x002fcc000f8e0207 */
[----:B------:R-:W-:-:S04]  /*0050*/  MOV R34, UR4 ;  /* 0x0000000400227c02 */ /* 0x000fc80008000f00 */
        /* <DEDUP_REMOVED lines=30> */
.L_x_66:
[----:B------:R-:W-:Y:S01]  /*0240*/  PRMT R3, R3, 0x9910, RZ ;  /* 0x0000991003037816 */ /* 0x000fe200000000ff */
[----:B------:R-:W0:Y:S01]  /*0250*/  S2UR UR4, SR_CTAID.X ;  /* 0x00000000000479c3 */ /* 0x000e220000002500 */
[----:B------:R-:W-:Y:S02]  /*0260*/  SHF.L.U32 R93, R9, 0x6, RZ ;  /* 0x00000006095d7819 */ /* 0x000fe400000006ff */
[----:B------:R-:W-:Y:S02]  /*0270*/  ISETP.NE.AND P1, PT, R3, RZ, PT ;  /* 0x000000ff0300720c */ /* 0x000fe40003f25270 */
[----:B------:R-:W-:-:S11]  /*0280*/  VIADDMNMX R88, R93, 0x40, R2, PT ;  /* 0x000000405d587846 */ /* 0x000fd60003800102 */
[----:B0-----:R-:W-:Y:S05]  /*0290*/  @!P1 EXIT ;  /* 0x000000000000994d */ /* 0x001fea0003800000 */
[----:B------:R-:W-:Y:S01]  /*02a0*/  IADD3 R20, PT, PT, R93, R0, RZ ;  /* 0x000000005d147210 */ /* 0x000fe20007ffe0ff */
        /* <DEDUP_REMOVED lines=15> */
[----:B------:R-:W-:-:S05]  /*03a0*/  IMAD R5, R2, UR10, RZ ;  /* 0x0000000a02057c24 */ /* 0x000fca000f8e02ff */
[----:B------:R-:W-:-:S04]  /*03b0*/  SHF.L.U32 R5, R5, 0x2, RZ ;  /* 0x0000000205057819 */ /* 0x000fc800000006ff */
        /* <DEDUP_REMOVED lines=10> */
[----:B0-----:R-:W-:Y:S02]  /*0460*/  IADD3 R3, PT, PT, R3, 0x80, RZ ;  /* 0x0000008003037810 */ /* 0x001fe40007ffe0ff */
[----:B------:R-:W-:-:S09]  /*0470*/  IADD3 R5, PT, PT, R5, R2, RZ ;  /* 0x0000000205057210 */ /* 0x000fd20007ffe0ff */
[----:B------:R-:W-:Y:S05]  /*0480*/  @P1 BRA `(.L_x_70) ;  /* 0x0000000000ec1947 */ /* 0x000fea0003800000 */
[----:B------:R-:W-:Y:S02]  /*0490*/  IADD3 R6, PT, PT, RZ, -R8, RZ ;  /* 0x80000008ff067210 */ /* 0x000fe40007ffe0ff */
[----:B------:R-:W-:Y:S02]  /*04a0*/  PLOP3.LUT P1, PT, PT, PT, PT, 0x80, 0x8 ;  /* 0x000000000008781c */ /* 0x000fe40003f2f070 */
[----:B------:R-:W-:-:S13]  /*04b0*/  ISETP.GT.AND P2, PT, R6, 0x3, PT ;  /* 0x000000030600780c */ /* 0x000fda0003f44270 */
[----:B------:R-:W-:Y:S05]  /*04c0*/  @!P2 BRA `(.L_x_71) ;  /* 0x000000000084a947 */ /* 0x000fea0003800000 */
[----:B------:R-:W-:-:S13]  /*04d0*/  PLOP3.LUT P1, PT, PT, PT, PT, 0x8, 0x80 ;  /* 0x000000000080781c */ /* 0x000fda0003f2e170 */
.L_x_72:
[C---:B------:R-:W-:Y:S02]  /*04e0*/  IADD3 R7, P2, PT, R20.reuse, R5, RZ ;  /* 0x0000000514077210 */ /* 0x040fe40007f5e0ff */
[CC--:B------:R-:W-:Y:S02]  /*04f0*/  IADD3 R11, PT, PT, R5.reuse, R2.reuse, RZ ;  /* 0x00000002050b7210 */ /* 0x0c0fe40007ffe0ff */
[----:B------:R-:W-:Y:S02]  /*0500*/  LEA.HI.X.SX32 R10, R5, RZ, 0x1, P2 ;  /* 0x000000ff050a7211 */ /* 0x000fe400010f0eff */
[----:B------:R-:W-:Y:S02]  /*0510*/  IADD3 R5, PT, PT, R11, R2, RZ ;  /* 0x000000020b057210 */ /* 0x000fe40007ffe0ff */
[----:B------:R-:W-:Y:S02]  /*0520*/  LEA R6, P2, R7, UR12, 0x1 ;  /* 0x0000000c07067c11 */ /* 0x000fe4000f8408ff */
[----:B------:R-:W-:-:S02]  /*0530*/  IADD3 R14, P3, PT, R20, R11, RZ ;  /* 0x0000000b140e7210 */ /* 0x000fc40007f7e0ff */
[----:B------:R-:W-:Y:S02]  /*0540*/  IADD3 R17, PT, PT, R5, R2, RZ ;  /* 0x0000000205117210 */ /* 0x000fe40007ffe0ff */
[----:B------:R-:W-:Y:S02]  /*0550*/  LEA.HI.X R7, R7, UR13, R10, 0x1, P2 ;  /* 0x0000000d07077c11 */ /* 0x000fe400090f0c0a */
[----:B------:R-:W-:Y:S02]  /*0560*/  LEA.HI.X.SX32 R11, R11, RZ, 0x1, P3 ;  /* 0x000000ff0b0b7211 */ /* 0x000fe400018f0eff */
[----:B------:R-:W-:Y:S01]  /*0570*/  LEA R10, P2, R14, UR12, 0x1 ;  /* 0x0000000c0e0a7c11 */ /* 0x000fe2000f8408ff */
[----:B------:R-:W2:Y:S01]  /*0580*/  LDG.E.U16.CONSTANT R6, desc[UR8][R6.64] ;  /* 0x0000000806067981 */ /* 0x000ea2000c1e9500 */
[C---:B------:R-:W-:Y:S02]  /*0590*/  IADD3 R13, P4, PT, R20.reuse, R5, RZ ;  /* 0x00000005140d7210 */ /* 0x040fe40007f9e0ff */
[----:B------:R-:W-:-:S02]  /*05a0*/  IADD3 R15, P5, PT, R20, R17, RZ ;  /* 0x00000011140f7210 */ /* 0x000fc40007fbe0ff */
[----:B------:R-:W-:Y:S02]  /*05b0*/  LEA.HI.X R11, R14, UR13, R11, 0x1, P2 ;  /* 0x0000000d0e0b7c11 */ /* 0x000fe400090f0c0b */
[----:B------:R-:W-:Y:S02]  /*05c0*/  LEA.HI.X.SX32 R18, R5, RZ, 0x1, P4 ;  /* 0x000000ff05127211 */ /* 0x000fe400020f0eff */
[----:B------:R-:W-:Y:S01]  /*05d0*/  LEA R12, P3, R13, UR12, 0x1 ;  /* 0x0000000c0d0c7c11 */ /* 0x000fe2000f8608ff */
[----:B------:R-:W3:Y:S01]  /*05e0*/  LDG.E.U16.CONSTANT R10, desc[UR8][R10.64] ;  /* 0x000000080a0a7981 */ /* 0x000ee2000c1e9500 */
[----:B------:R-:W-:Y:S02]  /*05f0*/  LEA.HI.X.SX32 R16, R17, RZ, 0x1, P5 ;  /* 0x000000ff11107211 */ /* 0x000fe400028f0eff */
[----:B------:R-:W-:Y:S02]  /*0600*/  LEA R14, P2, R15, UR12, 0x1 ;  /* 0x0000000c0f0e7c11 */ /* 0x000fe4000f8408ff */
[----:B------:R-:W-:-:S02]  /*0610*/  LEA.HI.X R13, R13, UR13, R18, 0x1, P3 ;  /* 0x0000000d0d0d7c11 */ /* 0x000fc400098f0c12 */
[----:B------:R-:W-:-:S03]  /*0620*/  LEA.HI.X R15, R15, UR13, R16, 0x1, P2 ;  /* 0x0000000d0f0f7c11 */ /* 0x000fc600090f0c10 */
[----:B------:R-:W4:Y:S04]  /*0630*/  LDG.E.U16.CONSTANT R12, desc[UR8][R12.64] ;  /* 0x000000080c0c7981 */ /* 0x000f28000c1e9500 */
[----:B------:R-:W5:Y:S01]  /*0640*/  LDG.E.U16.CONSTANT R14, desc[UR8][R14.64] ;  /* 0x000000080e0e7981 */ /* 0x000f62000c1e9500 */
[----:B------:R-:W-:-:S04]  /*0650*/  IADD3 R8, PT, PT, R8, 0x4, RZ ;  /* 0x0000000408087810 */ /* 0x000fc80007ffe0ff */
[----:B------:R-:W-:Y:S02]  /*0660*/  ISETP.GE.AND P2, PT, R8, -0x3, PT ;  /* 0xfffffffd0800780c */ /* 0x000fe40003f46270 */
[----:B------:R-:W-:Y:S01]  /*0670*/  IADD3 R5, PT, PT, R17, R2, RZ ;  /* 0x0000000211057210 */ /* 0x000fe20007ffe0ff */
[----:B--2---:R-:W-:Y:S04]  /*0680*/  STS.U16 [R3], R6 ;  /* 0x0000000603007388 */ /* 0x004fe80000000400 */
[----:B---3--:R-:W-:Y:S04]  /*0690*/  STS.U16 [R3+0x80], R10 ;  /* 0x0000800a03007388 */ /* 0x008fe80000000400 */
[----:B----4-:R-:W-:Y:S04]  /*06a0*/  STS.U16 [R3+0x100], R12 ;  /* 0x0001000c03007388 */ /* 0x010fe80000000400 */
[----:B-----5:R0:W-:Y:S02]  /*06b0*/  STS.U16 [R3+0x180], R14 ;  /* 0x0001800e03007388 */ /* 0x0201e40000000400 */
[----:B0-----:R-:W-:Y:S01]  /*06c0*/  IADD3 R3, PT, PT, R3, 0x200, RZ ;  /* 0x0000020003037810 */ /* 0x001fe20007ffe0ff */
[----:B------:R-:W-:Y:S06]  /*06d0*/  @!P2 BRA `(.L_x_72) ;  /* 0xfffffffc0080a947 */ /* 0x000fec000383ffff */
.L_x_71:
[----:B------:R-:W-:-:S04]  /*06e0*/  IADD3 R6, PT, PT, RZ, -R8, RZ ;  /* 0x80000008ff067210 */ /* 0x000fc80007ffe0ff */
[----:B------:R-:W-:-:S13]  /*06f0*/  ISETP.GT.AND P2, PT, R6, 0x1, PT ;  /* 0x000000010600780c */ /* 0x000fda0003f44270 */
[----:B------:R-:W-:Y:S05]  /*0700*/  @!P2 BRA `(.L_x_73) ;  /* 0x000000000044a947 */ /* 0x000fea0003800000 */
[C---:B------:R-:W-:Y:S02]  /*0710*/  IADD3 R13, PT, PT, R5.reuse, R2, RZ ;  /* 0x00000002050d7210 */ /* 0x040fe40007ffe0ff */
[C---:B------:R-:W-:Y:S02]  /*0720*/  IADD3 R7, P1, PT, R20.reuse, R5, RZ ;  /* 0x0000000514077210 */ /* 0x040fe40007f3e0ff */
[----:B------:R-:W-:Y:S02]  /*0730*/  IADD3 R11, P2, PT, R20, R13, RZ ;  /* 0x0000000d140b7210 */ /* 0x000fe40007f5e0ff */
[----:B------:R-:W-:Y:S02]  /*0740*/  LEA.HI.X.SX32 R14, R5, RZ, 0x1, P1 ;  /* 0x000000ff050e7211 */ /* 0x000fe400008f0eff */
[----:B------:R-:W-:Y:S02]  /*0750*/  LEA.HI.X.SX32 R12, R13, RZ, 0x1, P2 ;  /* 0x000000ff0d0c7211 */ /* 0x000fe400010f0eff */
[----:B------:R-:W-:-:S02]  /*0760*/  LEA R6, P1, R7, UR12, 0x1 ;  /* 0x0000000c07067c11 */ /* 0x000fc4000f8208ff */
[----:B------:R-:W-:Y:S02]  /*0770*/  LEA R10, P2, R11, UR12, 0x1 ;  /* 0x0000000c0b0a7c11 */ /* 0x000fe4000f8408ff */
[----:B------:R-:W-:Y:S02]  /*0780*/  LEA.HI.X R7, R7, UR13, R14, 0x1, P1 ;  /* 0x0000000d07077c11 */ /* 0x000fe400088f0c0e */
[----:B------:R-:W-:-:S03]  /*0790*/  LEA.HI.X R11, R11, UR13, R12, 0x1, P2 ;  /* 0x0000000d0b0b7c11 */ /* 0x000fc600090f0c0c */
[----:B------:R-:W2:Y:S04]  /*07a0*/  LDG.E.U16.CONSTANT R6, desc[UR8][R6.64] ;  /* 0x0000000806067981 */ /* 0x000ea8000c1e9500 */
[----:B------:R-:W3:Y:S01]  /*07b0*/  LDG.E.U16.CONSTANT R10, desc[UR8][R10.64] ;  /* 0x000000080a0a7981 */ /* 0x000ee2000c1e9500 */
[----:B------:R-:W-:Y:S02]  /*07c0*/  PLOP3.LUT P1, PT, PT, PT, PT, 0x8, 0x80 ;  /* 0x000000000080781c */ /* 0x000fe40003f2e170 */
[----:B------:R-:W-:Y:S02]  /*07d0*/  IADD3 R8, PT, PT, R8, 0x2, RZ ;  /* 0x0000000208087810 */ /* 0x000fe40007ffe0ff */
[----:B------:R-:W-:Y:S01]  /*07e0*/  IADD3 R5, PT, PT, R13, R2, RZ ;  /* 0x000000020d057210 */ /* 0x000fe20007ffe0ff */
[----:B--2---:R-:W-:Y:S04]  /*07f0*/  STS.U16 [R3], R6 ;  /* 0x0000000603007388 */ /* 0x004fe80000000400 */
[----:B---3--:R0:W-:Y:S02]  /*0800*/  STS.U16 [R3+0x80], R10 ;  /* 0x0000800a03007388 */ /* 0x0081e40000000400 */
[----:B0-----:R-:W-:-:S07]  /*0810*/  IADD3 R3, PT, PT, R3, 0x100, RZ ;  /* 0x0000010003037810 */ /* 0x001fce0007ffe0ff */
.L_x_73:
[----:B------:R-:W-:-:S13]  /*0820*/  ISETP.EQ.AND P2, PT, R8, RZ, PT ;  /* 0x000000ff0800720c */ /* 0x000fda0003f42270 */
[----:B------:R-:W-:Y:S05]  /*0830*/  @!P1 BRA P2, `(.L_x_68) ;  /* 0x0000000400789947 */ /* 0x000fea0001000000 */
.L_x_70:
[----:B------:R-:W-:-:S04]  /*0840*/  IADD3 R7, P1, PT, R20, R5, RZ ;  /* 0x0000000514077210 */ /* 0x000fc80007f3e0ff */
[----:B------:R-:W-:Y:S02]  /*0850*/  LEA.HI.X.SX32 R10, R5, RZ, 0x1, P1 ;  /* 0x000000ff050a7211 */ /* 0x000fe400008f0eff */
[----:B------:R-:W-:-:S04]  /*0860*/  LEA R6, P1, R7, UR12, 0x1 ;  /* 0x0000000c07067c11 */ /* 0x000fc8000f8208ff */
[----:B------:R-:W-:-:S05]  /*0870*/  LEA.HI.X R7, R7, UR13, R10, 0x1, P1 ;  /* 0x0000000d07077c11 */ /* 0x000fca00088f0c0a */
[----:B------:R-:W2:Y:S01]  /*0880*/  LDG.E.U16.CONSTANT R6, desc[UR8][R6.64] ;  /* 0x0000000806067981 */ /* 0x000ea2000c1e9500 */
[----:B------:R-:W-:Y:S02]  /*0890*/  IADD3 R8, PT, PT, R8, 0x1, RZ ;  /* 0x0000000108087810 */ /* 0x000fe40007ffe0ff */
[----:B------:R-:W-:Y:S02]  /*08a0*/  IADD3 R5, PT, PT, R5, R2, RZ ;  /* 0x0000000205057210 */ /* 0x000fe40007ffe0ff */
[----:B------:R-:W-:Y:S01]  /*08b0*/  ISETP.NE.AND P1, PT, R8, RZ, PT ;  /* 0x000000ff0800720c */ /* 0x000fe20003f25270 */
[----:B--2---:R0:W-:Y:S02]  /*08c0*/  STS.U16 [R3], R6 ;  /* 0x0000000603007388 */ /* 0x0041e40000000400 */
[----:B0-----:R-:W-:-:S10]  /*08d0*/  IADD3 R3, PT, PT, R3, 0x80, RZ ;  /* 0x0000008003037810 */ /* 0x001fd40007ffe0ff */
[----:B------:R-:W-:Y:S05]  /*08e0*/  @P1 BRA `(.L_x_70) ;  /* 0xfffffffc00d41947 */ /* 0x000fea000383ffff */
[----:B------:R-:W-:Y:S05]  /*08f0*/  BRA `(.L_x_68) ;  /* 0x0000000400487947 */ /* 0x000fea0003800000 */
.L_x_69:
[C---:B------:R-:W-:Y:S01]  /*0900*/  LEA R6, P1, R20.reuse, UR12, 0x1 ;  /* 0x0000000c14067c11 */ /* 0x040fe2000f8208ff */
[----:B------:R-:W0:Y:S03]  /*0910*/  LDCU.64 UR14, c[0x0][0x380] ;  /* 0x00007000ff0e77ac */ /* 0x000e260008000a00 */
[----:B------:R-:W-:-:S05]  /*0920*/  LEA.HI.X R7, R20, UR13, RZ, 0x1, P1 ;  /* 0x0000000d14077c11 */ /* 0x000fca00088f0cff */
[----:B------:R1:W5:Y:S01]  /*0930*/  LDG.E.U16.CONSTANT R18, desc[UR8][R6.64] ;  /* 0x0000000806127981 */ /* 0x000362000c1e9500 */
[----:B------:R-:W-:Y:S01]  /*0940*/  IADD3 R5, PT, PT, RZ, -R19, RZ ;  /* 0x80000013ff057210 */ /* 0x000fe20007ffe0ff */
[----:B------:R-:W-:-:S03]  /*0950*/  IMAD R17, R2, UR10, RZ ;  /* 0x0000000a02117c24 */ /* 0x000fc6000f8e02ff */
[----:B------:R-:W-:Y:S02]  /*0960*/  ISETP.GE.AND P1, PT, R5, RZ, PT ;  /* 0x000000ff0500720c */ /* 0x000fe40003f26270 */
[----:B------:R-:W-:-:S11]  /*0970*/  SHF.L.U32 R17, R17, 0x2, RZ ;  /* 0x0000000211117819 */ /* 0x000fd600000006ff */
[----:B01----:R-:W-:Y:S05]  /*0980*/  @P1 BRA `(.L_x_74) ;  /* 0x0000000000f81947 */ /* 0x003fea0003800000 */
[----:B------:R-:W-:Y:S02]  /*0990*/  IADD3 R6, PT, PT, RZ, -R5, RZ ;  /* 0x80000005ff067210 */ /* 0x000fe40007ffe0ff */
[----:B------:R-:W-:Y:S02]  /*09a0*/  PLOP3.LUT P1, PT, PT, PT, PT, 0x80, 0x8 ;  /* 0x000000000008781c */ /* 0x000fe40003f2f070 */
[----:B------:R-:W-:-:S13]  /*09b0*/  ISETP.GT.AND P2, PT, R6, 0x3, PT ;  /* 0x000000030600780c */ /* 0x000fda0003f44270 */
[----:B------:R-:W-:Y:S05]  /*09c0*/  @!P2 BRA `(.L_x_75) ;  /* 0x00000000008ca947 */ /* 0x000fea0003800000 */
[----:B------:R-:W-:Y:S01]  /*09d0*/  PLOP3.LUT P1, PT, PT, PT, PT, 0x8, 0x80 ;  /* 0x000000000080781c */ /* 0x000fe20003f2e170 */
[----:B------:R-:W0:Y:S01]  /*09e0*/  LDCU.64 UR12, c[0x0][0x380] ;  /* 0x00007000ff0c77ac */ /* 0x000e220008000a00 */
[----:B------:R-:W-:-:S11]  /*09f0*/  NOP ;  /* 0x0000000000007918 */ /* 0x000fd60000000000 */
.L_x_76:
[----:B------:R-:W-:Y:S01]  /*0a00*/  IMAD.IADD R11, R17, 0x1, R2 ;  /* 0x00000001110b7824 */ /* 0x000fe200078e0202 */
[----:B-----5:R-:W-:-:S04]  /*0a10*/  IADD3 R7, P2, PT, R18, R17, RZ ;  /* 0x0000001112077210 */ /* 0x020fc80007f5e0ff */
[-C--:B------:R-:W-:Y:S02]  /*0a20*/  IADD3 R13, PT, PT, R11, R2.reuse, RZ ;  /* 0x000000020b0d7210 */ /* 0x080fe40007ffe0ff */
[----:B------:R-:W-:Y:S02]  /*0a30*/  LEA.HI.X.SX32 R8, R17, RZ, 0x1, P2 ;  /* 0x000000ff11087211 */ /* 0x000fe400010f0eff */
[----:B0-----:R-:W-:Y:S02]  /*0a40*/  LEA R6, P2, R7, UR12, 0x1 ;  /* 0x0000000c07067c11 */ /* 0x001fe4000f8408ff */
[----:B------:R-:W-:Y:S02]  /*0a50*/  IADD3 R14, P3, PT, R18, R11, RZ ;  /* 0x0000000b120e7210 */ /* 0x000fe40007f7e0ff */
[----:B------:R-:W-:Y:S02]  /*0a60*/  IADD3 R17, PT, PT, R13, R2, RZ ;  /* 0x000000020d117210 */ /* 0x000fe40007ffe0ff */
[----:B------:R-:W-:-:S02]  /*0a70*/  LEA.HI.X R7, R7, UR13, R8, 0x1, P2 ;  /* 0x0000000d07077c11 */ /* 0x000fc400090f0c08 */
[----:B------:R-:W-:Y:S02]  /*0a80*/  LEA.HI.X.SX32 R11, R11, RZ, 0x1, P3 ;  /* 0x000000ff0b0b7211 */ /* 0x000fe400018f0eff */
[----:B------:R-:W-:Y:S01]  /*0a90*/  LEA R10, P2, R14, UR12, 0x1 ;  /* 0x0000000c0e0a7c11 */ /* 0x000fe2000f8408ff */
[----:B------:R-:W2:Y:S01]  /*0aa0*/  LDG.E.U16.CONSTANT R6, desc[UR8][R6.64] ;  /* 0x0000000806067981 */ /* 0x000ea2000c1e9500 */
[C---:B------:R-:W-:Y:S02]  /*0ab0*/  IADD3 R16, P4, PT, R18.reuse, R13, RZ ;  /* 0x0000000d12107210 */ /* 0x040fe40007f9e0ff */
[----:B------:R-:W-:Y:S02]  /*0ac0*/  IADD3 R8, P5, PT, R18, R17, RZ ;  /* 0x0000001112087210 */ /* 0x000fe40007fbe0ff */
[----:B------:R-:W-:Y:S02]  /*0ad0*/  LEA.HI.X R11, R14, UR13, R11, 0x1, P2 ;  /* 0x0000000d0e0b7c11 */ /* 0x000fe400090f0c0b */
[----:B------:R-:W-:-:S02]  /*0ae0*/  LEA.HI.X.SX32 R13, R13, RZ, 0x1, P4 ;  /* 0x000000ff0d0d7211 */ /* 0x000fc400020f0eff */
[----:B------:R-:W-:Y:S01]  /*0af0*/  LEA R12, P3, R16, UR12, 0x1 ;  /* 0x0000000c100c7c11 */ /* 0x000fe2000f8608ff */
[----:B------:R-:W3:Y:S01]  /*0b00*/  LDG.E.U16.CONSTANT R10, desc[UR8][R10.64] ;  /* 0x000000080a0a7981 */ /* 0x000ee2000c1e9500 */
[----:B------:R-:W-:Y:S02]  /*0b10*/  LEA.HI.X.SX32 R15, R17, RZ, 0x1, P5 ;  /* 0x000000ff110f7211 */ /* 0x000fe400028f0eff */
[----:B------:R-:W-:Y:S02]  /*0b20*/  LEA R14, P2, R8, UR12, 0x1 ;  /* 0x0000000c080e7c11 */ /* 0x000fe4000f8408ff */
[----:B------:R-:W-:Y:S02]  /*0b30*/  LEA.HI.X R13, R16, UR13, R13, 0x1, P3 ;  /* 0x0000000d100d7c11 */ /* 0x000fe400098f0c0d */
[----:B------:R-:W-:-:S03]  /*0b40*/  LEA.HI.X R15, R8, UR13, R15, 0x1, P2 ;  /* 0x0000000d080f7c11 */ /* 0x000fc600090f0c0f */
[----:B------:R-:W4:Y:S04]  /*0b50*/  LDG.E.U16.CONSTANT R12, desc[UR8][R12.64] ;  /* 0x000000080c0c7981 */ /* 0x000f28000c1e9500 */
[----:B------:R-:W4:Y:S01]  /*0b60*/  LDG.E.U16.CONSTANT R14, desc[UR8][R14.64] ;  /* 0x000000080e0e7981 */ /* 0x000f22000c1e9500 */
[----:B------:R-:W-:-:S04]  /*0b70*/  IADD3 R5, PT, PT, R5, 0x4, RZ ;  /* 0x0000000405057810 */ /* 0x000fc80007ffe0ff */
[----:B------:R-:W-:Y:S02]  /*0b80*/  ISETP.GE.AND P2, PT, R5, -0x3, PT ;  /* 0xfffffffd0500780c */ /* 0x000fe40003f46270 */
[----:B------:R-:W-:Y:S01]  /*0b90*/  IADD3 R17, PT, PT, R17, R2, RZ ;  /* 0x0000000211117210 */ /* 0x000fe20007ffe0ff */
[----:B--2---:R-:W-:Y:S04]  /*0ba0*/  STS.U16 [R3], R6 ;  /* 0x0000000603007388 */ /* 0x004fe80000000400 */
[----:B---3--:R-:W-:Y:S04]  /*0bb0*/  STS.U16 [R3+0x80], R10 ;  /* 0x0000800a03007388 */ /* 0x008fe80000000400 */
[----:B----4-:R-:W-:Y:S04]  /*0bc0*/  STS.U16 [R3+0x100], R12 ;  /* 0x0001000c03007388 */ /* 0x010fe80000000400 */
[----:B------:R0:W-:Y:S02]  /*0bd0*/  STS.U16 [R3+0x180], R14 ;  /* 0x0001800e03007388 */ /* 0x0001e40000000400 */
[----:B0-----:R-:W-:Y:S01]  /*0be0*/  IADD3 R3, PT, PT, R3, 0x200, RZ ;  /* 0x0000020003037810 */ /* 0x001fe20007ffe0ff */
[----:B------:R-:W-:Y:S06]  /*0bf0*/  @!P2 BRA `(.L_x_76) ;  /* 0xfffffffc0080a947 */ /* 0x000fec000383ffff */
.L_x_75:
[----:B------:R-:W-:-:S04]  /*0c00*/  IADD3 R6, PT, PT, RZ, -R5, RZ ;  /* 0x80000005ff067210 */ /* 0x000fc80007ffe0ff */
        /* <DEDUP_REMOVED lines=9> */
[C---:B------:R-:W-:Y:S02]  /*0ca0*/  LEA R10, P2, R8.reuse, UR12, 0x1 ;  /* 0x0000000c080a7c11 */ /* 0x040fe4000f8408ff */
        /* <DEDUP_REMOVED lines=10> */
.L_x_77:
[----:B------:R-:W-:-:S13]  /*0d50*/  ISETP.NE.OR P1, PT, R5, RZ, P1 ;  /* 0x000000ff0500720c */ /* 0x000fda0000f25670 */
[----:B------:R-:W-:Y:S05]  /*0d60*/  @!P1 BRA `(.L_x_68) ;  /* 0x00000000002c9947 */ /* 0x000fea0003800000 */
.L_x_74:
[----:B-----5:R-:W-:-:S04]  /*0d70*/  IADD3 R7, P1, PT, R18, R17, RZ ;  /* 0x0000001112077210 */ /* 0x020fc80007f3e0ff */
        /* <DEDUP_REMOVED lines=10> */
.L_x_68:
[----:B------:R-:W-:Y:S05]  /*0e20*/  BSYNC.RECONVERGENT B0 ;  /* 0x0000000000007941 */ /* 0x000fea0003800200 */
.L_x_67:
[----:B------:R-:W1:Y:S02]  /*0e30*/  LDCU UR5, c[0x0][0x3ac] ;  /* 0x00007580ff0577ac */ /* 0x000e640008000800 */
[----:B-1----:R-:W-:-:S04]  /*0e40*/  MOV R85, UR5 ;  /* 0x0000000500557c02 */ /* 0x002fc80008000f00 */
[----:B------:R-:W-:-:S13]  /*0e50*/  ISETP.GE.AND P1, PT, R4, R85, PT ;  /* 0x000000550400720c */ /* 0x000fda0003f26270 */
[----:B------:R-:W-:Y:S05]  /*0e60*/  @P1 EXIT ;  /* 0x000000000000194d */ /* 0x000fea0003800000 */
[----:B------:R-:W1:Y:S02]  /*0e70*/  LDCU.U8 UR5, c[0x0][0x3e0] ;  /* 0x00007c00ff0577ac */ /* 0x000e640008000000 */
[----:B-1----:R-:W-:-:S06]  /*0e80*/  UPRMT UR5, UR5, 0x8880, URZ ;  /* 0x0000888005057896 */ /* 0x002fcc00080000ff */
[----:B------:R-:W-:-:S04]  /*0e90*/  ISETP.NE.AND P1, PT, RZ, UR5, PT ;  /* 0x00000005ff007c0c */ /* 0x000fc8000bf25270 */
[----:B------:R-:W-:-:S13]  /*0ea0*/  ISETP.NE.OR P1, PT, R9, RZ, !P1 ;  /* 0x000000ff0900720c */ /* 0x000fda0004f25670 */
[----:B------:R-:W-:Y:S05]  /*0eb0*/  @P1 BRA `(.L_x_78) ;  /* 0x0000000000c01947 */ /* 0x000fea0003800000 */
[----:B------:R-:W-:Y:S01]  /*0ec0*/  IADD3 R5, PT, PT, RZ, -R19, RZ ;  /* 0x80000013ff057210 */ /* 0x000fe20007ffe0ff */
[----:B0-----:R-:W-:-:S03]  /*0ed0*/  IMAD R3, R85, UR10, RZ ;  /* 0x0000000a55037c24 */ /* 0x001fc6000f8e02ff */
[----:B------:R-:W-:Y:S02]  /*0ee0*/  ISETP.GE.AND P1, PT, R5, RZ, PT ;  /* 0x000000ff0500720c */ /* 0x000fe40003f26270 */
[----:B------:R-:W-:-:S04]  /*0ef0*/  LEA R3, R3, UR4, 0x2 ;  /* 0x0000000403037c11 */ /* 0x000fc8000f8e10ff */
[----:B------:R-:W-:-:S07]  /*0f00*/  LEA R3, R0, R3, 0x2 ;  /* 0x0000000300037211 */ /* 0x000fce00078e10ff */
[----:B------:R-:W-:Y:S05]  /*0f10*/  @P1 BRA `(.L_x_79) ;  /* 0x00000000008c1947 */ /* 0x000fea0003800000 */
[----:B------:R-:W-:Y:S02]  /*0f20*/  IADD3 R6, PT, PT, RZ, -R5, RZ ;  /* 0x80000005ff067210 */ /* 0x000fe40007ffe0ff */
[----:B------:R-:W-:Y:S02]  /*0f30*/  PLOP3.LUT P1, PT, PT, PT, PT, 0x80, 0x8 ;  /* 0x000000000008781c */ /* 0x000fe40003f2f070 */
[----:B------:R-:W-:-:S13]  /*0f40*/  ISETP.GT.AND P2, PT, R6, 0x3, PT ;  /* 0x000000030600780c */ /* 0x000fda0003f44270 */
[----:B------:R-:W-:Y:S05]  /*0f50*/  @!P2 BRA `(.L_x_80) ;  /* 0x000000000044a947 */ /* 0x000fea0003800000 */
[----:B------:R-:W0:Y:S01]  /*0f60*/  LDC.64 R16, c[0x0][0x3a0] ;  /* 0x0000e800ff107b82 */ /* 0x000e220000000a00 */
[----:B------:R-:W-:-:S13]  /*0f70*/  PLOP3.LUT P1, PT, PT, PT, PT, 0x8, 0x80 ;  /* 0x000000000080781c */ /* 0x000fda0003f2e170 */
.L_x_81:
[C---:B------:R-:W-:Y:S01]  /*0f80*/  IADD3 R10, PT, PT, R3.reuse, R85, RZ ;  /* 0x00000055030a7210 */ /* 0x040fe20007ffe0ff */
[----:B0-----:R-:W-:-:S03]  /*0f90*/  IMAD.WIDE R6, R3, 0x2, R16 ;  /* 0x0000000203067825 */ /* 0x001fc600078e0210 */
[CC--:B------:R-:W-:Y:S01]  /*0fa0*/  IADD3 R12, PT, PT, R10.reuse, R85.reuse, RZ ;  /* 0x000000550a0c7210 */ /* 0x0c0fe20007ffe0ff */
[--C-:B------:R-:W-:Y:S01]  /*0fb0*/  IMAD.WIDE R10, R10, 0x2, R16.reuse ;  /* 0x000000020a0a7825 */ /* 0x100fe200078e0210 */
[----:B------:R1:W-:Y:S02]  /*0fc0*/  STG.E.64 desc[UR8][R6.64], RZ ;  /* 0x000000ff06007986 */ /* 0x0003e4000c101b08 */
[CC--:B------:R-:W-:Y:S01]  /*0fd0*/  IADD3 R8, PT, PT, R12.reuse, R85.reuse, RZ ;  /* 0x000000550c087210 */ /* 0x0c0fe20007ffe0ff */
[--C-:B------:R-:W-:Y:S01]  /*0fe0*/  IMAD.WIDE R12, R12, 0x2, R16.reuse ;  /* 0x000000020c0c7825 */ /* 0x100fe200078e0210 */
[----:B------:R1:W-:Y:S02]  /*0ff0*/  STG.E.64 desc[UR8][R10.64], RZ ;  /* 0x000000ff0a007986 */ /* 0x0003e4000c101b08 */
[C---:B------:R-:W-:Y:S01]  /*1000*/  IADD3 R3, PT, PT, R8.reuse, R85, RZ ;  /* 0x0000005508037210 */ /* 0x040fe20007ffe0ff */
[----:B------:R-:W-:Y:S01]  /*1010*/  IMAD.WIDE R14, R8, 0x2, R16 ;  /* 0x00000002080e7825 */ /* 0x000fe200078e0210 */
[----:B------:R1:W-:Y:S03]  /*1020*/  STG.E.64 desc[UR8][R12.64], RZ ;  /* 0x000000ff0c007986 */ /* 0x0003e6000c101b08 */
[----:B------:R-:W-:Y:S01]  /*1030*/  VIADD R5, R5, 0x4 ;  /* 0x0000000405057836 */ /* 0x000fe20000000000 */
[----:B------:R1:W-:Y:S04]  /*1040*/  STG.E.64 desc[UR8][R14.64], RZ ;  /* 0x000000ff0e007986 */ /* 0x0003e8000c101b08 */
[----:B------:R-:W-:-:S13]  /*1050*/  ISETP.GE.AND P2, PT, R5, -0x3, PT ;  /* 0xfffffffd0500780c */ /* 0x000fda0003f46270 */
[----:B-1----:R-:W-:Y:S05]  /*1060*/  @!P2 BRA `(.L_x_81) ;  /* 0xfffffffc00c4a947 */ /* 0x002fea000383ffff */
.L_x_80:
[----:B------:R-:W-:-:S04]  /*1070*/  IADD3 R6, PT, PT, RZ, -R5, RZ ;  /* 0x80000005ff067210 */ /* 0x000fc80007ffe0ff */
[----:B------:R-:W-:-:S13]  /*1080*/  ISETP.GT.AND P2, PT, R6, 0x1, PT ;  /* 0x000000010600780c */ /* 0x000fda0003f44270 */
[----:B------:R-:W-:Y:S05]  /*1090*/  @!P2 BRA `(.L_x_82) ;  /* 0x000000000024a947 */ /* 0x000fea0003800000 */
[----:B------:R-:W0:Y:S01]  /*10a0*/  LDC.64 R10, c[0x0][0x3a0] ;  /* 0x0000e800ff0a7b82 */ /* 0x000e220000000a00 */
[-C--:B------:R-:W-:Y:S02]  /*10b0*/  IADD3 R8, PT, PT, R3, R85.reuse, RZ ;  /* 0x0000005503087210 */ /* 0x080fe40007ffe0ff */
[----:B------:R-:W-:Y:S02]  /*10c0*/  PLOP3.LUT P1, PT, PT, PT, PT, 0x8, 0x80 ;  /* 0x000000000080781c */ /* 0x000fe40003f2e170 */
[----:B------:R-:W-:Y:S01]  /*10d0*/  IADD3 R5, PT, PT, R5, 0x2, RZ ;  /* 0x0000000205057810 */ /* 0x000fe20007ffe0ff */
[----:B0-----:R-:W-:Y:S01]  /*10e0*/  IMAD.WIDE R6, R3, 0x2, R10 ;  /* 0x0000000203067825 */ /* 0x001fe200078e020a */
[----:B------:R-:W-:-:S03]  /*10f0*/  IADD3 R3, PT, PT, R8, R85, RZ ;  /* 0x0000005508037210 */ /* 0x000fc60007ffe0ff */
[----:B------:R-:W-:Y:S01]  /*1100*/  IMAD.WIDE R10, R8, 0x2, R10 ;  /* 0x00000002080a7825 */ /* 0x000fe200078e020a */
[----:B------:R0:W-:Y:S04]  /*1110*/  STG.E.64 desc[UR8][R6.64], RZ ;  /* 0x000000ff06007986 */ /* 0x0001e8000c101b08 */
[----:B------:R0:W-:Y:S02]  /*1120*/  STG.E.64 desc[UR8][R10.64], RZ ;  /* 0x000000ff0a007986 */ /* 0x0001e4000c101b08 */
.L_x_82:
[----:B------:R-:W-:-:S13]  /*1130*/  ISETP.NE.OR P1, PT, R5, RZ, P1 ;  /* 0x000000ff0500720c */ /* 0x000fda0000f25670 */
[----:B------:R-:W-:Y:S05]  /*1140*/  @!P1 BRA `(.L_x_78) ;  /* 0x00000000001c9947 */ /* 0x000fea0003800000 */
.L_x_79:
[----:B0-----:R-:W0:Y:S02]  /*1150*/  LDC.64 R6, c[0x0][0x3a0] ;  /* 0x0000e800ff067b82 */ /* 0x001e240000000a00 */
.L_x_83:
[----:B0-----:R-:W-:Y:S01]  /*1160*/  IMAD.WIDE R10, R3, 0x2, R6 ;  /* 0x00000002030a7825 */ /* 0x001fe200078e0206 */
[----:B------:R-:W-:Y:S02]  /*1170*/  IADD3 R5, PT, PT, R5, 0x1, RZ ;  /* 0x0000000105057810 */ /* 0x000fe40007ffe0ff */
[----:B------:R-:W-:Y:S02]  /*1180*/  IADD3 R3, PT, PT, R3, R85, RZ ;  /* 0x0000005503037210 */ /* 0x000fe40007ffe0ff */
[----:B------:R1:W-:Y:S01]  /*1190*/  STG.E.64 desc[UR8][R10.64], RZ ;  /* 0x000000ff0a007986 */ /* 0x0003e2000c101b08 */
[----:B------:R-:W-:-:S13]  /*11a0*/  ISETP.NE.AND P1, PT, R5, RZ, PT ;  /* 0x000000ff0500720c */ /* 0x000fda0003f25270 */
[----:B-1----:R-:W-:Y:S05]  /*11b0*/  @P1 BRA `(.L_x_83) ;  /* 0xfffffffc00e81947 */ /* 0x002fea000383ffff */
.L_x_78:
[----:B0-----:R-:W0:Y:S01]  /*11c0*/  LDC.64 R10, c[0x0][0x3b8] ;  /* 0x0000ee00ff0a7b82 */ /* 0x001e220000000a00 */
[----:B------:R-:W-:-:S05]  /*11d0*/  SHF.L.U32 R7, R9, 0x7, RZ ;  /* 0x0000000709077819 */ /* 0x000fca00000006ff */
[----:B0-----:R-:W-:-:S05]  /*11e0*/  IMAD.WIDE.U32 R6, R7, 0x2, R10 ;  /* 0x0000000207067825 */ /* 0x001fca00078e000a */
[----:B------:R0:W5:Y:S01]  /*11f0*/  LDG.E.U16.CONSTANT R90, desc[UR8][R6.64+0x2] ;  /* 0x00000208065a7981 */ /* 0x000162000c1e9500 */
[----:B------:R-:W-:Y:S01]  /*1200*/  BAR.SYNC.DEFER_BLOCKING 0x0 ;  /* 0x0000000000007b1d */ /* 0x000fe20000010000 */
[----:B------:R-:W-:-:S13]  /*1210*/  ISETP.GE.AND P1, PT, R93, R2, PT ;  /* 0x000000025d00720c */ /* 0x000fda0003f26270 */
[----:B0-----:R-:W-:Y:S05]  /*1220*/  @P1 BRA `(.L_x_84) ;  /* 0x0000000000d01947 */ /* 0x001fea0003800000 */
[----:B------:R0:W5:Y:S01]  /*1230*/  LDG.E.U16.CONSTANT R3, desc[UR8][R6.64] ;  /* 0x0000000806037981 */ /* 0x000162000c1e9500 */
[----:B------:R-:W-:Y:S01]  /*1240*/  SHF.R.S32.HI R5, RZ, 0x1f, R4 ;  /* 0x0000001fff057819 */ /* 0x000fe20000011404 */
[----:B------:R-:W-:Y:S01]  /*1250*/  HFMA2 R8, -RZ, RZ, 0, 0 ;  /* 0x00000000ff087431 */ /* 0x000fe200000001ff */
[----:B------:R-:W-:Y:S02]  /*1260*/  SHF.L.U32 R0, R0, 0x4, RZ ;  /* 0x0000000400007819 */ /* 0x000fe400000006ff */
[----:B------:R-:W-:Y:S02]  /*1270*/  LEA.HI R5, R5, R4, RZ, 0x3 ;  /* 0x0000000405057211 */ /* 0x000fe400078f18ff */
[----:B------:R-:W-:Y:S02]  /*1280*/  MOV R17, R93 ;  /* 0x0000005d00117202 */ /* 0x000fe40000000f00 */
[----:B------:R-:W-:Y:S02]  /*1290*/  LOP3.LUT R0, R0, 0x10, RZ, 0xc0, !PT ;  /* 0x0000001000007812 */ /* 0x000fe400078ec0ff */
[----:B0-----:R-:W-:-:S07]  /*12a0*/  SHF.R.S32.HI R5, RZ, 0x3, R5 ;  /* 0x00000003ff057819 */ /* 0x001fce0000011405 */
.L_x_85:
[----:B0-----:R-:W0:Y:S01]  /*12b0*/  LDC.64 R6, c[0x0][0x390] ;  /* 0x0000e400ff067b82 */ /* 0x001e220000000a00 */
[----:B-----5:R-:W-:-:S05]  /*12c0*/  IADD3 R14, PT, PT, R3, R8, RZ ;  /* 0x00000008030e7210 */ /* 0x020fca0007ffe0ff */
        /* <DEDUP_REMOVED lines=10> */
[----:B------:R-:W3:Y:S04]  /*1370*/  LDG.E.U16.CONSTANT R13, desc[UR8][R12.64] ;  /* 0x000000080c0d7981 */ /* 0x000ee8000c1e9500 */
[----:B------:R0:W4:Y:S01]  /*1380*/  LDG.E.U16.CONSTANT R20, desc[UR8][R14.64+0x2] ;  /* 0x000002080e147981 */ /* 0x000122000c1e9500 */
[----:B--2---:R-:W-:-:S04]  /*1390*/  SHF.R.U32.HI R16, RZ, R0, R7 ;  /* 0x00000000ff107219 */ /* 0x004fc80000011607 */
[--C-:B------:R-:W-:Y:S02]  /*13a0*/  SHF.R.U32.HI R6, RZ, 0x8, R16.reuse ;  /* 0x00000008ff067819 */ /* 0x100fe40000011610 */
[----:B------:R-:W-:Y:S02]  /*13b0*/  LOP3.LUT R18, R16, 0xf, RZ, 0xc0, !PT ;  /* 0x0000000f10127812 */ /* 0x000fe400078ec0ff */
[----:B------:R-:W-:Y:S02]  /*13c0*/  LOP3.LUT R6, R6, 0xf, RZ, 0xc0, !PT ;  /* 0x0000000f06067812 */ /* 0x000fe400078ec0ff */
[----:B------:R-:W-:Y:S01]  /*13d0*/  SHF.R.U32.HI R19, RZ, 0x4, R16 ;  /* 0x00000004ff137819 */ /* 0x000fe20000011610 */
[----:B------:R-:W-:Y:S01]  /*13e0*/  IMAD R21, R18, R18, R18 ;  /* 0x0000001212157224 */ /* 0x000fe200078e0212 */
[----:B------:R-:W-:Y:S01]  /*13f0*/  SHF.R.U32.HI R16, RZ, 0xc, R16 ;  /* 0x0000000cff107819 */ /* 0x000fe20000011610 */
[----:B------:R-:W-:Y:S01]  /*1400*/  IMAD R7, R6, R6, R6 ;  /* 0x0000000606077224 */ /* 0x000fe200078e0206 */
[----:B------:R-:W-:-:S02]  /*1410*/  LOP3.LUT R19, R19, 0xf, RZ, 0xc0, !PT ;  /* 0x0000000f13137812 */ /* 0x000fc400078ec0ff */
[----:B------:R-:W-:Y:S02]  /*1420*/  LOP3.LUT R16, R16, 0xf, RZ, 0xc0, !PT ;  /* 0x0000000f10107812 */ /* 0x000fe400078ec0ff */
[----:B0-----:R-:W-:Y:S01]  /*1430*/  IADD3 R14, PT, PT, R6, 0x1, R7 ;  /* 0x00000001060e7810 */ /* 0x001fe20007ffe007 */
[C---:B------:R-:W-:Y:S01]  /*1440*/  IMAD R12, R19.reuse, R19, R19 ;  /* 0x00000013130c7224 */ /* 0x040fe200078e0213 */
[----:B------:R-:W-:Y:S01]  /*1450*/  IADD3 R21, PT, PT, R18, 0x1, R21 ;  /* 0x0000000112157810 */ /* 0x000fe20007ffe015 */
[----:B------:R-:W-:Y:S01]  /*1460*/  IMAD R7, R16, R16, R16 ;  /* 0x0000001010077224 */ /* 0x000fe200078e0210 */
[----:B------:R-:W-:Y:S02]  /*1470*/  LEA R6, R8, R1, 0x3 ;  /* 0x0000000108067211 */ /* 0x000fe400078e18ff */
[----:B------:R-:W-:Y:S01]  /*1480*/  IADD3 R12, PT, PT, R19, 0x1, R12 ;  /* 0x00000001130c7810 */ /* 0x000fe20007ffe00c */
[----:B------:R-:W-:Y:S01]  /*1490*/  I2F.F16 R14, R14 ;  /* 0x0000000e000e7306 */ /* 0x000fe20000200c00 */
[----:B------:R-:W-:-:S02]  /*14a0*/  IADD3 R7, PT, PT, R16, 0x1, R7 ;  /* 0x0000000110077810 */ /* 0x000fc40007ffe007 */
[----:B------:R-:W-:Y:S02]  /*14b0*/  IADD3 R8, PT, PT, R8, 0x1, RZ ;  /* 0x0000000108087810 */ /* 0x000fe40007ffe0ff */
[----:B----4-:R-:W-:-:S03]  /*14c0*/  IADD3 R17, PT, PT, R20, R17, RZ ;  /* 0x0000001114117210 */ /* 0x010fc60007ffe0ff */
[----:B------:R-:W-:Y:S01]  /*14d0*/  I2F.F16 R21, R21 ;  /* 0x0000001500157306 */ /* 0x000fe20000200c00 */
[----:B------:R-:W-:-:S07]  /*14e0*/  ISETP.GE.AND P1, PT, R17, R88, PT ;  /* 0x000000581100720c */ /* 0x000fce0003f26270 */
[----:B------:R-:W0:Y:S08]  /*14f0*/  I2F.F16 R12, R12 ;  /* 0x0000000c000c7306 */ /* 0x000e300000200c00 */
[----:B------:R-:W1:Y:S01]  /*1500*/  I2F.F16 R7, R7 ;  /* 0x0000000700077306 */ /* 0x000e620000200c00 */
[----:B0-----:R-:W-:-:S05]  /*1510*/  PRMT R12, R21, 0x5410, R12 ;  /* 0x00005410150c7816 */ /* 0x001fca000000000c */
[----:B---3--:R-:W-:Y:S01]  /*1520*/  HMUL2 R18, R12, R13.H0_H0 ;  /* 0x2000000d0c127232 */ /* 0x008fe20000000000 */
[----:B-1----:R-:W-:-:S05]  /*1530*/  PRMT R14, R14, 0x5410, R7 ;  /* 0x000054100e0e7816 */ /* 0x002fca0000000007 */
[----:B------:R-:W-:-:S05]  /*1540*/  HMUL2 R19, R14, R13.H0_H0 ;  /* 0x2000000d0e137232 */ /* 0x000fca0000000000 */
[----:B------:R0:W-:Y:S01]  /*1550*/  STL.64 [R6], R18 ;  /* 0x0000001206007387 */ /* 0x0001e20000100a00 */
[----:B------:R-:W-:Y:S05]  /*1560*/  @!P1 BRA `(.L_x_85) ;  /* 0xfffffffc00509947 */ /* 0x000fea000383ffff */
.L_x_84:
[----:B0-----:R0:W5:Y:S01]  /*1570*/  LDL.64 R6, [R1] ;  /* 0x0000000001067983 */ /* 0x0011620000100a00 */
[----:B------:R-:W1:Y:S01]  /*1580*/  LDCU UR4, c[0x0][0x3c8] ;  /* 0x00007900ff0477ac */ /* 0x000e620008000800 */
[----:B------:R-:W-:Y:S01]  /*1590*/  HFMA2 R5, -RZ, RZ, 0, 0 ;  /* 0x00000000ff057431 */ /* 0x000fe200000001ff */
[----:B------:R-:W-:Y:S02]  /*15a0*/  CS2R R12, SRZ ;  /* 0x00000000000c7805 */ /* 0x000fe4000001ff00 */
[----:B------:R-:W-:Y:S01]  /*15b0*/  MOV R14, RZ ;  /* 0x000000ff000e7202 */ /* 0x000fe20000000f00 */
[----:B------:R-:W2:Y:S01]  /*15c0*/  LDCU UR6, c[0x0][0x3cc] ;  /* 0x00007980ff0677ac */ /* 0x000ea20008000800 */
[----:B------:R-:W3:Y:S01]  /*15d0*/  LDCU UR5, c[0x0][0x3d0] ;  /* 0x00007a00ff0577ac */ /* 0x000ee20008000800 */
[----:B------:R-:W4:Y:S01]  /*15e0*/  LDCU UR11, c[0x0][0x3d4] ;  /* 0x00007a80ff0b77ac */ /* 0x000f220008000800 */
[----:B------:R-:W0:Y:S01]  /*15f0*/  LDCU UR12, c[0x0][0x3d8] ;  /* 0x00007b00ff0c77ac */ /* 0x000e220008000800 */
[----:B-1----:R-:W-:-:S02]  /*1600*/  ISETP.GT.AND P1, PT, R93, UR4, PT ;  /* 0x000000045d007c0c */ /* 0x002fc4000bf24270 */
[C---:B------:R-:W-:Y:S02]  /*1610*/  VIMNMX R0, PT, PT, R93.reuse, UR4, PT ;  /* 0x000000045d007c48 */ /* 0x040fe4000bfe0100 */
[C---:B--2---:R-:W-:Y:S02]  /*1620*/  ISETP.GT.AND P2, PT, R93.reuse, UR6, PT ;  /* 0x000000065d007c0c */ /* 0x044fe4000bf44270 */
[----:B------:R-:W-:Y:S02]  /*1630*/  SHF.R.S32.HI R3, RZ, 0x1f, R0 ;  /* 0x0000001fff037819 */ /* 0x000fe40000011400 */
[----:B---3--:R-:W-:Y:S02]  /*1640*/  ISETP.GT.AND P3, PT, R93, UR5, PT ;  /* 0x000000055d007c0c */ /* 0x008fe4000bf64270 */
[----:B------:R-:W-:Y:S01]  /*1650*/  LEA.HI R3, R3, R0, RZ, 0x5 ;  /* 0x0000000003037211 */ /* 0x000fe200078f28ff */
[----:B------:R-:W-:Y:S01]  /*1660*/  HFMA2 R0, -RZ, RZ, 0, 0 ;  /* 0x00000000ff007431 */ /* 0x000fe200000001ff */
[----:B----4-:R-:W-:-:S02]  /*1670*/  ISETP.GT.AND P4, PT, R93, UR11, PT ;  /* 0x0000000b5d007c0c */ /* 0x010fc4000bf84270 */
[----:B------:R-:W-:Y:S02]  /*1680*/  SHF.R.S32.HI R15, RZ, 0x5, R3 ;  /* 0x00000005ff0f7819 */ /* 0x000fe40000011403 */
[----:B0-----:R-:W-:Y:S01]  /*1690*/  ISETP.GT.AND P5, PT, R93, UR12, PT ;  /* 0x0000000c5d007c0c */ /* 0x001fe2000bfa4270 */
[----:B------:R-:W-:-:S12]  /*16a0*/  @!P1 BRA `(.L_x_86) ;  /* 0x00000000001c9947 */ /* 0x000fd80003800000 */
[----:B------:R-:W0:Y:S02]  /*16b0*/  LDC R0, c[0x0][0x3cc] ;  /* 0x0000f300ff007b82 */ /* 0x000e240000000800 */
[----:B0-----:R-:W-:-:S04]  /*16c0*/  VIMNMX R0, PT, PT, R93, R0, PT ;  /* 0x000000005d007248 */ /* 0x001fc80003fe0100 */
[----:B------:R-:W-:-:S04]  /*16d0*/  IADD3 R0, PT, PT, R0, -UR4, RZ ;  /* 0x8000000400007c10 */ /* 0x000fc8000fffe0ff */
[----:B------:R-:W-:-:S04]  /*16e0*/  SHF.R.S32.HI R3, RZ, 0x1f, R0 ;  /* 0x0000001fff037819 */ /* 0x000fc80000011400 */
[----:B------:R-:W-:-:S04]  /*16f0*/  LEA.HI R3, R3, R0, RZ, 0x5 ;  /* 0x0000000003037211 */ /* 0x000fc800078f28ff */
[----:B------:R-:W-:-:S05]  /*1700*/  SHF.R.S32.HI R3, RZ, 0x5, R3 ;  /* 0x00000005ff037819 */ /* 0x000fca0000011403 */
[----:B------:R-:W-:-:S07]  /*1710*/  IMAD R0, R3, 0x6, RZ ;  /* 0x0000000603007824 */ /* 0x000fce00078e02ff */
.L_x_86:
        /* <DEDUP_REMOVED lines=8> */
.L_x_87:
[----:B------:R-:W-:Y:S05]  /*17a0*/  @!P3 BRA `(.L_x_88) ;  /* 0x00000000001cb947 */ /* 0x000fea0003800000 */
[----:B------:R-:W0:Y:S02]  /*17b0*/  LDC R8, c[0x0][0x3d4] ;  /* 0x0000f500ff087b82 */ /* 0x000e240000000800 */
[----:B0-----:R-:W-:-:S04]  /*17c0*/  VIMNMX R3, PT, PT, R93, R8, PT ;  /* 0x000000085d037248 */ /* 0x001fc80003fe0100 */
[----:B------:R-:W-:-:S04]  /*17d0*/  IADD3 R3, PT, PT, R3, -UR5, RZ ;  /* 0x8000000503037c10 */ /* 0x000fc8000fffe0ff */
[----:B------:R-:W-:-:S04]  /*17e0*/  SHF.R.S32.HI R8, RZ, 0x1f, R3 ;  /* 0x0000001fff087819 */ /* 0x000fc80000011403 */
[----:B------:R-:W-:-:S04]  /*17f0*/  LEA.HI R8, R8, R3, RZ, 0x5 ;  /* 0x0000000308087211 */ /* 0x000fc800078f28ff */
[----:B------:R-:W-:-:S04]  /*1800*/  SHF.R.S32.HI R8, RZ, 0x5, R8 ;  /* 0x00000005ff087819 */ /* 0x000fc80000011408 */
[----:B------:R-:W-:-:S07]  /*1810*/  SHF.L.U32 R12, R8, 0x2, RZ ;  /* 0x00000002080c7819 */ /* 0x000fce00000006ff */
.L_x_88:
        /* <DEDUP_REMOVED lines=8> */
.L_x_89:
        /* <DEDUP_REMOVED lines=8> */
.L_x_90:
[----:B------:R-:W-:Y:S01]  /*1920*/  LEA R0, R15, R0, 0x3 ;  /* 0x000000000f007211 */ /* 0x000fe200078e18ff */
[----:B------:R-:W0:Y:S01]  /*1930*/  S2UR UR5, SR_CgaCtaId ;  /* 0x00000000000579c3 */ /* 0x000e220000008800 */
[----:B------:R-:W1:Y:S01]  /*1940*/  LDCU.64 UR12, c[0x0][0x388] ;  /* 0x00007100ff0c77ac */ /* 0x000e620008000a00 */
[----:B------:R-:W-:Y:S02]  /*1950*/  VIMNMX R2, PT, PT, R2, UR6, PT ;  /* 0x0000000602027c48 */ /* 0x000fe4000bfe0100 */
[----:B------:R-:W-:Y:S01]  /*1960*/  IADD3 R0, PT, PT, R12, R0, R5 ;  /* 0x000000000c007210 */ /* 0x000fe20007ffe005 */
[----:B------:R-:W-:Y:S01]  /*1970*/  UMOV UR4, 0x400 ;  /* 0x0000040000047882 */ /* 0x000fe20000000000 */
[----:B-----5:R-:W-:Y:S02]  /*1980*/  PRMT R95, R6, 0x7610, R6 ;  /* 0x00007610065f7816 */ /* 0x020fe40000000006 */
[----:B------:R-:W-:Y:S02]  /*1990*/  IADD3 R0, PT, PT, R14, R0, R13 ;  /* 0x000000000e007210 */ /* 0x000fe40007ffe00d */
[----:B------:R-:W-:-:S02]  /*19a0*/  PRMT R98, R7, 0x7610, R7 ;  /* 0x0000761007627816 */ /* 0x000fc40000000007 */
[----:B------:R-:W-:Y:S01]  /*19b0*/  MOV R89, RZ ;  /* 0x000000ff00597202 */ /* 0x000fe20000000f00 */
[----:B------:R-:W-:Y:S01]  /*19c0*/  IMAD R3, R0, R85, RZ ;  /* 0x0000005500037224 */ /* 0x000fe200078e02ff */
[----:B------:R-:W-:Y:S02]  /*19d0*/  SHF.R.S32.HI R0, RZ, 0x1f, R4 ;  /* 0x0000001fff007819 */ /* 0x000fe40000011404 */
[----:B------:R-:W-:Y:S02]  /*19e0*/  PRMT R8, RZ, 0x5410, RZ ;  /* 0x00005410ff087816 */ /* 0x000fe400000000ff */
[----:B------:R-:W-:Y:S02]  /*19f0*/  IADD3 R4, P1, PT, R4, R3, RZ ;  /* 0x0000000304047210 */ /* 0x000fe40007f3e0ff */
[----:B------:R-:W-:Y:S02]  /*1a00*/  PRMT R7, RZ, 0x5410, RZ ;  /* 0x00005410ff077816 */ /* 0x000fe400000000ff */
[----:B------:R-:W-:-:S02]  /*1a10*/  LEA.HI.X.SX32 R3, R3, R0, 0x1, P1 ;  /* 0x0000000003037211 */ /* 0x000fc400008f0eff */
[----:B------:R-:W-:Y:S01]  /*1a20*/  ISETP.GT.AND P1, PT, R2, R93, PT ;  /* 0x0000005d0200720c */ /* 0x000fe20003f24270 */
[----:B0-----:R-:W-:Y:S01]  /*1a30*/  ULEA UR4, UR5, UR4, 0x18 ;  /* 0x0000000405047291 */ /* 0x001fe2000f8ec0ff */
[C---:B------:R-:W-:Y:S02]  /*1a40*/  SHF.L.U32 R0, R4.reuse, 0x2, RZ ;  /* 0x0000000204007819 */ /* 0x040fe400000006ff */
[----:B------:R-:W-:Y:S02]  /*1a50*/  SHF.L.U64.HI R3, R4, 0x2, R3 ;  /* 0x0000000204037819 */ /* 0x000fe40000010203 */
[----:B-1----:R-:W-:Y:S02]  /*1a60*/  IADD3 R24, P2, PT, R0, UR12, RZ ;  /* 0x0000000c00187c10 */ /* 0x002fe4000ff5e0ff */
[----:B------:R-:W-:Y:S02]  /*1a70*/  PRMT R6, RZ, 0x5410, RZ ;  /* 0x00005410ff067816 */ /* 0x000fe400000000ff */
[----:B------:R-:W-:-:S02]  /*1a80*/  IADD3.X R25, PT, PT, R3, UR13, RZ, P2, !PT ;  /* 0x0000000d03197c10 */ /* 0x000fc400097fe4ff */
[----:B------:R-:W-:Y:S02]  /*1a90*/  PRMT R5, RZ, 0x5410, RZ ;  /* 0x00005410ff057816 */ /* 0x000fe400000000ff */
[----:B------:R-:W-:Y:S02]  /*1aa0*/  PRMT R4, RZ, 0x5410, RZ ;  /* 0x00005410ff047816 */ /* 0x000fe400000000ff */
[----:B------:R-:W-:Y:S02]  /*1ab0*/  PRMT R3, RZ, 0x5410, RZ ;  /* 0x00005410ff037816 */ /* 0x000fe400000000ff */
[----:B------:R-:W-:Y:S02]  /*1ac0*/  PRMT R2, RZ, 0x5410, RZ ;  /* 0x00005410ff027816 */ /* 0x000fe400000000ff */
[----:B------:R-:W-:Y:S02]  /*1ad0*/  PRMT R0, RZ, 0x5410, RZ ;  /* 0x00005410ff007816 */ /* 0x000fe400000000ff */
[----:B------:R-:W-:-:S02]  /*1ae0*/  IADD3 R90, PT, PT, R93, R90, RZ ;  /* 0x0000005a5d5a7210 */ /* 0x000fc40007ffe0ff */
[----:B------:R-:W-:Y:S02]  /*1af0*/  MOV R36, R24 ;  /* 0x0000001800247202 */ /* 0x000fe40000000f00 */
[----:B------:R-:W-:Y:S01]  /*1b00*/  MOV R37, R25 ;  /* 0x0000001900257202 */ /* 0x000fe20000000f00 */
[----:B------:R-:W-:Y:S06]  /*1b10*/  @!P1 BRA `(.L_x_91) ;  /* 0x0000002800749947 */ /* 0x000fec0003800000 */
[----:B------:R-:W-:-:S04]  /*1b20*/  IMAD.WIDE.U32 R10, R9, 0x100, R10 ;  /* 0x00000100090a7825 */ /* 0x000fc800078e000a */
[----:B------:R-:W-:Y:S01]  /*1b30*/  HFMA2 R89, -RZ, RZ, 0, 0 ;  /* 0x00000000ff597431 */ /* 0x000fe200000001ff */
[----:B------:R-:W-:Y:S01]  /*1b40*/  ISETP.EQ.OR P1, PT, R34, 0x3, P0 ;  /* 0x000000032200780c */ /* 0x000fe20000722670 */
[----:B------:R-:W0:Y:S01]  /*1b50*/  LDCU UR7, c[0x0][0x3a8] ;  /* 0x00007500ff0777ac */ /* 0x000e220008000800 */
[----:B------:R-:W-:Y:S02]  /*1b60*/  VIMNMX R20, PT, PT, R88, UR6, PT ;  /* 0x0000000658147c48 */ /* 0x000fe4000bfe0100 */
[----:B------:R-:W-:Y:S02]  /*1b70*/  IADD3 R22, P2, PT, R10, 0x2, RZ ;  /* 0x000000020a167810 */ /* 0x000fe40007f5e0ff */
[----:B------:R-:W-:Y:S02]  /*1b80*/  PRMT R8, RZ, 0x7610, R8 ;  /* 0x00007610ff087816 */ /* 0x000fe40000000008 */
[----:B------:R-:W-:-:S09]  /*1b90*/  IADD3.X R9, PT, PT, RZ, R11, RZ, P2, !PT ;  /* 0x0000000bff097210 */ /* 0x000fd200017fe4ff */
.L_x_100:
[----:B------:R-:W1:Y:S01]  /*1ba0*/  LDC R85, c[0x0][0x3ac] ;  /* 0x0000eb00ff557b82 */ /* 0x000e620000000800 */
[----:B------:R-:W-:Y:S02]  /*1bb0*/  ISETP.NE.AND P4, PT, R93, R90, PT ;  /* 0x0000005a5d00720c */ /* 0x000fe40003f85270 */
[----:B------:R-:W-:-:S11]  /*1bc0*/  MOV R11, R25 ;  /* 0x00000019000b7202 */ /* 0x000fd60000000f00 */
[----:B------:R-:W-:-:S05]  /*1bd0*/  @!P4 LEA R10, R89, R1, 0x3 ;  /* 0x00000001590ac211 */ /* 0x000fca00078e18ff */
[----:B------:R2:W3:Y:S02]  /*1be0*/  @!P4 LDL.64 R32, [R10+0x8] ;  /* 0x000008000a20c983 */ /* 0x0004e40000100a00 */
[----:B--2---:R-:W-:-:S05]  /*1bf0*/  MOV R10, R24 ;  /* 0x00000018000a7202 */ /* 0x004fca0000000f00 */
[C---:B-1----:R-:W-:Y:S01]  /*1c00*/  IMAD.WIDE R12, R85.reuse, 0x4, R10 ;  /* 0x00000004550c7825 */ /* 0x042fe200078e020a */
[----:B------:R-:W2:Y:S03]  /*1c10*/  LDG.E.128.CONSTANT R16, desc[UR8][R10.64] ;  /* 0x000000080a107981 */ /* 0x000ea6000c1e9d00 */
[----:B------:R-:W-:Y:S02]  /*1c20*/  IMAD.WIDE R24, R85, 0x4, R12 ;  /* 0x0000000455187825 */ /* 0x000fe400078e020c */
[----:B------:R-:W4:Y:S04]  /*1c30*/  LDG.E.128.CONSTANT R12, desc[UR8][R12.64] ;  /* 0x000000080c0c7981 */ /* 0x000f28000c1e9d00 */
[----:B------:R-:W4:Y:S01]  /*1c40*/  LDG.E.128.CONSTANT R28, desc[UR8][R24.64] ;  /* 0x00000008181c7981 */ /* 0x000f22000c1e9d00 */
[----:B------:R-:W-:-:S05]  /*1c50*/  @!P4 MOV R23, R9 ;  /* 0x000000090017c202 */ /* 0x000fca0000000f00 */
[----:B------:R1:W5:Y:S01]  /*1c60*/  @!P4 LDG.E.U16.CONSTANT R26, desc[UR8][R22.64] ;  /* 0x00000008161ac981 */ /* 0x000362000c1e9500 */
[----:B------:R-:W-:Y:S01]  /*1c70*/  ISETP.NE.AND P2, PT, R94, RZ, PT ;  /* 0x000000ff5e00720c */ /* 0x000fe20003f45270 */
[----:B0-----:R-:W-:Y:S01]  /*1c80*/  UIMAD UR5, UR10, -0x4, UR7 ;  /* 0xfffffffc0a0578a4 */ /* 0x001fe2000f8e0207 */
[----:B------:R-:W-:Y:S02]  /*1c90*/  @!P4 IADD3 R58, PT, PT, R89, 0x1, RZ ;  /* 0x00000001593ac810 */ /* 0x000fe40007ffe0ff */
[----:B---3--:R-:W-:Y:S02]  /*1ca0*/  @!P4 PRMT R95, R32, 0x7610, R95 ;  /* 0x00007610205fc816 */ /* 0x008fe4000000005f */
[----:B------:R-:W-:Y:S02]  /*1cb0*/  @!P4 PRMT R98, R33, 0x7610, R98 ;  /* 0x000076102162c816 */ /* 0x000fe40000000062 */
[----:B------:R-:W-:Y:S02]  /*1cc0*/  @!P4 PRMT R95, R95, 0x7610, R32 ;  /* 0x000076105f5fc816 */ /* 0x000fe40000000020 */
[----:B------:R-:W-:-:S02]  /*1cd0*/  @!P4 PRMT R98, R98, 0x7610, R33 ;  /* 0x000076106262c816 */ /* 0x000fc40000000021 */
[----:B--2---:R-:W-:Y:S02]  /*1ce0*/  LOP3.LUT R21, R16, 0x3f003f, RZ, 0xc0, !PT ;  /* 0x003f003f10157812 */ /* 0x004fe400078ec0ff */
[--C-:B------:R-:W-:Y:S02]  /*1cf0*/  SHF.R.U32.HI R27, RZ, 0x6, R16.reuse ;  /* 0x00000006ff1b7819 */ /* 0x100fe40000011610 */
[----:B------:R-:W-:Y:S02]  /*1d00*/  SHF.R.U32.HI R34, RZ, 0xc, R17 ;  /* 0x0000000cff227819 */ /* 0x000fe40000011611 */
[----:B------:R-:W-:Y:S02]  /*1d10*/  SHF.R.U32.HI R16, RZ, 0xc, R16 ;  /* 0x0000000cff107819 */ /* 0x000fe40000011610 */
[----:B-1----:R-:W-:Y:S02]  /*1d20*/  SHF.R.U32.HI R23, RZ, 0xc, R18 ;  /* 0x0000000cff177819 */ /* 0x002fe40000011612 */
[----:B------:R-:W-:-:S02]  /*1d30*/  LOP3.LUT R36, R17, 0x3f003f, RZ, 0xc0, !PT ;  /* 0x003f003f11247812 */ /* 0x000fc400078ec0ff */
[----:B------:R-:W-:Y:S02]  /*1d40*/  SHF.R.U32.HI R37, RZ, 0x6, R17 ;  /* 0x00000006ff257819 */ /* 0x000fe40000011611 */
[--C-:B------:R-:W-:Y:S02]  /*1d50*/  SHF.R.U32.HI R38, RZ, 0xc, R19.reuse ;  /* 0x0000000cff267819 */ /* 0x100fe40000011613 */
[----:B------:R-:W-:Y:S02]  /*1d60*/  LOP3.LUT R42, R18, 0x3f003f, RZ, 0xc0, !PT ;  /* 0x003f003f122a7812 */ /* 0x000fe400078ec0ff */
[----:B------:R-:W-:Y:S02]  /*1d70*/  SHF.R.U32.HI R43, RZ, 0x6, R18 ;  /* 0x00000006ff2b7819 */ /* 0x000fe40000011612 */
[----:B------:R-:W-:Y:S02]  /*1d80*/  LOP3.LUT R49, R19, 0x3f003f, RZ, 0xc0, !PT ;  /* 0x003f003f13317812 */ /* 0x000fe400078ec0ff */
[----:B------:R-:W-:-:S02]  /*1d90*/  SHF.R.U32.HI R50, RZ, 0x6, R19 ;  /* 0x00000006ff327819 */ /* 0x000fc40000011613 */
[--C-:B----4-:R-:W-:Y:S02]  /*1da0*/  SHF.R.U32.HI R17, RZ, 0x8, R28.reuse ;  /* 0x00000008ff117819 */ /* 0x110fe4000001161c */
[----:B------:R-:W-:Y:S02]  /*1db0*/  LOP3.LUT R32, R28, 0x3f003f, RZ, 0xc0, !PT ;  /* 0x003f003f1c207812 */ /* 0x000fe400078ec0ff */
[--C-:B------:R-:W-:Y:S02]  /*1dc0*/  SHF.R.U32.HI R35, RZ, 0x6, R28.reuse ;  /* 0x00000006ff237819 */ /* 0x100fe4000001161c */
[----:B------:R-:W-:Y:S02]  /*1dd0*/  SHF.R.U32.HI R33, RZ, 0xa, R28 ;  /* 0x0000000aff217819 */ /* 0x000fe4000001161c */
[----:B------:R-:W-:Y:S02]  /*1de0*/  SHF.R.U32.HI R18, RZ, 0x8, R29 ;  /* 0x00000008ff127819 */ /* 0x000fe4000001161d */
[----:B------:R-:W-:-:S02]  /*1df0*/  SHF.R.U32.HI R28, RZ, 0x8, R30 ;  /* 0x00000008ff1c7819 */ /* 0x000fc4000001161e */
[----:B------:R-:W-:Y:S02]  /*1e00*/  LOP3.LUT R46, R30, 0x3f003f, RZ, 0xc0, !PT ;  /* 0x003f003f1e2e7812 */ /* 0x000fe400078ec0ff */
[--C-:B------:R-:W-:Y:S02]  /*1e10*/  SHF.R.U32.HI R47, RZ, 0x6, R30.reuse ;  /* 0x00000006ff2f7819 */ /* 0x100fe4000001161e */
[----:B------:R-:W-:Y:S02]  /*1e20*/  SHF.R.U32.HI R48, RZ, 0xa, R30 ;  /* 0x0000000aff307819 */ /* 0x000fe4000001161e */
[----:B------:R-:W-:Y:S02]  /*1e30*/  LOP3.LUT R19, R34, 0xf000f, RZ, 0xc0, !PT ;  /* 0x000f000f22137812 */ /* 0x000fe400078ec0ff */
[----:B------:R-:W-:Y:S02]  /*1e40*/  SHF.R.U32.HI R30, RZ, 0x8, R31 ;  /* 0x00000008ff1e7819 */ /* 0x000fe4000001161f */
[----:B------:R-:W-:-:S02]  /*1e50*/  LOP3.LUT R53, R31, 0x3f003f, RZ, 0xc0, !PT ;  /* 0x003f003f1f357812 */ /* 0x000fc400078ec0ff */
[--C-:B------:R-:W-:Y:S02]  /*1e60*/  SHF.R.U32.HI R54, RZ, 0x6, R31.reuse ;  /* 0x00000006ff367819 */ /* 0x100fe4000001161f */
[----:B------:R-:W-:Y:S02]  /*1e70*/  SHF.R.U32.HI R55, RZ, 0xa, R31 ;  /* 0x0000000aff377819 */ /* 0x000fe4000001161f */
[----:B------:R-:W-:Y:S02]  /*1e80*/  LOP3.LUT R16, R16, 0xf000f, RZ, 0xc0, !PT ;  /* 0x000f000f10107812 */ /* 0x000fe400078ec0ff */
[----:B------:R-:W-:Y:S02]  /*1e90*/  LOP3.LUT R23, R23, 0xf000f, RZ, 0xc0, !PT ;  /* 0x000f000f17177812 */ /* 0x000fe400078ec0ff */
[----:B------:R-:W-:Y:S02]  /*1ea0*/  LOP3.LUT R31, R38, 0xf000f, RZ, 0xc0, !PT ;  /* 0x000f000f261f7812 */ /* 0x000fe400078ec0ff */
[----:B------:R-:W-:-:S02]  /*1eb0*/  LOP3.LUT R18, R19, 0x300030, R18, 0xf8, !PT ;  /* 0x0030003013127812 */ /* 0x000fc400078ef812 */
[----:B------:R-:W-:Y:S02]  /*1ec0*/  LOP3.LUT R17, R16, 0x300030, R17, 0xf8, !PT ;  /* 0x0030003010117812 */ /* 0x000fe400078ef811 */
[----:B------:R-:W-:Y:S02]  /*1ed0*/  LOP3.LUT R19, R23, 0x300030, R28, 0xf8, !PT ;  /* 0x0030003017137812 */ /* 0x000fe400078ef81c */
[----:B------:R-:W-:Y:S02]  /*1ee0*/  LOP3.LUT R16, R31, 0x300030, R30, 0xf8, !PT ;  /* 0x003000301f107812 */ /* 0x000fe400078ef81e */
[----:B------:R-:W-:Y:S02]  /*1ef0*/  LOP3.LUT R23, R12, 0x3f003f, RZ, 0xc0, !PT ;  /* 0x003f003f0c177812 */ /* 0x000fe400078ec0ff */
[--C-:B------:R-:W-:Y:S02]  /*1f00*/  SHF.R.U32.HI R28, RZ, 0x6, R12.reuse ;  /* 0x00000006ff1c7819 */ /* 0x100fe4000001160c */
[----:B------:R-:W-:-:S02]  /*1f10*/  SHF.R.U32.HI R12, RZ, 0xc, R12 ;  /* 0x0000000cff0c7819 */ /* 0x000fc4000001160c */
[----:B------:R-:W-:Y:S02]  /*1f20*/  LOP3.LUT R31, R13, 0x3f003f, RZ, 0xc0, !PT ;  /* 0x003f003f0d1f7812 */ /* 0x000fe400078ec0ff */
[--C-:B------:R-:W-:Y:S02]  /*1f30*/  SHF.R.U32.HI R38, RZ, 0x6, R13.reuse ;  /* 0x00000006ff267819 */ /* 0x100fe4000001160d */
[----:B------:R-:W-:Y:S02]  /*1f40*/  SHF.R.U32.HI R13, RZ, 0xc, R13 ;  /* 0x0000000cff0d7819 */ /* 0x000fe4000001160d */
[----:B------:R-:W-:Y:S02]  /*1f50*/  LOP3.LUT R44, R14, 0x3f003f, RZ, 0xc0, !PT ;  /* 0x003f003f0e2c7812 */ /* 0x000fe400078ec0ff */
[--C-:B------:R-:W-:Y:S02]  /*1f60*/  SHF.R.U32.HI R45, RZ, 0x6, R14.reuse ;  /* 0x00000006ff2d7819 */ /* 0x100fe4000001160e */
[----:B------:R-:W-:-:S02]  /*1f70*/  SHF.R.U32.HI R14, RZ, 0xc, R14 ;  /* 0x0000000cff0e7819 */ /* 0x000fc4000001160e */
        /* <DEDUP_REMOVED lines=8> */
[----:B------:R-:W-:Y:S02]  /*2000*/  LOP3.LUT R37, R37, 0x3f003f, RZ, 0xc0, !PT ;  /* 0x003f003f25257812 */ /* 0x000fe400078ec0ff */
[----:B------:R-:W-:Y:S02]  /*2010*/  LOP3.LUT R13, R14, 0xf000f, RZ, 0xc0, !PT ;  /* 0x000f000f0e0d7812 */ /* 0x000fe400078ec0ff */
        /* <DEDUP_REMOVED lines=24> */
[----:B------:R-:W-:Y:S01]  /*21a0*/  HADD2 R31, R37, -1056, -1056 ;  /* 0xe420e420251f7430 */ /* 0x000fe20000000000 */
[----:B------:R-:W-:Y:S01]  /*21b0*/  LOP3.LUT R53, R53, 0x64006400, RZ, 0xfc, !PT ;  /* 0x6400640035357812 */ /* 0x000fe200078efcff */
[----:B------:R-:W-:Y:S01]  /*21c0*/  HADD2 R28, R49, -1056, -1056 ;  /* 0xe420e420311c7430 */ /* 0x000fe20000000000 */
[----:B------:R-:W-:Y:S01]  /*21d0*/  LOP3.LUT R45, R45, 0x64006400, RZ, 0xfc, !PT ;  /* 0x640064002d2d7812 */ /* 0x000fe200078efcff */
[----:B------:R-:W-:Y:S01]  /*21e0*/  HADD2 R37, R51, -1056, -1056 ;  /* 0xe420e42033257430 */ /* 0x000fe20000000000 */
        /* <DEDUP_REMOVED lines=8> */
[----:B------:R-:W-:Y:S01]  /*2270*/  HADD2 R23, R36, -1056, -1056 ;  /* 0xe420e42024177430 */ /* 0x000fe20000000000 */
        /* <DEDUP_REMOVED lines=13> */
[----:B------:R-:W-:Y:S01]  /*2350*/  LOP3.LUT R57, R57, 0x64006400, RZ, 0xfc, !PT ;  /* 0x6400640039397812 */ /* 0x000fe200078efcff */
[----:B------:R-:W-:Y:S01]  /*2360*/  HADD2 R36, R44, -1056, -1056 ;  /* 0xe420e4202c247430 */ /* 0x000fe20000000000 */
[----:B------:R-:W-:Y:S01]  /*2370*/  MOV R34, UR5 ;  /* 0x0000000500227c02 */ /* 0x000fe20008000f00 */
[----:B------:R-:W-:Y:S02]  /*2380*/  HADD2 R41, R53, -1056, -1056 ;  /* 0xe420e42035297430 */ /* 0x000fe40000000000 */
[----:B------:R-:W-:Y:S01]  /*2390*/  HADD2 R44, R45, -1056, -1056 ;  /* 0xe420e4202d2c7430 */ /* 0x000fe20000000000 */
[----:B------:R-:W-:Y:S01]  /*23a0*/  ISETP.NE.AND P3, PT, R34, 0x1, PT ;  /* 0x000000012200780c */ /* 0x000fe20003f65270 */
        /* <DEDUP_REMOVED lines=24> */
[----:B------:R-:W-:Y:S01]  /*2530*/  HADD2 R57, R57, -1056, -1056 ;  /* 0xe420e42039397430 */ /* 0x000fe20000000000 */
[----:B------:R-:W-:Y:S06]  /*2540*/  @!P2 BRA `(.L_x_92) ;  /* 0x0000000000a8a947 */ /* 0x000fec0003800000 */
[----:B------:R-:W0:Y:S04]  /*2550*/  LDS.128 R12, [UR4] ;  /* 0x00000004ff0c7984 */ /* 0x000e280008000c00 */
[----:B------:R-:W1:Y:S01]  /*2560*/  LDS.128 R16, [UR4+0x10] ;  /* 0x00001004ff107984 */ /* 0x000e620008000c00 */
[-C--:B0-----:R-:W-:Y:S02]  /*2570*/  HFMA2 R59, R21, R12.reuse, RZ ;  /* 0x0000000c153b7231 */ /* 0x081fe400000000ff */
[-C--:B------:R-:W-:Y:S02]  /*2580*/  HFMA2 R60, R23, R12.reuse, RZ.H0_H0 ;  /* 0x0000000c173c7231 */ /* 0x080fe400000400ff */
[-C--:B------:R-:W-:Y:S02]  /*2590*/  HFMA2 R61, R27, R12.reuse, RZ ;  /* 0x0000000c1b3d7231 */ /* 0x080fe400000000ff */
[----:B------:R-:W-:-:S02]  /*25a0*/  HFMA2 R12, R28, R12, RZ.H0_H0 ;  /* 0x0000000c1c0c7231 */ /* 0x000fc400000400ff */
[-C--:B------:R-:W-:Y:S02]  /*25b0*/  HFMA2 R60, R30, R13.reuse, R60 ;  /* 0x0000000d1e3c7231 */ /* 0x080fe4000000003c */
[-C--:B------:R-:W-:Y:S02]  /*25c0*/  HFMA2 R12, R32, R13.reuse, R12 ;  /* 0x0000000d200c7231 */ /* 0x080fe4000000000c */
[-C--:B------:R-:W-:Y:S02]  /*25d0*/  HFMA2 R59, R29, R13.reuse, R59 ;  /* 0x0000000d1d3b7231 */ /* 0x080fe4000000003b */
[-C--:B------:R-:W-:Y:S02]  /*25e0*/  HFMA2 R60, R35, R14.reuse, R60 ;  /* 0x0000000e233c7231 */ /* 0x080fe4000000003c */
[----:B------:R-:W-:Y:S02]  /*25f0*/  HFMA2 R61, R31, R13, R61 ;  /* 0x0000000d1f3d7231 */ /* 0x000fe4000000003d */
[----:B------:R-:W-:-:S02]  /*2600*/  HFMA2 R12, R37, R14, R12 ;  /* 0x0000000e250c7231 */ /* 0x000fc4000000000c */
[-C--:B------:R-:W-:Y:S02]  /*2610*/  HFMA2 R60, R43, R15.reuse, R60 ;  /* 0x0000000f2b3c7231 */ /* 0x080fe4000000003c */
[----:B------:R-:W-:Y:S02]  /*2620*/  HFMA2 R12, R45, R15, R12 ;  /* 0x0000000f2d0c7231 */ /* 0x000fe4000000000c */
[----:B------:R-:W-:Y:S02]  /*2630*/  HFMA2 R59, R33, R14, R59 ;  /* 0x0000000e213b7231 */ /* 0x000fe4000000003b */
[----:B-1----:R-:W-:Y:S02]  /*2640*/  HFMA2 R60, R39, R16, R60 ;  /* 0x00000010273c7231 */ /* 0x002fe4000000003c */
[----:B------:R-:W-:Y:S02]  /*2650*/  HFMA2 R61, R36, R14, R61 ;  /* 0x0000000e243d7231 */ /* 0x000fe4000000003d */
[----:B------:R-:W-:-:S02]  /*2660*/  HFMA2 R12, R41, R16, R12 ;  /* 0x00000010290c7231 */ /* 0x000fc4000000000c */
[-C--:B------:R-:W-:Y:S02]  /*2670*/  HFMA2 R60, R49, R17.reuse, R60 ;  /* 0x00000011313c7231 */ /* 0x080fe4000000003c */
[----:B------:R-:W-:Y:S02]  /*2680*/  HFMA2 R12, R53, R17, R12 ;  /* 0x00000011350c7231 */ /* 0x000fe4000000000c */
[-C--:B------:R-:W-:Y:S02]  /*2690*/  HFMA2 R59, R42, R15.reuse, R59 ;  /* 0x0000000f2a3b7231 */ /* 0x080fe4000000003b */
[-C--:B------:R-:W-:Y:S02]  /*26a0*/  HFMA2 R60, R48, R18.reuse, R60 ;  /* 0x00000012303c7231 */ /* 0x080fe4000000003c */
[----:B------:R-:W-:Y:S02]  /*26b0*/  HFMA2 R61, R44, R15, R61 ;  /* 0x0000000f2c3d7231 */ /* 0x000fe4000000003d */
[----:B------:R-:W-:-:S02]  /*26c0*/  HFMA2 R12, R52, R18, R12 ;  /* 0x00000012340c7231 */ /* 0x000fc4000000000c */
[-C--:B------:R-:W-:Y:S02]  /*26d0*/  HFMA2 R60, R55, R19.reuse, R60 ;  /* 0x00000013373c7231 */ /* 0x080fe4000000003c */
[----:B------:R-:W-:Y:S02]  /*26e0*/  HFMA2 R12, R57, R19, R12 ;  /* 0x00000013390c7231 */ /* 0x000fe4000000000c */
[-C--:B------:R-:W-:Y:S02]  /*26f0*/  HFMA2 R59, R38, R16.reuse, R59 ;  /* 0x00000010263b7231 */ /* 0x080fe4000000003b */
[----:B------:R-:W-:Y:S02]  /*2700*/  HADD2 R60, R60.H0_H0, R60.H1_H1 ;  /* 0x3000003c3c3c7230 */ /* 0x000fe40000000800 */
[----:B------:R-:W-:Y:S02]  /*2710*/  HFMA2 R61, R40, R16, R61 ;  /* 0x00000010283d7231 */ /* 0x000fe4000000003d */
[----:B------:R-:W-:-:S02]  /*2720*/  HADD2 R12, R12.H0_H0, R12.H1_H1 ;  /* 0x3000000c0c0c7230 */ /* 0x000fc40000000800 */
[-C--:B------:R-:W-:Y:S02]  /*2730*/  HFMA2 R59, R47, R17.reuse, R59 ;  /* 0x000000112f3b7231 */ /* 0x080fe4000000003b */
[----:B------:R-:W-:Y:S02]  /*2740*/  HFMA2 R61, R51, R17, R61 ;  /* 0x00000011333d7231 */ /* 0x000fe4000000003d */
[-C--:B------:R-:W-:Y:S02]  /*2750*/  HFMA2 R59, R46, R18.reuse, R59 ;  /* 0x000000122e3b7231 */ /* 0x080fe4000000003b */
[----:B------:R-:W-:Y:S02]  /*2760*/  HFMA2 R61, R50, R18, R61 ;  /* 0x00000012323d7231 */ /* 0x000fe4000000003d */
[-C--:B------:R-:W-:Y:S02]  /*2770*/  HFMA2 R59, R54, R19.reuse, R59 ;  /* 0x00000013363b7231 */ /* 0x080fe4000000003b */
[----:B------:R-:W-:-:S02]  /*2780*/  HFMA2 R61, R56, R19, R61 ;  /* 0x00000013383d7231 */ /* 0x000fc4000000003d */
[----:B------:R-:W-:Y:S02]  /*2790*/  HADD2 R59, R59.H0_H0, R59.H1_H1 ;  /* 0x3000003b3b3b7230 */ /* 0x000fe40000000800 */
[----:B------:R-:W-:-:S03]  /*27a0*/  HADD2 R61, R61.H0_H0, R61.H1_H1 ;  /* 0x3000003d3d3d7230 */ /* 0x000fc60000000800 */
[----:B------:R-:W-:Y:S02]  /*27b0*/  PRMT R59, R59, 0x5410, R60 ;  /* 0x000054103b3b7816 */ /* 0x000fe4000000003c */
[----:B------:R-:W-:-:S03]  /*27c0*/  PRMT R61, R61, 0x5410, R12 ;  /* 0x000054103d3d7816 */ /* 0x000fc6000000000c */
[----:B------:R-:W-:Y:S02]  /*27d0*/  HFMA2 R8, R59, R95, R8 ;  /* 0x0000005f3b087231 */ /* 0x000fe40000000008 */
[----:B------:R-:W-:-:S07]  /*27e0*/  HFMA2 R7, R61, R98, R7 ;  /* 0x000000623d077231 */ /* 0x000fce0000000007 */
.L_x_92:
[----:B------:R-:W-:Y:S01]  /*27f0*/  @!P4 MOV R89, R58 ;  /* 0x0000003a0059c202 */ /* 0x000fe20000000f00 */
[----:B-----5:R-:W-:Y:S01]  /*2800*/  @!P4 IMAD.IADD R90, R26, 0x1, R93 ;  /* 0x000000011a5ac824 */ /* 0x020fe200078e025d */
[----:B------:R-:W-:Y:S06]  /*2810*/  @!P3 BRA `(.L_x_93) ;  /* 0x00000008001cb947 */ /* 0x000fec0003800000 */
[----:B------:R-:W-:Y:S02]  /*2820*/  PRMT R12, R91, 0x9910, RZ ;  /* 0x000099105b0c7816 */ /* 0x000fe400000000ff */
[----:B------:R-:W-:Y:S02]  /*2830*/  ISETP.NE.AND P5, PT, R34, 0x2, PT ;  /* 0x000000022200780c */ /* 0x000fe40003fa5270 */
[----:B------:R-:W-:-:S13]  /*2840*/  ISETP.NE.AND P4, PT, R12, RZ, PT ;  /* 0x000000ff0c00720c */ /* 0x000fda0003f85270 */
[----:B------:R-:W-:Y:S05]  /*2850*/  @!P4 BRA `(.L_x_94) ;  /* 0x0000000000a8c947 */ /* 0x000fea0003800000 */
[----:B------:R-:W0:Y:S04]  /*2860*/  LDS.128 R12, [UR4+0x80] ;  /* 0x00008004ff0c7984 */ /* 0x000e280008000c00 */
        /* <DEDUP_REMOVED lines=41> */
.L_x_94:
[----:B------:R-:W-:Y:S05]  /*2b00*/  @!P5 BRA `(.L_x_93) ;  /* 0x000000040060d947 */ /* 0x000fea0003800000 */
[----:B------:R-:W-:-:S04]  /*2b10*/  PRMT R12, R92, 0x9910, RZ ;  /* 0x000099105c0c7816 */ /* 0x000fc800000000ff */
        /* <DEDUP_REMOVED lines=44> */
.L_x_95:
[----:B------:R-:W-:Y:S05]  /*2de0*/  @P1 BRA `(.L_x_93) ;  /* 0x0000000000a81947 */ /* 0x000fea0003800000 */
        /* <DEDUP_REMOVED lines=42> */
.L_x_93:
[----:B------:R-:W-:-:S05]  /*3090*/  IMAD.WIDE R26, R85, 0x4, R24 ;  /* 0x00000004551a7825 */ /* 0x000fca00078e0218 */
[----:B------:R-:W2:Y:S01]  /*30a0*/  LDG.E.128.CONSTANT R16, desc[UR8][R26.64] ;  /* 0x000000081a107981 */ /* 0x000ea2000c1e9d00 */
[----:B------:R-:W-:-:S04]  /*30b0*/  IMAD.WIDE R12, R85, 0x4, R26 ;  /* 0x00000004550c7825 */ /* 0x000fc800078e021a */
[----:B------:R-:W-:Y:S02]  /*30c0*/  IMAD.WIDE R24, R85, 0x4, R12 ;  /* 0x0000000455187825 */ /* 0x000fe400078e020c */
[----:B------:R-:W3:Y:S04]  /*30d0*/  LDG.E.128.CONSTANT R12, desc[UR8][R12.64] ;  /* 0x000000080c0c7981 */ /* 0x000ee8000c1e9d00 */
[----:B------:R-:W4:Y:S01]  /*30e0*/  LDG.E.128.CONSTANT R28, desc[UR8][R24.64] ;  /* 0x00000008181c7981 */ /* 0x000f22000c1e9d00 */
[----:B--2---:R-:W-:Y:S02]  /*30f0*/  LOP3.LUT R21, R16, 0x3f003f, RZ, 0xc0, !PT ;  /* 0x003f003f10157812 */ /* 0x004fe400078ec0ff */
[--C-:B------:R-:W-:Y:S02]  /*3100*/  SHF.R.U32.HI R23, RZ, 0x6, R16.reuse ;  /* 0x00000006ff177819 */ /* 0x100fe40000011610 */
[----:B------:R-:W-:-:S02]  /*3110*/  SHF.R.U32.HI R16, RZ, 0xc, R16 ;  /* 0x0000000cff107819 */ /* 0x000fc40000011610 */
[--C-:B------:R-:W-:Y:S02]  /*3120*/  SHF.R.U32.HI R37, RZ, 0xc, R17.reuse ;  /* 0x0000000cff257819 */ /* 0x100fe40000011611 */
[--C-:B------:R-:W-:Y:S02]  /*3130*/  SHF.R.U32.HI R26, RZ, 0xc, R18.reuse ;  /* 0x0000000cff1a7819 */ /* 0x100fe40000011612 */
[----:B------:R-:W-:Y:S02]  /*3140*/  LOP3.LUT R32, R17, 0x3f003f, RZ, 0xc0, !PT ;  /* 0x003f003f11207812 */ /* 0x000fe400078ec0ff */
[----:B------:R-:W-:Y:S02]  /*3150*/  SHF.R.U32.HI R36, RZ, 0x6, R17 ;  /* 0x00000006ff247819 */ /* 0x000fe40000011611 */
[----:B------:R-:W-:Y:S02]  /*3160*/  LOP3.LUT R41, R18, 0x3f003f, RZ, 0xc0, !PT ;  /* 0x003f003f12297812 */ /* 0x000fe400078ec0ff */
[----:B------:R-:W-:-:S02]  /*3170*/  SHF.R.U32.HI R42, RZ, 0x6, R18 ;  /* 0x00000006ff2a7819 */ /* 0x000fc40000011612 */
[----:B------:R-:W-:Y:S02]  /*3180*/  LOP3.LUT R48, R19, 0x3f003f, RZ, 0xc0, !PT ;  /* 0x003f003f13307812 */ /* 0x000fe400078ec0ff */
[--C-:B------:R-:W-:Y:S02]  /*3190*/  SHF.R.U32.HI R49, RZ, 0x6, R19.reuse ;  /* 0x00000006ff317819 */ /* 0x100fe40000011613 */
[----:B------:R-:W-:Y:S02]  /*31a0*/  SHF.R.U32.HI R44, RZ, 0xc, R19 ;  /* 0x0000000cff2c7819 */ /* 0x000fe40000011613 */
[----:B----4-:R-:W-:Y:S02]  /*31b0*/  SHF.R.U32.HI R18, RZ, 0x8, R28 ;  /* 0x00000008ff127819 */ /* 0x010fe4000001161c */
[----:B------:R-:W-:Y:S02]  /*31c0*/  LOP3.LUT R17, R16, 0xf000f, RZ, 0xc0, !PT ;  /* 0x000f000f10117812 */ /* 0x000fe400078ec0ff */
[----:B------:R-:W-:-:S02]  /*31d0*/  SHF.R.U32.HI R19, RZ, 0x8, R29 ;  /* 0x00000008ff137819 */ /* 0x000fc4000001161d */
[----:B------:R-:W-:Y:S02]  /*31e0*/  LOP3.LUT R16, R37, 0xf000f, RZ, 0xc0, !PT ;  /* 0x000f000f25107812 */ /* 0x000fe400078ec0ff */
[----:B------:R-:W-:Y:S02]  /*31f0*/  SHF.R.U32.HI R27, RZ, 0x8, R30 ;  /* 0x00000008ff1b7819 */ /* 0x000fe4000001161e */
[----:B------:R-:W-:Y:S02]  /*3200*/  LOP3.LUT R26, R26, 0xf000f, RZ, 0xc0, !PT ;  /* 0x000f000f1a1a7812 */ /* 0x000fe400078ec0ff */
[----:B------:R-:W-:Y:S02]  /*3210*/  LOP3.LUT R38, R29, 0x3f003f, RZ, 0xc0, !PT ;  /* 0x003f003f1d267812 */ /* 0x000fe400078ec0ff */
[--C-:B------:R-:W-:Y:S02]  /*3220*/  SHF.R.U32.HI R39, RZ, 0x6, R29.reuse ;  /* 0x00000006ff277819 */ /* 0x100fe4000001161d */
[----:B------:R-:W-:-:S02]  /*3230*/  SHF.R.U32.HI R40, RZ, 0xa, R29 ;  /* 0x0000000aff287819 */ /* 0x000fc4000001161d */
[----:B------:R-:W-:Y:S02]  /*3240*/  LOP3.LUT R18, R17, 0x300030, R18, 0xf8, !PT ;  /* 0x0030003011127812 */ /* 0x000fe400078ef812 */
[----:B------:R-:W-:Y:S02]  /*3250*/  SHF.R.U32.HI R29, RZ, 0x8, R31 ;  /* 0x00000008ff1d7819 */ /* 0x000fe4000001161f */
[----:B------:R-:W-:Y:S02]  /*3260*/  LOP3.LUT R44, R44, 0xf000f, RZ, 0xc0, !PT ;  /* 0x000f000f2c2c7812 */ /* 0x000fe400078ec0ff */
[----:B------:R-:W-:Y:S02]  /*3270*/  LOP3.LUT R17, R16, 0x300030, R19, 0xf8, !PT ;  /* 0x0030003010117812 */ /* 0x000fe400078ef813 */
[----:B------:R-:W-:Y:S02]  /*3280*/  LOP3.LUT R19, R26, 0x300030, R27, 0xf8, !PT ;  /* 0x003000301a137812 */ /* 0x000fe400078ef81b */
[----:B---3--:R-:W-:-:S02]  /*3290*/  LOP3.LUT R26, R12, 0x3f003f, RZ, 0xc0, !PT ;  /* 0x003f003f0c1a7812 */ /* 0x008fc400078ec0ff */
[--C-:B------:R-:W-:Y:S02]  /*32a0*/  SHF.R.U32.HI R27, RZ, 0x6, R12.reuse ;  /* 0x00000006ff1b7819 */ /* 0x100fe4000001160c */
[----:B------:R-:W-:Y:S02]  /*32b0*/  SHF.R.U32.HI R12, RZ, 0xc, R12 ;  /* 0x0000000cff0c7819 */ /* 0x000fe4000001160c */
[----:B------:R-:W-:Y:S02]  /*32c0*/  LOP3.LUT R16, R44, 0x300030, R29, 0xf8, !PT ;  /* 0x003000302c107812 */ /* 0x000fe400078ef81d */
[----:B------:R-:W-:Y:S02]  /*32d0*/  LOP3.LUT R45, R30, 0x3f003f, RZ, 0xc0, !PT ;  /* 0x003f003f1e2d7812 */ /* 0x000fe400078ec0ff */
[--C-:B------:R-:W-:Y:S02]  /*32e0*/  SHF.R.U32.HI R46, RZ, 0x6, R30.reuse ;  /* 0x00000006ff2e7819 */ /* 0x100fe4000001161e */
[----:B------:R-:W-:-:S02]  /*32f0*/  SHF.R.U32.HI R43, RZ, 0xa, R30 ;  /* 0x0000000aff2b7819 */ /* 0x000fc4000001161e */
[----:B------:R-:W-:Y:S02]  /*3300*/  LOP3.LUT R52, R31, 0x3f003f, RZ, 0xc0, !PT ;  /* 0x003f003f1f347812 */ /* 0x000fe400078ec0ff */
[--C-:B------:R-:W-:Y:S02]  /*3310*/  SHF.R.U32.HI R53, RZ, 0x6, R31.reuse ;  /* 0x00000006ff357819 */ /* 0x100fe4000001161f */
[----:B------:R-:W-:Y:S02]  /*3320*/  SHF.R.U32.HI R54, RZ, 0xa, R31 ;  /* 0x0000000aff367819 */ /* 0x000fe4000001161f */
        /* <DEDUP_REMOVED lines=9> */
[----:B------:R-:W-:Y:S02]  /*33c0*/  LOP3.LUT R13, R12, 0xf000f, RZ, 0xc0, !PT ;  /* 0x000f000f0c0d7812 */ /* 0x000fe400078ec0ff */
[----:B------:R-:W-:Y:S02]  /*33d0*/  LOP3.LUT R50, R15, 0x3f003f, RZ, 0xc0, !PT ;  /* 0x003f003f0f327812 */ /* 0x000fe400078ec0ff */
[--C-:B------:R-:W-:Y:S02]  /*33e0*/  SHF.R.U32.HI R51, RZ, 0x6, R15.reuse ;  /* 0x00000006ff337819 */ /* 0x100fe4000001160f */
[----:B------:R-:W-:Y:S02]  /*33f0*/  LOP3.LUT R29, R29, 0xf000f, RZ, 0xc0, !PT ;  /* 0x000f000f1d1d7812 */ /* 0x000fe400078ec0ff */
[----:B------:R-:W-:Y:S02]  /*3400*/  SHF.R.U32.HI R15, RZ, 0xc, R15 ;  /* 0x0000000cff0f7819 */ /* 0x000fe4000001160f */
[----:B------:R-:W-:-:S02]  /*3410*/  LOP3.LUT R12, R14, 0xf000f, RZ, 0xc0, !PT ;  /* 0x000f000f0e0c7812 */ /* 0x000fc400078ec0ff */
[----:B------:R-:W-:Y:S02]  /*3420*/  LOP3.LUT R36, R36, 0x3f003f, RZ, 0xc0, !PT ;  /* 0x003f003f24247812 */ /* 0x000fe400078ec0ff */
[----:B------:R-:W-:Y:S02]  /*3430*/  LOP3.LUT R14, R13, 0x300030, R28, 0xf8, !PT ;  /* 0x003000300d0e7812 */ /* 0x000fe400078ef81c */
[----:B------:R-:W-:Y:S02]  /*3440*/  LOP3.LUT R42, R42, 0x3f003f, RZ, 0xc0, !PT ;  /* 0x003f003f2a2a7812 */ /* 0x000fe400078ec0ff */
[----:B------:R-:W-:Y:S02]  /*3450*/  LOP3.LUT R23, R23, 0x3f003f, RZ, 0xc0, !PT ;  /* 0x003f003f17177812 */ /* 0x000fe400078ec0ff */
[----:B------:R-:W-:Y:S02]  /*3460*/  LOP3.LUT R13, R32, 0x64006400, RZ, 0xfc, !PT ;  /* 0x64006400200d7812 */ /* 0x000fe400078efcff */
[----:B------:R-:W-:-:S02]  /*3470*/  LOP3.LUT R40, R29, 0x300030, R40, 0xf8, !PT ;  /* 0x003000301d287812 */ /* 0x000fc400078ef828 */
[----:B------:R-:W-:Y:S02]  /*3480*/  LOP3.LUT R15, R15, 0xf000f, RZ, 0xc0, !PT ;  /* 0x000f000f0f0f7812 */ /* 0x000fe400078ec0ff */
[----:B------:R-:W-:Y:S02]  /*3490*/  LOP3.LUT R29, R36, 0x64006400, RZ, 0xfc, !PT ;  /* 0x64006400241d7812 */ /* 0x000fe400078efcff */
[----:B------:R-:W-:Y:S02]  /*34a0*/  LOP3.LUT R36, R42, 0x64006400, RZ, 0xfc, !PT ;  /* 0x640064002a247812 */ /* 0x000fe400078efcff */
[----:B------:R-:W-:Y:S02]  /*34b0*/  LOP3.LUT R48, R48, 0x64006400, RZ, 0xfc, !PT ;  /* 0x6400640030307812 */ /* 0x000fe400078efcff */
[----:B------:R-:W-:Y:S01]  /*34c0*/  LOP3.LUT R28, R23, 0x64006400, RZ, 0xfc, !PT ;  /* 0x64006400171c7812 */ /* 0x000fe200078efcff */
[----:B------:R-:W-:Y:S01]  /*34d0*/  HADD2 R23, R13, -1056, -1056 ;  /* 0xe420e4200d177430 */ /* 0x000fe20000000000 */
        /* <DEDUP_REMOVED lines=68> */
[----:B------:R-:W-:Y:S01]  /*3920*/  HADD2 R56, R56, -1056, -1056 ;  /* 0xe420e42038387430 */ /* 0x000fe20000000000 */
[----:B------:R-:W-:Y:S06]  /*3930*/  @!P2 BRA `(.L_x_96) ;  /* 0x0000000000a8a947 */ /* 0x000fec0003800000 */
        /* <DEDUP_REMOVED lines=42> */
.L_x_96:
[----:B------:R-:W-:Y:S05]  /*3be0*/  @!P3 BRA `(.L_x_97) ;  /* 0x000000080020b947 */ /* 0x000fea0003800000 */
        /* <DEDUP_REMOVED lines=46> */
.L_x_98:
        /* <DEDUP_REMOVED lines=46> */
.L_x_99:
[----:B------:R-:W-:Y:S05]  /*41b0*/  @P1 BRA `(.L_x_97) ;  /* 0x0000000000ac1947 */ /* 0x000fea0003800000 */
[----:B------:R-:W0:Y:S01]  /*41c0*/  LDS.128 R12, [UR4+0x1a0] ;  /* 0x0001a004ff0c7984 */ /* 0x000e220008000c00 */
[----:B------:R-:W-:-:S03]  /*41d0*/  MOV R57, R26 ;  /* 0x0000001a00397202 */ /* 0x000fc60000000f00 */
        /* <DEDUP_REMOVED lines=41> */
.L_x_97:
[----:B------:R-:W-:Y:S01]  /*4470*/  IADD3 R93, PT, PT, R93, 0x20, RZ ;  /* 0x000000205d5d7810 */ /* 0x000fe20007ffe0ff */
[----:B------:R-:W-:Y:S01]  /*4480*/  UIADD3 UR4, UPT, UPT, UR4, 0x40, URZ ;  /* 0x0000004004047890 */ /* 0x000fe2000fffe0ff */
[----:B------:R-:W-:Y:S01]  /*4490*/  IADD3 R22, P3, PT, R22, 0x80, RZ ;  /* 0x0000008016167810 */ /* 0x000fe20007f7e0ff */
[----:B------:R-:W-:Y:S01]  /*44a0*/  IMAD.WIDE R24, R85, 0x4, R24 ;  /* 0x0000000455187825 */ /* 0x000fe200078e0218 */
[----:B------:R-:W-:Y:S02]  /*44b0*/  ISETP.GE.AND P2, PT, R93, R20, PT ;  /* 0x000000145d00720c */ /* 0x000fe40003f46270 */
[----:B------:R-:W-:-:S11]  /*44c0*/  IADD3.X R9, PT, PT, RZ, R9, RZ, P3, !PT ;  /* 0x00000009ff097210 */ /* 0x000fd60001ffe4ff */
[----:B------:R-:W-:Y:S05]  /*44d0*/  @!P2 BRA `(.L_x_100) ;  /* 0xffffffd400b0a947 */ /* 0x000fea000383ffff */
[----:B------:R-:W-:-:S07]  /*44e0*/  IMAD.WIDE R36, R85, 0x18, R10 ;  /* 0x0000001855247825 */ /* 0x000fce00078e020a */
.L_x_91:
[----:B------:R-:W0:Y:S02]  /*44f0*/  LDCU UR5, c[0x0][0x3d0] ;  /* 0x00007a00ff0577ac */ /* 0x000e240008000800 */
[----:B0-----:R-:W-:-:S04]  /*4500*/  VIMNMX R88, PT, PT, R88, UR5, PT ;  /* 0x0000000558587c48 */ /* 0x001fc8000bfe0100 */
[----:B------:R-:W-:-:S13]  /*4510*/  ISETP.GT.AND P1, PT, R88, R93, PT ;  /* 0x0000005d5800720c */ /* 0x000fda0003f24270 */
[----:B------:R-:W-:Y:S05]  /*4520*/  @!P1 BRA `(.L_x_101) ;  /* 0x00000024006c9947 */ /* 0x000fea0003800000 */
[----:B------:R-:W0:Y:S01]  /*4530*/  LDC.64 R10, c[0x0][0x3b8] ;  /* 0x0000ee00ff0a7b82 */ /* 0x000e220000000a00 */
[----:B------:R-:W-:Y:S01]  /*4540*/  ISETP.EQ.OR P0, PT, R34, 0x3, P0 ;  /* 0x000000032200780c */ /* 0x000fe20000702670 */
[----:B------:R-:W1:Y:S01]  /*4550*/  LDCU UR7, c[0x0][0x3a8] ;  /* 0x00007500ff0777ac */ /* 0x000e620008000800 */
[----:B------:R-:W-:Y:S01]  /*4560*/  UIADD3 UR4, UPT, UPT, UR4, 0x100, URZ ;  /* 0x0000010004047890 */ /* 0x000fe2000fffe0ff */
[----:B0-----:R-:W-:-:S03]  /*4570*/  IMAD.WIDE.U32 R10, R93, 0x4, R10 ;  /* 0x000000045d0a7825 */ /* 0x001fc600078e000a */
[----:B------:R-:W-:-:S04]  /*4580*/  IADD3 R86, P1, PT, R10, 0x2, RZ ;  /* 0x000000020a567810 */ /* 0x000fc80007f3e0ff */
[----:B-1----:R-:W-:-:S09]  /*4590*/  IADD3.X R87, PT, PT, RZ, R11, RZ, P1, !PT ;  /* 0x0000000bff577210 */ /* 0x002fd20000ffe4ff */
.L_x_106:
[----:B------:R-:W0:Y:S01]  /*45a0*/  LDC R85, c[0x0][0x3ac] ;  /* 0x0000eb00ff557b82 */ /* 0x000e220000000800 */
[----:B------:R-:W-:Y:S01]  /*45b0*/  ISETP.NE.AND P1, PT, R93, R90, PT ;  /* 0x0000005a5d00720c */ /* 0x000fe20003f25270 */
[----:B------:R-:W2:-:S12]  /*45c0*/  LDG.E.128.CONSTANT R28, desc[UR8][R36.64] ;  /* 0x00000008241c7981 */ /* 0x000e98000c1e9d00 */
[----:B------:R-:W-:Y:S01]  /*45d0*/  @!P1 LEA R42, R89, R1, 0x3 ;  /* 0x00000001592a9211 */ /* 0x000fe200078e18ff */
[----:B------:R-:W3:Y:S05]  /*45e0*/  @!P1 LDG.E.U16.CONSTANT R40, desc[UR8][R86.64] ;  /* 0x0000000856289981 */ /* 0x000eea000c1e9500 */
[----:B------:R-:W4:Y:S01]  /*45f0*/  @!P1 LDL.64 R42, [R42+0x8] ;  /* 0x000008002a2a9983 */ /* 0x000f220000100a00 */
[----:B0-----:R-:W-:-:S05]  /*4600*/  IMAD.WIDE R10, R85, 0x4, R36 ;  /* 0x00000004550a7825 */ /* 0x001fca00078e0224 */
[----:B------:R-:W5:Y:S01]  /*4610*/  LDG.E.128.CONSTANT R24, desc[UR8][R10.64] ;  /* 0x000000080a187981 */ /* 0x000f62000c1e9d00 */
[----:B------:R-:W-:-:S05]  /*4620*/  IMAD.WIDE R34, R85, 0x4, R10 ;  /* 0x0000000455227825 */ /* 0x000fca00078e020a */
[----:B------:R-:W5:Y:S01]  /*4630*/  LDG.E.128.CONSTANT R16, desc[UR8][R34.64] ;  /* 0x0000000822107981 */ /* 0x000f62000c1e9d00 */
[----:B------:R-:W-:-:S05]  /*4640*/  IMAD.WIDE R38, R85, 0x4, R34 ;  /* 0x0000000455267825 */ /* 0x000fca00078e0222 */
[----:B------:R5:W5:Y:S01]  /*4650*/  LDG.E.128.CONSTANT R20, desc[UR8][R38.64] ;  /* 0x0000000826147981 */ /* 0x000b62000c1e9d00 */
[----:B------:R-:W-:-:S05]  /*4660*/  IMAD.WIDE R96, R85, 0x4, R38 ;  /* 0x0000000455607825 */ /* 0x000fca00078e0226 */
[----:B------:R-:W5:Y:S01]  /*4670*/  LDG.E.128.CONSTANT R12, desc[UR8][R96.64] ;  /* 0x00000008600c7981 */ /* 0x000f62000c1e9d00 */
[----:B------:R-:W-:Y:S01]  /*4680*/  MOV R32, 0x2800 ;  /* 0x0000280000207802 */ /* 0x000fe20000000f00 */
[----:B------:R-:W0:Y:S01]  /*4690*/  S2UR UR5, SR_CTAID.Y ;  /* 0x00000000000579c3 */ /* 0x000e220000002600 */
[----:B------:R-:W-:Y:S02]  /*46a0*/  ISETP.NE.AND P2, PT, R94, RZ, PT ;  /* 0x000000ff5e00720c */ /* 0x000fe40003f45270 */
[----:B------:R-:W-:Y:S01]  /*46b0*/  @!P1 IADD3 R99, PT, PT, R89, 0x1, RZ ;  /* 0x0000000159639810 */ /* 0x000fe20007ffe0ff */
[----:B0-----:R-:W-:-:S04]  /*46c0*/  UIMAD UR5, UR5, -0x4, UR7 ;  /* 0xfffffffc050578a4 */ /* 0x001fc8000f8e0207 */
[----:B------:R-:W-:Y:S01]  /*46d0*/  UISETP.NE.AND UP0, UPT, UR5, 0x1, UPT ;  /* 0x000000010500788c */ /* 0x000fe2000bf05270 */
[C---:B--2---:R-:W-:Y:S02]  /*46e0*/  LOP3.LUT R36, R28.reuse, 0x1f001f, RZ, 0xc0, !PT ;  /* 0x001f001f1c247812 */ /* 0x044fe400078ec0ff */
[----:B------:R-:W-:Y:S02]  /*46f0*/  LOP3.LUT R59, R28, 0x3e003e0, RZ, 0xc0, !PT ;  /* 0x03e003e01c3b7812 */ /* 0x000fe400078ec0ff */
[C---:B------:R-:W-:Y:S02]  /*4700*/  LOP3.LUT R50, R30.reuse, 0x1f001f, RZ, 0xc0, !PT ;  /* 0x001f001f1e327812 */ /* 0x040fe400078ec0ff */
[----:B------:R-:W-:Y:S02]  /*4710*/  SHF.R.U32.HI R54, RZ, 0xa, R30 ;  /* 0x0000000aff367819 */ /* 0x000fe4000001161e */
[----:B------:R-:W-:Y:S02]  /*4720*/  LOP3.LUT R57, R30, 0x3e003e0, RZ, 0xc0, !PT ;  /* 0x03e003e01e397812 */ /* 0x000fe400078ec0ff */
[----:B------:R-:W-:-:S02]  /*4730*/  LOP3.LUT R67, R31, 0x1f001f, RZ, 0xc0, !PT ;  /* 0x001f001f1f437812 */ /* 0x000fc400078ec0ff */
[----:B---3--:R-:W-:Y:S02]  /*4740*/  @!P1 IADD3 R90, PT, PT, R40, R93, RZ ;  /* 0x0000005d285a9210 */ /* 0x008fe40007ffe0ff */
[--C-:B------:R-:W-:Y:S02]  /*4750*/  SHF.R.U32.HI R40, RZ, 0xa, R28.reuse ;  /* 0x0000000aff287819 */ /* 0x100fe4000001161c */
[----:B------:R-:W-:Y:S02]  /*4760*/  SHF.R.U32.HI R28, RZ, 0xf, R28 ;  /* 0x0000000fff1c7819 */ /* 0x000fe4000001161c */
[----:B----4-:R-:W-:Y:S02]  /*4770*/  @!P1 PRMT R98, R43, 0x7610, R98 ;  /* 0x000076102b629816 */ /* 0x010fe40000000062 */
[----:B------:R-:W-:Y:S02]  /*4780*/  SHF.R.U32.HI R66, RZ, 0xa, R31 ;  /* 0x0000000aff427819 */ /* 0x000fe4000001161f */
[----:B------:R-:W-:-:S02]  /*4790*/  LOP3.LUT R60, R31, 0x3e003e0, RZ, 0xc0, !PT ;  /* 0x03e003e01f3c7812 */ /* 0x000fc400078ec0ff */
[----:B------:R-:W-:Y:S02]  /*47a0*/  SHF.R.U32.HI R33, RZ, 0xf, R29 ;  /* 0x0000000fff217819 */ /* 0x000fe4000001161d */
[----:B------:R-:W-:Y:S02]  /*47b0*/  SHF.R.U32.HI R30, RZ, 0xf, R30 ;  /* 0x0000000fff1e7819 */ /* 0x000fe4000001161e */
[----:B------:R-:W-:Y:S02]  /*47c0*/  SHF.R.U32.HI R31, RZ, 0xf, R31 ;  /* 0x0000000fff1f7819 */ /* 0x000fe4000001161f */
[C---:B------:R-:W-:Y:S02]  /*47d0*/  LOP3.LUT R46, R29.reuse, 0x1f001f, RZ, 0xc0, !PT ;  /* 0x001f001f1d2e7812 */ /* 0x040fe400078ec0ff */
[----:B------:R-:W-:Y:S02]  /*47e0*/  SHF.R.U32.HI R45, RZ, 0xa, R29 ;  /* 0x0000000aff2d7819 */ /* 0x000fe4000001161d */
[----:B------:R-:W-:-:S02]  /*47f0*/  LOP3.LUT R58, R29, 0x3e003e0, RZ, 0xc0, !PT ;  /* 0x03e003e01d3a7812 */ /* 0x000fc400078ec0ff */
[----:B------:R-:W-:Y:S02]  /*4800*/  @!P1 PRMT R98, R98, 0x7610, R43 ;  /* 0x0000761062629816 */ /* 0x000fe4000000002b */
[C---:B-----5:R-:W-:Y:S02]  /*4810*/  LOP3.LUT R38, R24.reuse, 0x1f001f, RZ, 0xc0, !PT ;  /* 0x001f001f18267812 */ /* 0x060fe400078ec0ff */
[--C-:B------:R-:W-:Y:S02]  /*4820*/  SHF.R.U32.HI R35, RZ, 0xa, R24.reuse ;  /* 0x0000000aff237819 */ /* 0x100fe40000011618 */
[----:B------:R-:W-:Y:S02]  /*4830*/  LOP3.LUT R9, R24, 0x3e003e0, RZ, 0xc0, !PT ;  /* 0x03e003e018097812 */ /* 0x000fe400078ec0ff */
[----:B------:R-:W-:Y:S02]  /*4840*/  SHF.R.U32.HI R29, RZ, 0xe, R24 ;  /* 0x0000000eff1d7819 */ /* 0x000fe40000011618 */
[----:B------:R-:W-:-:S02]  /*4850*/  LOP3.LUT R48, R25, 0x1f001f, RZ, 0xc0, !PT ;  /* 0x001f001f19307812 */ /* 0x000fc400078ec0ff */
[--C-:B------:R-:W-:Y:S02]  /*4860*/  SHF.R.U32.HI R43, RZ, 0xa, R25.reuse ;  /* 0x0000000aff2b7819 */ /* 0x100fe40000011619 */
[----:B------:R-:W-:Y:S02]  /*4870*/  LOP3.LUT R11, R25, 0x3e003e0, RZ, 0xc0, !PT ;  /* 0x03e003e0190b7812 */ /* 0x000fe400078ec0ff */
[----:B------:R-:W-:Y:S02]  /*4880*/  SHF.R.U32.HI R24, RZ, 0xe, R25 ;  /* 0x0000000eff187819 */ /* 0x000fe40000011619 */
[----:B------:R-:W-:Y:S02]  /*4890*/  LOP3.LUT R28, R28, 0x10001, RZ, 0xc0, !PT ;  /* 0x000100011c1c7812 */ /* 0x000fe400078ec0ff */
[----:B------:R-:W-:Y:S02]  /*48a0*/  @!P1 PRMT R95, R42, 0x7610, R95 ;  /* 0x000076102a5f9816 */ /* 0x000fe4000000005f */
[----:B------:R-:W-:-:S02]  /*48b0*/  SHF.R.U32.HI R25, RZ, 0xe, R26 ;  /* 0x0000000eff197819 */ /* 0x000fc4000001161a */
[----:B------:R-:W-:Y:S02]  /*48c0*/  SHF.R.U32.HI R34, RZ, 0xe, R27 ;  /* 0x0000000eff227819 */ /* 0x000fe4000001161b */
[----:B------:R-:W-:Y:S02]  /*48d0*/  LOP3.LUT R33, R33, 0x10001, RZ, 0xc0, !PT ;  /* 0x0001000121217812 */ /* 0x000fe400078ec0ff */
[----:B------:R-:W-:Y:S02]  /*48e0*/  LOP3.LUT R30, R30, 0x10001, RZ, 0xc0, !PT ;  /* 0x000100011e1e7812 */ /* 0x000fe400078ec0ff */
[----:B------:R-:W-:Y:S02]  /*48f0*/  LOP3.LUT R31, R31, 0x10001, RZ, 0xc0, !PT ;  /* 0x000100011f1f7812 */ /* 0x000fe400078ec0ff */
[----:B------:R-:W-:Y:S02]  /*4900*/  LOP3.LUT R52, R26, 0x1f001f, RZ, 0xc0, !PT ;  /* 0x001f001f1a347812 */ /* 0x000fe400078ec0ff */
[----:B------:R-:W-:-:S02]  /*4910*/  SHF.R.U32.HI R51, RZ, 0xa, R26 ;  /* 0x0000000aff337819 */ /* 0x000fc4000001161a */
[----:B------:R-:W-:Y:S02]  /*4920*/  LOP3.LUT R10, R26, 0x3e003e0, RZ, 0xc0, !PT ;  /* 0x03e003e01a0a7812 */ /* 0x000fe400078ec0ff */
[C---:B------:R-:W-:Y:S02]  /*4930*/  LOP3.LUT R61, R27.reuse, 0x1f001f, RZ, 0xc0, !PT ;  /* 0x001f001f1b3d7812 */ /* 0x040fe400078ec0ff */
[----:B------:R-:W-:Y:S02]  /*4940*/  SHF.R.U32.HI R69, RZ, 0xa, R27 ;  /* 0x0000000aff457819 */ /* 0x000fe4000001161b */
[----:B------:R-:W-:Y:S02]  /*4950*/  LOP3.LUT R56, R27, 0x3e003e0, RZ, 0xc0, !PT ;  /* 0x03e003e01b387812 */ /* 0x000fe400078ec0ff */
[----:B------:R-:W-:Y:S02]  /*4960*/  LOP3.LUT R29, R28, 0x20002, R29, 0xf8, !PT ;  /* 0x000200021c1d7812 */ /* 0x000fe400078ef81d */
[----:B------:R-:W-:-:S02]  /*4970*/  @!P1 PRMT R95, R95, 0x7610, R42 ;  /* 0x000076105f5f9816 */ /* 0x000fc4000000002a */
[----:B------:R-:W-:Y:S02]  /*4980*/  LOP3.LUT R26, R33, 0x20002, R24, 0xf8, !PT ;  /* 0x00020002211a7812 */ /* 0x000fe400078ef818 */
[----:B------:R-:W-:Y:S02]  /*4990*/  LOP3.LUT R27, R30, 0x20002, R25, 0xf8, !PT ;  /* 0x000200021e1b7812 */ /* 0x000fe400078ef819 */
[----:B------:R-:W-:Y:S02]  /*49a0*/  LOP3.LUT R28, R31, 0x20002, R34, 0xf8, !PT ;  /* 0x000200021f1c7812 */ /* 0x000fe400078ef822 */
[C---:B------:R-:W-:Y:S02]  /*49b0*/  LOP3.LUT R33, R16.reuse, 0x1f001f, RZ, 0xc0, !PT ;  /* 0x001f001f10217812 */ /* 0x040fe400078ec0ff */
[----:B------:R-:W-:Y:S02]  /*49c0*/  SHF.R.U32.HI R34, RZ, 0xa, R16 ;  /* 0x0000000aff227819 */ /* 0x000fe40000011610 */
[----:B------:R-:W-:-:S02]  /*49d0*/  LOP3.LUT R70, R16, 0x3e003e0, RZ, 0xc0, !PT ;  /* 0x03e003e010467812 */ /* 0x000fc400078ec0ff */
[----:B------:R-:W-:Y:S02]  /*49e0*/  SHF.R.U32.HI R24, RZ, 0xd, R16 ;  /* 0x0000000dff187819 */ /* 0x000fe40000011610 */
[C---:B------:R-:W-:Y:S02]  /*49f0*/  LOP3.LUT R42, R17.reuse, 0x1f001f, RZ, 0xc0, !PT ;  /* 0x001f001f112a7812 */ /* 0x040fe400078ec0ff */
[--C-:B------:R-:W-:Y:S02]  /*4a00*/  SHF.R.U32.HI R41, RZ, 0xa, R17.reuse ;  /* 0x0000000aff297819 */ /* 0x100fe40000011611 */
[----:B------:R-:W-:Y:S02]  /*4a10*/  LOP3.LUT R71, R17, 0x3e003e0, RZ, 0xc0, !PT ;  /* 0x03e003e011477812 */ /* 0x000fe400078ec0ff */
[----:B------:R-:W-:Y:S02]  /*4a20*/  SHF.R.U32.HI R25, RZ, 0xd, R17 ;  /* 0x0000000dff197819 */ /* 0x000fe40000011611 */
[----:B------:R-:W-:-:S02]  /*4a30*/  LOP3.LUT R55, R18, 0x1f001f, RZ, 0xc0, !PT ;  /* 0x001f001f12377812 */ /* 0x000fc400078ec0ff */
[--C-:B------:R-:W-:Y:S02]  /*4a40*/  SHF.R.U32.HI R53, RZ, 0xa, R18.reuse ;  /* 0x0000000aff357819 */ /* 0x100fe40000011612 */
[----:B------:R-:W-:Y:S02]  /*4a50*/  LOP3.LUT R16, R18, 0x3e003e0, RZ, 0xc0, !PT ;  /* 0x03e003e012107812 */ /* 0x000fe400078ec0ff */
[C---:B------:R-:W-:Y:S02]  /*4a60*/  LOP3.LUT R65, R19.reuse, 0x1f001f, RZ, 0xc0, !PT ;  /* 0x001f001f13417812 */ /* 0x040fe400078ec0ff */
[----:B------:R-:W-:Y:S02]  /*4a70*/  SHF.R.U32.HI R62, RZ, 0xa, R19 ;  /* 0x0000000aff3e7819 */ /* 0x000fe40000011613 */
[----:B------:R-:W-:Y:S02]  /*4a80*/  LOP3.LUT R17, R19, 0x3e003e0, RZ, 0xc0, !PT ;  /* 0x03e003e013117812 */ /* 0x000fe400078ec0ff */
[----:B------:R-:W-:-:S02]  /*4a90*/  SHF.R.U32.HI R18, RZ, 0xd, R18 ;  /* 0x0000000dff127819 */ /* 0x000fc40000011612 */
[----:B------:R-:W-:Y:S02]  /*4aa0*/  SHF.R.U32.HI R19, RZ, 0xd, R19 ;  /* 0x0000000dff137819 */ /* 0x000fe40000011613 */
[----:B------:R-:W-:Y:S02]  /*4ab0*/  LOP3.LUT R27, R27, 0x40004, R18, 0xf8, !PT ;  /* 0x000400041b1b7812 */ /* 0x000fe400078ef812 */
[----:B------:R-:W-:Y:S02]  /*4ac0*/  LOP3.LUT R28, R28, 0x40004, R19, 0xf8, !PT ;  /* 0x000400041c1c7812 */ /* 0x000fe400078ef813 */
[C---:B------:R-:W-:Y:S02]  /*4ad0*/  LOP3.LUT R37, R20.reuse, 0x1f001f, RZ, 0xc0, !PT ;  /* 0x001f001f14257812 */ /* 0x040fe400078ec0ff */
[----:B------:R-:W-:Y:S02]  /*4ae0*/  SHF.R.U32.HI R39, RZ, 0xa, R20 ;  /* 0x0000000aff277819 */ /* 0x000fe40000011614 */
[----:B------:R-:W-:-:S02]  /*4af0*/  LOP3.LUT R18, R20, 0x3e003e0, RZ, 0xc0, !PT ;  /* 0x03e003e014127812 */ /* 0x000fc400078ec0ff */
[C---:B------:R-:W-:Y:S02]  /*4b00*/  LOP3.LUT R44, R21.reuse, 0x1f001f, RZ, 0xc0, !PT ;  /* 0x001f001f152c7812 */ /* 0x040fe400078ec0ff */
[----:B------:R-:W-:Y:S02]  /*4b10*/  SHF.R.U32.HI R47, RZ, 0xa, R21 ;  /* 0x0000000aff2f7819 */ /* 0x000fe40000011615 */
[----:B------:R-:W-:Y:S02]  /*4b20*/  LOP3.LUT R19, R21, 0x3e003e0, RZ, 0xc0, !PT ;  /* 0x03e003e015137812 */ /* 0x000fe400078ec0ff */
[C---:B------:R-:W-:Y:S02]  /*4b30*/  LOP3.LUT R64, R23.reuse, 0x1f001f, RZ, 0xc0, !PT ;  /* 0x001f001f17407812 */ /* 0x040fe400078ec0ff */
[----:B------:R-:W-:Y:S02]  /*4b40*/  SHF.R.U32.HI R68, RZ, 0xa, R23 ;  /* 0x0000000aff447819 */ /* 0x000fe40000011617 */
[----:B------:R-:W-:-:S02]  /*4b50*/  LOP3.LUT R73, R23, 0x3e003e0, RZ, 0xc0, !PT ;  /* 0x03e003e017497812 */ /* 0x000fc400078ec0ff */
[----:B------:R-:W-:Y:S02]  /*4b60*/  LOP3.LUT R29, R29, 0x40004, R24, 0xf8, !PT ;  /* 0x000400041d1d7812 */ /* 0x000fe400078ef818 */
[----:B------:R-:W-:Y:S02]  /*4b70*/  LOP3.LUT R26, R26, 0x40004, R25, 0xf8, !PT ;  /* 0x000400041a1a7812 */ /* 0x000fe400078ef819 */
[----:B------:R-:W-:Y:S02]  /*4b80*/  SHF.R.U32.HI R20, RZ, 0xc, R20 ;  /* 0x0000000cff147819 */ /* 0x000fe40000011614 */
[----:B------:R-:W-:Y:S02]  /*4b90*/  SHF.R.U32.HI R21, RZ, 0xc, R21 ;  /* 0x0000000cff157819 */ /* 0x000fe40000011615 */
[----:B------:R-:W-:Y:S02]  /*4ba0*/  LOP3.LUT R49, R22, 0x1f001f, RZ, 0xc0, !PT ;  /* 0x001f001f16317812 */ /* 0x000fe400078ec0ff */
[----:B------:R-:W-:-:S02]  /*4bb0*/  SHF.R.U32.HI R63, RZ, 0xa, R22 ;  /* 0x0000000aff3f7819 */ /* 0x000fc40000011616 */
[----:B------:R-:W-:Y:S02]  /*4bc0*/  LOP3.LUT R72, R22, 0x3e003e0, RZ, 0xc0, !PT ;  /* 0x03e003e016487812 */ /* 0x000fe400078ec0ff */
[----:B------:R-:W-:Y:S02]  /*4bd0*/  SHF.R.U32.HI R23, RZ, 0xc, R23 ;  /* 0x0000000cff177819 */ /* 0x000fe40000011617 */
[----:B------:R-:W-:Y:S02]  /*4be0*/  SHF.R.U32.HI R22, RZ, 0xc, R22 ;  /* 0x0000000cff167819 */ /* 0x000fe40000011616 */
[----:B------:R-:W-:Y:S02]  /*4bf0*/  LOP3.LUT R29, R29, 0x80008, R20, 0xf8, !PT ;  /* 0x000800081d1d7812 */ /* 0x000fe400078ef814 */
[----:B------:R-:W-:Y:S02]  /*4c00*/  LOP3.LUT R31, R26, 0x80008, R21, 0xf8, !PT ;  /* 0x000800081a1f7812 */ /* 0x000fe400078ef815 */
[----:B------:R-:W-:-:S02]  /*4c10*/  LOP3.LUT R76, R28, 0x80008, R23, 0xf8, !PT ;  /* 0x000800081c4c7812 */ /* 0x000fc400078ef817 */
[----:B------:R-:W-:Y:S02]  /*4c20*/  LOP3.LUT R75, R27, 0x80008, R22, 0xf8, !PT ;  /* 0x000800081b4b7812 */ /* 0x000fe400078ef816 */
[C---:B------:R-:W-:Y:S02]  /*4c30*/  LOP3.LUT R20, R12.reuse, 0x1f001f, RZ, 0xc0, !PT ;  /* 0x001f001f0c147812 */ /* 0x040fe400078ec0ff */
[--C-:B------:R-:W-:Y:S02]  /*4c40*/  SHF.R.U32.HI R21, RZ, 0xa, R12.reuse ;  /* 0x0000000aff157819 */ /* 0x100fe4000001160c */
[----:B------:R-:W-:Y:S02]  /*4c50*/  LOP3.LUT R77, R12, 0x3e003e0, RZ, 0xc0, !PT ;  /* 0x03e003e00c4d7812 */ /* 0x000fe400078ec0ff */
[----:B------:R-:W-:Y:S02]  /*4c60*/  SHF.R.U32.HI R28, RZ, 0xb, R12 ;  /* 0x0000000bff1c7819 */ /* 0x000fe4000001160c */
[----:B------:R-:W-:-:S02]  /*4c70*/  LOP3.LUT R22, R13, 0x1f001f, RZ, 0xc0, !PT ;  /* 0x001f001f0d167812 */ /* 0x000fc400078ec0ff */
[--C-:B------:R-:W-:Y:S02]  /*4c80*/  SHF.R.U32.HI R23, RZ, 0xa, R13.reuse ;  /* 0x0000000aff177819 */ /* 0x100fe4000001160d */
[----:B------:R-:W-:Y:S02]  /*4c90*/  LOP3.LUT R12, R13, 0x3e003e0, RZ, 0xc0, !PT ;  /* 0x03e003e00d0c7812 */ /* 0x000fe400078ec0ff */
[----:B------:R-:W-:Y:S02]  /*4ca0*/  SHF.R.U32.HI R30, RZ, 0xb, R13 ;  /* 0x0000000bff1e7819 */ /* 0x000fe4000001160d */
[C---:B------:R-:W-:Y:S02]  /*4cb0*/  LOP3.LUT R24, R14.reuse, 0x1f001f, RZ, 0xc0, !PT ;  /* 0x001f001f0e187812 */ /* 0x040fe400078ec0ff */
[----:B------:R-:W-:Y:S02]  /*4cc0*/  SHF.R.U32.HI R25, RZ, 0xa, R14 ;  /* 0x0000000aff197819 */ /* 0x000fe4000001160e */
[----:B------:R-:W-:-:S02]  /*4cd0*/  LOP3.LUT R13, R14, 0x3e003e0, RZ, 0xc0, !PT ;  /* 0x03e003e00e0d7812 */ /* 0x000fc400078ec0ff */
[----:B------:R-:W-:Y:S02]  /*4ce0*/  SHF.R.U32.HI R74, RZ, 0xb, R14 ;  /* 0x0000000bff4a7819 */ /* 0x000fe4000001160e */
[C---:B------:R-:W-:Y:S02]  /*4cf0*/  LOP3.LUT R14, R15.reuse, 0x3e003e0, RZ, 0xc0, !PT ;  /* 0x03e003e00f0e7812 */ /* 0x040fe400078ec0ff */
[----:B------:R-:W-:Y:S02]  /*4d00*/  LOP3.LUT R26, R15, 0x1f001f, RZ, 0xc0, !PT ;  /* 0x001f001f0f1a7812 */ /* 0x000fe400078ec0ff */
[--C-:B------:R-:W-:Y:S02]  /*4d10*/  SHF.R.U32.HI R27, RZ, 0xa, R15.reuse ;  /* 0x0000000aff1b7819 */ /* 0x100fe4000001160f */
[----:B------:R-:W-:Y:S02]  /*4d20*/  SHF.R.U32.HI R15, RZ, 0xb, R15 ;  /* 0x0000000bff0f7819 */ /* 0x000fe4000001160f */
[----:B------:R-:W-:-:S02]  /*4d30*/  LOP3.LUT R28, R29, 0x100010, R28, 0xf8, !PT ;  /* 0x001000101d1c7812 */ /* 0x000fc400078ef81c */
[----:B------:R-:W-:Y:S02]  /*4d40*/  LOP3.LUT R29, R31, 0x100010, R30, 0xf8, !PT ;  /* 0x001000101f1d7812 */ /* 0x000fe400078ef81e */
[----:B------:R-:W-:Y:S02]  /*4d50*/  LOP3.LUT R31, R76, 0x100010, R15, 0xf8, !PT ;  /* 0x001000104c1f7812 */ /* 0x000fe400078ef80f */
[----:B------:R-:W-:Y:S02]  /*4d60*/  LOP3.LUT R59, R59, 0x64006400, RZ, 0xfc, !PT ;  /* 0x640064003b3b7812 */ /* 0x000fe400078efcff */
[----:B------:R-:W-:Y:S02]  /*4d70*/  LOP3.LUT R15, R58, 0x64006400, RZ, 0xfc, !PT ;  /* 0x640064003a0f7812 */ /* 0x000fe400078efcff */
[----:B------:R-:W-:Y:S01]  /*4d80*/  LOP3.LUT R79, R60, 0x64006400, RZ, 0xfc, !PT ;  /* 0x640064003c4f7812 */ /* 0x000fe200078efcff */
[-C--:B------:R-:W-:Y:S01]  /*4d90*/  HFMA2 R83, R59, R32.reuse.H0_H0, -48, -48 ;  /* 0xd200d2003b537431 */ /* 0x080fe20000040020 */
[----:B------:R-:W-:Y:S01]  /*4da0*/  LOP3.LUT R57, R57, 0x64006400, RZ, 0xfc, !PT ;  /* 0x6400640039397812 */ /* 0x000fe200078efcff */
[-C--:B------:R-:W-:Y:S01]  /*4db0*/  HFMA2 R76, R15, R32.reuse.H0_H0, -48, -48 ;  /* 0xd200d2000f4c7431 */ /* 0x080fe20000040020 */
[----:B------:R-:W-:Y:S01]  /*4dc0*/  LOP3.LUT R30, R75, 0x100010, R74, 0xf8, !PT ;  /* 0x001000104b1e7812 */ /* 0x000fe200078ef84a */
[----:B------:R-:W-:Y:S01]  /*4dd0*/  HFMA2 R74, R79, R32.H0_H0, -48, -48 ;  /* 0xd200d2004f4a7431 */ /* 0x000fe20000040020 */
[----:B------:R-:W-:-:S02]  /*4de0*/  LOP3.LUT R59, R11, 0x64006400, RZ, 0xfc, !PT ;  /* 0x640064000b3b7812 */ /* 0x000fc400078efcff */
[----:B------:R-:W-:Y:S02]  /*4df0*/  LOP3.LUT R9, R9, 0x64006400, RZ, 0xfc, !PT ;  /* 0x6400640009097812 */ /* 0x000fe400078efcff */
[----:B------:R-:W-:Y:S02]  /*4e00*/  LOP3.LUT R15, R10, 0x64006400, RZ, 0xfc, !PT ;  /* 0x640064000a0f7812 */ /* 0x000fe400078efcff */
[----:B------:R-:W-:Y:S02]  /*4e10*/  LOP3.LUT R11, R70, 0x64006400, RZ, 0xfc, !PT ;  /* 0x64006400460b7812 */ /* 0x000fe400078efcff */
[----:B------:R-:W-:Y:S02]  /*4e20*/  LOP3.LUT R71, R71, 0x64006400, RZ, 0xfc, !PT ;  /* 0x6400640047477812 */ /* 0x000fe400078efcff */
[----:B------:R-:W-:Y:S02]  /*4e30*/  LOP3.LUT R79, R16, 0x64006400, RZ, 0xfc, !PT ;  /* 0x64006400104f7812 */ /* 0x000fe400078efcff */
[----:B------:R-:W-:Y:S01]  /*4e40*/  LOP3.LUT R17, R17, 0x64006400, RZ, 0xfc, !PT ;  /* 0x6400640011117812 */ /* 0x000fe200078efcff */
[-C--:B------:R-:W-:Y:S01]  /*4e50*/  HFMA2 R75, R57, R32.reuse.H0_H0, -48, -48 ;  /* 0xd200d200394b7431 */ /* 0x080fe20000040020 */
        /* <DEDUP_REMOVED lines=11> */
[----:B------:R-:W-:Y:S01]  /*4f10*/  HFMA2 R11, R17, R32.H0_H0, -48, -48 ;  /* 0xd200d200110b7431 */ /* 0x000fe20000040020 */
[----:B------:R-:W-:-:S02]  /*4f20*/  LOP3.LUT R17, R12, 0x64006400, RZ, 0xfc, !PT ;  /* 0x640064000c117812 */ /* 0x000fc400078efcff */
[----:B------:R-:W-:Y:S02]  /*4f30*/  LOP3.LUT R71, R13, 0x64006400, RZ, 0xfc, !PT ;  /* 0x640064000d477812 */ /* 0x000fe400078efcff */
[----:B------:R-:W-:Y:S02]  /*4f40*/  LOP3.LUT R79, R14, 0x64006400, RZ, 0xfc, !PT ;  /* 0x640064000e4f7812 */ /* 0x000fe400078efcff */
[----:B------:R-:W-:Y:S01]  /*4f50*/  LOP3.LUT R36, R36, 0x64006400, RZ, 0xfc, !PT ;  /* 0x6400640024247812 */ /* 0x000fe200078efcff */
[-C--:B------:R-:W-:Y:S02]  /*4f60*/  HFMA2 R12, R15, R32.reuse.H0_H0, -48, -48 ;  /* 0xd200d2000f0c7431 */ /* 0x080fe40000040020 */
[-C--:B------:R-:W-:Y:S01]  /*4f70*/  HFMA2 R13, R19, R32.reuse.H0_H0, -48, -48 ;  /* 0xd200d200130d7431 */ /* 0x080fe20000040020 */
[----:B------:R-:W-:Y:S01]  /*4f80*/  LOP3.LUT R38, R38, 0x64006400, RZ, 0xfc, !PT ;  /* 0x6400640026267812 */ /* 0x000fe200078efcff */
[-C--:B------:R-:W-:Y:S02]  /*4f90*/  HFMA2 R59, R59, R32.reuse.H0_H0, -48, -48 ;  /* 0xd200d2003b3b7431 */ /* 0x080fe40000040020 */
[----:B------:R-:W-:-:S02]  /*4fa0*/  HFMA2 R57, R57, R32.H0_H0, -48, -48 ;  /* 0xd200d20039397431 */ /* 0x000fc40000040020 */
[-C--:B------:R-:W-:Y:S02]  /*4fb0*/  HFMA2 R14, R81, R32.reuse.H0_H0, -48, -48 ;  /* 0xd200d200510e7431 */ /* 0x080fe40000040020 */
[-C--:B------:R-:W-:Y:S02]  /*4fc0*/  HFMA2 R15, R73, R32.reuse.H0_H0, -48, -48 ;  /* 0xd200d200490f7431 */ /* 0x080fe40000040020 */
[-C--:B------:R-:W-:Y:S02]  /*4fd0*/  HFMA2 R16, R77, R32.reuse.H0_H0, -48, -48 ;  /* 0xd200d2004d107431 */ /* 0x080fe40000040020 */
[-C--:B------:R-:W-:Y:S02]  /*4fe0*/  HFMA2 R17, R17, R32.reuse.H0_H0, -48, -48 ;  /* 0xd200d20011117431 */ /* 0x080fe40000040020 */
[-C--:B------:R-:W-:Y:S02]  /*4ff0*/  HFMA2 R18, R71, R32.reuse.H0_H0, -48, -48 ;  /* 0xd200d20047127431 */ /* 0x080fe40000040020 */
[----:B------:R-:W-:Y:S01]  /*5000*/  HFMA2 R19, R79, R32.H0_H0, -48, -48 ;  /* 0xd200d2004f137431 */ /* 0x000fe20000040020 */
[----:B------:R-:W-:Y:S01]  /*5010*/  LOP3.LUT R32, R61, 0x64006400, RZ, 0xfc, !PT ;  /* 0x640064003d207812 */ /* 0x000fe200078efcff */
[----:B------:R-:W-:Y:S01]  /*5020*/  HADD2 R84, R36, -1040, -1040 ;  /* 0xe410e41024547430 */ /* 0x000fe20000000000 */
[----:B------:R-:W-:-:S02]  /*5030*/  LOP3.LUT R35, R35, 0x1f001f, RZ, 0xc0, !PT ;  /* 0x001f001f23237812 */ /* 0x000fc400078ec0ff */
[----:B------:R-:W-:Y:S02]  /*5040*/  LOP3.LUT R40, R40, 0x1f001f, RZ, 0xc0, !PT ;  /* 0x001f001f28287812 */ /* 0x000fe400078ec0ff */
[----:B------:R-:W-:Y:S01]  /*5050*/  LOP3.LUT R36, R62, 0x1f001f, RZ, 0xc0, !PT ;  /* 0x001f001f3e247812 */ /* 0x000fe200078ec0ff */
[----:B------:R-:W-:Y:S01]  /*5060*/  HADD2 R80, R38, -1040, -1040 ;  /* 0xe410e41026507430 */ /* 0x000fe20000000000 */
[----:B------:R-:W-:Y:S01]  /*5070*/  LOP3.LUT R67, R67, 0x64006400, RZ, 0xfc, !PT ;  /* 0x6400640043437812 */ /* 0x000fe200078efcff */
[----:B------:R-:W-:Y:S01]  /*5080*/  HADD2 R62, R32, -1040, -1040 ;  /* 0xe410e410203e7430 */ /* 0x000fe20000000000 */
        /* <DEDUP_REMOVED lines=13> */
[----:B------:R-:W-:Y:S02]  /*5160*/  LOP3.LUT R48, R48, 0x64006400, RZ, 0xfc, !PT ;  /* 0x6400640030307812 */ /* 0x000fe400078efcff */
[----:B------:R-:W-:Y:S02]  /*5170*/  LOP3.LUT R43, R43, 0x64006400, RZ, 0xfc, !PT ;  /* 0x640064002b2b7812 */ /* 0x000fe400078efcff */
[----:B------:R-:W-:-:S02]  /*5180*/  LOP3.LUT R41, R41, 0x1f001f, RZ, 0xc0, !PT ;  /* 0x001f001f29297812 */ /* 0x000fc400078ec0ff */
[----:B------:R-:W-:Y:S01]  /*5190*/  LOP3.LUT R44, R68, 0x1f001f, RZ, 0xc0, !PT ;  /* 0x001f001f442c7812 */ /* 0x000fe200078ec0ff */
[----:B------:R-:W-:Y:S01]  /*51a0*/  HADD2 R68, R42, -1040, -1040 ;  /* 0xe410e4102a447430 */ /* 0x000fe20000000000 */
[----:B------:R-:W-:Y:S01]  /*51b0*/  LOP3.LUT R46, R46, 0x64006400, RZ, 0xfc, !PT ;  /* 0x640064002e2e7812 */ /* 0x000fe200078efcff */
[----:B------:R-:W-:Y:S01]  /*51c0*/  HADD2 R72, R50, -1040, -1040 ;  /* 0xe410e41032487430 */ /* 0x000fe20000000000 */
[----:B------:R-:W-:Y:S01]  /*51d0*/  LOP3.LUT R45, R45, 0x64006400, RZ, 0xfc, !PT ;  /* 0x640064002d2d7812 */ /* 0x000fe200078efcff */
[----:B------:R-:W-:Y:S01]  /*51e0*/  HADD2 R63, R35, -1040, -1040 ;  /* 0xe410e410233f7430 */ /* 0x000fe20000000000 */
[----:B------:R-:W-:Y:S01]  /*51f0*/  LOP3.LUT R54, R54, 0x64006400, RZ, 0xfc, !PT ;  /* 0x6400640036367812 */ /* 0x000fe200078efcff */
[----:B------:R-:W-:Y:S01]  /*5200*/  HADD2 R67, R33, -1040, -1040 ;  /* 0xe410e41021437430 */ /* 0x000fe20000000000 */
[----:B------:R-:W-:Y:S02]  /*5210*/  LOP3.LUT R66, R66, 0x64006400, RZ, 0xfc, !PT ;  /* 0x6400640042427812 */ /* 0x000fe400078efcff */
        /* <DEDUP_REMOVED lines=74> */
[----:B------:R-:W0:Y:S04]  /*56c0*/  LDS.128 R36, [UR4+-0x100] ;  /* 0xffff0004ff247984 */ /* 0x000e280008000c00 */
[----:B------:R-:W1:Y:S01]  /*56d0*/  LDS.128 R28, [UR4+-0xf0] ;  /* 0xffff1004ff1c7984 */ /* 0x000e620008000c00 */
[-C--:B0-----:R-:W-:Y:S02]  /*56e0*/  HFMA2 R32, R84, R36.reuse, RZ ;  /* 0x0000002454207231 */ /* 0x081fe400000000ff */
[-C--:B------:R-:W-:Y:S02]  /*56f0*/  HFMA2 R33, R73, R36.reuse, RZ.H0_H0 ;  /* 0x0000002449217231 */ /* 0x080fe400000400ff */
[-C--:B------:R-:W-:Y:S02]  /*5700*/  HFMA2 R34, R72, R36.reuse, RZ ;  /* 0x0000002448227231 */ /* 0x080fe400000000ff */
[----:B------:R-:W-:-:S02]  /*5710*/  HFMA2 R36, R71, R36, RZ.H0_H0 ;  /* 0x0000002447247231 */ /* 0x000fc400000400ff */
[-C--:B------:R-:W-:Y:S02]  /*5720*/  HFMA2 R33, R76, R37.reuse, R33 ;  /* 0x000000254c217231 */ /* 0x080fe40000000021 */
[-C--:B------:R-:W-:Y:S02]  /*5730*/  HFMA2 R36, R74, R37.reuse, R36 ;  /* 0x000000254a247231 */ /* 0x080fe40000000024 */
[-C--:B------:R-:W-:Y:S02]  /*5740*/  HFMA2 R32, R83, R37.reuse, R32 ;  /* 0x0000002553207231 */ /* 0x080fe40000000020 */
[----:B------:R-:W-:Y:S02]  /*5750*/  HFMA2 R34, R75, R37, R34 ;  /* 0x000000254b227231 */ /* 0x000fe40000000022 */
[----:B------:R-:W-:-:S04]  /*5760*/  HFMA2 R37, R77, R38, R33 ;  /* 0x000000264d257231 */ /* 0x000fc80000000021 */
[-C--:B------:R-:W-:Y:S02]  /*5770*/  HFMA2 R37, R81, R39.reuse, R37 ;  /* 0x0000002751257231 */ /* 0x080fe40000000025 */
[-C--:B------:R-:W-:Y:S02]  /*5780*/  HFMA2 R32, R82, R38.reuse, R32 ;  /* 0x0000002652207231 */ /* 0x080fe40000000020 */
[-C--:B------:R-:W-:Y:S02]  /*5790*/  HFMA2 R100, R78, R38.reuse, R34 ;  /* 0x000000264e647231 */ /* 0x080fe40000000022 */
[----:B------:R-:W-:Y:S02]  /*57a0*/  HFMA2 R38, R79, R38, R36 ;  /* 0x000000264f267231 */ /* 0x000fe40000000024 */
[----:B-1----:R-:W-:Y:S02]  /*57b0*/  HFMA2 R37, R59, R28, R37 ;  /* 0x0000001c3b257231 */ /* 0x002fe40000000025 */
[----:B------:R-:W-:-:S02]  /*57c0*/  HFMA2 R38, R62, R39, R38 ;  /* 0x000000273e267231 */ /* 0x000fc40000000026 */
[----:B------:R-:W-:Y:S02]  /*57d0*/  HFMA2 R36, R80, R39, R32 ;  /* 0x0000002750247231 */ /* 0x000fe40000000020 */
[----:B------:R-:W-:Y:S01]  /*57e0*/  HFMA2 R37, R64, R29, R37 ;  /* 0x0000001d40257231 */ /* 0x000fe20000000025 */
[----:B------:R-:W0:Y:S01]  /*57f0*/  LDS.128 R32, [UR4+-0xe0] ;  /* 0xffff2004ff207984 */ /* 0x000e220008000c00 */
        /* <DEDUP_REMOVED lines=8> */
[----:B------:R-:W-:Y:S02]  /*5880*/  HFMA2 R36, R67, R30, R36 ;  /* 0x0000001e43247231 */ /* 0x000fe40000000024 */
[----:B------:R-:W-:-:S02]  /*5890*/  HFMA2 R29, R9, R31, R29 ;  /* 0x0000001f091d7231 */ /* 0x000fc4000000001d */
[-C--:B------:R-:W-:Y:S02]  /*58a0*/  HFMA2 R100, R69, R30.reuse, R100 ;  /* 0x0000001e45647231 */ /* 0x080fe40000000064 */
[----:B------:R-:W-:Y:S02]  /*58b0*/  HFMA2 R30, R70, R30, R38 ;  /* 0x0000001e461e7231 */ /* 0x000fe40000000026 */
[-C--:B------:R-:W-:Y:S02]  /*58c0*/  HFMA2 R28, R56, R31.reuse, R36 ;  /* 0x0000001f381c7231 */ /* 0x080fe40000000024 */
[-C--:B------:R-:W-:Y:S01]  /*58d0*/  HFMA2 R30, R11, R31.reuse, R30 ;  /* 0x0000001f0b1e7231 */ /* 0x080fe2000000001e */
[----:B------:R-:W1:Y:S01]  /*58e0*/  LDS.128 R36, [UR4+-0xd0] ;  /* 0xffff3004ff247984 */ /* 0x000e620008000c00 */
[----:B------:R-:W-:Y:S02]  /*58f0*/  HFMA2 R100, R10, R31, R100 ;  /* 0x0000001f0a647231 */ /* 0x000fe40000000064 */
[----:B0-----:R-:W-:-:S02]  /*5900*/  HFMA2 R28, R20, R32, R28 ;  /* 0x00000020141c7231 */ /* 0x001fc4000000001c */
[-C--:B------:R-:W-:Y:S02]  /*5910*/  HFMA2 R29, R21, R32.reuse, R29 ;  /* 0x00000020151d7231 */ /* 0x080fe4000000001d */
[-C--:B------:R-:W-:Y:S02]  /*5920*/  HFMA2 R100, R22, R32.reuse, R100 ;  /* 0x0000002016647231 */ /* 0x080fe40000000064 */
[----:B------:R-:W-:Y:S02]  /*5930*/  HFMA2 R30, R23, R32, R30 ;  /* 0x00000020171e7231 */ /* 0x000fe4000000001e */
[-C--:B------:R-:W-:Y:S02]  /*5940*/  HFMA2 R29, R25, R33.reuse, R29 ;  /* 0x00000021191d7231 */ /* 0x080fe4000000001d */
[-C--:B------:R-:W-:Y:S02]  /*5950*/  HFMA2 R30, R27, R33.reuse, R30 ;  /* 0x000000211b1e7231 */ /* 0x080fe4000000001e */
[----:B------:R-:W-:-:S02]  /*5960*/  HFMA2 R28, R24, R33, R28 ;  /* 0x00000021181c7231 */ /* 0x000fc4000000001c */
[-C--:B------:R-:W-:Y:S02]  /*5970*/  HFMA2 R29, R13, R34.reuse, R29 ;  /* 0x000000220d1d7231 */ /* 0x080fe4000000001d */
[----:B------:R-:W-:Y:S02]  /*5980*/  HFMA2 R100, R26, R33, R100 ;  /* 0x000000211a647231 */ /* 0x000fe40000000064 */
[-C--:B------:R-:W-:Y:S02]  /*5990*/  HFMA2 R30, R15, R34.reuse, R30 ;  /* 0x000000220f1e7231 */ /* 0x080fe4000000001e */
[-C--:B------:R-:W-:Y:S02]  /*59a0*/  HFMA2 R29, R41, R35.reuse, R29 ;  /* 0x00000023291d7231 */ /* 0x080fe4000000001d */
[----:B------:R-:W-:Y:S02]  /*59b0*/  HFMA2 R30, R43, R35, R30 ;  /* 0x000000232b1e7231 */ /* 0x000fe4000000001e */
[----:B------:R-:W-:-:S02]  /*59c0*/  HFMA2 R28, R12, R34, R28 ;  /* 0x000000220c1c7231 */ /* 0x000fc4000000001c */
[----:B------:R-:W-:Y:S02]  /*59d0*/  HFMA2 R100, R14, R34, R100 ;  /* 0x000000220e647231 */ /* 0x000fe40000000064 */
[-C--:B------:R-:W-:Y:S02]  /*59e0*/  HFMA2 R28, R40, R35.reuse, R28 ;  /* 0x00000023281c7231 */ /* 0x080fe4000000001c */
[----:B------:R-:W-:Y:S02]  /*59f0*/  HFMA2 R100, R42, R35, R100 ;  /* 0x000000232a647231 */ /* 0x000fe40000000064 */
[-C--:B-1----:R-:W-:Y:S02]  /*5a00*/  HFMA2 R28, R44, R36.reuse, R28 ;  /* 0x000000242c1c7231 */ /* 0x082fe4000000001c */
[-C--:B------:R-:W-:Y:S02]  /*5a10*/  HFMA2 R29, R45, R36.reuse, R29 ;  /* 0x000000242d1d7231 */ /* 0x080fe4000000001d */
[----:B------:R-:W-:-:S02]  /*5a20*/  HFMA2 R100, R46, R36, R100 ;  /* 0x000000242e647231 */ /* 0x000fc40000000064 */
[----:B------:R-:W-:Y:S02]  /*5a30*/  HFMA2 R30, R47, R36, R30 ;  /* 0x000000242f1e7231 */ /* 0x000fe4000000001e */
        /* <DEDUP_REMOVED lines=20> */
.L_x_102:
[----:B------:R-:W-:Y:S01]  /*5b80*/  @!P1 MOV R89, R99 ;  /* 0x0000006300599202 */ /* 0x000fe20000000f00 */
[----:B------:R-:W-:Y:S06]  /*5b90*/  BRA.U !UP0, `(.L_x_103) ;  /* 0x0000000d08b47547 */ /* 0x000fec000b800000 */
[----:B------:R-:W-:Y:S01]  /*5ba0*/  PRMT R28, R91, 0x9910, RZ ;  /* 0x000099105b1c7816 */ /* 0x000fe200000000ff */
[----:B------:R-:W-:-:S03]  /*5bb0*/  UISETP.NE.AND UP0, UPT, UR5, 0x2, UPT ;  /* 0x000000020500788c */ /* 0x000fc6000bf05270 */
[----:B------:R-:W-:-:S13]  /*5bc0*/  ISETP.NE.AND P1, PT, R28, RZ, PT ;  /* 0x000000ff1c00720c */ /* 0x000fda0003f25270 */
[----:B------:R-:W-:Y:S05]  /*5bd0*/  @!P1 BRA `(.L_x_104) ;  /* 0x0000000400309947 */ /* 0x000fea0003800000 */
        /* <DEDUP_REMOVED lines=76> */
.L_x_104:
[----:B------:R-:W-:Y:S05]  /*60a0*/  BRA.U !UP0, `(.L_x_103) ;  /* 0x0000000908707547 */ /* 0x000fea000b800000 */
[----:B------:R-:W-:-:S04]  /*60b0*/  PRMT R28, R92, 0x9910, RZ ;  /* 0x000099105c1c7816 */ /* 0x000fc800000000ff */
[----:B------:R-:W-:-:S13]  /*60c0*/  ISETP.NE.AND P1, PT, R28, RZ, PT ;  /* 0x000000ff1c00720c */ /* 0x000fda0003f25270 */
[----:B------:R-:W-:Y:S05]  /*60d0*/  @!P1 BRA `(.L_x_105) ;  /* 0x0000000400309947 */ /* 0x000fea0003800000 */
        /* <DEDUP_REMOVED lines=19> */
[----:B------:R-:W0:Y:S01]  /*6210*/  LDS.128 R32, [UR4+0x20] ;  /* 0x00002004ff207984 */ /* 0x000e220008000c00 */
        /* <DEDUP_REMOVED lines=14> */
[----:B------:R-:W1:Y:S01]  /*6300*/  LDS.128 R36, [UR4+0x30] ;  /* 0x00003004ff247984 */ /* 0x000e620008000c00 */
        /* <DEDUP_REMOVED lines=41> */
.L_x_105:
        /* <DEDUP_REMOVED lines=77> */
.L_x_103:
[----:B------:R-:W-:Y:S01]  /*6a70*/  IADD3 R93, PT, PT, R93, 0x20, RZ ;  /* 0x000000205d5d7810 */ /* 0x000fe20007ffe0ff */
[----:B------:R-:W-:Y:S01]  /*6a80*/  UIADD3 UR4, UPT, UPT, UR4, 0x40, URZ ;  /* 0x0000004004047890 */ /* 0x000fe2000fffe0ff */
[----:B------:R-:W-:Y:S01]  /*6a90*/  IADD3 R86, P2, PT, R86, 0x80, RZ ;  /* 0x0000008056567810 */ /* 0x000fe20007f5e0ff */
[----:B------:R-:W-:Y:S01]  /*6aa0*/  IMAD.WIDE R36, R85, 0x4, R96 ;  /* 0x0000000455247825 */ /* 0x000fe200078e0260 */
[----:B------:R-:W-:Y:S02]  /*6ab0*/  ISETP.GE.AND P1, PT, R93, R88, PT ;  /* 0x000000585d00720c */ /* 0x000fe40003f26270 */
[----:B------:R-:W-:-:S11]  /*6ac0*/  IADD3.X R87, PT, PT, RZ, R87, RZ, P2, !PT ;  /* 0x00000057ff577210 */ /* 0x000fd600017fe4ff */
[----:B------:R-:W-:Y:S05]  /*6ad0*/  @!P1 BRA `(.L_x_106) ;  /* 0xffffffd800b09947 */ /* 0x000fea000383ffff */
.L_x_101:
[----:B------:R-:W0:Y:S01]  /*6ae0*/  S2R R9, SR_CTAID.X ;  /* 0x0000000000097919 */ /* 0x000e220000002500 */
[----:B------:R-:W1:Y:S01]  /*6af0*/  LDC.64 R12, c[0x0][0x3a0] ;  /* 0x0000e800ff0c7b82 */ /* 0x000e620000000a00 */
[----:B------:R-:W0:Y:S01]  /*6b00*/  S2R R14, SR_TID.X ;  /* 0x00000000000e7919 */ /* 0x000e220000002100 */
[----:B------:R-:W2:Y:S01]  /*6b10*/  S2R R10, SR_CTAID.Y ;  /* 0x00000000000a7919 */ /* 0x000ea20000002600 */
[----:B0-----:R-:W-:Y:S02]  /*6b20*/  LEA R9, R9, R14, 0x6 ;  /* 0x0000000e09097211 */ /* 0x001fe400078e30ff */
[----:B--2---:R-:W-:Y:S02]  /*6b30*/  SHF.L.U32 R10, R10, 0x2, RZ ;  /* 0x000000020a0a7819 */ /* 0x004fe400000006ff */
[----:B------:R-:W-:-:S05]  /*6b40*/  SHF.L.U32 R9, R9, 0x2, RZ ;  /* 0x0000000209097819 */ /* 0x000fca00000006ff */
[----:B------:R-:W-:-:S04]  /*6b50*/  IMAD R9, R10, R85, R9 ;  /* 0x000000550a097224 */ /* 0x000fc800078e0209 */
[----:B-1----:R-:W-:Y:S01]  /*6b60*/  IMAD.WIDE R12, R9, 0x2, R12 ;  /* 0x00000002090c7825 */ /* 0x002fe200078e020c */
[----:B------:R-:W-:-:S05]  /*6b70*/  MOV R9, R8 ;  /* 0x0000000800097202 */ /* 0x000fca0000000f00 */
[----:B------:R0:W-:Y:S01]  /*6b80*/  ATOM.E.ADD.F16x2.RN.STRONG.GPU P1, RZ, desc[UR8][R12.64], R9 ;  /* 0x800000090cff79a2 */ /* 0x0001e2000c12e108 */
[----:B------:R-:W-:Y:S01]  /*6b90*/  IADD3 R15, PT, PT, -R10, UR7, RZ ;  /* 0x000000070a0f7c10 */ /* 0x000fe2000fffe1ff */
[----:B------:R-:W-:Y:S01]  /*6ba0*/  BSSY.RECONVERGENT B0, `(.L_x_107) ;  /* 0x0000011000007945 */ /* 0x000fe20003800200 */
[----:B------:R-:W-:Y:S02]  /*6bb0*/  MOV R14, R7 ;  /* 0x00000007000e7202 */ /* 0x000fe40000000f00 */
[----:B------:R-:W-:Y:S01]  /*6bc0*/  ISETP.NE.AND P0, PT, R15, 0x1, PT ;  /* 0x000000010f00780c */ /* 0x000fe20003f05270 */
[----:B0-----:R-:W-:-:S12]  /*6bd0*/  @P1 BRA `(.L_x_108) ;  /* 0x0000000000341947 */ /* 0x001fd80003800000 */
[----:B------:R-:W0:Y:S02]  /*6be0*/  QSPC.E.S P1, RZ, [R12] ;  /* 0x000000000cff73aa */ /* 0x000e240000020500 */
[----:B0-----:R-:W-:Y:S05]  /*6bf0*/  @!P1 BRA `(.L_x_109) ;  /* 0x0000000000209947 */ /* 0x001fea0003800000 */
[----:B------:R-:W-:-:S04]  /*6c00*/  MOV R10, R12 ;  /* 0x0000000c000a7202 */ /* 0x000fc80000000f00 */
[----:B------:R-:W-:Y:S02]  /*6c10*/  MOV R10, R10 ;  /* 0x0000000a000a7202 */ /* 0x000fe40000000f00 */
[----:B------:R-:W-:-:S07]  /*6c20*/  MOV R11, R8 ;  /* 0x00000008000b7202 */ /* 0x000fce0000000f00 */
.L_x_110:
[----:B------:R-:W0:Y:S02]  /*6c30*/  LDS R8, [R10] ;  /* 0x000000000a087984 */ /* 0x000e240000000800 */
[----:B0-----:R-:W-:-:S05]  /*6c40*/  HADD2 R9, R8, R11 ;  /* 0x0000000b08097230 */ /* 0x001fca0000000000 */
[----:B------:R-:W0:Y:S02]  /*6c50*/  ATOMS.CAST.SPIN P1, [R10], R8, R9 ;  /* 0x000000080a00758d */ /* 0x000e240001820009 */
[----:B0-----:R-:W-:Y:S05]  /*6c60*/  @!P1 BRA `(.L_x_110) ;  /* 0xfffffffc00f09947 */ /* 0x001fea000383ffff */
[----:B------:R-:W-:Y:S05]  /*6c70*/  BRA `(.L_x_108) ;  /* 0x00000000000c7947 */ /* 0x000fea0003800000 */
.L_x_109:
[----:B------:R-:W2:Y:S02]  /*6c80*/  LD.E R8, desc[UR8][R12.64] ;  /* 0x000000080c087980 */ /* 0x000ea4000c101900 */
[----:B--2---:R-:W-:-:S05]  /*6c90*/  IADD3 R9, PT, PT, R9, R8, RZ ;  /* 0x0000000809097210 */ /* 0x004fca0007ffe0ff */
[----:B------:R0:W-:Y:S02]  /*6ca0*/  ST.E desc[UR8][R12.64], R9 ;  /* 0x000000090c007985 */ /* 0x0001e4000c101908 */
.L_x_108:
[----:B------:R-:W-:Y:S05]  /*6cb0*/  BSYNC.RECONVERGENT B0 ;  /* 0x0000000000007941 */ /* 0x000fea0003800200 */
.L_x_107:
[----:B------:R1:W-:Y:S01]  /*6cc0*/  ATOM.E.ADD.F16x2.RN.STRONG.GPU P1, RZ, desc[UR8][R12.64+0x4], R14 ;  /* 0x8000040e0cff79a2 */ /* 0x0003e2000c12e108 */
[----:B------:R-:W-:Y:S04]  /*6cd0*/  BSSY.RECONVERGENT B0, `(.L_x_111) ;  /* 0x000000e000007945 */ /* 0x000fe80003800200 */
[----:B-1----:R-:W-:Y:S05]  /*6ce0*/  @P1 BRA `(.L_x_112) ;  /* 0x0000000000301947 */ /* 0x002fea0003800000 */
[----:B------:R-:W1:Y:S02]  /*6cf0*/  QSPC.E.S P1, RZ, [R12+0x4] ;  /* 0x000004000cff73aa */ /* 0x000e640000020500 */
[----:B-1----:R-:W-:Y:S05]  /*6d00*/  @!P1 BRA `(.L_x_113) ;  /* 0x00000000001c9947 */ /* 0x002fea0003800000 */
[----:B------:R-:W-:-:S04]  /*6d10*/  MOV R8, R12 ;  /* 0x0000000c00087202 */ /* 0x000fc80000000f00 */
[----:B------:R-:W-:-:S07]  /*6d20*/  MOV R10, R8 ;  /* 0x00000008000a7202 */ /* 0x000fce0000000f00 */
.L_x_114:
[----:B------:R-:W0:Y:S02]  /*6d30*/  LDS R8, [R10+0x4] ;  /* 0x000004000a087984 */ /* 0x000e240000000800 */
[----:B0-----:R-:W-:-:S05]  /*6d40*/  HFMA2 R9, R8, 1, 1, R7 ;  /* 0x3c003c0008097831 */ /* 0x001fca0000000007 */
[----:B------:R-:W0:Y:S02]  /*6d50*/  ATOMS.CAST.SPIN P1, [R10+0x4], R8, R9 ;  /* 0x000004080a00758d */ /* 0x000e240001820009 */
[----:B0-----:R-:W-:Y:S05]  /*6d60*/  @!P1 BRA `(.L_x_114) ;  /* 0xfffffffc00f09947 */ /* 0x001fea000383ffff */
[----:B------:R-:W-:Y:S05]  /*6d70*/  BRA `(.L_x_112) ;  /* 0x00000000000c7947 */ /* 0x000fea0003800000 */
.L_x_113:
[----:B------:R-:W2:Y:S02]  /*6d80*/  LD.E R7, desc[UR8][R12.64+0x4] ;  /* 0x000004080c077980 */ /* 0x000ea4000c101900 */
[----:B--2---:R-:W-:-:S05]  /*6d90*/  IMAD.IADD R7, R14, 0x1, R7 ;  /* 0x000000010e077824 */ /* 0x004fca00078e0207 */
[----:B------:R1:W-:Y:S02]  /*6da0*/  ST.E desc[UR8][R12.64+0x4], R7 ;  /* 0x000004070c007985 */ /* 0x0003e4000c101908 */
.L_x_112:
[----:B------:R-:W-:Y:S05]  /*6db0*/  BSYNC.RECONVERGENT B0 ;  /* 0x0000000000007941 */ /* 0x000fea0003800200 */
.L_x_111:
[----:B------:R-:W-:Y:S05]  /*6dc0*/  @!P0 EXIT ;  /* 0x000000000000894d */ /* 0x000fea0003800000 */
[----:B01----:R-:W-:Y:S01]  /*6dd0*/  IMAD.WIDE R12, R85, 0x2, R12 ;  /* 0x00000002550c7825 */ /* 0x003fe200078e020c */
[----:B------:R-:W-:-:S05]  /*6de0*/  MOV R7, R6 ;  /* 0x0000000600077202 */ /* 0x000fca0000000f00 */
[----:B------:R0:W-:Y:S01]  /*6df0*/  ATOM.E.ADD.F16x2.RN.STRONG.GPU P0, RZ, desc[UR8][R12.64], R7 ;  /* 0x800000070cff79a2 */ /* 0x0001e2000c10e108 */
[----:B------:R-:W-:Y:S01]  /*6e00*/  BSSY.RECONVERGENT B0, `(.L_x_115) ;  /* 0x0000010000007945 */ /* 0x000fe20003800200 */
[----:B------:R-:W-:-:S03]  /*6e10*/  MOV R10, R5 ;  /* 0x00000005000a7202 */ /* 0x000fc60000000f00 */
[----:B0-----:R-:W-:Y:S05]  /*6e20*/  @P0 BRA `(.L_x_116) ;  /* 0x0000000000340947 */ /* 0x001fea0003800000 */
[----:B------:R-:W0:Y:S02]  /*6e30*/  QSPC.E.S P0, RZ, [R12] ;  /* 0x000000000cff73aa */ /* 0x000e240000000500 */
[----:B0-----:R-:W-:Y:S05]  /*6e40*/  @!P0 BRA `(.L_x_117) ;  /* 0x0000000000208947 */ /* 0x001fea0003800000 */
[----:B------:R-:W-:-:S04]  /*6e50*/  MOV R8, R12 ;  /* 0x0000000c00087202 */ /* 0x000fc80000000f00 */
[----:B------:R-:W-:Y:S02]  /*6e60*/  MOV R8, R8 ;  /* 0x0000000800087202 */ /* 0x000fe40000000f00 */
[----:B------:R-:W-:-:S07]  /*6e70*/  MOV R9, R6 ;  /* 0x0000000600097202 */ /* 0x000fce0000000f00 */
.L_x_118:
[----:B------:R-:W0:Y:S02]  /*6e80*/  LDS R6, [R8] ;  /* 0x0000000008067984 */ /* 0x000e240000000800 */
[----:B0-----:R-:W-:-:S05]  /*6e90*/  HADD2 R7, R6, R9 ;  /* 0x0000000906077230 */ /* 0x001fca0000000000 */
[----:B------:R-:W0:Y:S02]  /*6ea0*/  ATOMS.CAST.SPIN P0, [R8], R6, R7 ;  /* 0x000000060800758d */ /* 0x000e240001800007 */
[----:B0-----:R-:W-:Y:S05]  /*6eb0*/  @!P0 BRA `(.L_x_118) ;  /* 0xfffffffc00f08947 */ /* 0x001fea000383ffff */
[----:B------:R-:W-:Y:S05]  /*6ec0*/  BRA `(.L_x_116) ;  /* 0x00000000000c7947 */ /* 0x000fea0003800000 */
.L_x_117:
[----:B------:R-:W2:Y:S02]  /*6ed0*/  LD.E R6, desc[UR8][R12.64] ;  /* 0x000000080c067980 */ /* 0x000ea4000c101900 */
[----:B--2---:R-:W-:-:S05]  /*6ee0*/  IADD3 R7, PT, PT, R7, R6, RZ ;  /* 0x0000000607077210 */ /* 0x004fca0007ffe0ff */
[----:B------:R0:W-:Y:S02]  /*6ef0*/  ST.E desc[UR8][R12.64], R7 ;  /* 0x000000070c007985 */ /* 0x0001e4000c101908 */
.L_x_116:
[----:B------:R-:W-:Y:S05]  /*6f00*/  BSYNC.RECONVERGENT B0 ;  /* 0x0000000000007941 */ /* 0x000fea0003800200 */
.L_x_115:
[----:B------:R1:W-:Y:S01]  /*6f10*/  ATOM.E.ADD.F16x2.RN.STRONG.GPU P0, RZ, desc[UR8][R12.64+0x4], R10 ;  /* 0x8000040a0cff79a2 */ /* 0x0003e2000c10e108 */
[----:B------:R-:W-:Y:S04]  /*6f20*/  BSSY.RECONVERGENT B0, `(.L_x_119) ;  /* 0x000000e000007945 */ /* 0x000fe80003800200 */
[----:B-1----:R-:W-:Y:S05]  /*6f30*/  @P0 BRA `(.L_x_120) ;  /* 0x0000000000300947 */ /* 0x002fea0003800000 */
[----:B------:R-:W1:Y:S02]  /*6f40*/  QSPC.E.S P0, RZ, [R12+0x4] ;  /* 0x000004000cff73aa */ /* 0x000e640000000500 */
[----:B-1----:R-:W-:Y:S05]  /*6f50*/  @!P0 BRA `(.L_x_121) ;  /* 0x00000000001c8947 */ /* 0x002fea0003800000 */
[----:B------:R-:W-:-:S04]  /*6f60*/  MOV R6, R12 ;  /* 0x0000000c00067202 */ /* 0x000fc80000000f00 */
[----:B------:R-:W-:-:S07]  /*6f70*/  MOV R8, R6 ;  /* 0x0000000600087202 */ /* 0x000fce0000000f00 */
.L_x_122:
[----:B------:R-:W0:Y:S02]  /*6f80*/  LDS R6, [R8+0x4] ;  /* 0x0000040008067984 */ /* 0x000e240000000800 */
[----:B0-----:R-:W-:-:S05]  /*6f90*/  HFMA2 R7, R6, 1, 1, R5 ;  /* 0x3c003c0006077831 */ /* 0x001fca0000000005 */
[----:B------:R-:W0:Y:S02]  /*6fa0*/  ATOMS.CAST.SPIN P0, [R8+0x4], R6, R7 ;  /* 0x000004060800758d */ /* 0x000e240001800007 */
[----:B0-----:R-:W-:Y:S05]  /*6fb0*/  @!P0 BRA `(.L_x_122) ;  /* 0xfffffffc00f08947 */ /* 0x001fea000383ffff */
[----:B------:R-:W-:Y:S05]  /*6fc0*/  BRA `(.L_x_120) ;  /* 0x00000000000c7947 */ /* 0x000fea0003800000 */
.L_x_121:
[----:B------:R-:W2:Y:S02]  /*6fd0*/  LD.E R5, desc[UR8][R12.64+0x4] ;  /* 0x000004080c057980 */ /* 0x000ea4000c101900 */
[----:B--2---:R-:W-:-:S05]  /*6fe0*/  IADD3 R5, PT, PT, R10, R5, RZ ;  /* 0x000000050a057210 */ /* 0x004fca0007ffe0ff */
[----:B------:R1:W-:Y:S02]  /*6ff0*/  ST.E desc[UR8][R12.64+0x4], R5 ;  /* 0x000004050c007985 */ /* 0x0003e4000c101908 */
.L_x_120:
[----:B------:R-:W-:Y:S05]  /*7000*/  BSYNC.RECONVERGENT B0 ;  /* 0x0000000000007941 */ /* 0x000fea0003800200 */
.L_x_119:
[----:B------:R-:W-:-:S13]  /*7010*/  ISETP.NE.AND P0, PT, R15, 0x2, PT ;  /* 0x000000020f00780c */ /* 0x000fda0003f05270 */
        /* <DEDUP_REMOVED lines=12> */
.L_x_126:
[----:B------:R-:W0:Y:S02]  /*70e0*/  LDS R4, [R6] ;  /* 0x0000000006047984 */ /* 0x000e240000000800 */
[----:B0-----:R-:W-:-:S05]  /*70f0*/  HADD2 R5, R4, R7 ;  /* 0x0000000704057230 */ /* 0x001fca0000000000 */
[----:B------:R-:W0:Y:S02]  /*7100*/  ATOMS.CAST.SPIN P0, [R6], R4, R5 ;  /* 0x000000040600758d */ /* 0x000e240001800005 */
[----:B0-----:R-:W-:Y:S05]  /*7110*/  @!P0 BRA `(.L_x_126) ;  /* 0xfffffffc00f08947 */ /* 0x001fea000383ffff */
[----:B------:R-:W-:Y:S05]  /*7120*/  BRA `(.L_x_124) ;  /* 0x00000000000c7947 */ /* 0x000fea0003800000 */
.L_x_125:
[----:B------:R-:W2:Y:S02]  /*7130*/  LD.E R4, desc[UR8][R12.64] ;  /* 0x000000080c047980 */ /* 0x000ea4000c101900 */
[----:B--2---:R-:W-:-:S05]  /*7140*/  IADD3 R5, PT, PT, R5, R4, RZ ;  /* 0x0000000405057210 */ /* 0x004fca0007ffe0ff */
[----:B------:R0:W-:Y:S02]  /*7150*/  ST.E desc[UR8][R12.64], R5 ;  /* 0x000000050c007985 */ /* 0x0001e4000c101908 */
.L_x_124:
[----:B------:R-:W-:Y:S05]  /*7160*/  BSYNC.RECONVERGENT B0 ;  /* 0x0000000000007941 */ /* 0x000fea0003800200 */
.L_x_123:
[----:B------:R1:W-:Y:S01]  /*7170*/  ATOM.E.ADD.F16x2.RN.STRONG.GPU P0, RZ, desc[UR8][R12.64+0x4], R8 ;  /* 0x800004080cff79a2 */ /* 0x0003e2000c10e108 */
[----:B------:R-:W-:Y:S04]  /*7180*/  BSSY.RECONVERGENT B0, `(.L_x_127) ;  /* 0x000000e000007945 */ /* 0x000fe80003800200 */
[----:B-1----:R-:W-:Y:S05]  /*7190*/  @P0 BRA `(.L_x_128) ;  /* 0x0000000000300947 */ /* 0x002fea0003800000 */
[----:B------:R-:W1:Y:S02]  /*71a0*/  QSPC.E.S P0, RZ, [R12+0x4] ;  /* 0x000004000cff73aa */ /* 0x000e640000000500 */
[----:B-1----:R-:W-:Y:S05]  /*71b0*/  @!P0 BRA `(.L_x_129) ;  /* 0x00000000001c8947 */ /* 0x002fea0003800000 */
[----:B------:R-:W-:-:S04]  /*71c0*/  MOV R4, R12 ;  /* 0x0000000c00047202 */ /* 0x000fc80000000f00 */
[----:B------:R-:W-:-:S07]  /*71d0*/  MOV R6, R4 ;  /* 0x0000000400067202 */ /* 0x000fce0000000f00 */
.L_x_130:
[----:B------:R-:W0:Y:S02]  /*71e0*/  LDS R4, [R6+0x4] ;  /* 0x0000040006047984 */ /* 0x000e240000000800 */
[----:B0-----:R-:W-:-:S05]  /*71f0*/  HFMA2 R5, R4, 1, 1, R3 ;  /* 0x3c003c0004057831 */ /* 0x001fca0000000003 */
[----:B------:R-:W0:Y:S02]  /*7200*/  ATOMS.CAST.SPIN P0, [R6+0x4], R4, R5 ;  /* 0x000004040600758d */ /* 0x000e240001800005 */
[----:B0-----:R-:W-:Y:S05]  /*7210*/  @!P0 BRA `(.L_x_130) ;  /* 0xfffffffc00f08947 */ /* 0x001fea000383ffff */
[----:B------:R-:W-:Y:S05]  /*7220*/  BRA `(.L_x_128) ;  /* 0x00000000000c7947 */ /* 0x000fea0003800000 */
.L_x_129:
[----:B------:R-:W2:Y:S02]  /*7230*/  LD.E R3, desc[UR8][R12.64+0x4] ;  /* 0x000004080c037980 */ /* 0x000ea4000c101900 */
[----:B--2---:R-:W-:-:S05]  /*7240*/  IADD3 R3, PT, PT, R8, R3, RZ ;  /* 0x0000000308037210 */ /* 0x004fca0007ffe0ff */
[----:B------:R1:W-:Y:S02]  /*7250*/  ST.E desc[UR8][R12.64+0x4], R3 ;  /* 0x000004030c007985 */ /* 0x0003e4000c101908 */
.L_x_128:
[----:B------:R-:W-:Y:S05]  /*7260*/  BSYNC.RECONVERGENT B0 ;  /* 0x0000000000007941 */ /* 0x000fea0003800200 */
.L_x_127:
        /* <DEDUP_REMOVED lines=13> */
.L_x_134:
[----:B------:R-:W0:Y:S02]  /*7340*/  LDS R2, [R4] ;  /* 0x0000000004027984 */ /* 0x000e240000000800 */
[----:B0-----:R-:W-:-:S05]  /*7350*/  HADD2 R3, R2, R5 ;  /* 0x0000000502037230 */ /* 0x001fca0000000000 */
[----:B------:R-:W0:Y:S02]  /*7360*/  ATOMS.CAST.SPIN P0, [R4], R2, R3 ;  /* 0x000000020400758d */ /* 0x000e240001800003 */
[----:B0-----:R-:W-:Y:S05]  /*7370*/  @!P0 BRA `(.L_x_134) ;  /* 0xfffffffc00f08947 */ /* 0x001fea000383ffff */
[----:B------:R-:W-:Y:S05]  /*7380*/  BRA `(.L_x_132) ;  /* 0x00000000000c7947 */ /* 0x000fea0003800000 */
.L_x_133:
[----:B------:R-:W2:Y:S02]  /*7390*/  LD.E R2, desc[UR8][R12.64] ;  /* 0x000000080c027980 */ /* 0x000ea4000c101900 */
[----:B--2---:R-:W-:-:S05]  /*73a0*/  IADD3 R3, PT, PT, R3, R2, RZ ;  /* 0x0000000203037210 */ /* 0x004fca0007ffe0ff */
[----:B------:R0:W-:Y:S02]  /*73b0*/  ST.E desc[UR8][R12.64], R3 ;  /* 0x000000030c007985 */ /* 0x0001e4000c101908 */
.L_x_132:
[----:B------:R-:W-:Y:S05]  /*73c0*/  BSYNC.RECONVERGENT B0 ;  /* 0x0000000000007941 */ /* 0x000fea0003800200 */
.L_x_131:
[----:B------:R1:W-:Y:S02]  /*73d0*/  ATOM.E.ADD.F16x2.RN.STRONG.GPU P0, RZ, desc[UR8][R12.64+0x4], R7 ;  /* 0x800004070cff79a2 */ /* 0x0003e4000c10e108 */
[----:B-1----:R-:W-:Y:S05]  /*73e0*/  @P0 EXIT ;  /* 0x000000000000094d */ /* 0x002fea0003800000 */
[----:B------:R-:W1:Y:S02]  /*73f0*/  QSPC.E.S P0, RZ, [R12+0x4] ;  /* 0x000004000cff73aa */ /* 0x000e640000000500 */
[----:B-1----:R-:W-:Y:S05]  /*7400*/  @!P0 BRA `(.L_x_135) ;  /* 0x00000000001c8947 */ /* 0x002fea0003800000 */
[----:B------:R-:W-:-:S04]  /*7410*/  MOV R2, R12 ;  /* 0x0000000c00027202 */ /* 0x000fc80000000f00 */
[----:B------:R-:W-:-:S07]  /*7420*/  MOV R4, R2 ;  /* 0x0000000200047202 */ /* 0x000fce0000000f00 */
.L_x_136:
[----:B------:R-:W0:Y:S02]  /*7430*/  LDS R2, [R4+0x4] ;  /* 0x0000040004027984 */ /* 0x000e240000000800 */
[----:B0-----:R-:W-:-:S05]  /*7440*/  HFMA2 R3, R2, 1, 1, R0 ;  /* 0x3c003c0002037831 */ /* 0x001fca0000000000 */
[----:B------:R-:W0:Y:S02]  /*7450*/  ATOMS.CAST.SPIN P0, [R4+0x4], R2, R3 ;  /* 0x000004020400758d */ /* 0x000e240001800003 */
[----:B0-----:R-:W-:Y:S05]  /*7460*/  @!P0 BRA `(.L_x_136) ;  /* 0xfffffffc00f08947 */ /* 0x001fea000383ffff */
[----:B------:R-:W-:Y:S05]  /*7470*/  EXIT ;  /* 0x000000000000794d */ /* 0x000fea0003800000 */
.L_x_135:
[----:B------:R-:W0:Y:S02]  /*7480*/  LD.E R0, desc[UR8][R12.64+0x4] ;  /* 0x000004080c007980 */ /* 0x000e24000c101900 */
[----:B0-----:R-:W-:-:S05]  /*7490*/  IADD3 R3, PT, PT, R7, R0, RZ ;  /* 0x0000000007037210 */ /* 0x001fca0007ffe0ff */
[----:B------:R-:W-:Y:S01]  /*74a0*/  ST.E desc[UR8][R12.64+0x4], R3 ;  /* 0x000004030c007985 */ /* 0x000fe2000c101908 */
[----:B------:R-:W-:Y:S05]  /*74b0*/  EXIT ;  /* 0x000000000000794d */ /* 0x000fea0003800000 */
.L_x_137:
        /* <DEDUP_REMOVED lines=12> */
.L_x_3914:


//--------------------- .text._Z23gemm_half_q_half_kernelILi4ELi16ELb1ELb0ELi64EEvPK6__halfPKjS4_S2_PS0_iiiiPKtS7_iiiiiibS2_i --------------------------
	.section	.text._Z23gemm_half_q_half_kernelILi4ELi16ELb1ELb0ELi64EEvPK6__halfPKjS4_S2_PS0_iiiiPKtS7_iiiiiibS2_i,"ax",@progbits
	.align	128
        .global         _Z23gemm_half_q_half_kernelILi4ELi16ELb1ELb0ELi64EEvPK6__halfPKjS4_S2_PS0_iiiiPKtS7_iiiiiibS2_i
        .type           _Z23gemm_half_q_half_kernelILi4ELi16ELb1ELb0ELi64EEvPK6__halfPKjS4_S2_PS0_iiiiPKtS7_iiiiiibS2_i,@function
        .size           _Z23gemm_half_q_half_kernelILi4ELi16ELb1ELb0ELi64EEvPK6__halfPKjS4_S2_PS0_iiiiPKtS7_iiiiiibS2_i,(.L_x_3915 - _Z23gemm_half_q_half_kernelILi4ELi16ELb1ELb0ELi64EEvPK6__halfPKjS4_S2_PS0_iiiiPKtS7_iiiiiibS2_i)
        .other          _Z23gemm_half_q_half_kernelILi4ELi16ELb1ELb0ELi64EEvPK6__halfPKjS4_S2_PS0_iiiiPKtS7_iiiiiibS2_i,@"STO_CUDA_ENTRY STV_DEFAULT"
_Z23gemm_half_q_half_kernelILi4ELi16ELb1ELb0ELi64EEvPK6__halfPKjS4_S2_PS0_iiiiPKtS7_iiiiiibS2_i:
.text._Z23gemm_half_q_half_kernelILi4ELi16ELb1ELb0ELi64EEvPK6__halfPKjS4_S2_PS0_iiiiPKtS7_iiiiiibS2_i:
[----:B------:R-:W0:Y:S08]  /*0000*/  LDC R1, c[0x0][0x37c] ;  /* 0x0000df00ff017b82 */ /* 0x000e300000000800 */
[----:B------:R-:W1:Y:S01]  /*0010*/  S2UR UR4, SR_CTAID.Y ;  /* 0x00000000000479c3 */ /* 0x000e620000002600 */
[----:B0-----:R-:W-:-:S07]  /*0020*/  VIADD R1, R1, 0xfffffff0 ;  /* 0xfffffff001017836 */ /* 0x001fce0000000000 */
[----:B------:R-:W0:Y:S01]  /*0030*/  LDC R93, c[0x0][0x3a8] ;  /* 0x0000ea00ff5d7b82 */ /* 0x000e220000000800 */
[----:B-1----:R-:W-:-:S04]  /*0040*/  IMAD.U32 R94, RZ, RZ, UR4 ;  /* 0x00000004ff5e7e24 */ /* 0x002fc8000f8e00ff */
[----:B0-----:R-:W-:-:S05]  /*0050*/  IMAD R22, R94, -0x4, R93 ;  /* 0xfffffffc5e167824 */ /* 0x001fca00078e025d */
        /* <DEDUP_REMOVED lines=30> */
.L_x_138:
        /* <DEDUP_REMOVED lines=22> */
[----:B------:R-:W-:-:S04]  /*03a0*/  IMAD R2, R94, R3, RZ ;  /* 0x000000035e027224 */ /* 0x000fc800078e02ff */
[----:B------:R-:W-:-:S05]  /*03b0*/  IMAD.SHL.U32 R2, R2, 0x4, RZ ;  /* 0x0000000402027824 */ /* 0x000fca00078e00ff */
[----:B------:R-:W-:-:S04]  /*03c0*/  IADD3 R4, P1, PT, R21, R2, RZ ;  /* 0x0000000215047210 */ /* 0x000fc80007f3e0ff */
[----:B------:R-:W-:Y:S02]  /*03d0*/  LEA.HI.X.SX32 R7, R2, RZ, 0x1, P1 ;  /* 0x000000ff02077211 */ /* 0x000fe400008f0eff */
[----:B0-----:R-:W-:-:S04]  /*03e0*/  LEA R6, P1, R4, UR6, 0x1 ;  /* 0x0000000604067c11 */ /* 0x001fc8000f8208ff */
[----:B------:R-:W-:-:S06]  /*03f0*/  LEA.HI.X R7, R4, UR7, R7, 0x1, P1 ;  /* 0x0000000704077c11 */ /* 0x000fcc00088f0c07 */
[----:B------:R-:W2:Y:S01]  /*0400*/  LDG.E.U16.CONSTANT R7, desc[UR8][R6.64] ;  /* 0x0000000806077981 */ /* 0x000ea2000c1e9500 */
[----:B------:R-:W-:-:S04]  /*0410*/  IADD3 R4, PT, PT, -R23, 0x1, RZ ;  /* 0x0000000117047810 */ /* 0x000fc80007ffe1ff */
[----:B------:R-:W-:Y:S01]  /*0420*/  ISETP.NE.AND P1, PT, R4, RZ, PT ;  /* 0x000000ff0400720c */ /* 0x000fe20003f25270 */
[----:B--2---:R1:W-:-:S12]  /*0430*/  STS.U16 [R0], R7 ;  /* 0x0000000700007388 */ /* 0x0043d80000000400 */
[----:B------:R-:W-:Y:S05]  /*0440*/  @!P1 BRA `(.L_x_140) ;  /* 0x0000000800749947 */ /* 0x000fea0003800000 */
[----:B------:R-:W-:Y:S01]  /*0450*/  ISETP.GE.AND P1, PT, R4, RZ, PT ;  /* 0x000000ff0400720c */ /* 0x000fe20003f26270 */
[----:B------:R-:W-:Y:S01]  /*0460*/  IMAD.IADD R2, R2, 0x1, R3 ;  /* 0x0000000102027824 */ /* 0x000fe200078e0203 */
[----:B-1----:R-:W-:-:S11]  /*0470*/  IADD3 R0, PT, PT, R0, 0x80, RZ ;  /* 0x0000008000007810 */ /* 0x002fd60007ffe0ff */
[----:B------:R-:W-:Y:S05]  /*0480*/  @P1 BRA `(.L_x_142) ;  /* 0x0000000000ec1947 */ /* 0x000fea0003800000 */
[----:B------:R-:W-:Y:S01]  /*0490*/  IMAD.MOV R6, RZ, RZ, -R4 ;  /* 0x000000ffff067224 */ /* 0x000fe200078e0a04 */
[----:B------:R-:W-:-:S04]  /*04a0*/  PLOP3.LUT P1, PT, PT, PT, PT, 0x80, 0x8 ;  /* 0x000000000008781c */ /* 0x000fc80003f2f070 */
[----:B------:R-:W-:-:S13]  /*04b0*/  ISETP.GT.AND P2, PT, R6, 0x3, PT ;  /* 0x000000030600780c */ /* 0x000fda0003f44270 */
[----:B------:R-:W-:Y:S05]  /*04c0*/  @!P2 BRA `(.L_x_143) ;  /* 0x000000000084a947 */ /* 0x000fea0003800000 */
[----:B------:R-:W-:-:S13]  /*04d0*/  PLOP3.LUT P1, PT, PT, PT, PT, 0x8, 0x80 ;  /* 0x000000000080781c */ /* 0x000fda0003f2e170 */
.L_x_144:
[----:B------:R-:W-:Y:S02]  /*04e0*/  IADD3 R7, P2, PT, R21, R2, RZ ;  /* 0x0000000215077210 */ /* 0x000fe40007f5e0ff */
[C---:B------:R-:W-:Y:S02]  /*04f0*/  IADD3 R8, PT, PT, R2.reuse, R3, RZ ;  /* 0x0000000302087210 */ /* 0x040fe40007ffe0ff */
[----:B------:R-:W-:Y:S02]  /*0500*/  LEA.HI.X.SX32 R16, R2, RZ, 0x1, P2 ;  /* 0x000000ff02107211 */ /* 0x000fe400010f0eff */
[----:B------:R-:W-:Y:S01]  /*0510*/  LEA R6, P2, R7, UR6, 0x1 ;  /* 0x0000000607067c11 */ /* 0x000fe2000f8408ff */
[--C-:B------:R-:W-:Y:S01]  /*0520*/  IMAD.IADD R2, R8, 0x1, R3.reuse ;  /* 0x0000000108027824 */ /* 0x100fe200078e0203 */
[----:B------:R-:W-:Y:S02]  /*0530*/  IADD3 R9, P3, PT, R21, R8, RZ ;  /* 0x0000000815097210 */ /* 0x000fe40007f7e0ff */
[----:B------:R-:W-:Y:S01]  /*0540*/  LEA.HI.X R7, R7, UR7, R16, 0x1, P2 ;  /* 0x0000000707077c11 */ /* 0x000fe200090f0c10 */
[----:B------:R-:W-:Y:S01]  /*0550*/  IMAD.IADD R20, R2, 0x1, R3 ;  /* 0x0000000102147824 */ /* 0x000fe200078e0203 */
[----:B------:R-:W-:-:S02]  /*0560*/  LEA.HI.X.SX32 R18, R8, RZ, 0x1, P3 ;  /* 0x000000ff08127211 */ /* 0x000fc400018f0eff */
[----:B------:R-:W-:Y:S02]  /*0570*/  IADD3 R13, P4, PT, R21, R2, RZ ;  /* 0x00000002150d7210 */ /* 0x000fe40007f9e0ff */
[----:B------:R-:W-:Y:S01]  /*0580*/  LEA R8, P2, R9, UR6, 0x1 ;  /* 0x0000000609087c11 */ /* 0x000fe2000f8408ff */
[----:B------:R-:W2:Y:S01]  /*0590*/  LDG.E.U16.CONSTANT R7, desc[UR8][R6.64] ;  /* 0x0000000806077981 */ /* 0x000ea2000c1e9500 */
[----:B------:R-:W-:Y:S02]  /*05a0*/  IADD3 R11, P5, PT, R21, R20, RZ ;  /* 0x00000014150b7210 */ /* 0x000fe40007fbe0ff */
[----:B------:R-:W-:Y:S02]  /*05b0*/  LEA.HI.X.SX32 R24, R2, RZ, 0x1, P4 ;  /* 0x000000ff02187211 */ /* 0x000fe400020f0eff */
[----:B------:R-:W-:Y:S02]  /*05c0*/  LEA.HI.X R9, R9, UR7, R18, 0x1, P2 ;  /* 0x0000000709097c11 */ /* 0x000fe400090f0c12 */
[----:B------:R-:W-:-:S02]  /*05d0*/  LEA R16, P3, R13, UR6, 0x1 ;  /* 0x000000060d107c11 */ /* 0x000fc4000f8608ff */
[----:B------:R-:W-:Y:S02]  /*05e0*/  LEA.HI.X.SX32 R2, R20, RZ, 0x1, P5 ;  /* 0x000000ff14027211 */ /* 0x000fe400028f0eff */
[----:B------:R-:W-:Y:S01]  /*05f0*/  LEA R18, P2, R11, UR6, 0x1 ;  /* 0x000000060b127c11 */ /* 0x000fe2000f8408ff */
[----:B------:R-:W3:Y:S01]  /*0600*/  LDG.E.U16.CONSTANT R9, desc[UR8][R8.64] ;  /* 0x0000000808097981 */ /* 0x000ee2000c1e9500 */
        /* <DEDUP_REMOVED lines=13> */
.L_x_143:
        /* <DEDUP_REMOVED lines=20> */
.L_x_145:
[----:B------:R-:W-:-:S13]  /*0820*/  ISETP.EQ.AND P2, PT, R4, RZ, PT ;  /* 0x000000ff0400720c */ /* 0x000fda0003f42270 */
[----:B------:R-:W-:Y:S05]  /*0830*/  @!P1 BRA P2, `(.L_x_140) ;  /* 0x0000000400789947 */ /* 0x000fea0001000000 */
.L_x_142:
        /* <DEDUP_REMOVED lines=12> */
.L_x_141:
[----:B------:R-:W-:-:S04]  /*0900*/  LEA R6, P1, R21, UR10, 0x1 ;  /* 0x0000000a15067c11 */ /* 0x000fc8000f8208ff */
[----:B------:R-:W-:Y:S01]  /*0910*/  LEA.HI.X R7, R21, UR11, RZ, 0x1, P1 ;  /* 0x0000000b15077c11 */ /* 0x000fe200088f0cff */
[----:B------:R-:W-:Y:S01]  /*0920*/  IMAD.MOV R2, RZ, RZ, -R23 ;  /* 0x000000ffff027224 */ /* 0x000fe200078e0a17 */
[----:B------:R-:W0:Y:S03]  /*0930*/  LDCU.64 UR10, c[0x0][0x380] ;  /* 0x00007000ff0a77ac */ /* 0x000e260008000a00 */
[----:B------:R1:W5:Y:S01]  /*0940*/  LDG.E.U16.CONSTANT R21, desc[UR8][R6.64] ;  /* 0x0000000806157981 */ /* 0x000362000c1e9500 */
[----:B------:R-:W-:Y:S01]  /*0950*/  ISETP.GE.AND P1, PT, R2, RZ, PT ;  /* 0x000000ff0200720c */ /* 0x000fe20003f26270 */
[----:B------:R-:W-:-:S05]  /*0960*/  IMAD R4, R94, R3, RZ ;  /* 0x000000035e047224 */ /* 0x000fca00078e02ff */
[----:B------:R-:W-:-:S07]  /*0970*/  SHF.L.U32 R4, R4, 0x2, RZ ;  /* 0x0000000204047819 */ /* 0x000fce00000006ff */
[----:B-1----:R-:W-:Y:S05]  /*0980*/  @P1 BRA `(.L_x_146) ;  /* 0x0000000000f81947 */ /* 0x002fea0003800000 */
[----:B------:R-:W-:Y:S01]  /*0990*/  IMAD.MOV R6, RZ, RZ, -R2 ;  /* 0x000000ffff067224 */ /* 0x000fe200078e0a02 */
[----:B------:R-:W-:-:S04]  /*09a0*/  PLOP3.LUT P1, PT, PT, PT, PT, 0x80, 0x8 ;  /* 0x000000000008781c */ /* 0x000fc80003f2f070 */
[----:B------:R-:W-:-:S13]  /*09b0*/  ISETP.GT.AND P2, PT, R6, 0x3, PT ;  /* 0x000000030600780c */ /* 0x000fda0003f44270 */
[----:B------:R-:W-:Y:S05]  /*09c0*/  @!P2 BRA `(.L_x_147) ;  /* 0x00000000008ca947 */ /* 0x000fea0003800000 */
[----:B------:R-:W-:Y:S01]  /*09d0*/  PLOP3.LUT P1, PT, PT, PT, PT, 0x8, 0x80 ;  /* 0x000000000080781c */ /* 0x000fe20003f2e170 */
[----:B------:R-:W1:Y:S01]  /*09e0*/  LDCU.64 UR6, c[0x0][0x380] ;  /* 0x00007000ff0677ac */ /* 0x000e620008000a00 */
[----:B------:R-:W-:-:S11]  /*09f0*/  NOP ;  /* 0x0000000000007918 */ /* 0x000fd60000000000 */
.L_x_148:
[----:B-----5:R-:W-:Y:S01]  /*0a00*/  IADD3 R7, P2, PT, R21, R4, RZ ;  /* 0x0000000415077210 */ /* 0x020fe20007f5e0ff */
[----:B------:R-:W-:-:S03]  /*0a10*/  IMAD.IADD R8, R4, 0x1, R3 ;  /* 0x0000000104087824 */ /* 0x000fc600078e0203 */
[----:B------:R-:W-:Y:S02]  /*0a20*/  LEA.HI.X.SX32 R16, R4, RZ, 0x1, P2 ;  /* 0x000000ff04107211 */ /* 0x000fe400010f0eff */
[----:B------:R-:W-:Y:S02]  /*0a30*/  IADD3 R4, PT, PT, R8, R3, RZ ;  /* 0x0000000308047210 */ /* 0x000fe40007ffe0ff */
[----:B-1----:R-:W-:Y:S02]  /*0a40*/  LEA R6, P2, R7, UR6, 0x1 ;  /* 0x0000000607067c11 */ /* 0x002fe4000f8408ff */
[----:B------:R-:W-:Y:S01]  /*0a50*/  IADD3 R9, P3, PT, R21, R8, RZ ;  /* 0x0000000815097210 */ /* 0x000fe20007f7e0ff */
[----:B------:R-:W-:Y:S01]  /*0a60*/  IMAD.IADD R20, R4, 0x1, R3 ;  /* 0x0000000104147824 */ /* 0x000fe200078e0203 */
[----:B------:R-:W-:Y:S02]  /*0a70*/  LEA.HI.X R7, R7, UR7, R16, 0x1, P2 ;  /* 0x0000000707077c11 */ /* 0x000fe400090f0c10 */
        /* <DEDUP_REMOVED lines=22> */
[----:B-1----:R-:W-:Y:S01]  /*0be0*/  VIADD R0, R0, 0x200 ;  /* 0x0000020000007836 */ /* 0x002fe20000000000 */
[----:B------:R-:W-:Y:S06]  /*0bf0*/  @!P2 BRA `(.L_x_148) ;  /* 0xfffffffc0080a947 */ /* 0x000fec000383ffff */
.L_x_147:
[----:B------:R-:W-:-:S05]  /*0c00*/  IMAD.MOV R6, RZ, RZ, -R2 ;  /* 0x000000ffff067224 */ /* 0x000fca00078e0a02 */
[----:B------:R-:W-:-:S13]  /*0c10*/  ISETP.GT.AND P2, PT, R6, 0x1, PT ;  /* 0x000000010600780c */ /* 0x000fda0003f44270 */
[----:B------:R-:W-:Y:S05]  /*0c20*/  @!P2 BRA `(.L_x_149) ;  /* 0x000000000048a947 */ /* 0x000fea0003800000 */
[----:B------:R-:W1:Y:S01]  /*0c30*/  LDCU.64 UR6, c[0x0][0x380] ;  /* 0x00007000ff0677ac */ /* 0x000e620008000a00 */
[C---:B------:R-:W-:Y:S02]  /*0c40*/  IADD3 R16, PT, PT, R4.reuse, R3, RZ ;  /* 0x0000000304107210 */ /* 0x040fe40007ffe0ff */
[C---:B-----5:R-:W-:Y:S02]  /*0c50*/  IADD3 R7, P1, PT, R21.reuse, R4, RZ ;  /* 0x0000000415077210 */ /* 0x060fe40007f3e0ff */
[----:B------:R-:W-:Y:S02]  /*0c60*/  IADD3 R9, P2, PT, R21, R16, RZ ;  /* 0x0000001015097210 */ /* 0x000fe40007f5e0ff */
[----:B------:R-:W-:Y:S02]  /*0c70*/  LEA.HI.X.SX32 R18, R4, RZ, 0x1, P1 ;  /* 0x000000ff04127211 */ /* 0x000fe400008f0eff */
[----:B------:R-:W-:Y:S02]  /*0c80*/  LEA.HI.X.SX32 R4, R16, RZ, 0x1, P2 ;  /* 0x000000ff10047211 */ /* 0x000fe400010f0eff */
[----:B-1----:R-:W-:-:S02]  /*0c90*/  LEA R6, P1, R7, UR6, 0x1 ;  /* 0x0000000607067c11 */ /* 0x002fc4000f8208ff */
[----:B------:R-:W-:Y:S02]  /*0ca0*/  LEA R8, P2, R9, UR6, 0x1 ;  /* 0x0000000609087c11 */ /* 0x000fe4000f8408ff */
[----:B------:R-:W-:Y:S02]  /*0cb0*/  LEA.HI.X R7, R7, UR7, R18, 0x1, P1 ;  /* 0x0000000707077c11 */ /* 0x000fe400088f0c12 */
[----:B------:R-:W-:-:S04]  /*0cc0*/  LEA.HI.X R9, R9, UR7, R4, 0x1, P2 ;  /* 0x0000000709097c11 */ /* 0x000fc800090f0c04 */
[----:B------:R-:W2:Y:S04]  /*0cd0*/  LDG.E.U16.CONSTANT R7, desc[UR8][R6.64] ;  /* 0x0000000806077981 */ /* 0x000ea8000c1e9500 */
[----:B------:R-:W3:Y:S01]  /*0ce0*/  LDG.E.U16.CONSTANT R9, desc[UR8][R8.64] ;  /* 0x0000000808097981 */ /* 0x000ee2000c1e9500 */
[----:B------:R-:W-:Y:S01]  /*0cf0*/  PLOP3.LUT P1, PT, PT, PT, PT, 0x8, 0x80 ;  /* 0x000000000080781c */ /* 0x000fe20003f2e170 */
[----:B------:R-:W-:Y:S02]  /*0d00*/  VIADD R2, R2, 0x2 ;  /* 0x0000000202027836 */ /* 0x000fe40000000000 */
[----:B------:R-:W-:Y:S01]  /*0d10*/  IMAD.IADD R4, R16, 0x1, R3 ;  /* 0x0000000110047824 */ /* 0x000fe200078e0203 */
[----:B--2---:R-:W-:Y:S04]  /*0d20*/  STS.U16 [R0], R7 ;  /* 0x0000000700007388 */ /* 0x004fe80000000400 */
[----:B---3--:R1:W-:Y:S02]  /*0d30*/  STS.U16 [R0+0x80], R9 ;  /* 0x0000800900007388 */ /* 0x0083e40000000400 */
[----:B-1----:R-:W-:-:S07]  /*0d40*/  IADD3 R0, PT, PT, R0, 0x100, RZ ;  /* 0x0000010000007810 */ /* 0x002fce0007ffe0ff */
.L_x_149:
[----:B------:R-:W-:-:S13]  /*0d50*/  ISETP.NE.OR P1, PT, R2, RZ, P1 ;  /* 0x000000ff0200720c */ /* 0x000fda0000f25670 */
[----:B------:R-:W-:Y:S05]  /*0d60*/  @!P1 BRA `(.L_x_140) ;  /* 0x00000000002c9947 */ /* 0x000fea0003800000 */
.L_x_146:
[----:B-----5:R-:W-:-:S04]  /*0d70*/  IADD3 R7, P1, PT, R21, R4, RZ ;  /* 0x0000000415077210 */ /* 0x020fc80007f3e0ff */
[----:B------:R-:W-:Y:S02]  /*0d80*/  LEA.HI.X.SX32 R8, R4, RZ, 0x1, P1 ;  /* 0x000000ff04087211 */ /* 0x000fe400008f0eff */
[----:B0-----:R-:W-:-:S04]  /*0d90*/  LEA R6, P1, R7, UR10, 0x1 ;  /* 0x0000000a07067c11 */ /* 0x001fc8000f8208ff */
        /* <DEDUP_REMOVED lines=8> */
.L_x_140:
[----:B0-----:R-:W-:Y:S05]  /*0e20*/  BSYNC.RECONVERGENT B0 ;  /* 0x0000000000007941 */ /* 0x001fea0003800200 */
.L_x_139:
[----:B------:R-:W0:Y:S02]  /*0e30*/  LDCU UR5, c[0x0][0x3ac] ;  /* 0x00007580ff0577ac */ /* 0x000e240008000800 */
[----:B0-----:R-:W-:-:S04]  /*0e40*/  MOV R85, UR5 ;  /* 0x0000000500557c02 */ /* 0x001fc80008000f00 */
[----:B------:R-:W-:-:S13]  /*0e50*/  ISETP.GE.AND P1, PT, R15, R85, PT ;  /* 0x000000550f00720c */ /* 0x000fda0003f26270 */
[----:B------:R-:W-:Y:S05]  /*0e60*/  @P1 EXIT ;  /* 0x000000000000194d */ /* 0x000fea0003800000 */
[----:B------:R-:W0:Y:S02]  /*0e70*/  LDCU.U8 UR5, c[0x0][0x3e0] ;  /* 0x00007c00ff0577ac */ /* 0x000e240008000000 */
[----:B0-----:R-:W-:-:S06]  /*0e80*/  UPRMT UR5, UR5, 0x8880, URZ ;  /* 0x0000888005057896 */ /* 0x001fcc00080000ff */
[----:B------:R-:W-:-:S04]  /*0e90*/  ISETP.NE.AND P1, PT, RZ, UR5, PT ;  /* 0x00000005ff007c0c */ /* 0x000fc8000bf25270 */
[----:B------:R-:W-:-:S13]  /*0ea0*/  ISETP.NE.OR P1, PT, R10, RZ, !P1 ;  /* 0x000000ff0a00720c */ /* 0x000fda0004f25670 */
[----:B------:R-:W-:Y:S05]  /*0eb0*/  @P1 BRA `(.L_x_150) ;  /* 0x0000000000c01947 */ /* 0x000fea0003800000 */
[----:B------:R-:W-:Y:S02]  /*0ec0*/  IMAD.MOV R2, RZ, RZ, -R23 ;  /* 0x000000ffff027224 */ /* 0x000fe400078e0a17 */
[----:B-1----:R-:W-:-:S03]  /*0ed0*/  IMAD R0, R94, R85, RZ ;  /* 0x000000555e007224 */ /* 0x002fc600078e02ff */
        /* <DEDUP_REMOVED lines=8> */
[----:B-----5:R-:W0:Y:S01]  /*0f60*/  LDC.64 R20, c[0x0][0x3a0] ;  /* 0x0000e800ff147b82 */ /* 0x020e220000000a00 */
[----:B------:R-:W-:-:S13]  /*0f70*/  PLOP3.LUT P1, PT, PT, PT, PT, 0x8, 0x80 ;  /* 0x000000000080781c */ /* 0x000fda0003f2e170 */
.L_x_153:
[C---:B------:R-:W-:Y:S01]  /*0f80*/  IADD3 R8, PT, PT, R0.reuse, R85, RZ ;  /* 0x0000005500087210 */ /* 0x040fe20007ffe0ff */
[----:B0-----:R-:W-:-:S04]  /*0f90*/  IMAD.WIDE R6, R0, 0x2, R20 ;  /* 0x0000000200067825 */ /* 0x001fc800078e0214 */
[C---:B------:R-:W-:Y:S01]  /*0fa0*/  IMAD.IADD R16, R8.reuse, 0x1, R85 ;  /* 0x0000000108107824 */ /* 0x040fe200078e0255 */
[----:B------:R1:W-:Y:S01]  /*0fb0*/  STG.E.64 desc[UR8][R6.64], RZ ;  /* 0x000000ff06007986 */ /* 0x0003e2000c101b08 */
[----:B------:R-:W-:-:S03]  /*0fc0*/  IMAD.WIDE R8, R8, 0x2, R20 ;  /* 0x0000000208087825 */ /* 0x000fc600078e0214 */
        /* <DEDUP_REMOVED lines=10> */
.L_x_152:
        /* <DEDUP_REMOVED lines=12> */
.L_x_154:
[----:B------:R-:W-:-:S13]  /*1130*/  ISETP.NE.OR P1, PT, R2, RZ, P1 ;  /* 0x000000ff0200720c */ /* 0x000fda0000f25670 */
[----:B------:R-:W-:Y:S05]  /*1140*/  @!P1 BRA `(.L_x_150) ;  /* 0x00000000001c9947 */ /* 0x000fea0003800000 */
.L_x_151:
[----:B0-----:R-:W0:Y:S02]  /*1150*/  LDC.64 R6, c[0x0][0x3a0] ;  /* 0x0000e800ff067b82 */ /* 0x001e240000000a00 */
.L_x_155:
[C---:B0-----:R-:W-:Y:S01]  /*1160*/  IMAD.WIDE R8, R0.reuse, 0x2, R6 ;  /* 0x0000000200087825 */ /* 0x041fe200078e0206 */
[----:B------:R-:W-:-:S03]  /*1170*/  IADD3 R0, PT, PT, R0, R85, RZ ;  /* 0x0000005500007210 */ /* 0x000fc60007ffe0ff */
[----:B------:R-:W-:Y:S01]  /*1180*/  VIADD R2, R2, 0x1 ;  /* 0x0000000102027836 */ /* 0x000fe20000000000 */
[----:B------:R2:W-:Y:S04]  /*1190*/  STG.E.64 desc[UR8][R8.64], RZ ;  /* 0x000000ff08007986 */ /* 0x0005e8000c101b08 */
[----:B------:R-:W-:-:S13]  /*11a0*/  ISETP.NE.AND P1, PT, R2, RZ, PT ;  /* 0x000000ff0200720c */ /* 0x000fda0003f25270 */
[----:B--2---:R-:W-:Y:S05]  /*11b0*/  @P1 BRA `(.L_x_155) ;  /* 0xfffffffc00e81947 */ /* 0x004fea000383ffff */
.L_x_150:
[----:B------:R-:W1:Y:S01]  /*11c0*/  LDCU UR4, c[0x0][0x3c8] ;  /* 0x00007900ff0477ac */ /* 0x000e620008000800 */
[----:B------:R-:W2:Y:S01]  /*11d0*/  LDC.64 R16, c[0x0][0x3b8] ;  /* 0x0000ee00ff107b82 */ /* 0x000ea20000000a00 */
[----:B------:R-:W-:Y:S01]  /*11e0*/  ISETP.GE.AND P6, PT, R92, R3, PT ;  /* 0x000000035c00720c */ /* 0x000fe20003fc6270 */
[----:B------:R-:W-:Y:S01]  /*11f0*/  IMAD.SHL.U32 R19, R10, 0x80, RZ ;  /* 0x000000800a137824 */ /* 0x000fe200078e00ff */
[----:B------:R-:W3:Y:S01]  /*1200*/  LDCU UR5, c[0x0][0x3cc] ;  /* 0x00007980ff0577ac */ /* 0x000ee20008000800 */
[----:B------:R-:W4:Y:S01]  /*1210*/  LDCU UR10, c[0x0][0x3d0] ;  /* 0x00007a00ff0a77ac */ /* 0x000f220008000800 */
[----:B------:R-:W4:Y:S01]  /*1220*/  LDCU UR6, c[0x0][0x3d4] ;  /* 0x00007a80ff0677ac */ /* 0x000f220008000800 */
[----:B------:R-:W4:Y:S01]  /*1230*/  LDCU UR7, c[0x0][0x3d8] ;  /* 0x00007b00ff0777ac */ /* 0x000f220008000800 */
[C---:B-1----:R-:W-:Y:S01]  /*1240*/  VIMNMX R0, PT, PT, R92.reuse, UR4, PT ;  /* 0x000000045c007c48 */ /* 0x042fe2000bfe0100 */
[----:B------:R-:W-:Y:S01]  /*1250*/  BAR.SYNC.DEFER_BLOCKING 0x0 ;  /* 0x0000000000007b1d */ /* 0x000fe20000010000 */
[----:B------:R-:W-:-:S02]  /*1260*/  ISETP.GT.AND P1, PT, R92, UR4, PT ;  /* 0x000000045c007c0c */ /* 0x000fc4000bf24270 */
[----:B0-----:R-:W-:Y:S02]  /*1270*/  SHF.R.S32.HI R7, RZ, 0x1f, R0 ;  /* 0x0000001fff077819 */ /* 0x001fe40000011400 */
[C---:B---3--:R-:W-:Y:S01]  /*1280*/  ISETP.GT.AND P2, PT, R92.reuse, UR5, PT ;  /* 0x000000055c007c0c */ /* 0x048fe2000bf44270 */
[----:B--2---:R-:W-:Y:S01]  /*1290*/  IMAD.WIDE.U32 R18, R19, 0x2, R16 ;  /* 0x0000000213127825 */ /* 0x004fe200078e0010 */
[C---:B----4-:R-:W-:Y:S02]  /*12a0*/  ISETP.GT.AND P3, PT, R92.reuse, UR10, PT ;  /* 0x0000000a5c007c0c */ /* 0x050fe4000bf64270 */
[----:B------:R-:W-:Y:S02]  /*12b0*/  LEA.HI R25, R7, R0, RZ, 0x5 ;  /* 0x0000000007197211 */ /* 0x000fe400078f28ff */
[C---:B------:R-:W-:Y:S02]  /*12c0*/  ISETP.GT.AND P4, PT, R92.reuse, UR6, PT ;  /* 0x000000065c007c0c */ /* 0x040fe4000bf84270 */
[----:B------:R-:W-:Y:S01]  /*12d0*/  ISETP.GT.AND P5, PT, R92, UR7, PT ;  /* 0x000000075c007c0c */ /* 0x000fe2000bfa4270 */
[----:B------:R-:W-:-:S12]  /*12e0*/  @P6 BRA `(.L_x_156) ;  /* 0x0000000000d06947 */ /* 0x000fd80003800000 */
[----:B------:R0:W5:Y:S01]  /*12f0*/  LDG.E.U16.CONSTANT R0, desc[UR8][R18.64] ;  /* 0x0000000812007981 */ /* 0x000162000c1e9500 */
[----:B------:R-:W-:Y:S01]  /*1300*/  SHF.R.S32.HI R2, RZ, 0x1f, R15 ;  /* 0x0000001fff027819 */ /* 0x000fe2000001140f */
[----:B------:R-:W-:Y:S01]  /*1310*/  IMAD.MOV.U32 R13, RZ, RZ, RZ ;  /* 0x000000ffff0d7224 */ /* 0x000fe200078e00ff */
[----:B------:R-:W-:Y:S02]  /*1320*/  SHF.L.U32 R5, R5, 0x4, RZ ;  /* 0x0000000405057819 */ /* 0x000fe400000006ff */
[----:B------:R-:W-:Y:S02]  /*1330*/  LEA.HI R4, R2, R15, RZ, 0x3 ;  /* 0x0000000f02047211 */ /* 0x000fe400078f18ff */
[----:B-----5:R-:W-:Y:S02]  /*1340*/  MOV R21, R92 ;  /* 0x0000005c00157202 */ /* 0x020fe40000000f00 */
[----:B------:R-:W-:Y:S02]  /*1350*/  LOP3.LUT R2, R5, 0x10, RZ, 0xc0, !PT ;  /* 0x0000001005027812 */ /* 0x000fe400078ec0ff */
[----:B0-----:R-:W-:-:S07]  /*1360*/  SHF.R.S32.HI R11, RZ, 0x3, R4 ;  /* 0x00000003ff0b7819 */ /* 0x001fce0000011404 */
.L_x_157:
[----:B0-----:R-:W0:Y:S01]  /*1370*/  LDC.64 R4, c[0x0][0x390] ;  /* 0x0000e400ff047b82 */ /* 0x001e220000000a00 */
[----:B------:R-:W-:-:S04]  /*1380*/  IMAD.IADD R8, R0, 0x1, R13 ;  /* 0x0000000100087824 */ /* 0x000fc800078e020d */
        /* <DEDUP_REMOVED lines=42> */
.L_x_156:
[----:B------:R-:W-:Y:S01]  /*1630*/  HFMA2 R2, -RZ, RZ, 0, 0 ;  /* 0x00000000ff027431 */ /* 0x000fe200000001ff */
[----:B------:R-:W-:Y:S01]  /*1640*/  CS2R R6, SRZ ;  /* 0x0000000000067805 */ /* 0x000fe2000001ff00 */
[----:B------:R-:W-:Y:S01]  /*1650*/  IMAD.MOV.U32 R9, RZ, RZ, RZ ;  /* 0x000000ffff097224 */ /* 0x000fe200078e00ff */
[----:B------:R-:W-:Y:S02]  /*1660*/  SHF.R.S32.HI R25, RZ, 0x5, R25 ;  /* 0x00000005ff197819 */ /* 0x000fe40000011419 */
[----:B------:R-:W-:Y:S01]  /*1670*/  MOV R0, RZ ;  /* 0x000000ff00007202 */ /* 0x000fe20000000f00 */
[----:B------:R-:W-:Y:S06]  /*1680*/  @!P1 BRA `(.L_x_158) ;  /* 0x00000000001c9947 */ /* 0x000fec0003800000 */
[----:B------:R-:W1:Y:S02]  /*1690*/  LDC R5, c[0x0][0x3cc] ;  /* 0x0000f300ff057b82 */ /* 0x000e640000000800 */
[----:B-1----:R-:W-:-:S05]  /*16a0*/  VIMNMX R0, PT, PT, R92, R5, PT ;  /* 0x000000055c007248 */ /* 0x002fca0003fe0100 */
[----:B------:R-:W-:-:S05]  /*16b0*/  VIADD R0, R0, -UR4 ;  /* 0x8000000400007c36 */ /* 0x000fca0008000000 */
[----:B------:R-:W-:-:S04]  /*16c0*/  SHF.R.S32.HI R5, RZ, 0x1f, R0 ;  /* 0x0000001fff057819 */ /* 0x000fc80000011400 */
[----:B------:R-:W-:-:S04]  /*16d0*/  LEA.HI R5, R5, R0, RZ, 0x5 ;  /* 0x0000000005057211 */ /* 0x000fc800078f28ff */
[----:B------:R-:W-:-:S05]  /*16e0*/  SHF.R.S32.HI R5, RZ, 0x5, R5 ;  /* 0x00000005ff057819 */ /* 0x000fca0000011405 */
[----:B------:R-:W-:-:S07]  /*16f0*/  IMAD R0, R5, 0x6, RZ ;  /* 0x0000000605007824 */ /* 0x000fce00078e02ff */
.L_x_158:
[----:B------:R-:W-:Y:S05]  /*1700*/  @!P2 BRA `(.L_x_159) ;  /* 0x00000000001ca947 */ /* 0x000fea0003800000 */
[----:B------:R-:W1:Y:S02]  /*1710*/  LDC R5, c[0x0][0x3d0] ;  /* 0x0000f400ff057b82 */ /* 0x000e640000000800 */
[----:B-1----:R-:W-:-:S04]  /*1720*/  VIMNMX R2, PT, PT, R92, R5, PT ;  /* 0x000000055c027248 */ /* 0x002fc80003fe0100 */
[----:B------:R-:W-:-:S04]  /*1730*/  IADD3 R2, PT, PT, R2, -UR5, RZ ;  /* 0x8000000502027c10 */ /* 0x000fc8000fffe0ff */
[----:B------:R-:W-:-:S04]  /*1740*/  SHF.R.S32.HI R5, RZ, 0x1f, R2 ;  /* 0x0000001fff057819 */ /* 0x000fc80000011402 */
[----:B------:R-:W-:-:S04]  /*1750*/  LEA.HI R5, R5, R2, RZ, 0x5 ;  /* 0x0000000205057211 */ /* 0x000fc800078f28ff */
[----:B------:R-:W-:-:S05]  /*1760*/  SHF.R.S32.HI R5, RZ, 0x5, R5 ;  /* 0x00000005ff057819 */ /* 0x000fca0000011405 */
[----:B------:R-:W-:-:S07]  /*1770*/  IMAD R2, R5, 0x5, RZ ;  /* 0x0000000505027824 */ /* 0x000fce00078e02ff */
.L_x_159:
        /* <DEDUP_REMOVED lines=8> */
.L_x_160:
        /* <DEDUP_REMOVED lines=8> */
.L_x_161:
        /* <DEDUP_REMOVED lines=8> */
.L_x_162:
        /* <DEDUP_REMOVED lines=10> */
[----:B0-----:R-:W-:Y:S02]  /*19a0*/  PRMT R4, RZ, 0x5410, RZ ;  /* 0x00005410ff047816 */ /* 0x001fe400000000ff */
[----:B------:R-:W-:Y:S02]  /*19b0*/  PRMT R3, RZ, 0x5410, RZ ;  /* 0x00005410ff037816 */ /* 0x000fe400000000ff */
[----:B------:R-:W-:-:S02]  /*19c0*/  PRMT R2, RZ, 0x5410, RZ ;  /* 0x00005410ff027816 */ /* 0x000fc400000000ff */
[----:B------:R-:W-:Y:S01]  /*19d0*/  PRMT R0, RZ, 0x5410, RZ ;  /* 0x00005410ff007816 */ /* 0x000fe200000000ff */
[----:B------:R-:W-:Y:S06]  /*19e0*/  @!P1 BRA `(.L_x_163) ;  /* 0x0000002400b49947 */ /* 0x000fec0003800000 */
[----:B-----5:R-:W2:Y:S04]  /*19f0*/  LDL.64 R20, [R1] ;  /* 0x0000000001147983 */ /* 0x020ea80000100a00 */
[----:B------:R-:W3:Y:S01]  /*1a00*/  LDG.E.U16.CONSTANT R89, desc[UR8][R18.64+0x2] ;  /* 0x0000020812597981 */ /* 0x000ee2000c1e9500 */
[----:B------:R-:W0:Y:S01]  /*1a10*/  S2UR UR5, SR_CgaCtaId ;  /* 0x00000000000579c3 */ /* 0x000e220000008800 */
[----:B------:R-:W1:Y:S01]  /*1a20*/  LDCU.64 UR6, c[0x0][0x388] ;  /* 0x00007100ff0677ac */ /* 0x000e620008000a00 */
[----:B------:R-:W-:Y:S01]  /*1a30*/  IMAD.WIDE.U32 R10, R10, 0x100, R16 ;  /* 0x000001000a0a7825 */ /* 0x000fe200078e0010 */
[----:B------:R-:W-:-:S03]  /*1a40*/  PRMT R9, R12, 0x9910, RZ ;  /* 0x000099100c097816 */ /* 0x000fc600000000ff */
[----:B------:R-:W-:Y:S01]  /*1a50*/  HFMA2 R88, -RZ, RZ, 0, 0 ;  /* 0x00000000ff587431 */ /* 0x000fe200000001ff */
[----:B------:R-:W-:Y:S01]  /*1a60*/  SHF.R.S32.HI R12, RZ, 0x1f, R24 ;  /* 0x0000001fff0c7819 */ /* 0x000fe20000011418 */
[----:B------:R-:W-:Y:S01]  /*1a70*/  UMOV UR4, 0x400 ;  /* 0x0000040000047882 */ /* 0x000fe20000000000 */
[C---:B------:R-:W-:Y:S02]  /*1a80*/  IADD3 R13, P1, PT, R15.reuse, R24, RZ ;  /* 0x000000180f0d7210 */ /* 0x040fe40007f3e0ff */
[----:B------:R-:W-:Y:S02]  /*1a90*/  IADD3 R86, P3, PT, R10, 0x2, RZ ;  /* 0x000000020a567810 */ /* 0x000fe40007f7e0ff */
[----:B------:R-:W-:Y:S02]  /*1aa0*/  PRMT R14, R14, 0x9910, RZ ;  /* 0x000099100e0e7816 */ /* 0x000fe400000000ff */
[----:B------:R-:W-:Y:S01]  /*1ab0*/  LEA.HI.X.SX32 R12, R15, R12, 0x1, P1 ;  /* 0x0000000c0f0c7211 */ /* 0x000fe200008f0eff */
[----:B------:R-:W-:Y:S01]  /*1ac0*/  IMAD.X R87, RZ, RZ, R11, P3 ;  /* 0x000000ffff577224 */ /* 0x000fe200018e060b */
[----:B------:R-:W-:-:S02]  /*1ad0*/  ISETP.EQ.OR P0, PT, R22, 0x3, P0 ;  /* 0x000000031600780c */ /* 0x000fc40000702670 */
[----:B------:R-:W-:Y:S02]  /*1ae0*/  ISETP.NE.AND P2, PT, R9, RZ, PT ;  /* 0x000000ff0900720c */ /* 0x000fe40003f45270 */
[C---:B-1----:R-:W-:Y:S02]  /*1af0*/  LEA R32, P4, R13.reuse, UR6, 0x2 ;  /* 0x000000060d207c11 */ /* 0x042fe4000f8810ff */
[----:B------:R-:W-:Y:S02]  /*1b00*/  ISETP.NE.AND P1, PT, R14, RZ, PT ;  /* 0x000000ff0e00720c */ /* 0x000fe40003f25270 */
[----:B------:R-:W-:Y:S01]  /*1b10*/  LEA.HI.X R33, R13, UR7, R12, 0x2, P4 ;  /* 0x000000070d217c11 */ /* 0x000fe2000a0f140c */
[----:B0-----:R-:W-:Y:S01]  /*1b20*/  ULEA UR4, UR5, UR4, 0x18 ;  /* 0x0000000405047291 */ /* 0x001fe2000f8ec0ff */
[----:B------:R-:W-:Y:S02]  /*1b30*/  VIMNMX R90, PT, PT, R90, UR10, PT ;  /* 0x0000000a5a5a7c48 */ /* 0x000fe4000bfe0100 */
[----:B------:R-:W-:Y:S01]  /*1b40*/  PRMT R8, RZ, 0x7610, R8 ;  /* 0x00007610ff087816 */ /* 0x000fe20000000008 */
[----:B------:R-:W-:Y:S01]  /*1b50*/  UIADD3 UR4, UPT, UPT, UR4, 0x100, URZ ;  /* 0x0000010004047890 */ /* 0x000fe2000fffe0ff */
[----:B--2---:R-:W-:-:S02]  /*1b60*/  PRMT R95, R20, 0x7610, R20 ;  /* 0x00007610145f7816 */ /* 0x004fc40000000014 */
[----:B------:R-:W-:Y:S01]  /*1b70*/  PRMT R98, R21, 0x7610, R21 ;  /* 0x0000761015627816 */ /* 0x000fe20000000015 */
[----:B---3--:R-:W-:-:S08]  /*1b80*/  IMAD.IADD R89, R92, 0x1, R89 ;  /* 0x000000015c597824 */ /* 0x008fd000078e0259 */
.L_x_168:
[----:B------:R-:W0:Y:S01]  /*1b90*/  LDC R85, c[0x0][0x3ac] ;  /* 0x0000eb00ff557b82 */ /* 0x000e220000000800 */
[----:B------:R-:W-:Y:S01]  /*1ba0*/  ISETP.NE.AND P3, PT, R92, R89, PT ;  /* 0x000000595c00720c */ /* 0x000fe20003f65270 */
[----:B------:R1:W2:-:S12]  /*1bb0*/  LDG.E.128.CONSTANT R16, desc[UR8][R32.64] ;  /* 0x0000000820107981 */ /* 0x000298000c1e9d00 */
[----:B------:R-:W-:Y:S01]  /*1bc0*/  @!P3 LEA R9, R88, R1, 0x3 ;  /* 0x000000015809b211 */ /* 0x000fe200078e18ff */
[----:B------:R-:W5:Y:S04]  /*1bd0*/  @!P3 LDG.E.U16.CONSTANT R99, desc[UR8][R86.64] ;  /* 0x000000085663b981 */ /* 0x000f68000c1e9500 */
[----:B------:R-:W3:Y:S01]  /*1be0*/  @!P3 LDL.64 R38, [R9+0x8] ;  /* 0x000008000926b983 */ /* 0x000ee20000100a00 */
[----:B0-----:R-:W-:-:S05]  /*1bf0*/  IMAD.WIDE R10, R85, 0x4, R32 ;  /* 0x00000004550a7825 */ /* 0x001fca00078e0220 */
[----:B------:R-:W4:Y:S01]  /*1c00*/  LDG.E.128.CONSTANT R28, desc[UR8][R10.64] ;  /* 0x000000080a1c7981 */ /* 0x000f22000c1e9d00 */
[----:B------:R-:W-:-:S05]  /*1c10*/  IMAD.WIDE R34, R85, 0x4, R10 ;  /* 0x0000000455227825 */ /* 0x000fca00078e020a */
[----:B------:R2:W4:Y:S01]  /*1c20*/  LDG.E.128.CONSTANT R20, desc[UR8][R34.64] ;  /* 0x0000000822147981 */ /* 0x000522000c1e9d00 */
[----:B------:R-:W-:-:S05]  /*1c30*/  IMAD.WIDE R36, R85, 0x4, R34 ;  /* 0x0000000455247825 */ /* 0x000fca00078e0222 */
[----:B------:R0:W4:Y:S01]  /*1c40*/  LDG.E.128.CONSTANT R24, desc[UR8][R36.64] ;  /* 0x0000000824187981 */ /* 0x000122000c1e9d00 */
[----:B------:R-:W-:-:S05]  /*1c50*/  IMAD.WIDE R96, R85, 0x4, R36 ;  /* 0x0000000455607825 */ /* 0x000fca00078e0224 */
[----:B------:R-:W4:Y:S01]  /*1c60*/  LDG.E.128.CONSTANT R12, desc[UR8][R96.64] ;  /* 0x00000008600c7981 */ /* 0x000f22000c1e9d00 */
[----:B-1----:R-:W-:Y:S01]  /*1c70*/  IMAD.MOV.U32 R32, RZ, RZ, 0x2800 ;  /* 0x00002800ff207424 */ /* 0x002fe200078e00ff */
[----:B------:R-:W-:Y:S02]  /*1c80*/  ISETP.NE.AND P4, PT, R91, RZ, PT ;  /* 0x000000ff5b00720c */ /* 0x000fe40003f85270 */
[----:B--2---:R-:W-:Y:S02]  /*1c90*/  SHF.R.U32.HI R35, RZ, 0xf, R16 ;  /* 0x0000000fff237819 */ /* 0x004fe40000011610 */
[----:B0-----:R-:W-:Y:S02]  /*1ca0*/  SHF.R.U32.HI R37, RZ, 0xf, R18 ;  /* 0x0000000fff257819 */ /* 0x001fe40000011612 */
[----:B------:R-:W-:Y:S02]  /*1cb0*/  LOP3.LUT R10, R17, 0x3e003e0, RZ, 0xc0, !PT ;  /* 0x03e003e0110a7812 */ /* 0x000fe400078ec0ff */
[----:B------:R-:W-:-:S02]  /*1cc0*/  SHF.R.U32.HI R36, RZ, 0xf, R17 ;  /* 0x0000000fff247819 */ /* 0x000fc40000011611 */
[C---:B------:R-:W-:Y:S02]  /*1cd0*/  LOP3.LUT R41, R18.reuse, 0x1f001f, RZ, 0xc0, !PT ;  /* 0x001f001f12297812 */ /* 0x040fe400078ec0ff */
[----:B------:R-:W-:Y:S02]  /*1ce0*/  SHF.R.U32.HI R42, RZ, 0xa, R18 ;  /* 0x0000000aff2a7819 */ /* 0x000fe40000011612 */
[----:B------:R-:W-:Y:S02]  /*1cf0*/  LOP3.LUT R9, R18, 0x3e003e0, RZ, 0xc0, !PT ;  /* 0x03e003e012097812 */ /* 0x000fe400078ec0ff */
[----:B---3--:R-:W-:Y:S02]  /*1d00*/  @!P3 PRMT R95, R38, 0x7610, R95 ;  /* 0x00007610265fb816 */ /* 0x008fe4000000005f */
[----:B------:R-:W-:Y:S02]  /*1d10*/  @!P3 PRMT R98, R39, 0x7610, R98 ;  /* 0x000076102762b816 */ /* 0x000fe40000000062 */
[----:B------:R-:W-:-:S02]  /*1d20*/  @!P3 PRMT R95, R95, 0x7610, R38 ;  /* 0x000076105f5fb816 */ /* 0x000fc40000000026 */
[----:B------:R-:W-:Y:S02]  /*1d30*/  @!P3 PRMT R98, R98, 0x7610, R39 ;  /* 0x000076106262b816 */ /* 0x000fe40000000027 */
[----:B------:R-:W-:Y:S02]  /*1d40*/  LOP3.LUT R39, R17, 0x1f001f, RZ, 0xc0, !PT ;  /* 0x001f001f11277812 */ /* 0x000fe400078ec0ff */
[----:B------:R-:W-:Y:S02]  /*1d50*/  SHF.R.U32.HI R38, RZ, 0xa, R17 ;  /* 0x0000000aff267819 */ /* 0x000fe40000011611 */
[C---:B------:R-:W-:Y:S02]  /*1d60*/  LOP3.LUT R34, R16.reuse, 0x1f001f, RZ, 0xc0, !PT ;  /* 0x001f001f10227812 */ /* 0x040fe400078ec0ff */
[----:B------:R-:W-:Y:S02]  /*1d70*/  SHF.R.U32.HI R33, RZ, 0xa, R16 ;  /* 0x0000000aff217819 */ /* 0x000fe40000011610 */
[----:B------:R-:W-:-:S02]  /*1d80*/  LOP3.LUT R11, R16, 0x3e003e0, RZ, 0xc0, !PT ;  /* 0x03e003e0100b7812 */ /* 0x000fc400078ec0ff */
[----:B------:R-:W-:Y:S02]  /*1d90*/  SHF.R.U32.HI R40, RZ, 0xf, R19 ;  /* 0x0000000fff287819 */ /* 0x000fe40000011613 */
[C---:B----4-:R-:W-:Y:S02]  /*1da0*/  LOP3.LUT R49, R28.reuse, 0x1f001f, RZ, 0xc0, !PT ;  /* 0x001f001f1c317812 */ /* 0x050fe400078ec0ff */
[----:B------:R-:W-:Y:S02]  /*1db0*/  SHF.R.U32.HI R50, RZ, 0xa, R28 ;  /* 0x0000000aff327819 */ /* 0x000fe4000001161c */
[----:B------:R-:W-:Y:S02]  /*1dc0*/  LOP3.LUT R17, R28, 0x3e003e0, RZ, 0xc0, !PT ;  /* 0x03e003e01c117812 */ /* 0x000fe400078ec0ff */
[----:B------:R-:W-:Y:S02]  /*1dd0*/  LOP3.LUT R64, R30, 0x1f001f, RZ, 0xc0, !PT ;  /* 0x001f001f1e407812 */ /* 0x000fe400078ec0ff */
[----:B------:R-:W-:-:S02]  /*1de0*/  SHF.R.U32.HI R63, RZ, 0xa, R30 ;  /* 0x0000000aff3f7819 */ /* 0x000fc4000001161e */
[----:B------:R-:W-:Y:S02]  /*1df0*/  LOP3.LUT R18, R30, 0x3e003e0, RZ, 0xc0, !PT ;  /* 0x03e003e01e127812 */ /* 0x000fe400078ec0ff */
[C---:B------:R-:W-:Y:S02]  /*1e00*/  LOP3.LUT R47, R19.reuse, 0x1f001f, RZ, 0xc0, !PT ;  /* 0x001f001f132f7812 */ /* 0x040fe400078ec0ff */
[----:B------:R-:W-:Y:S02]  /*1e10*/  SHF.R.U32.HI R46, RZ, 0xa, R19 ;  /* 0x0000000aff2e7819 */ /* 0x000fe40000011613 */
[----:B------:R-:W-:Y:S02]  /*1e20*/  LOP3.LUT R16, R19, 0x3e003e0, RZ, 0xc0, !PT ;  /* 0x03e003e013107812 */ /* 0x000fe400078ec0ff */
[----:B------:R-:W-:Y:S02]  /*1e30*/  SHF.R.U32.HI R28, RZ, 0xe, R28 ;  /* 0x0000000eff1c7819 */ /* 0x000fe4000001161c */
[----:B------:R-:W-:-:S02]  /*1e40*/  SHF.R.U32.HI R30, RZ, 0xe, R30 ;  /* 0x0000000eff1e7819 */ /* 0x000fc4000001161e */
[----:B------:R-:W-:Y:S02]  /*1e50*/  LOP3.LUT R35, R35, 0x10001, RZ, 0xc0, !PT ;  /* 0x0001000123237812 */ /* 0x000fe400078ec0ff */
[----:B------:R-:W-:Y:S02]  /*1e60*/  LOP3.LUT R37, R37, 0x10001, RZ, 0xc0, !PT ;  /* 0x0001000125257812 */ /* 0x000fe400078ec0ff */
[C---:B------:R-:W-:Y:S02]  /*1e70*/  LOP3.LUT R54, R29.reuse, 0x1f001f, RZ, 0xc0, !PT ;  /* 0x001f001f1d367812 */ /* 0x040fe400078ec0ff */
[--C-:B------:R-:W-:Y:S02]  /*1e80*/  SHF.R.U32.HI R55, RZ, 0xa, R29.reuse ;  /* 0x0000000aff377819 */ /* 0x100fe4000001161d */
[----:B------:R-:W-:Y:S02]  /*1e90*/  LOP3.LUT R19, R29, 0x3e003e0, RZ, 0xc0, !PT ;  /* 0x03e003e01d137812 */ /* 0x000fe400078ec0ff */
[----:B------:R-:W-:-:S02]  /*1ea0*/  SHF.R.U32.HI R29, RZ, 0xe, R29 ;  /* 0x0000000eff1d7819 */ /* 0x000fc4000001161d */
[C---:B------:R-:W-:Y:S02]  /*1eb0*/  LOP3.LUT R67, R31.reuse, 0x1f001f, RZ, 0xc0, !PT ;  /* 0x001f001f1f437812 */ /* 0x040fe400078ec0ff */
[--C-:B------:R-:W-:Y:S02]  /*1ec0*/  SHF.R.U32.HI R66, RZ, 0xa, R31.reuse ;  /* 0x0000000aff427819 */ /* 0x100fe4000001161f */
[----:B------:R-:W-:Y:S02]  /*1ed0*/  LOP3.LUT R56, R31, 0x3e003e0, RZ, 0xc0, !PT ;  /* 0x03e003e01f387812 */ /* 0x000fe400078ec0ff */
[----:B------:R-:W-:Y:S02]  /*1ee0*/  LOP3.LUT R36, R36, 0x10001, RZ, 0xc0, !PT ;  /* 0x0001000124247812 */ /* 0x000fe400078ec0ff */
        /* <DEDUP_REMOVED lines=12> */
[----:B------:R-:W-:Y:S02]  /*1fb0*/  LOP3.LUT R29, R36, 0x20002, R29, 0xf8, !PT ;  /* 0x00020002241d7812 */ /* 0x000fe400078ef81d */
[----:B------:R-:W-:-:S02]  /*1fc0*/  SHF.R.U32.HI R28, RZ, 0xd, R21 ;  /* 0x0000000dff1c7819 */ /* 0x000fc40000011615 */
[----:B------:R-:W-:Y:S02]  /*1fd0*/  LOP3.LUT R31, R40, 0x20002, R31, 0xf8, !PT ;  /* 0x00020002281f7812 */ /* 0x000fe400078ef81f */
[C---:B------:R-:W-:Y:S02]  /*1fe0*/  LOP3.LUT R61, R21.reuse, 0x1f001f, RZ, 0xc0, !PT ;  /* 0x001f001f153d7812 */ /* 0x040fe400078ec0ff */
[----:B------:R-:W-:Y:S02]  /*1ff0*/  SHF.R.U32.HI R53, RZ, 0xa, R21 ;  /* 0x0000000aff357819 */ /* 0x000fe40000011615 */
[----:B------:R-:W-:Y:S02]  /*2000*/  LOP3.LUT R60, R21, 0x3e003e0, RZ, 0xc0, !PT ;  /* 0x03e003e0153c7812 */ /* 0x000fe400078ec0ff */
[----:B------:R-:W-:Y:S02]  /*2010*/  LOP3.LUT R69, R23, 0x1f001f, RZ, 0xc0, !PT ;  /* 0x001f001f17457812 */ /* 0x000fe400078ec0ff */
[----:B------:R-:W-:-:S02]  /*2020*/  SHF.R.U32.HI R68, RZ, 0xa, R23 ;  /* 0x0000000aff447819 */ /* 0x000fc40000011617 */
[----:B------:R-:W-:Y:S02]  /*2030*/  LOP3.LUT R59, R23, 0x3e003e0, RZ, 0xc0, !PT ;  /* 0x03e003e0173b7812 */ /* 0x000fe400078ec0ff */
[----:B------:R-:W-:Y:S02]  /*2040*/  SHF.R.U32.HI R30, RZ, 0xd, R23 ;  /* 0x0000000dff1e7819 */ /* 0x000fe40000011617 */
[----:B------:R-:W-:Y:S02]  /*2050*/  LOP3.LUT R21, R35, 0x40004, R20, 0xf8, !PT ;  /* 0x0004000423157812 */ /* 0x000fe400078ef814 */
[----:B------:R-:W-:Y:S02]  /*2060*/  LOP3.LUT R23, R37, 0x40004, R22, 0xf8, !PT ;  /* 0x0004000425177812 */ /* 0x000fe400078ef816 */
[----:B------:R-:W-:Y:S02]  /*2070*/  LOP3.LUT R35, R24, 0x1f001f, RZ, 0xc0, !PT ;  /* 0x001f001f18237812 */ /* 0x000fe400078ec0ff */
[----:B------:R-:W-:-:S02]  /*2080*/  SHF.R.U32.HI R36, RZ, 0xa, R24 ;  /* 0x0000000aff247819 */ /* 0x000fc40000011618 */
[----:B------:R-:W-:Y:S02]  /*2090*/  LOP3.LUT R70, R24, 0x3e003e0, RZ, 0xc0, !PT ;  /* 0x03e003e018467812 */ /* 0x000fe400078ec0ff */
[C---:B------:R-:W-:Y:S02]  /*20a0*/  LOP3.LUT R37, R25.reuse, 0x1f001f, RZ, 0xc0, !PT ;  /* 0x001f001f19257812 */ /* 0x040fe400078ec0ff */
[----:B------:R-:W-:Y:S02]  /*20b0*/  SHF.R.U32.HI R40, RZ, 0xa, R25 ;  /* 0x0000000aff287819 */ /* 0x000fe40000011619 */
[----:B------:R-:W-:Y:S02]  /*20c0*/  LOP3.LUT R73, R25, 0x3e003e0, RZ, 0xc0, !PT ;  /* 0x03e003e019497812 */ /* 0x000fe400078ec0ff */
[----:B------:R-:W-:Y:S02]  /*20d0*/  LOP3.LUT R28, R29, 0x40004, R28, 0xf8, !PT ;  /* 0x000400041d1c7812 */ /* 0x000fe400078ef81c */
[----:B------:R-:W-:-:S02]  /*20e0*/  SHF.R.U32.HI R24, RZ, 0xc, R24 ;  /* 0x0000000cff187819 */ /* 0x000fc40000011618 */
[----:B------:R-:W-:Y:S02]  /*20f0*/  SHF.R.U32.HI R25, RZ, 0xc, R25 ;  /* 0x0000000cff197819 */ /* 0x000fe40000011619 */
[C---:B------:R-:W-:Y:S02]  /*2100*/  LOP3.LUT R44, R26.reuse, 0x1f001f, RZ, 0xc0, !PT ;  /* 0x001f001f1a2c7812 */ /* 0x040fe400078ec0ff */
[----:B------:R-:W-:Y:S02]  /*2110*/  SHF.R.U32.HI R43, RZ, 0xa, R26 ;  /* 0x0000000aff2b7819 */ /* 0x000fe4000001161a */
[----:B------:R-:W-:Y:S02]  /*2120*/  LOP3.LUT R71, R26, 0x3e003e0, RZ, 0xc0, !PT ;  /* 0x03e003e01a477812 */ /* 0x000fe400078ec0ff */
[----:B------:R-:W-:Y:S02]  /*2130*/  LOP3.LUT R45, R27, 0x1f001f, RZ, 0xc0, !PT ;  /* 0x001f001f1b2d7812 */ /* 0x000fe400078ec0ff */
[----:B------:R-:W-:-:S02]  /*2140*/  SHF.R.U32.HI R48, RZ, 0xa, R27 ;  /* 0x0000000aff307819 */ /* 0x000fc4000001161b */
[----:B------:R-:W-:Y:S02]  /*2150*/  LOP3.LUT R72, R27, 0x3e003e0, RZ, 0xc0, !PT ;  /* 0x03e003e01b487812 */ /* 0x000fe400078ec0ff */
[----:B------:R-:W-:Y:S02]  /*2160*/  LOP3.LUT R30, R31, 0x40004, R30, 0xf8, !PT ;  /* 0x000400041f1e7812 */ /* 0x000fe400078ef81e */
[----:B------:R-:W-:Y:S02]  /*2170*/  SHF.R.U32.HI R26, RZ, 0xc, R26 ;  /* 0x0000000cff1a7819 */ /* 0x000fe4000001161a */
[----:B------:R-:W-:Y:S02]  /*2180*/  SHF.R.U32.HI R27, RZ, 0xc, R27 ;  /* 0x0000000cff1b7819 */ /* 0x000fe4000001161b */
[----:B------:R-:W-:Y:S02]  /*2190*/  LOP3.LUT R29, R21, 0x80008, R24, 0xf8, !PT ;  /* 0x00080008151d7812 */ /* 0x000fe400078ef818 */
[----:B------:R-:W-:-:S02]  /*21a0*/  LOP3.LUT R31, R28, 0x80008, R25, 0xf8, !PT ;  /* 0x000800081c1f7812 */ /* 0x000fc400078ef819 */
[----:B------:R-:W-:Y:S02]  /*21b0*/  LOP3.LUT R75, R23, 0x80008, R26, 0xf8, !PT ;  /* 0x00080008174b7812 */ /* 0x000fe400078ef81a */
[----:B------:R-:W-:Y:S02]  /*21c0*/  LOP3.LUT R76, R30, 0x80008, R27, 0xf8, !PT ;  /* 0x000800081e4c7812 */ /* 0x000fe400078ef81b */
[C---:B------:R-:W-:Y:S02]  /*21d0*/  LOP3.LUT R20, R12.reuse, 0x1f001f, RZ, 0xc0, !PT ;  /* 0x001f001f0c147812 */ /* 0x040fe400078ec0ff */
[--C-:B------:R-:W-:Y:S02]  /*21e0*/  SHF.R.U32.HI R21, RZ, 0xa, R12.reuse ;  /* 0x0000000aff157819 */ /* 0x100fe4000001160c */
[----:B------:R-:W-:Y:S02]  /*21f0*/  LOP3.LUT R77, R12, 0x3e003e0, RZ, 0xc0, !PT ;  /* 0x03e003e00c4d7812 */ /* 0x000fe400078ec0ff */
[----:B------:R-:W-:-:S02]  /*2200*/  SHF.R.U32.HI R28, RZ, 0xb, R12 ;  /* 0x0000000bff1c7819 */ /* 0x000fc4000001160c */
[C---:B------:R-:W-:Y:S02]  /*2210*/  LOP3.LUT R22, R13.reuse, 0x1f001f, RZ, 0xc0, !PT ;  /* 0x001f001f0d167812 */ /* 0x040fe400078ec0ff */
[--C-:B------:R-:W-:Y:S02]  /*2220*/  SHF.R.U32.HI R23, RZ, 0xa, R13.reuse ;  /* 0x0000000aff177819 */ /* 0x100fe4000001160d */
[----:B------:R-:W-:Y:S02]  /*2230*/  LOP3.LUT R12, R13, 0x3e003e0, RZ, 0xc0, !PT ;  /* 0x03e003e00d0c7812 */ /* 0x000fe400078ec0ff */
[----:B------:R-:W-:Y:S02]  /*2240*/  SHF.R.U32.HI R30, RZ, 0xb, R13 ;  /* 0x0000000bff1e7819 */ /* 0x000fe4000001160d */
[----:B------:R-:W-:Y:S02]  /*2250*/  LOP3.LUT R24, R14, 0x1f001f, RZ, 0xc0, !PT ;  /* 0x001f001f0e187812 */ /* 0x000fe400078ec0ff */
[----:B------:R-:W-:-:S02]  /*2260*/  SHF.R.U32.HI R25, RZ, 0xa, R14 ;  /* 0x0000000aff197819 */ /* 0x000fc4000001160e */
[----:B------:R-:W-:Y:S02]  /*2270*/  LOP3.LUT R13, R14, 0x3e003e0, RZ, 0xc0, !PT ;  /* 0x03e003e00e0d7812 */ /* 0x000fe400078ec0ff */
[----:B------:R-:W-:Y:S02]  /*2280*/  SHF.R.U32.HI R74, RZ, 0xb, R14 ;  /* 0x0000000bff4a7819 */ /* 0x000fe4000001160e */
[C---:B------:R-:W-:Y:S02]  /*2290*/  LOP3.LUT R14, R15.reuse, 0x3e003e0, RZ, 0xc0, !PT ;  /* 0x03e003e00f0e7812 */ /* 0x040fe400078ec0ff */
[----:B------:R-:W-:Y:S02]  /*22a0*/  LOP3.LUT R26, R15, 0x1f001f, RZ, 0xc0, !PT ;  /* 0x001f001f0f1a7812 */ /* 0x000fe400078ec0ff */
[--C-:B------:R-:W-:Y:S02]  /*22b0*/  SHF.R.U32.HI R27, RZ, 0xa, R15.reuse ;  /* 0x0000000aff1b7819 */ /* 0x100fe4000001160f */
[----:B------:R-:W-:-:S02]  /*22c0*/  SHF.R.U32.HI R15, RZ, 0xb, R15 ;  /* 0x0000000bff0f7819 */ /* 0x000fc4000001160f */
[----:B------:R-:W-:Y:S02]  /*22d0*/  LOP3.LUT R81, R16, 0x64006400, RZ, 0xfc, !PT ;  /* 0x6400640010517812 */ /* 0x000fe400078efcff */
[----:B------:R-:W-:Y:S02]  /*22e0*/  LOP3.LUT R28, R29, 0x100010, R28, 0xf8, !PT ;  /* 0x001000101d1c7812 */ /* 0x000fe400078ef81c */
[----:B------:R-:W-:Y:S02]  /*22f0*/  LOP3.LUT R29, R31, 0x100010, R30, 0xf8, !PT ;  /* 0x001000101f1d7812 */ /* 0x000fe400078ef81e */
[----:B------:R-:W-:Y:S01]  /*2300*/  LOP3.LUT R30, R75, 0x100010, R74, 0xf8, !PT ;  /* 0x001000104b1e7812 */ /* 0x000fe200078ef84a */
[----:B------:R-:W-:Y:S01]  /*2310*/  HFMA2 R74, R81, R32.H0_H0, -48, -48 ;  /* 0xd200d200514a7431 */ /* 0x000fe20000040020 */
[----:B------:R-:W-:Y:S02]  /*2320*/  LOP3.LUT R31, R76, 0x100010, R15, 0xf8, !PT ;  /* 0x001000104c1f7812 */ /* 0x000fe400078ef80f */
        /* <DEDUP_REMOVED lines=28> */
[-C--:B------:R-:W-:Y:S01]  /*24f0*/  HFMA2 R56, R9, R32.reuse.H0_H0, -48, -48 ;  /* 0xd200d20009387431 */ /* 0x080fe20000040020 */
        /* <DEDUP_REMOVED lines=20> */
[----:B------:R-:W-:-:S02]  /*2640*/  HFMA2 R17, R17, R32.H0_H0, -48, -48 ;  /* 0xd200d20011117431 */ /* 0x000fc40000040020 */
[----:B------:R-:W-:Y:S01]  /*2650*/  HFMA2 R19, R81, R32.H0_H0, -48, -48 ;  /* 0xd200d20051137431 */ /* 0x000fe20000040020 */
[----:B------:R-:W-:Y:S01]  /*2660*/  LOP3.LUT R32, R61, 0x64006400, RZ, 0xfc, !PT ;  /* 0x640064003d207812 */ /* 0x000fe200078efcff */
[----:B------:R-:W-:Y:S01]  /*2670*/  HADD2 R84, R34, -1040, -1040 ;  /* 0xe410e41022547430 */ /* 0x000fe20000000000 */
        /* <DEDUP_REMOVED lines=170> */
.L_x_164:
[----:B------:R-:W0:Y:S01]  /*3120*/  S2R R94, SR_CTAID.Y ;  /* 0x00000000005e7919 */ /* 0x000e220000002600 */
[----:B------:R-:W0:Y:S01]  /*3130*/  LDC R93, c[0x0][0x3a8] ;  /* 0x0000ea00ff5d7b82 */ /* 0x000e220000000800 */
[----:B------:R-:W-:Y:S02]  /*3140*/  @!P3 IADD3 R28, PT, PT, R88, 0x1, RZ ;  /* 0x00000001581cb810 */ /* 0x000fe40007ffe0ff */
[----:B-----5:R-:W-:-:S03]  /*3150*/  @!P3 IADD3 R89, PT, PT, R99, R92, RZ ;  /* 0x0000005c6359b210 */ /* 0x020fc60007ffe0ff */
[----:B------:R-:W-:Y:S02]  /*3160*/  @!P3 IMAD.MOV.U32 R88, RZ, RZ, R28 ;  /* 0x000000ffff58b224 */ /* 0x000fe400078e001c */
[----:B0-----:R-:W-:-:S05]  /*3170*/  IMAD R29, R94, -0x4, R93 ;  /* 0xfffffffc5e1d7824 */ /* 0x001fca00078e025d */
[----:B------:R-:W-:-:S13]  /*3180*/  ISETP.NE.AND P4, PT, R29, 0x1, PT ;  /* 0x000000011d00780c */ /* 0x000fda0003f85270 */
[----:B------:R-:W-:Y:S05]  /*3190*/  @!P4 BRA `(.L_x_165) ;  /* 0x0000000c00a4c947 */ /* 0x000fea0003800000 */
[----:B------:R-:W-:Y:S01]  /*31a0*/  ISETP.NE.AND P3, PT, R29, 0x2, PT ;  /* 0x000000021d00780c */ /* 0x000fe20003f65270 */
[----:B------:R-:W-:-:S12]  /*31b0*/  @!P2 BRA `(.L_x_166) ;  /* 0x000000040030a947 */ /* 0x000fd80003800000 */
        /* <DEDUP_REMOVED lines=76> */
.L_x_166:
[----:B------:R-:W-:Y:S05]  /*3680*/  @!P3 BRA `(.L_x_165) ;  /* 0x000000080068b947 */ /* 0x000fea0003800000 */
        /* <DEDUP_REMOVED lines=77> */
.L_x_167:
        /* <DEDUP_REMOVED lines=77> */
.L_x_165:
[----:B------:R-:W-:Y:S01]  /*4030*/  VIADD R92, R92, 0x20 ;  /* 0x000000205c5c7836 */ /* 0x000fe20000000000 */
[----:B------:R-:W-:Y:S01]  /*4040*/  IADD3 R86, P4, PT, R86, 0x80, RZ ;  /* 0x0000008056567810 */ /* 0x000fe20007f9e0ff */
[----:B------:R-:W-:Y:S01]  /*4050*/  IMAD.WIDE R96, R85, 0x4, R96 ;  /* 0x0000000455607825 */ /* 0x000fe200078e0260 */
[----:B------:R-:W-:Y:S02]  /*4060*/  UIADD3 UR4, UPT, UPT, UR4, 0x40, URZ ;  /* 0x0000004004047890 */ /* 0x000fe4000fffe0ff */
[----:B------:R-:W-:Y:S01]  /*4070*/  ISETP.GE.AND P3, PT, R92, R90, PT ;  /* 0x0000005a5c00720c */ /* 0x000fe20003f66270 */
[----:B------:R-:W-:Y:S01]  /*4080*/  IMAD.MOV.U32 R33, RZ, RZ, R97 ;  /* 0x000000ffff217224 */ /* 0x000fe200078e0061 */
[----:B------:R-:W-:Y:S02]  /*4090*/  MOV R32, R96 ;  /* 0x0000006000207202 */ /* 0x000fe40000000f00 */
[----:B------:R-:W-:-:S09]  /*40a0*/  IADD3.X R87, PT, PT, RZ, R87, RZ, P4, !PT ;  /* 0x00000057ff577210 */ /* 0x000fd200027fe4ff */
[----:B------:R-:W-:Y:S05]  /*40b0*/  @!P3 BRA `(.L_x_168) ;  /* 0xffffffd800b4b947 */ /* 0x000fea000383ffff */
.L_x_163:
[----:B------:R-:W0:Y:S01]  /*40c0*/  S2R R9, SR_CTAID.X ;  /* 0x0000000000097919 */ /* 0x000e220000002500 */
[----:B------:R-:W1:Y:S01]  /*40d0*/  LDC.64 R12, c[0x0][0x3a0] ;  /* 0x0000e800ff0c7b82 */ /* 0x000e620000000a00 */
[----:B------:R-:W-:Y:S01]  /*40e0*/  SHF.L.U32 R94, R94, 0x2, RZ ;  /* 0x000000025e5e7819 */ /* 0x000fe200000006ff */
[----:B------:R-:W0:Y:S02]  /*40f0*/  S2R R10, SR_TID.X ;  /* 0x00000000000a7919 */ /* 0x000e240000002100 */
[----:B0-----:R-:W-:-:S04]  /*4100*/  IMAD R9, R9, 0x40, R10 ;  /* 0x0000004009097824 */ /* 0x001fc800078e020a */
[----:B------:R-:W-:-:S04]  /*4110*/  IMAD.SHL.U32 R9, R9, 0x4, RZ ;  /* 0x0000000409097824 */ /* 0x000fc800078e00ff */
[----:B------:R-:W-:-:S04]  /*4120*/  IMAD R9, R94, R85, R9 ;  /* 0x000000555e097224 */ /* 0x000fc800078e0209 */
[----:B-1----:R-:W-:Y:S01]  /*4130*/  IMAD.WIDE R12, R9, 0x2, R12 ;  /* 0x00000002090c7825 */ /* 0x002fe200078e020c */
[----:B------:R-:W-:-:S05]  /*4140*/  MOV R9, R8 ;  /* 0x0000000800097202 */ /* 0x000fca0000000f00 */
[----:B------:R0:W-:Y:S01]  /*4150*/  ATOM.E.ADD.F16x2.RN.STRONG.GPU P0, RZ, desc[UR8][R12.64], R9 ;  /* 0x800000090cff79a2 */ /* 0x0001e2000c10e108 */
[----:B------:R-:W-:Y:S01]  /*4160*/  IMAD.IADD R93, R93, 0x1, -R94 ;  /* 0x000000015d5d7824 */ /* 0x000fe200078e0a5e */
[----:B------:R-:W-:Y:S01]  /*4170*/  BSSY.RECONVERGENT B0, `(.L_x_169) ;  /* 0x0000011000007945 */ /* 0x000fe20003800200 */
[----:B------:R-:W-:-:S03]  /*4180*/  MOV R14, R7 ;  /* 0x00000007000e7202 */ /* 0x000fc60000000f00 */
[----:B------:R-:W-:Y:S01]  /*4190*/  ISETP.NE.AND P1, PT, R93, 0x1, PT ;  /* 0x000000015d00780c */ /* 0x000fe20003f25270 */
[----:B0-----:R-:W-:-:S12]  /*41a0*/  @P0 BRA `(.L_x_170) ;  /* 0x0000000000340947 */ /* 0x001fd80003800000 */
[----:B------:R-:W0:Y:S02]  /*41b0*/  QSPC.E.S P0, RZ, [R12] ;  /* 0x000000000cff73aa */ /* 0x000e240000000500 */
[----:B0-----:R-:W-:Y:S05]  /*41c0*/  @!P0 BRA `(.L_x_171) ;  /* 0x0000000000208947 */ /* 0x001fea0003800000 */
[----:B------:R-:W-:-:S05]  /*41d0*/  IMAD.MOV.U32 R10, RZ, RZ, R12 ;  /* 0x000000ffff0a7224 */ /* 0x000fca00078e000c */
[----:B------:R-:W-:Y:S02]  /*41e0*/  MOV R10, R10 ;  /* 0x0000000a000a7202 */ /* 0x000fe40000000f00 */
[----:B------:R-:W-:-:S07]  /*41f0*/  MOV R11, R8 ;  /* 0x00000008000b7202 */ /* 0x000fce0000000f00 */
.L_x_172:
[----:B------:R-:W0:Y:S02]  /*4200*/  LDS R8, [R10] ;  /* 0x000000000a087984 */ /* 0x000e240000000800 */
[----:B0-----:R-:W-:-:S05]  /*4210*/  HFMA2 R9, R8, 1, 1, R11 ;  /* 0x3c003c0008097831 */ /* 0x001fca000000000b */
[----:B------:R-:W0:Y:S02]  /*4220*/  ATOMS.CAST.SPIN P0, [R10], R8, R9 ;  /* 0x000000080a00758d */ /* 0x000e240001800009 */
[----:B0-----:R-:W-:Y:S05]  /*4230*/  @!P0 BRA `(.L_x_172) ;  /* 0xfffffffc00f08947 */ /* 0x001fea000383ffff */
[----:B------:R-:W-:Y:S05]  /*4240*/  BRA `(.L_x_170) ;  /* 0x00000000000c7947 */ /* 0x000fea0003800000 */
.L_x_171:
[----:B------:R-:W2:Y:S02]  /*4250*/  LD.E R8, desc[UR8][R12.64] ;  /* 0x000000080c087980 */ /* 0x000ea4000c101900 */
[----:B--2---:R-:W-:-:S05]  /*4260*/  IMAD.IADD R9, R9, 0x1, R8 ;  /* 0x0000000109097824 */ /* 0x004fca00078e0208 */
[----:B------:R0:W-:Y:S02]  /*4270*/  ST.E desc[UR8][R12.64], R9 ;  /* 0x000000090c007985 */ /* 0x0001e4000c101908 */
.L_x_170:
[----:B------:R-:W-:Y:S05]  /*4280*/  BSYNC.RECONVERGENT B0 ;  /* 0x0000000000007941 */ /* 0x000fea0003800200 */
.L_x_169:
[----:B------:R1:W-:Y:S01]  /*4290*/  ATOM.E.ADD.F16x2.RN.STRONG.GPU P0, RZ, desc[UR8][R12.64+0x4], R14 ;  /* 0x8000040e0cff79a2 */ /* 0x0003e2000c10e108 */
[----:B------:R-:W-:Y:S04]  /*42a0*/  BSSY.RECONVERGENT B0, `(.L_x_173) ;  /* 0x000000e000007945 */ /* 0x000fe80003800200 */
[----:B-1----:R-:W-:Y:S05]  /*42b0*/  @P0 BRA `(.L_x_174) ;  /* 0x0000000000300947 */ /* 0x002fea0003800000 */
[----:B------:R-:W1:Y:S02]  /*42c0*/  QSPC.E.S P0, RZ, [R12+0x4] ;  /* 0x000004000cff73aa */ /* 0x000e640000000500 */
[----:B-1----:R-:W-:Y:S05]  /*42d0*/  @!P0 BRA `(.L_x_175) ;  /* 0x00000000001c8947 */ /* 0x002fea0003800000 */
[----:B------:R-:W-:-:S04]  /*42e0*/  MOV R8, R12 ;  /* 0x0000000c00087202 */ /* 0x000fc80000000f00 */
[----:B------:R-:W-:-:S07]  /*42f0*/  MOV R10, R8 ;  /* 0x00000008000a7202 */ /* 0x000fce0000000f00 */
.L_x_176:
[----:B------:R-:W0:Y:S02]  /*4300*/  LDS R8, [R10+0x4] ;  /* 0x000004000a087984 */ /* 0x000e240000000800 */
[----:B0-----:R-:W-:-:S05]  /*4310*/  HADD2 R9, R8, R7 ;  /* 0x0000000708097230 */ /* 0x001fca0000000000 */
[----:B------:R-:W0:Y:S02]  /*4320*/  ATOMS.CAST.SPIN P0, [R10+0x4], R8, R9 ;  /* 0x000004080a00758d */ /* 0x000e240001800009 */
[----:B0-----:R-:W-:Y:S05]  /*4330*/  @!P0 BRA `(.L_x_176) ;  /* 0xfffffffc00f08947 */ /* 0x001fea000383ffff */
[----:B------:R-:W-:Y:S05]  /*4340*/  BRA `(.L_x_174) ;  /* 0x00000000000c7947 */ /* 0x000fea0003800000 */
.L_x_175:
[----:B------:R-:W2:Y:S02]  /*4350*/  LD.E R7, desc[UR8][R12.64+0x4] ;  /* 0x000004080c077980 */ /* 0x000ea4000c101900 */
[----:B--2---:R-:W-:-:S05]  /*4360*/  IMAD.IADD R7, R14, 0x1, R7 ;  /* 0x000000010e077824 */ /* 0x004fca00078e0207 */
[----:B------:R1:W-:Y:S02]  /*4370*/  ST.E desc[UR8][R12.64+0x4], R7 ;  /* 0x000004070c007985 */ /* 0x0003e4000c101908 */
.L_x_174:
[----:B------:R-:W-:Y:S05]  /*4380*/  BSYNC.RECONVERGENT B0 ;  /* 0x0000000000007941 */ /* 0x000fea0003800200 */
.L_x_173:
[----:B------:R-:W-:Y:S05]  /*4390*/  @!P1 EXIT ;  /* 0x000000000000994d */ /* 0x000fea0003800000 */
[----:B01----:R-:W-:Y:S01]  /*43a0*/  IMAD.WIDE R12, R85, 0x2, R12 ;  /* 0x00000002550c7825 */ /* 0x003fe200078e020c */
[----:B------:R-:W-:-:S05]  /*43b0*/  MOV R7, R6 ;  /* 0x0000000600077202 */ /* 0x000fca0000000f00 */
[----:B------:R0:W-:Y:S01]  /*43c0*/  ATOM.E.ADD.F16x2.RN.STRONG.GPU P0, RZ, desc[UR8][R12.64], R7 ;  /* 0x800000070cff79a2 */ /* 0x0001e2000c10e108 */
[----:B------:R-:W-:Y:S01]  /*43d0*/  BSSY.RECONVERGENT B0, `(.L_x_177) ;  /* 0x0000010000007945 */ /* 0x000fe20003800200 */
[----:B------:R-:W-:-:S03]  /*43e0*/  IMAD.MOV.U32 R10, RZ, RZ, R5 ;  /* 0x000000ffff0a7224 */ /* 0x000fc600078e0005 */
[----:B0-----:R-:W-:Y:S05]  /*43f0*/  @P0 BRA `(.L_x_178) ;  /* 0x0000000000340947 */ /* 0x001fea0003800000 */
[----:B------:R-:W0:Y:S02]  /*4400*/  QSPC.E.S P0, RZ, [R12] ;  /* 0x000000000cff73aa */ /* 0x000e240000000500 */
[----:B0-----:R-:W-:Y:S05]  /*4410*/  @!P0 BRA `(.L_x_179) ;  /* 0x0000000000208947 */ /* 0x001fea0003800000 */
[----:B------:R-:W-:-:S04]  /*4420*/  MOV R8, R12 ;  /* 0x0000000c00087202 */ /* 0x000fc80000000f00 */
[----:B------:R-:W-:Y:S01]  /*4430*/  MOV R8, R8 ;  /* 0x0000000800087202 */ /* 0x000fe20000000f00 */
[----:B------:R-:W-:-:S07]  /*4440*/  IMAD.MOV.U32 R9, RZ, RZ, R6 ;  /* 0x000000ffff097224 */ /* 0x000fce00078e0006 */
.L_x_180:
[----:B------:R-:W0:Y:S02]  /*4450*/  LDS R6, [R8] ;  /* 0x0000000008067984 */ /* 0x000e240000000800 */
[----:B0-----:R-:W-:-:S05]  /*4460*/  HFMA2 R7, R6, 1, 1, R9 ;  /* 0x3c003c0006077831 */ /* 0x001fca0000000009 */
[----:B------:R-:W0:Y:S02]  /*4470*/  ATOMS.CAST.SPIN P0, [R8], R6, R7 ;  /* 0x000000060800758d */ /* 0x000e240001800007 */
[----:B0-----:R-:W-:Y:S05]  /*4480*/  @!P0 BRA `(.L_x_180) ;  /* 0xfffffffc00f08947 */ /* 0x001fea000383ffff */
[----:B------:R-:W-:Y:S05]  /*4490*/  BRA `(.L_x_178) ;  /* 0x00000000000c7947 */ /* 0x000fea0003800000 */
.L_x_179:
[----:B------:R-:W2:Y:S02]  /*44a0*/  LD.E R6, desc[UR8][R12.64] ;  /* 0x000000080c067980 */ /* 0x000ea4000c101900 */
[----:B--2---:R-:W-:-:S05]  /*44b0*/  IADD3 R7, PT, PT, R7, R6, RZ ;  /* 0x0000000607077210 */ /* 0x004fca0007ffe0ff */
[----:B------:R0:W-:Y:S02]  /*44c0*/  ST.E desc[UR8][R12.64], R7 ;  /* 0x000000070c007985 */ /* 0x0001e4000c101908 */
.L_x_178:
[----:B------:R-:W-:Y:S05]  /*44d0*/  BSYNC.RECONVERGENT B0 ;  /* 0x0000000000007941 */ /* 0x000fea0003800200 */
.L_x_177:
[----:B------:R1:W-:Y:S01]  /*44e0*/  ATOM.E.ADD.F16x2.RN.STRONG.GPU P0, RZ, desc[UR8][R12.64+0x4], R10 ;  /* 0x8000040a0cff79a2 */ /* 0x0003e2000c10e108 */
[----:B------:R-:W-:Y:S04]  /*44f0*/  BSSY.RECONVERGENT B0, `(.L_x_181) ;  /* 0x000000e000007945 */ /* 0x000fe80003800200 */
[----:B-1----:R-:W-:Y:S05]  /*4500*/  @P0 BRA `(.L_x_182) ;  /* 0x0000000000300947 */ /* 0x002fea0003800000 */
[----:B------:R-:W1:Y:S02]  /*4510*/  QSPC.E.S P0, RZ, [R12+0x4] ;  /* 0x000004000cff73aa */ /* 0x000e640000000500 */
[----:B-1----:R-:W-:Y:S05]  /*4520*/  @!P0 BRA `(.L_x_183) ;  /* 0x00000000001c8947 */ /* 0x002fea0003800000 */
[----:B------:R-:W-:-:S05]  /*4530*/  IMAD.MOV.U32 R6, RZ, RZ, R12 ;  /* 0x000000ffff067224 */ /* 0x000fca00078e000c */
[----:B------:R-:W-:-:S07]  /*4540*/  MOV R8, R6 ;  /* 0x0000000600087202 */ /* 0x000fce0000000f00 */
.L_x_184:
[----:B------:R-:W0:Y:S02]  /*4550*/  LDS R6, [R8+0x4] ;  /* 0x0000040008067984 */ /* 0x000e240000000800 */
[----:B0-----:R-:W-:-:S05]  /*4560*/  HADD2 R7, R6, R5 ;  /* 0x0000000506077230 */ /* 0x001fca0000000000 */
[----:B------:R-:W0:Y:S02]  /*4570*/  ATOMS.CAST.SPIN P0, [R8+0x4], R6, R7 ;  /* 0x000004060800758d */ /* 0x000e240001800007 */
[----:B0-----:R-:W-:Y:S05]  /*4580*/  @!P0 BRA `(.L_x_184) ;  /* 0xfffffffc00f08947 */ /* 0x001fea000383ffff */
[----:B------:R-:W-:Y:S05]  /*4590*/  BRA `(.L_x_182) ;  /* 0x00000000000c7947 */ /* 0x000fea0003800000 */
.L_x_183:
[----:B------:R-:W2:Y:S02]  /*45a0*/  LD.E R5, desc[UR8][R12.64+0x4] ;  /* 0x000004080c057980 */ /* 0x000ea4000c101900 */
[----:B--2---:R-:W-:-:S05]  /*45b0*/  IADD3 R5, PT, PT, R10, R5, RZ ;  /* 0x000000050a057210 */ /* 0x004fca0007ffe0ff */
[----:B------:R1:W-:Y:S02]  /*45c0*/  ST.E desc[UR8][R12.64+0x4], R5 ;  /* 0x000004050c007985 */ /* 0x0003e4000c101908 */
.L_x_182:
[----:B------:R-:W-:Y:S05]  /*45d0*/  BSYNC.RECONVERGENT B0 ;  /* 0x0000000000007941 */ /* 0x000fea0003800200 */
.L_x_181:
[----:B------:R-:W-:-:S13]  /*45e0*/  ISETP.NE.AND P0, PT, R93, 0x2, PT ;  /* 0x000000025d00780c */ /* 0x000fda0003f05270 */
        /* <DEDUP_REMOVED lines=10> */
[----:B------:R-:W-:Y:S02]  /*4690*/  MOV R6, R6 ;  /* 0x0000000600067202 */ /* 0x000fe40000000f00 */
[----:B------:R-:W-:-:S07]  /*46a0*/  MOV R7, R4 ;  /* 0x0000000400077202 */ /* 0x000fce0000000f00 */
.L_x_188:
[----:B------:R-:W0:Y:S02]  /*46b0*/  LDS R4, [R6] ;  /* 0x0000000006047984 */ /* 0x000e240000000800 */
[----:B0-----:R-:W-:-:S05]  /*46c0*/  HFMA2 R5, R4, 1, 1, R7 ;  /* 0x3c003c0004057831 */ /* 0x001fca0000000007 */
[----:B------:R-:W0:Y:S02]  /*46d0*/  ATOMS.CAST.SPIN P0, [R6], R4, R5 ;  /* 0x000000040600758d */ /* 0x000e240001800005 */
[----:B0-----:R-:W-:Y:S05]  /*46e0*/  @!P0 BRA `(.L_x_188) ;  /* 0xfffffffc00f08947 */ /* 0x001fea000383ffff */
[----:B------:R-:W-:Y:S05]  /*46f0*/  BRA `(.L_x_186) ;  /* 0x00000000000c7947 */ /* 0x000fea0003800000 */
.L_x_187:
[----:B------:R-:W2:Y:S02]  /*4700*/  LD.E R4, desc[UR8][R12.64] ;  /* 0x000000080c047980 */ /* 0x000ea4000c101900 */
[----:B--2---:R-:W-:-:S05]  /*4710*/  IMAD.IADD R5, R5, 0x1, R4 ;  /* 0x0000000105057824 */ /* 0x004fca00078e0204 */
[----:B------:R0:W-:Y:S02]  /*4720*/  ST.E desc[UR8][R12.64], R5 ;  /* 0x000000050c007985 */ /* 0x0001e4000c101908 */
.L_x_186:
[----:B------:R-:W-:Y:S05]  /*4730*/  BSYNC.RECONVERGENT B0 ;  /* 0x0000000000007941 */ /* 0x000fea0003800200 */
.L_x_185:
[----:B------:R1:W-:Y:S01]  /*4740*/  ATOM.E.ADD.F16x2.RN.STRONG.GPU P0, RZ, desc[UR8][R12.64+0x4], R8 ;  /* 0x800004080cff79a2 */ /* 0x0003e2000c10e108 */
[----:B------:R-:W-:Y:S04]  /*4750*/  BSSY.RECONVERGENT B0, `(.L_x_189) ;  /* 0x000000e000007945 */ /* 0x000fe80003800200 */
[----:B-1----:R-:W-:Y:S05]  /*4760*/  @P0 BRA `(.L_x_190) ;  /* 0x0000000000300947 */ /* 0x002fea0003800000 */
[----:B------:R-:W1:Y:S02]  /*4770*/  QSPC.E.S P0, RZ, [R12+0x4] ;  /* 0x000004000cff73aa */ /* 0x000e640000000500 */
[----:B-1----:R-:W-:Y:S05]  /*4780*/  @!P0 BRA `(.L_x_191) ;  /* 0x00000000001c8947 */ /* 0x002fea0003800000 */
[----:B------:R-:W-:-:S04]  /*4790*/  MOV R4, R12 ;  /* 0x0000000c00047202 */ /* 0x000fc80000000f00 */
[----:B------:R-:W-:-:S07]  /*47a0*/  MOV R6, R4 ;  /* 0x0000000400067202 */ /* 0x000fce0000000f00 */
.L_x_192:
[----:B------:R-:W0:Y:S02]  /*47b0*/  LDS R4, [R6+0x4] ;  /* 0x0000040006047984 */ /* 0x000e240000000800 */
[----:B0-----:R-:W-:-:S05]  /*47c0*/  HADD2 R5, R4, R3 ;  /* 0x0000000304057230 */ /* 0x001fca0000000000 */
[----:B------:R-:W0:Y:S02]  /*47d0*/  ATOMS.CAST.SPIN P0, [R6+0x4], R4, R5 ;  /* 0x000004040600758d */ /* 0x000e240001800005 */
[----:B0-----:R-:W-:Y:S05]  /*47e0*/  @!P0 BRA `(.L_x_192) ;  /* 0xfffffffc00f08947 */ /* 0x001fea000383ffff */
[----:B------:R-:W-:Y:S05]  /*47f0*/  BRA `(.L_x_190) ;  /* 0x00000000000c7947 */ /* 0x000fea0003800000 */
.L_x_191:
[----:B------:R-:W2:Y:S02]  /*4800*/  LD.E R3, desc[UR8][R12.64+0x4] ;  /* 0x000004080c037980 */ /* 0x000ea4000c101900 */
[----:B--2---:R-:W-:-:S05]  /*4810*/  IMAD.IADD R3, R8, 0x1, R3 ;  /* 0x0000000108037824 */ /* 0x004fca00078e0203 */
[----:B------:R1:W-:Y:S02]  /*4820*/  ST.E desc[UR8][R12.64+0x4], R3 ;  /* 0x000004030c007985 */ /* 0x0003e4000c101908 */
.L_x_190:
[----:B------:R-:W-:Y:S05]  /*4830*/  BSYNC.RECONVERGENT B0 ;  /* 0x0000000000007941 */ /* 0x000fea0003800200 */
.L_x_189:
[----:B------:R-:W-:-:S13]  /*4840*/  ISETP.NE.AND P0, PT, R93, 0x3, PT ;  /* 0x000000035d00780c */ /* 0x000fda0003f05270 */
        /* <DEDUP_REMOVED lines=12> */
.L_x_196:
[----:B------:R-:W0:Y:S02]  /*4910*/  LDS R2, [R4] ;  /* 0x0000000004027984 */ /* 0x000e240000000800 */
[----:B0-----:R-:W-:-:S05]  /*4920*/  HFMA2 R3, R2, 1, 1, R5 ;  /* 0x3c003c0002037831 */ /* 0x001fca0000000005 */
[----:B------:R-:W0:Y:S02]  /*4930*/  ATOMS.CAST.SPIN P0, [R4], R2, R3 ;  /* 0x000000020400758d */ /* 0x000e240001800003 */
[----:B0-----:R-:W-:Y:S05]  /*4940*/  @!P0 BRA `(.L_x_196) ;  /* 0xfffffffc00f08947 */ /* 0x001fea000383ffff */
[----:B------:R-:W-:Y:S05]  /*4950*/  BRA `(.L_x_194) ;  /* 0x00000000000c7947 */ /* 0x000fea0003800000 */
.L_x_195:
[----:B------:R-:W2:Y:S02]  /*4960*/  LD.E R2, desc[UR8][R12.64] ;  /* 0x000000080c027980 */ /* 0x000ea4000c101900 */
[----:B--2---:R-:W-:-:S05]  /*4970*/  IADD3 R3, PT, PT, R3, R2, RZ ;  /* 0x0000000203037210 */ /* 0x004fca0007ffe0ff */
[----:B------:R0:W-:Y:S02]  /*4980*/  ST.E desc[UR8][R12.64], R3 ;  /* 0x000000030c007985 */ /* 0x0001e4000c101908 */
.L_x_194:
[----:B------:R-:W-:Y:S05]  /*4990*/  BSYNC.RECONVERGENT B0 ;  /* 0x0000000000007941 */ /* 0x000fea0003800200 */
.L_x_193:
[----:B------:R1:W-:Y:S02]  /*49a0*/  ATOM.E.ADD.F16x2.RN.STRONG.GPU P0, RZ, desc[UR8][R12.64+0x4], R7 ;  /* 0x800004070cff79a2 */ /* 0x0003e4000c10e108 */
[----:B-1----:R-:W-:Y:S05]  /*49b0*/  @P0 EXIT ;  /* 0x000000000000094d */ /* 0x002fea0003800000 */
[----:B------:R-:W1:Y:S02]  /*49c0*/  QSPC.E.S P0, RZ, [R12+0x4] ;  /* 0x000004000cff73aa */ /* 0x000e640000000500 */
[----:B-1----:R-:W-:Y:S05]  /*49d0*/  @!P0 BRA `(.L_x_197) ;  /* 0x00000000001c8947 */ /* 0x002fea0003800000 */
[----:B------:R-:W-:-:S05]  /*49e0*/  IMAD.MOV.U32 R2, RZ, RZ, R12 ;  /* 0x000000ffff027224 */ /* 0x000fca00078e000c */
[----:B------:R-:W-:-:S07]  /*49f0*/  MOV R4, R2 ;  /* 0x0000000200047202 */ /* 0x000fce0000000f00 */
.L_x_198:
[----:B------:R-:W0:Y:S02]  /*4a00*/  LDS R2, [R4+0x4] ;  /* 0x0000040004027984 */ /* 0x000e240000000800 */
[----:B0-----:R-:W-:-:S05]  /*4a10*/  HADD2 R3, R2, R0 ;  /* 0x0000000002037230 */ /* 0x001fca0000000000 */
[----:B------:R-:W0:Y:S02]  /*4a20*/  ATOMS.CAST.SPIN P0, [R4+0x4], R2, R3 ;  /* 0x000004020400758d */ /* 0x000e240001800003 */
[----:B0-----:R-:W-:Y:S05]  /*4a30*/  @!P0 BRA `(.L_x_198) ;  /* 0xfffffffc00f08947 */ /* 0x001fea000383ffff */
[----:B------:R-:W-:Y:S05]  /*4a40*/  EXIT ;  /* 0x000000000000794d */ /* 0x000fea0003800000 */
.L_x_197:
[----:B------:R-:W0:Y:S02]  /*4a50*/  LD.E R0, desc[UR8][R12.64+0x4] ;  /* 0x000004080c007980 */ /* 0x000e24000c101900 */
[----:B0-----:R-:W-:-:S05]  /*4a60*/  IADD3 R3, PT, PT, R7, R0, RZ ;  /* 0x0000000007037210 */ /* 0x001fca0007ffe0ff */
[----:B------:R-:W-:Y:S01]  /*4a70*/  ST.E desc[UR8][R12.64+0x4], R3 ;  /* 0x000004030c007985 */ /* 0x000fe2000c101908 */
[----:B------:R-:W-:Y:S05]  /*4a80*/  EXIT ;  /* 0x000000000000794d */ /* 0x000fea0003800000 */
.L_x_199:
        /* <DEDUP_REMOVED lines=15> */
.L_x_3915:


//--------------------- .text._Z23gemm_half_q_half_kernelILi4ELi24ELb1ELb0ELi64EEvPK6__halfPKjS4_S2_PS0_iiiiPKtS7_iiiiiibS2_i --------------------------
	.section	.text._Z23gemm_half_q_half_kernelILi4ELi24ELb1ELb0ELi64EEvPK6__halfPKjS4_S2_PS0_iiiiPKtS7_iiiiiibS2_i,"ax",@progbits
	.align	128
        .global         _Z23gemm_half_q_half_kernelILi4ELi24ELb1ELb0ELi64EEvPK6__halfPKjS4_S2_PS0_iiiiPKtS7_iiiiiibS2_i
        .type           _Z23gemm_half_q_half_kernelILi4ELi24ELb1ELb0ELi64EEvPK6__halfPKjS4_S2_PS0_iiiiPKtS7_iiiiiibS2_i,@function
        .size           _Z23gemm_half_q_half_kernelILi4ELi24ELb1ELb0ELi64EEvPK6__halfPKjS4_S2_PS0_iiiiPKtS7_iiiiiibS2_i,(.L_x_3916 - _Z23gemm_half_q_half_kernelILi4ELi24ELb1ELb0ELi64EEvPK6__halfPKjS4_S2_PS0_iiiiPKtS7_iiiiiibS2_i)
        .other          _Z23gemm_half_q_half_kernelILi4ELi24ELb1ELb0ELi64EEvPK6__halfPKjS4_S2_PS0_iiiiPKtS7_iiiiiibS2_i,@"STO_CUDA_ENTRY STV_DEFAULT"
_Z23gemm_half_q_half_kernelILi4ELi24ELb1ELb0ELi64EEvPK6__halfPKjS4_S2_PS0_iiiiPKtS7_iiiiiibS2_i:
.text._Z23gemm_half_q_half_kernelILi4ELi24ELb1ELb0ELi64EEvPK6__halfPKjS4_S2_PS0_iiiiPKtS7_iiiiiibS2_i:
[----:B------:R-:W0:Y:S08]  /*0000*/  LDC R1, c[0x0][0x37c] ;  /* 0x0000df00ff017b82 */ /* 0x000e300000000800 */
[----:B------:R-:W1:Y:S01]  /*0010*/  S2UR UR10, SR_CTAID.Y ;  /* 0x00000000000a79c3 */ /* 0x000e620000002600 */
[----:B0-----:R-:W-:-:S07]  /*0020*/  IADD3 R1, PT, PT, R1, -0x10, RZ ;  /* 0xfffffff001017810 */ /* 0x001fce0007ffe0ff */
[----:B------:R-:W0:Y:S01]  /*0030*/  LDC R97, c[0x0][0x3a8] ;  /* 0x0000ea00ff617b82 */ /* 0x000e220000000800 */
[----:B-1----:R-:W-:-:S06]  /*0040*/  USHF.L.U32 UR7, UR10, 0x2, URZ ;  /* 0x000000020a077899 */ /* 0x002fcc00080006ff */
[----:B0-----:R-:W-:-:S04]  /*0050*/  IADD3 R97, PT, PT, R97, -UR7, RZ ;  /* 0x8000000761617c10 */ /* 0x001fc8000fffe0ff */
[----:B------:R-:W-:-:S13]  /*0060*/  ISETP.GE.AND P0, PT, R97, 0x1, PT ;  /* 0x000000016100780c */ /* 0x000fda0003f06270 */
[----:B------:R-:W-:Y:S05]  /*0070*/  @!P0 EXIT ;  /* 0x000000000000894d */ /* 0x000fea0003800000 */
[----:B------:R-:W0:Y:S01]  /*0080*/  LDC.64 R94, c[0x0][0x3e8] ;  /* 0x0000fa00ff5e7b82 */ /* 0x000e220000000a00 */
[----:B------:R-:W0:Y:S01]  /*0090*/  LDCU.64 UR8, c[0x0][0x358] ;  /* 0x00006b00ff0877ac */ /* 0x000e220008000a00 */
[----:B------:R-:W1:Y:S06]  /*00a0*/  S2R R0, SR_TID.X ;  /* 0x0000000000007919 */ /* 0x000e6c0000002100 */
[----:B------:R-:W2:Y:S01]  /*00b0*/  LDC R2, c[0x0][0x3b0] ;  /* 0x0000ec00ff027b82 */ /* 0x000ea20000000800 */
[----:B0-----:R-:W3:Y:S01]  /*00c0*/  LDG.E.U16 R94, desc[UR8][R94.64] ;  /* 0x000000085e5e7981 */ /* 0x001ee2000c1e1500 */
[----:B------:R-:W-:-:S06]  /*00d0*/  ISETP.NE.AND P2, PT, R97, 0x1, PT ;  /* 0x000000016100780c */ /* 0x000fcc0003f45270 */
[----:B------:R-:W0:Y:S01]  /*00e0*/  S2UR UR4, SR_CTAID.X ;  /* 0x00000000000479c3 */ /* 0x000e220000002500 */
[----:B------:R-:W-:Y:S01]  /*00f0*/  PLOP3.LUT P0, PT, PT, PT, PT, 0x80, 0x8 ;  /* 0x000000000008781c */ /* 0x000fe20003f0f070 */
[----:B------:R-:W4:Y:S01]  /*0100*/  S2R R9, SR_CTAID.Z ;  /* 0x0000000000097919 */ /* 0x000f220000002700 */
[----:B------:R-:W-:Y:S02]  /*0110*/  PRMT R92, RZ, 0x7610, R92 ;  /* 0x00007610ff5c7816 */ /* 0x000fe4000000005c */
[----:B------:R-:W-:Y:S02]  /*0120*/  PRMT R91, RZ, 0x7610, R91 ;  /* 0x00007610ff5b7816 */ /* 0x000fe4000000005b */
[----:B---3--:R-:W-:Y:S01]  /*0130*/  PRMT R3, R94, 0x7610, R3 ;  /* 0x000076105e037816 */ /* 0x008fe20000000003 */
[----:B012-4-:R-:W-:Y:S06]  /*0140*/  @!P2 BRA `(.L_x_200) ;  /* 0x000000000040a947 */ /* 0x017fec0003800000 */
        /* <DEDUP_REMOVED lines=16> */
.L_x_200:
[----:B------:R-:W-:Y:S02]  /*0250*/  PRMT R3, R3, 0x9910, RZ ;  /* 0x0000991003037816 */ /* 0x000fe400000000ff */
[----:B------:R-:W-:Y:S02]  /*0260*/  SHF.L.U32 R93, R9, 0x6, RZ ;  /* 0x00000006095d7819 */ /* 0x000fe400000006ff */
[----:B------:R-:W-:Y:S02]  /*0270*/  ISETP.NE.AND P1, PT, R3, RZ, PT ;  /* 0x000000ff0300720c */ /* 0x000fe40003f25270 */
[----:B------:R-:W-:-:S11]  /*0280*/  VIADDMNMX R95, R93, 0x40, R2, PT ;  /* 0x000000405d5f7846 */ /* 0x000fd60003800102 */
[----:B------:R-:W-:Y:S05]  /*0290*/  @!P1 EXIT ;  /* 0x000000000000994d */ /* 0x000fea0003800000 */
        /* <DEDUP_REMOVED lines=36> */
.L_x_206:
[-C--:B------:R-:W-:Y:S02]  /*04e0*/  IADD3 R7, PT, PT, R15, R2.reuse, RZ ;  /* 0x000000020f077210 */ /* 0x080fe40007ffe0ff */
[C---:B------:R-:W-:Y:S02]  /*04f0*/  IADD3 R5, P3, PT, R20.reuse, R15, RZ ;  /* 0x0000000f14057210 */ /* 0x040fe40007f7e0ff */
[----:B------:R-:W-:Y:S02]  /*0500*/  IADD3 R11, PT, PT, R7, R2, RZ ;  /* 0x00000002070b7210 */ /* 0x000fe40007ffe0ff */
[----:B------:R-:W-:Y:S02]  /*0510*/  LEA.HI.X.SX32 R6, R15, RZ, 0x1, P3 ;  /* 0x000000ff0f067211 */ /* 0x000fe400018f0eff */
[----:B------:R-:W-:Y:S02]  /*0520*/  LEA R4, P3, R5, UR12, 0x1 ;  /* 0x0000000c05047c11 */ /* 0x000fe4000f8608ff */
[----:B------:R-:W-:-:S02]  /*0530*/  IADD3 R12, P4, PT, R20, R7, RZ ;  /* 0x00000007140c7210 */ /* 0x000fc40007f9e0ff */
[----:B------:R-:W-:Y:S02]  /*0540*/  IADD3 R15, PT, PT, R11, R2, RZ ;  /* 0x000000020b0f7210 */ /* 0x000fe40007ffe0ff */
[----:B------:R-:W-:Y:S02]  /*0550*/  LEA.HI.X R5, R5, UR13, R6, 0x1, P3 ;  /* 0x0000000d05057c11 */ /* 0x000fe400098f0c06 */
[----:B------:R-:W-:Y:S02]  /*0560*/  LEA.HI.X.SX32 R7, R7, RZ, 0x1, P4 ;  /* 0x000000ff07077211 */ /* 0x000fe400020f0eff */
[----:B------:R-:W-:Y:S02]  /*0570*/  LEA R6, P3, R12, UR12, 0x1 ;  /* 0x0000000c0c067c11 */ /* 0x000fe4000f8608ff */
[C---:B------:R-:W-:Y:S01]  /*0580*/  IADD3 R17, P5, PT, R20.reuse, R11, RZ ;  /* 0x0000000b14117210 */ /* 0x040fe20007fbe0ff */
[----:B------:R-:W2:Y:S01]  /*0590*/  LDG.E.U16.CONSTANT R5, desc[UR8][R4.64] ;  /* 0x0000000804057981 */ /* 0x000ea2000c1e9500 */
[----:B------:R-:W-:-:S02]  /*05a0*/  IADD3 R13, P6, PT, R20, R15, RZ ;  /* 0x0000000f140d7210 */ /* 0x000fc40007fde0ff */
[----:B------:R-:W-:Y:S02]  /*05b0*/  LEA.HI.X R7, R12, UR13, R7, 0x1, P3 ;  /* 0x0000000d0c077c11 */ /* 0x000fe400098f0c07 */
[----:B------:R-:W-:Y:S02]  /*05c0*/  LEA.HI.X.SX32 R18, R11, RZ, 0x1, P5 ;  /* 0x000000ff0b127211 */ /* 0x000fe400028f0eff */
[----:B------:R-:W-:Y:S02]  /*05d0*/  LEA R10, P4, R17, UR12, 0x1 ;  /* 0x0000000c110a7c11 */ /* 0x000fe4000f8808ff */
[----:B------:R-:W-:Y:S01]  /*05e0*/  LEA.HI.X.SX32 R16, R15, RZ, 0x1, P6 ;  /* 0x000000ff0f107211 */ /* 0x000fe200030f0eff */
[----:B------:R-:W3:Y:S01]  /*05f0*/  LDG.E.U16.CONSTANT R7, desc[UR8][R6.64] ;  /* 0x0000000806077981 */ /* 0x000ee2000c1e9500 */
[----:B------:R-:W-:Y:S02]  /*0600*/  LEA R12, P3, R13, UR12, 0x1 ;  /* 0x0000000c0d0c7c11 */ /* 0x000fe4000f8608ff */
[----:B------:R-:W-:-:S02]  /*0610*/  LEA.HI.X R11, R17, UR13, R18, 0x1, P4 ;  /* 0x0000000d110b7c11 */ /* 0x000fc4000a0f0c12 */
[----:B------:R-:W-:-:S04]  /*0620*/  LEA.HI.X R13, R13, UR13, R16, 0x1, P3 ;  /* 0x0000000d0d0d7c11 */ /* 0x000fc800098f0c10 */
        /* <DEDUP_REMOVED lines=11> */
.L_x_205:
        /* <DEDUP_REMOVED lines=11> */
[----:B------:R-:W-:-:S04]  /*0790*/  LEA.HI.X R7, R7, UR13, R10, 0x1, P3 ;  /* 0x0000000d07077c11 */ /* 0x000fc800098f0c0a */
        /* <DEDUP_REMOVED lines=8> */
.L_x_207:
[----:B------:R-:W-:-:S13]  /*0820*/  ISETP.EQ.AND P3, PT, R14, RZ, PT ;  /* 0x000000ff0e00720c */ /* 0x000fda0003f62270 */
[----:B------:R-:W-:Y:S05]  /*0830*/  @!P1 BRA P3, `(.L_x_202) ;  /* 0x0000000400789947 */ /* 0x000fea0001800000 */
.L_x_204:
[----:B------:R-:W-:-:S04]  /*0840*/  IADD3 R5, P1, PT, R20, R15, RZ ;  /* 0x0000000f14057210 */ /* 0x000fc80007f3e0ff */
[----:B------:R-:W-:Y:S02]  /*0850*/  LEA.HI.X.SX32 R6, R15, RZ, 0x1, P1 ;  /* 0x000000ff0f067211 */ /* 0x000fe400008f0eff */
[----:B------:R-:W-:-:S04]  /*0860*/  LEA R4, P1, R5, UR12, 0x1 ;  /* 0x0000000c05047c11 */ /* 0x000fc8000f8208ff */
[----:B------:R-:W-:-:S06]  /*0870*/  LEA.HI.X R5, R5, UR13, R6, 0x1, P1 ;  /* 0x0000000d05057c11 */ /* 0x000fcc00088f0c06 */
        /* <DEDUP_REMOVED lines=8> */
.L_x_203:
        /* <DEDUP_REMOVED lines=16> */
.L_x_210:
[-C--:B------:R-:W-:Y:S02]  /*0a00*/  IADD3 R7, PT, PT, R15, R2.reuse, RZ ;  /* 0x000000020f077210 */ /* 0x080fe40007ffe0ff */
[C---:B-----5:R-:W-:Y:S02]  /*0a10*/  IADD3 R5, P3, PT, R20.reuse, R15, RZ ;  /* 0x0000000f14057210 */ /* 0x060fe40007f7e0ff */
[----:B------:R-:W-:Y:S02]  /*0a20*/  IADD3 R11, PT, PT, R7, R2, RZ ;  /* 0x00000002070b7210 */ /* 0x000fe40007ffe0ff */
[----:B------:R-:W-:Y:S02]  /*0a30*/  LEA.HI.X.SX32 R6, R15, RZ, 0x1, P3 ;  /* 0x000000ff0f067211 */ /* 0x000fe400018f0eff */
[----:B0-----:R-:W-:Y:S02]  /*0a40*/  LEA R4, P3, R5, UR12, 0x1 ;  /* 0x0000000c05047c11 */ /* 0x001fe4000f8608ff */
        /* <DEDUP_REMOVED lines=27> */
.L_x_209:
        /* <DEDUP_REMOVED lines=21> */
.L_x_211:
[----:B------:R-:W-:-:S13]  /*0d50*/  ISETP.NE.OR P1, PT, R14, RZ, P1 ;  /* 0x000000ff0e00720c */ /* 0x000fda0000f25670 */
[----:B------:R-:W-:Y:S05]  /*0d60*/  @!P1 BRA `(.L_x_202) ;  /* 0x00000000002c9947 */ /* 0x000fea0003800000 */
.L_x_208:
[----:B-----5:R-:W-:-:S04]  /*0d70*/  IADD3 R5, P1, PT, R20, R15, RZ ;  /* 0x0000000f14057210 */ /* 0x020fc80007f3e0ff */
        /* <DEDUP_REMOVED lines=10> */
.L_x_202:
[----:B------:R-:W-:Y:S05]  /*0e20*/  BSYNC.RECONVERGENT B0 ;  /* 0x0000000000007941 */ /* 0x000fea0003800200 */
.L_x_201:
        /* <DEDUP_REMOVED lines=9> */
[----:B0-----:R-:W-:Y:S01]  /*0ec0*/  IADD3 R8, PT, PT, RZ, -R3, RZ ;  /* 0x80000003ff087210 */ /* 0x001fe20007ffe0ff */
[----:B------:R-:W-:-:S03]  /*0ed0*/  IMAD R3, R85, UR10, RZ ;  /* 0x0000000a55037c24 */ /* 0x000fc6000f8e02ff */
        /* <DEDUP_REMOVED lines=10> */
.L_x_215:
[CC--:B-1----:R-:W-:Y:S01]  /*0f80*/  IADD3 R6, PT, PT, R3.reuse, R85.reuse, RZ ;  /* 0x0000005503067210 */ /* 0x0c2fe20007ffe0ff */
[--C-:B0-----:R-:W-:Y:S01]  /*0f90*/  IMAD.WIDE R4, R3, 0x2, R14.reuse ;  /* 0x0000000203047825 */ /* 0x101fe200078e020e */
[----:B------:R-:W-:Y:S02]  /*0fa0*/  IADD3 R8, PT, PT, R8, 0x4, RZ ;  /* 0x0000000408087810 */ /* 0x000fe40007ffe0ff */
[CC--:B------:R-:W-:Y:S01]  /*0fb0*/  IADD3 R10, PT, PT, R6.reuse, R85.reuse, RZ ;  /* 0x00000055060a7210 */ /* 0x0c0fe20007ffe0ff */
[--C-:B------:R-:W-:Y:S01]  /*0fc0*/  IMAD.WIDE R6, R6, 0x2, R14.reuse ;  /* 0x0000000206067825 */ /* 0x100fe200078e020e */
[----:B------:R1:W-:Y:S01]  /*0fd0*/  STG.E.64 desc[UR8][R4.64], RZ ;  /* 0x000000ff04007986 */ /* 0x0003e2000c101b08 */
[----:B------:R-:W-:Y:S02]  /*0fe0*/  ISETP.GE.AND P3, PT, R8, -0x3, PT ;  /* 0xfffffffd0800780c */ /* 0x000fe40003f66270 */
[CC--:B------:R-:W-:Y:S01]  /*0ff0*/  IADD3 R16, PT, PT, R10.reuse, R85.reuse, RZ ;  /* 0x000000550a107210 */ /* 0x0c0fe20007ffe0ff */
[--C-:B------:R-:W-:Y:S01]  /*1000*/  IMAD.WIDE R10, R10, 0x2, R14.reuse ;  /* 0x000000020a0a7825 */ /* 0x100fe200078e020e */
[----:B------:R1:W-:Y:S02]  /*1010*/  STG.E.64 desc[UR8][R6.64], RZ ;  /* 0x000000ff06007986 */ /* 0x0003e4000c101b08 */
[C---:B------:R-:W-:Y:S01]  /*1020*/  IADD3 R3, PT, PT, R16.reuse, R85, RZ ;  /* 0x0000005510037210 */ /* 0x040fe20007ffe0ff */
[----:B------:R-:W-:Y:S01]  /*1030*/  IMAD.WIDE R12, R16, 0x2, R14 ;  /* 0x00000002100c7825 */ /* 0x000fe200078e020e */
[----:B------:R1:W-:Y:S04]  /*1040*/  STG.E.64 desc[UR8][R10.64], RZ ;  /* 0x000000ff0a007986 */ /* 0x0003e8000c101b08 */
[----:B------:R1:W-:Y:S01]  /*1050*/  STG.E.64 desc[UR8][R12.64], RZ ;  /* 0x000000ff0c007986 */ /* 0x0003e2000c101b08 */
[----:B------:R-:W-:Y:S05]  /*1060*/  @!P3 BRA `(.L_x_215) ;  /* 0xfffffffc00c4b947 */ /* 0x000fea000383ffff */
.L_x_214:
[----:B-1----:R-:W-:-:S04]  /*1070*/  IADD3 R4, PT, PT, RZ, -R8, RZ ;  /* 0x80000008ff047210 */ /* 0x002fc80007ffe0ff */
[----:B------:R-:W-:-:S13]  /*1080*/  ISETP.GT.AND P3, PT, R4, 0x1, PT ;  /* 0x000000010400780c */ /* 0x000fda0003f64270 */
[----:B------:R-:W-:Y:S05]  /*1090*/  @!P3 BRA `(.L_x_216) ;  /* 0x000000000024b947 */ /* 0x000fea0003800000 */
[----:B------:R-:W0:Y:S01]  /*10a0*/  LDC.64 R6, c[0x0][0x3a0] ;  /* 0x0000e800ff067b82 */ /* 0x000e220000000a00 */
[CC--:B------:R-:W-:Y:S02]  /*10b0*/  IADD3 R10, PT, PT, R3.reuse, R85.reuse, RZ ;  /* 0x00000055030a7210 */ /* 0x0c0fe40007ffe0ff */
[----:B------:R-:W-:Y:S02]  /*10c0*/  PLOP3.LUT P1, PT, PT, PT, PT, 0x8, 0x80 ;  /* 0x000000000080781c */ /* 0x000fe40003f2e170 */
[----:B------:R-:W-:Y:S01]  /*10d0*/  IADD3 R8, PT, PT, R8, 0x2, RZ ;  /* 0x0000000208087810 */ /* 0x000fe20007ffe0ff */
[----:B0-----:R-:W-:Y:S01]  /*10e0*/  IMAD.WIDE R4, R3, 0x2, R6 ;  /* 0x0000000203047825 */ /* 0x001fe200078e0206 */
[----:B------:R-:W-:-:S03]  /*10f0*/  IADD3 R3, PT, PT, R10, R85, RZ ;  /* 0x000000550a037210 */ /* 0x000fc60007ffe0ff */
[----:B------:R-:W-:Y:S01]  /*1100*/  IMAD.WIDE R6, R10, 0x2, R6 ;  /* 0x000000020a067825 */ /* 0x000fe200078e0206 */
[----:B------:R0:W-:Y:S04]  /*1110*/  STG.E.64 desc[UR8][R4.64], RZ ;  /* 0x000000ff04007986 */ /* 0x0001e8000c101b08 */
[----:B------:R0:W-:Y:S02]  /*1120*/  STG.E.64 desc[UR8][R6.64], RZ ;  /* 0x000000ff06007986 */ /* 0x0001e4000c101b08 */
.L_x_216:
[----:B------:R-:W-:-:S13]  /*1130*/  ISETP.NE.OR P1, PT, R8, RZ, P1 ;  /* 0x000000ff0800720c */ /* 0x000fda0000f25670 */
[----:B------:R-:W-:Y:S05]  /*1140*/  @!P1 BRA `(.L_x_212) ;  /* 0x00000000001c9947 */ /* 0x000fea0003800000 */
.L_x_213:
[----:B0-----:R-:W0:Y:S02]  /*1150*/  LDC.64 R4, c[0x0][0x3a0] ;  /* 0x0000e800ff047b82 */ /* 0x001e240000000a00 */
.L_x_217:
[C---:B0-----:R-:W-:Y:S01]  /*1160*/  IMAD.WIDE R6, R3.reuse, 0x2, R4 ;  /* 0x0000000203067825 */ /* 0x041fe200078e0204 */
[----:B------:R-:W-:Y:S02]  /*1170*/  IADD3 R8, PT, PT, R8, 0x1, RZ ;  /* 0x0000000108087810 */ /* 0x000fe40007ffe0ff */
[----:B------:R-:W-:Y:S02]  /*1180*/  IADD3 R3, PT, PT, R3, R85, RZ ;  /* 0x0000005503037210 */ /* 0x000fe40007ffe0ff */
[----:B------:R1:W-:Y:S01]  /*1190*/  STG.E.64 desc[UR8][R6.64], RZ ;  /* 0x000000ff06007986 */ /* 0x0003e2000c101b08 */
[----:B------:R-:W-:-:S13]  /*11a0*/  ISETP.NE.AND P1, PT, R8, RZ, PT ;  /* 0x000000ff0800720c */ /* 0x000fda0003f25270 */
[----:B-1----:R-:W-:Y:S05]  /*11b0*/  @P1 BRA `(.L_x_217) ;  /* 0xfffffffc00e81947 */ /* 0x002fea000383ffff */
.L_x_212:
[----:B------:R-:W1:Y:S01]  /*11c0*/  LDC.64 R10, c[0x0][0x3b8] ;  /* 0x0000ee00ff0a7b82 */ /* 0x000e620000000a00 */
[----:B0-----:R-:W-:-:S05]  /*11d0*/  SHF.L.U32 R5, R9, 0x7, RZ ;  /* 0x0000000709057819 */ /* 0x001fca00000006ff */
[----:B-1----:R-:W-:-:S05]  /*11e0*/  IMAD.WIDE.U32 R4, R5, 0x2, R10 ;  /* 0x0000000205047825 */ /* 0x002fca00078e000a */
        /* <DEDUP_REMOVED lines=12> */
.L_x_219:
        /* <DEDUP_REMOVED lines=13> */
[----:B------:R-:W4:Y:S01]  /*1380*/  LDG.E.U16.CONSTANT R13, desc[UR8][R12.64+0x2] ;  /* 0x000002080c0d7981 */ /* 0x000f22000c1e9500 */
[----:B--2---:R-:W-:-:S04]  /*1390*/  SHF.R.U32.HI R15, RZ, R0, R5 ;  /* 0x00000000ff0f7219 */ /* 0x004fc80000011605 */
[--C-:B------:R-:W-:Y:S02]  /*13a0*/  SHF.R.U32.HI R18, RZ, 0x4, R15.reuse ;  /* 0x00000004ff127819 */ /* 0x100fe4000001160f */
[--C-:B------:R-:W-:Y:S02]  /*13b0*/  SHF.R.U32.HI R4, RZ, 0x8, R15.reuse ;  /* 0x00000008ff047819 */ /* 0x100fe4000001160f */
[----:B------:R-:W-:Y:S02]  /*13c0*/  LOP3.LUT R18, R18, 0xf, RZ, 0xc0, !PT ;  /* 0x0000000f12127812 */ /* 0x000fe400078ec0ff */
[----:B------:R-:W-:Y:S02]  /*13d0*/  LOP3.LUT R4, R4, 0xf, RZ, 0xc0, !PT ;  /* 0x0000000f04047812 */ /* 0x000fe400078ec0ff */
[----:B------:R-:W-:Y:S01]  /*13e0*/  LOP3.LUT R17, R15, 0xf, RZ, 0xc0, !PT ;  /* 0x0000000f0f117812 */ /* 0x000fe200078ec0ff */
[----:B------:R-:W-:Y:S01]  /*13f0*/  IMAD R5, R18, R18, R18 ;  /* 0x0000001212057224 */ /* 0x000fe200078e0212 */
[----:B------:R-:W-:-:S03]  /*1400*/  SHF.R.U32.HI R15, RZ, 0xc, R15 ;  /* 0x0000000cff0f7819 */ /* 0x000fc6000001160f */
[----:B------:R-:W-:Y:S01]  /*1410*/  IMAD R20, R17, R17, R17 ;  /* 0x0000001111147224 */ /* 0x000fe200078e0211 */
[----:B------:R-:W-:Y:S01]  /*1420*/  IADD3 R18, PT, PT, R18, 0x1, R5 ;  /* 0x0000000112127810 */ /* 0x000fe20007ffe005 */
[C---:B------:R-:W-:Y:S01]  /*1430*/  IMAD R5, R4.reuse, R4, R4 ;  /* 0x0000000404057224 */ /* 0x040fe200078e0204 */
[----:B------:R-:W-:Y:S02]  /*1440*/  LOP3.LUT R15, R15, 0xf, RZ, 0xc0, !PT ;  /* 0x0000000f0f0f7812 */ /* 0x000fe400078ec0ff */
[----:B------:R-:W-:Y:S01]  /*1450*/  IADD3 R20, PT, PT, R17, 0x1, R20 ;  /* 0x0000000111147810 */ /* 0x000fe20007ffe014 */
[----:B0-----:R-:W-:Y:S01]  /*1460*/  I2F.F16 R7, R18 ;  /* 0x0000001200077306 */ /* 0x001fe20000200c00 */
[----:B------:R-:W-:Y:S01]  /*1470*/  IADD3 R5, PT, PT, R4, 0x1, R5 ;  /* 0x0000000104057810 */ /* 0x000fe20007ffe005 */
[----:B------:R-:W-:-:S05]  /*1480*/  IMAD R4, R15, R15, R15 ;  /* 0x0000000f0f047224 */ /* 0x000fca00078e020f */
[----:B------:R-:W-:Y:S01]  /*1490*/  IADD3 R15, PT, PT, R15, 0x1, R4 ;  /* 0x000000010f0f7810 */ /* 0x000fe20007ffe004 */
[----:B------:R-:W0:Y:S01]  /*14a0*/  I2F.F16 R20, R20 ;  /* 0x0000001400147306 */ /* 0x000e220000200c00 */
[----:B----4-:R-:W-:-:S04]  /*14b0*/  IADD3 R16, PT, PT, R13, R16, RZ ;  /* 0x000000100d107210 */ /* 0x010fc80007ffe0ff */
[----:B------:R-:W-:-:S03]  /*14c0*/  ISETP.GE.AND P1, PT, R16, R95, PT ;  /* 0x0000005f1000720c */ /* 0x000fc60003f26270 */
[----:B------:R-:W-:Y:S01]  /*14d0*/  I2F.F16 R5, R5 ;  /* 0x0000000500057306 */ /* 0x000fe20000200c00 */
[----:B0-----:R-:W-:-:S07]  /*14e0*/  PRMT R7, R20, 0x5410, R7 ;  /* 0x0000541014077816 */ /* 0x001fce0000000007 */
[----:B------:R-:W0:Y:S01]  /*14f0*/  I2F.F16 R4, R15 ;  /* 0x0000000f00047306 */ /* 0x000e220000200c00 */
[-C--:B---3--:R-:W-:Y:S01]  /*1500*/  HMUL2 R20, R7, R6.reuse.H0_H0 ;  /* 0x2000000607147232 */ /* 0x088fe20000000000 */
[----:B0-----:R-:W-:Y:S02]  /*1510*/  PRMT R5, R5, 0x5410, R4 ;  /* 0x0000541005057816 */ /* 0x001fe40000000004 */
[C---:B------:R-:W-:Y:S02]  /*1520*/  LEA R4, R14.reuse, R1, 0x3 ;  /* 0x000000010e047211 */ /* 0x040fe400078e18ff */
[----:B------:R-:W-:Y:S01]  /*1530*/  IADD3 R14, PT, PT, R14, 0x1, RZ ;  /* 0x000000010e0e7810 */ /* 0x000fe20007ffe0ff */
[----:B------:R-:W-:-:S05]  /*1540*/  HMUL2 R21, R5, R6.H0_H0 ;  /* 0x2000000605157232 */ /* 0x000fca0000000000 */
[----:B------:R0:W-:Y:S01]  /*1550*/  STL.64 [R4], R20 ;  /* 0x0000001404007387 */ /* 0x0001e20000100a00 */
[----:B------:R-:W-:Y:S05]  /*1560*/  @!P1 BRA `(.L_x_219) ;  /* 0xfffffffc00509947 */ /* 0x000fea000383ffff */
.L_x_218:
[----:B------:R1:W5:Y:S01]  /*1570*/  LDL.64 R102, [R1] ;  /* 0x0000000001667983 */ /* 0x0003620000100a00 */
[----:B------:R-:W2:Y:S01]  /*1580*/  LDCU UR4, c[0x0][0x3c8] ;  /* 0x00007900ff0477ac */ /* 0x000ea20008000800 */
[----:B------:R-:W-:Y:S01]  /*1590*/  HFMA2 R7, -RZ, RZ, 0, 0 ;  /* 0x00000000ff077431 */ /* 0x000fe200000001ff */
[----:B0-----:R-:W-:Y:S02]  /*15a0*/  CS2R R4, SRZ ;  /* 0x0000000000047805 */ /* 0x001fe4000001ff00 */
[----:B------:R-:W-:Y:S01]  /*15b0*/  MOV R8, RZ ;  /* 0x000000ff00087202 */ /* 0x000fe20000000f00 */
[----:B------:R-:W0:Y:S01]  /*15c0*/  LDCU UR5, c[0x0][0x3cc] ;  /* 0x00007980ff0577ac */ /* 0x000e220008000800 */
[----:B------:R-:W3:Y:S01]  /*15d0*/  LDCU UR6, c[0x0][0x3d0] ;  /* 0x00007a00ff0677ac */ /* 0x000ee20008000800 */
[----:B------:R-:W4:Y:S01]  /*15e0*/  LDCU UR10, c[0x0][0x3d4] ;  /* 0x00007a80ff0a77ac */ /* 0x000f220008000800 */
[----:B------:R-:W1:Y:S01]  /*15f0*/  LDCU UR11, c[0x0][0x3d8] ;  /* 0x00007b00ff0b77ac */ /* 0x000e620008000800 */
[----:B--2---:R-:W-:-:S02]  /*1600*/  ISETP.GT.AND P1, PT, R93, UR4, PT ;  /* 0x000000045d007c0c */ /* 0x004fc4000bf24270 */
[C---:B------:R-:W-:Y:S02]  /*1610*/  VIMNMX R0, PT, PT, R93.reuse, UR4, PT ;  /* 0x000000045d007c48 */ /* 0x040fe4000bfe0100 */
[C---:B0-----:R-:W-:Y:S02]  /*1620*/  ISETP.GT.AND P3, PT, R93.reuse, UR5, PT ;  /* 0x000000055d007c0c */ /* 0x041fe4000bf64270 */
[----:B------:R-:W-:Y:S02]  /*1630*/  SHF.R.S32.HI R3, RZ, 0x1f, R0 ;  /* 0x0000001fff037819 */ /* 0x000fe40000011400 */
[----:B---3--:R-:W-:Y:S02]  /*1640*/  ISETP.GT.AND P4, PT, R93, UR6, PT ;  /* 0x000000065d007c0c */ /* 0x008fe4000bf84270 */
[----:B------:R-:W-:Y:S01]  /*1650*/  LEA.HI R3, R3, R0, RZ, 0x5 ;  /* 0x0000000003037211 */ /* 0x000fe200078f28ff */
[----:B------:R-:W-:Y:S01]  /*1660*/  HFMA2 R0, -RZ, RZ, 0, 0 ;  /* 0x00000000ff007431 */ /* 0x000fe200000001ff */
[----:B----4-:R-:W-:-:S02]  /*1670*/  ISETP.GT.AND P5, PT, R93, UR10, PT ;  /* 0x0000000a5d007c0c */ /* 0x010fc4000bfa4270 */
[----:B------:R-:W-:Y:S02]  /*1680*/  SHF.R.S32.HI R13, RZ, 0x5, R3 ;  /* 0x00000005ff0d7819 */ /* 0x000fe40000011403 */
[----:B-1----:R-:W-:Y:S01]  /*1690*/  ISETP.GT.AND P6, PT, R93, UR11, PT ;  /* 0x0000000b5d007c0c */ /* 0x002fe2000bfc4270 */
        /* <DEDUP_REMOVED lines=8> */
.L_x_220:
[----:B------:R-:W-:Y:S05]  /*1720*/  @!P3 BRA `(.L_x_221) ;  /* 0x00000000001cb947 */ /* 0x000fea0003800000 */
[----:B------:R-:W0:Y:S02]  /*1730*/  LDC R4, c[0x0][0x3d0] ;  /* 0x0000f400ff047b82 */ /* 0x000e240000000800 */
[----:B0-----:R-:W-:-:S04]  /*1740*/  VIMNMX R3, PT, PT, R93, R4, PT ;  /* 0x000000045d037248 */ /* 0x001fc80003fe0100 */
[----:B------:R-:W-:-:S04]  /*1750*/  IADD3 R3, PT, PT, R3, -UR5, RZ ;  /* 0x8000000503037c10 */ /* 0x000fc8000fffe0ff */
[----:B------:R-:W-:-:S04]  /*1760*/  SHF.R.S32.HI R4, RZ, 0x1f, R3 ;  /* 0x0000001fff047819 */ /* 0x000fc80000011403 */
[----:B------:R-:W-:-:S04]  /*1770*/  LEA.HI R4, R4, R3, RZ, 0x5 ;  /* 0x0000000304047211 */ /* 0x000fc800078f28ff */
[----:B------:R-:W-:-:S04]  /*1780*/  SHF.R.S32.HI R4, RZ, 0x5, R4 ;  /* 0x00000005ff047819 */ /* 0x000fc80000011404 */
[----:B------:R-:W-:-:S07]  /*1790*/  LEA R4, R4, R4, 0x2 ;  /* 0x0000000404047211 */ /* 0x000fce00078e10ff */
.L_x_221:
        /* <DEDUP_REMOVED lines=8> */
.L_x_222:
        /* <DEDUP_REMOVED lines=8> */
.L_x_223:
        /* <DEDUP_REMOVED lines=8> */
.L_x_224:
[----:B------:R-:W-:Y:S01]  /*1920*/  LEA R0, R13, R0, 0x3 ;  /* 0x000000000d007211 */ /* 0x000fe200078e18ff */
[----:B------:R-:W0:Y:S01]  /*1930*/  S2UR UR5, SR_CgaCtaId ;  /* 0x00000000000579c3 */ /* 0x000e220000008800 */
[----:B------:R-:W1:Y:S01]  /*1940*/  LDCU.64 UR10, c[0x0][0x388] ;  /* 0x00007100ff0a77ac */ /* 0x000e620008000a00 */
[----:B------:R-:W-:Y:S02]  /*1950*/  VIMNMX R2, PT, PT, R2, UR6, PT ;  /* 0x0000000602027c48 */ /* 0x000fe4000bfe0100 */
[----:B------:R-:W-:Y:S01]  /*1960*/  IADD3 R0, PT, PT, R5, R0, R4 ;  /* 0x0000000005007210 */ /* 0x000fe20007ffe004 */
[----:B------:R-:W-:Y:S01]  /*1970*/  UMOV UR4, 0x400 ;  /* 0x0000040000047882 */ /* 0x000fe20000000000 */
[----:B------:R-:W-:Y:S02]  /*1980*/  MOV R89, RZ ;  /* 0x000000ff00597202 */ /* 0x000fe40000000f00 */
[----:B------:R-:W-:Y:S02]  /*1990*/  IADD3 R0, PT, PT, R8, R0, R7 ;  /* 0x0000000008007210 */ /* 0x000fe40007ffe007 */
[----:B------:R-:W-:-:S02]  /*19a0*/  PRMT R8, RZ, 0x5410, RZ ;  /* 0x00005410ff087816 */ /* 0x000fc400000000ff */
[----:B------:R-:W-:Y:S01]  /*19b0*/  PRMT R7, RZ, 0x5410, RZ ;  /* 0x00005410ff077816 */ /* 0x000fe200000000ff */
        /* <DEDUP_REMOVED lines=16> */
[----:B-----5:R-:W-:Y:S02]  /*1ac0*/  IADD3 R90, PT, PT, R93, R90, RZ ;  /* 0x0000005a5d5a7210 */ /* 0x020fe40007ffe0ff */
[----:B------:R-:W-:Y:S02]  /*1ad0*/  MOV R100, R98 ;  /* 0x0000006200647202 */ /* 0x000fe40000000f00 */
[----:B------:R-:W-:Y:S01]  /*1ae0*/  MOV R101, R99 ;  /* 0x0000006300657202 */ /* 0x000fe20000000f00 */
[----:B------:R-:W-:Y:S06]  /*1af0*/  @!P1 BRA `(.L_x_225) ;  /* 0x0000002400709947 */ /* 0x000fec0003800000 */
[----:B------:R-:W-:-:S04]  /*1b00*/  IMAD.WIDE.U32 R10, R9, 0x100, R10 ;  /* 0x00000100090a7825 */ /* 0x000fc800078e000a */
[----:B------:R-:W-:Y:S01]  /*1b10*/  HFMA2 R89, -RZ, RZ, 0, 0 ;  /* 0x00000000ff597431 */ /* 0x000fe200000001ff */
[----:B------:R-:W-:Y:S02]  /*1b20*/  ISETP.EQ.OR P1, PT, R97, 0x3, P0 ;  /* 0x000000036100780c */ /* 0x000fe40000722670 */
[----:B------:R-:W-:Y:S02]  /*1b30*/  VIMNMX R88, PT, PT, R95, UR6, PT ;  /* 0x000000065f587c48 */ /* 0x000fe4000bfe0100 */
[----:B------:R-:W-:Y:S02]  /*1b40*/  IADD3 R86, P2, PT, R10, 0x2, RZ ;  /* 0x000000020a567810 */ /* 0x000fe40007f5e0ff */
[----:B------:R-:W-:Y:S02]  /*1b50*/  PRMT R8, RZ, 0x7610, R8 ;  /* 0x00007610ff087816 */ /* 0x000fe40000000008 */
[----:B------:R-:W-:-:S09]  /*1b60*/  IADD3.X R87, PT, PT, RZ, R11, RZ, P2, !PT ;  /* 0x0000000bff577210 */ /* 0x000fd200017fe4ff */
.L_x_230:
[----:B------:R-:W0:Y:S01]  /*1b70*/  LDC R85, c[0x0][0x3ac] ;  /* 0x0000eb00ff557b82 */ /* 0x000e220000000800 */
[----:B------:R-:W-:Y:S02]  /*1b80*/  ISETP.NE.AND P3, PT, R93, R90, PT ;  /* 0x0000005a5d00720c */ /* 0x000fe40003f65270 */
[----:B------:R-:W-:Y:S02]  /*1b90*/  MOV R100, R98 ;  /* 0x0000006200647202 */ /* 0x000fe40000000f00 */
[----:B------:R-:W-:-:S05]  /*1ba0*/  MOV R101, R99 ;  /* 0x0000006300657202 */ /* 0x000fca0000000f00 */
[----:B------:R-:W2:Y:S04]  /*1bb0*/  LDG.E.128.CONSTANT R12, desc[UR8][R100.64] ;  /* 0x00000008640c7981 */ /* 0x000ea8000c1e9d00 */
[----:B------:R-:W-:Y:S01]  /*1bc0*/  @!P3 LEA R9, R89, R1, 0x3 ;  /* 0x000000015909b211 */ /* 0x000fe200078e18ff */
[----:B------:R-:W3:Y:S04]  /*1bd0*/  @!P3 LDG.E.U16.CONSTANT R38, desc[UR8][R86.64] ;  /* 0x000000085626b981 */ /* 0x000ee8000c1e9500 */
[----:B------:R-:W4:Y:S01]  /*1be0*/  @!P3 LDL.64 R40, [R9+0x8] ;  /* 0x000008000928b983 */ /* 0x000f220000100a00 */
[----:B0-----:R-:W-:-:S05]  /*1bf0*/  IMAD.WIDE R10, R85, 0x4, R100 ;  /* 0x00000004550a7825 */ /* 0x001fca00078e0264 */
[----:B------:R-:W5:Y:S01]  /*1c00*/  LDG.E.128.CONSTANT R16, desc[UR8][R10.64] ;  /* 0x000000080a107981 */ /* 0x000f62000c1e9d00 */
[----:B------:R-:W-:-:S05]  /*1c10*/  IMAD.WIDE R34, R85, 0x4, R10 ;  /* 0x0000000455227825 */ /* 0x000fca00078e020a */
[----:B------:R0:W5:Y:S01]  /*1c20*/  LDG.E.128.CONSTANT R20, desc[UR8][R34.64] ;  /* 0x0000000822147981 */ /* 0x000162000c1e9d00 */
[----:B------:R-:W-:-:S05]  /*1c30*/  IMAD.WIDE R36, R85, 0x4, R34 ;  /* 0x0000000455247825 */ /* 0x000fca00078e0222 */
[----:B------:R1:W5:Y:S01]  /*1c40*/  LDG.E.128.CONSTANT R24, desc[UR8][R36.64] ;  /* 0x0000000824187981 */ /* 0x000362000c1e9d00 */
[----:B------:R-:W-:-:S05]  /*1c50*/  IMAD.WIDE R98, R85, 0x4, R36 ;  /* 0x0000000455627825 */ /* 0x000fca00078e0224 */
[----:B------:R-:W5:Y:S01]  /*1c60*/  LDG.E.128.CONSTANT R28, desc[UR8][R98.64] ;  /* 0x00000008621c7981 */ /* 0x000f62000c1e9d00 */
[----:B------:R-:W-:Y:S02]  /*1c70*/  MOV R32, 0x2800 ;  /* 0x0000280000207802 */ /* 0x000fe40000000f00 */
[----:B------:R-:W-:Y:S02]  /*1c80*/  ISETP.NE.AND P4, PT, R94, RZ, PT ;  /* 0x000000ff5e00720c */ /* 0x000fe40003f85270 */
[----:B------:R-:W-:Y:S02]  /*1c90*/  ISETP.NE.AND P2, PT, R97, 0x1, PT ;  /* 0x000000016100780c */ /* 0x000fe40003f45270 */
[----:B------:R-:W-:Y:S02]  /*1ca0*/  @!P3 IADD3 R104, PT, PT, R89, 0x1, RZ ;  /* 0x000000015968b810 */ /* 0x000fe40007ffe0ff */
[----:B--2---:R-:W-:Y:S02]  /*1cb0*/  SHF.R.U32.HI R43, RZ, 0xf, R14 ;  /* 0x0000000fff2b7819 */ /* 0x004fe4000001160e */
[----:B0-----:R-:W-:-:S02]  /*1cc0*/  SHF.R.U32.HI R35, RZ, 0xf, R12 ;  /* 0x0000000fff237819 */ /* 0x001fc4000001160c */
[----:B------:R-:W-:Y:S02]  /*1cd0*/  SHF.R.U32.HI R39, RZ, 0xf, R13 ;  /* 0x0000000fff277819 */ /* 0x000fe4000001160d */
[----:B----4-:R-:W-:Y:S02]  /*1ce0*/  @!P3 PRMT R103, R41, 0x7610, R103 ;  /* 0x000076102967b816 */ /* 0x010fe40000000067 */
[----:B------:R-:W-:Y:S02]  /*1cf0*/  @!P3 PRMT R102, R40, 0x7610, R102 ;  /* 0x000076102866b816 */ /* 0x000fe40000000066 */
[----:B------:R-:W-:Y:S02]  /*1d00*/  @!P3 PRMT R103, R103, 0x7610, R41 ;  /* 0x000076106767b816 */ /* 0x000fe40000000029 */
[----:B------:R-:W-:Y:S02]  /*1d10*/  LOP3.LUT R41, R14, 0x1f001f, RZ, 0xc0, !PT ;  /* 0x001f001f0e297812 */ /* 0x000fe400078ec0ff */
[----:B------:R-:W-:-:S02]  /*1d20*/  SHF.R.U32.HI R42, RZ, 0xa, R14 ;  /* 0x0000000aff2a7819 */ /* 0x000fc4000001160e */
[----:B------:R-:W-:Y:S02]  /*1d30*/  LOP3.LUT R9, R14, 0x3e003e0, RZ, 0xc0, !PT ;  /* 0x03e003e00e097812 */ /* 0x000fe400078ec0ff */
[----:B---3--:R-:W-:Y:S02]  /*1d40*/  @!P3 IADD3 R90, PT, PT, R38, R93, RZ ;  /* 0x0000005d265ab210 */ /* 0x008fe40007ffe0ff */
[----:B------:R-:W-:Y:S02]  /*1d50*/  SHF.R.U32.HI R44, RZ, 0xf, R15 ;  /* 0x0000000fff2c7819 */ /* 0x000fe4000001160f */
[C---:B-----5:R-:W-:Y:S02]  /*1d60*/  LOP3.LUT R63, R18.reuse, 0x1f001f, RZ, 0xc0, !PT ;  /* 0x001f001f123f7812 */ /* 0x060fe400078ec0ff */
[----:B------:R-:W-:Y:S02]  /*1d70*/  SHF.R.U32.HI R62, RZ, 0xa, R18 ;  /* 0x0000000aff3e7819 */ /* 0x000fe40000011612 */
[----:B------:R-:W-:-:S02]  /*1d80*/  LOP3.LUT R14, R18, 0x3e003e0, RZ, 0xc0, !PT ;  /* 0x03e003e0120e7812 */ /* 0x000fc400078ec0ff */
[C---:B-1----:R-:W-:Y:S02]  /*1d90*/  LOP3.LUT R37, R13.reuse, 0x1f001f, RZ, 0xc0, !PT ;  /* 0x001f001f0d257812 */ /* 0x042fe400078ec0ff */
[----:B------:R-:W-:Y:S02]  /*1da0*/  SHF.R.U32.HI R38, RZ, 0xa, R13 ;  /* 0x0000000aff267819 */ /* 0x000fe4000001160d */
[----:B------:R-:W-:Y:S02]  /*1db0*/  LOP3.LUT R10, R13, 0x3e003e0, RZ, 0xc0, !PT ;  /* 0x03e003e00d0a7812 */ /* 0x000fe400078ec0ff */
[----:B------:R-:W-:Y:S02]  /*1dc0*/  SHF.R.U32.HI R18, RZ, 0xe, R18 ;  /* 0x0000000eff127819 */ /* 0x000fe40000011612 */
[----:B------:R-:W-:Y:S02]  /*1dd0*/  LOP3.LUT R43, R43, 0x10001, RZ, 0xc0, !PT ;  /* 0x000100012b2b7812 */ /* 0x000fe400078ec0ff */
[----:B------:R-:W-:-:S02]  /*1de0*/  @!P3 PRMT R102, R102, 0x7610, R40 ;  /* 0x000076106666b816 */ /* 0x000fc40000000028 */
        /* <DEDUP_REMOVED lines=9> */
[----:B------:R-:W-:Y:S02]  /*1e80*/  SHF.R.U32.HI R69, RZ, 0xa, R19 ;  /* 0x0000000aff457819 */ /* 0x000fe40000011613 */
[----:B------:R-:W-:Y:S02]  /*1e90*/  LOP3.LUT R16, R19, 0x3e003e0, RZ, 0xc0, !PT ;  /* 0x03e003e013107812 */ /* 0x000fe400078ec0ff */
[----:B------:R-:W-:-:S02]  /*1ea0*/  LOP3.LUT R35, R35, 0x10001, RZ, 0xc0, !PT ;  /* 0x0001000123237812 */ /* 0x000fc400078ec0ff */
[----:B------:R-:W-:Y:S02]  /*1eb0*/  LOP3.LUT R39, R39, 0x10001, RZ, 0xc0, !PT ;  /* 0x0001000127277812 */ /* 0x000fe400078ec0ff */
[C---:B------:R-:W-:Y:S02]  /*1ec0*/  LOP3.LUT R46, R15.reuse, 0x1f001f, RZ, 0xc0, !PT ;  /* 0x001f001f0f2e7812 */ /* 0x040fe400078ec0ff */
[----:B------:R-:W-:Y:S02]  /*1ed0*/  SHF.R.U32.HI R45, RZ, 0xa, R15 ;  /* 0x0000000aff2d7819 */ /* 0x000fe4000001160f */
[----:B------:R-:W-:Y:S02]  /*1ee0*/  LOP3.LUT R12, R15, 0x3e003e0, RZ, 0xc0, !PT ;  /* 0x03e003e00f0c7812 */ /* 0x000fe400078ec0ff */
[----:B------:R-:W-:Y:S02]  /*1ef0*/  SHF.R.U32.HI R19, RZ, 0xe, R19 ;  /* 0x0000000eff137819 */ /* 0x000fe40000011613 */
[----:B------:R-:W-:-:S02]  /*1f00*/  LOP3.LUT R44, R44, 0x10001, RZ, 0xc0, !PT ;  /* 0x000100012c2c7812 */ /* 0x000fc400078ec0ff */
[C---:B------:R-:W-:Y:S02]  /*1f10*/  LOP3.LUT R61, R17.reuse, 0x1f001f, RZ, 0xc0, !PT ;  /* 0x001f001f113d7812 */ /* 0x040fe400078ec0ff */
[----:B------:R-:W-:Y:S02]  /*1f20*/  SHF.R.U32.HI R55, RZ, 0xa, R17 ;  /* 0x0000000aff377819 */ /* 0x000fe40000011611 */
[----:B------:R-:W-:Y:S02]  /*1f30*/  LOP3.LUT R15, R17, 0x3e003e0, RZ, 0xc0, !PT ;  /* 0x03e003e0110f7812 */ /* 0x000fe400078ec0ff */
        /* <DEDUP_REMOVED lines=8> */
[----:B------:R-:W-:-:S02]  /*1fc0*/  LOP3.LUT R39, R39, 0x20002, R40, 0xf8, !PT ;  /* 0x0002000227277812 */ /* 0x000fc400078ef828 */
[----:B------:R-:W-:Y:S02]  /*1fd0*/  SHF.R.U32.HI R20, RZ, 0xd, R20 ;  /* 0x0000000dff147819 */ /* 0x000fe40000011614 */
[----:B------:R-:W-:Y:S02]  /*1fe0*/  SHF.R.U32.HI R22, RZ, 0xd, R22 ;  /* 0x0000000dff167819 */ /* 0x000fe40000011616 */
[----:B------:R-:W-:Y:S02]  /*1ff0*/  LOP3.LUT R47, R44, 0x20002, R19, 0xf8, !PT ;  /* 0x000200022c2f7812 */ /* 0x000fe400078ef813 */
[----:B------:R-:W-:Y:S02]  /*2000*/  SHF.R.U32.HI R36, RZ, 0xd, R21 ;  /* 0x0000000dff247819 */ /* 0x000fe40000011615 */
[----:B------:R-:W-:Y:S02]  /*2010*/  SHF.R.U32.HI R40, RZ, 0xd, R23 ;  /* 0x0000000dff287819 */ /* 0x000fe40000011617 */
[----:B------:R-:W-:-:S02]  /*2020*/  LOP3.LUT R54, R21, 0x1f001f, RZ, 0xc0, !PT ;  /* 0x001f001f15367812 */ /* 0x000fc400078ec0ff */
[----:B------:R-:W-:Y:S02]  /*2030*/  SHF.R.U32.HI R53, RZ, 0xa, R21 ;  /* 0x0000000aff357819 */ /* 0x000fe40000011615 */
[----:B------:R-:W-:Y:S02]  /*2040*/  LOP3.LUT R19, R21, 0x3e003e0, RZ, 0xc0, !PT ;  /* 0x03e003e015137812 */ /* 0x000fe400078ec0ff */
[C---:B------:R-:W-:Y:S02]  /*2050*/  LOP3.LUT R68, R23.reuse, 0x1f001f, RZ, 0xc0, !PT ;  /* 0x001f001f17447812 */ /* 0x040fe400078ec0ff */
[----:B------:R-:W-:Y:S02]  /*2060*/  SHF.R.U32.HI R67, RZ, 0xa, R23 ;  /* 0x0000000aff437819 */ /* 0x000fe40000011617 */
[----:B------:R-:W-:Y:S02]  /*2070*/  LOP3.LUT R56, R23, 0x3e003e0, RZ, 0xc0, !PT ;  /* 0x03e003e017387812 */ /* 0x000fe400078ec0ff */
[----:B------:R-:W-:-:S02]  /*2080*/  LOP3.LUT R21, R35, 0x40004, R20, 0xf8, !PT ;  /* 0x0004000423157812 */ /* 0x000fc400078ef814 */
[----:B------:R-:W-:Y:S02]  /*2090*/  LOP3.LUT R23, R43, 0x40004, R22, 0xf8, !PT ;  /* 0x000400042b177812 */ /* 0x000fe400078ef816 */
[----:B------:R-:W-:Y:S02]  /*20a0*/  LOP3.LUT R20, R39, 0x40004, R36, 0xf8, !PT ;  /* 0x0004000427147812 */ /* 0x000fe400078ef824 */
[----:B------:R-:W-:Y:S02]  /*20b0*/  LOP3.LUT R22, R47, 0x40004, R40, 0xf8, !PT ;  /* 0x000400042f167812 */ /* 0x000fe400078ef828 */
[C---:B------:R-:W-:Y:S02]  /*20c0*/  LOP3.LUT R35, R24.reuse, 0x1f001f, RZ, 0xc0, !PT ;  /* 0x001f001f18237812 */ /* 0x040fe400078ec0ff */
[----:B------:R-:W-:Y:S02]  /*20d0*/  SHF.R.U32.HI R36, RZ, 0xa, R24 ;  /* 0x0000000aff247819 */ /* 0x000fe40000011618 */
[----:B------:R-:W-:-:S02]  /*20e0*/  LOP3.LUT R70, R24, 0x3e003e0, RZ, 0xc0, !PT ;  /* 0x03e003e018467812 */ /* 0x000fc400078ec0ff */
[C---:B------:R-:W-:Y:S02]  /*20f0*/  LOP3.LUT R39, R25.reuse, 0x1f001f, RZ, 0xc0, !PT ;  /* 0x001f001f19277812 */ /* 0x040fe400078ec0ff */
[--C-:B------:R-:W-:Y:S02]  /*2100*/  SHF.R.U32.HI R40, RZ, 0xa, R25.reuse ;  /* 0x0000000aff287819 */ /* 0x100fe40000011619 */
[----:B------:R-:W-:Y:S02]  /*2110*/  LOP3.LUT R72, R25, 0x3e003e0, RZ, 0xc0, !PT ;  /* 0x03e003e019487812 */ /* 0x000fe400078ec0ff */
[----:B------:R-:W-:Y:S02]  /*2120*/  SHF.R.U32.HI R24, RZ, 0xc, R24 ;  /* 0x0000000cff187819 */ /* 0x000fe40000011618 */
        /* <DEDUP_REMOVED lines=8> */
[----:B------:R-:W-:Y:S02]  /*21b0*/  LOP3.LUT R57, R21, 0x80008, R24, 0xf8, !PT ;  /* 0x0008000815397812 */ /* 0x000fe400078ef818 */
[----:B------:R-:W-:Y:S02]  /*21c0*/  LOP3.LUT R58, R20, 0x80008, R25, 0xf8, !PT ;  /* 0x00080008143a7812 */ /* 0x000fe400078ef819 */
[----:B------:R-:W-:Y:S02]  /*21d0*/  SHF.R.U32.HI R27, RZ, 0xc, R27 ;  /* 0x0000000cff1b7819 */ /* 0x000fe4000001161b */
[C---:B------:R-:W-:Y:S02]  /*21e0*/  LOP3.LUT R24, R30.reuse, 0x1f001f, RZ, 0xc0, !PT ;  /* 0x001f001f1e187812 */ /* 0x040fe400078ec0ff */
[----:B------:R-:W-:Y:S02]  /*21f0*/  SHF.R.U32.HI R25, RZ, 0xa, R30 ;  /* 0x0000000aff197819 */ /* 0x000fe4000001161e */
[----:B------:R-:W-:-:S02]  /*2200*/  LOP3.LUT R79, R30, 0x3e003e0, RZ, 0xc0, !PT ;  /* 0x03e003e01e4f7812 */ /* 0x000fc400078ec0ff */
[----:B------:R-:W-:Y:S02]  /*2210*/  LOP3.LUT R59, R23, 0x80008, R26, 0xf8, !PT ;  /* 0x00080008173b7812 */ /* 0x000fe400078ef81a */
[----:B------:R-:W-:Y:S02]  /*2220*/  SHF.R.U32.HI R30, RZ, 0xb, R30 ;  /* 0x0000000bff1e7819 */ /* 0x000fe4000001161e */
[----:B------:R-:W-:Y:S02]  /*2230*/  LOP3.LUT R11, R11, 0x64006400, RZ, 0xfc, !PT ;  /* 0x640064000b0b7812 */ /* 0x000fe400078efcff */
[----:B------:R-:W-:Y:S02]  /*2240*/  LOP3.LUT R9, R9, 0x64006400, RZ, 0xfc, !PT ;  /* 0x6400640009097812 */ /* 0x000fe400078efcff */
[----:B------:R-:W-:Y:S01]  /*2250*/  LOP3.LUT R60, R22, 0x80008, R27, 0xf8, !PT ;  /* 0x00080008163c7812 */ /* 0x000fe200078ef81b */
[-C--:B------:R-:W-:Y:S01]  /*2260*/  HFMA2 R83, R11, R32.reuse.H0_H0, -48, -48 ;  /* 0xd200d2000b537431 */ /* 0x080fe20000040020 */
[----:B------:R-:W-:Y:S01]  /*2270*/  LOP3.LUT R20, R28, 0x1f001f, RZ, 0xc0, !PT ;  /* 0x001f001f1c147812 */ /* 0x000fe200078ec0ff */
[----:B------:R-:W-:Y:S01]  /*2280*/  HFMA2 R75, R9, R32.H0_H0, -48, -48 ;  /* 0xd200d200094b7431 */ /* 0x000fe20000040020 */
[----:B------:R-:W-:-:S02]  /*2290*/  SHF.R.U32.HI R21, RZ, 0xa, R28 ;  /* 0x0000000aff157819 */ /* 0x000fc4000001161c */
[----:B------:R-:W-:Y:S02]  /*22a0*/  LOP3.LUT R77, R28, 0x3e003e0, RZ, 0xc0, !PT ;  /* 0x03e003e01c4d7812 */ /* 0x000fe400078ec0ff */
[C---:B------:R-:W-:Y:S02]  /*22b0*/  LOP3.LUT R80, R31.reuse, 0x3e003e0, RZ, 0xc0, !PT ;  /* 0x03e003e01f507812 */ /* 0x040fe400078ec0ff */
[----:B------:R-:W-:Y:S02]  /*22c0*/  LOP3.LUT R26, R31, 0x1f001f, RZ, 0xc0, !PT ;  /* 0x001f001f1f1a7812 */ /* 0x000fe400078ec0ff */
[----:B------:R-:W-:Y:S02]  /*22d0*/  SHF.R.U32.HI R27, RZ, 0xa, R31 ;  /* 0x0000000aff1b7819 */ /* 0x000fe4000001161f */
[----:B------:R-:W-:Y:S02]  /*22e0*/  LOP3.LUT R30, R59, 0x100010, R30, 0xf8, !PT ;  /* 0x001000103b1e7812 */ /* 0x000fe400078ef81e */
[----:B------:R-:W-:-:S02]  /*22f0*/  SHF.R.U32.HI R28, RZ, 0xb, R28 ;  /* 0x0000000bff1c7819 */ /* 0x000fc4000001161c */
[----:B------:R-:W-:Y:S02]  /*2300*/  SHF.R.U32.HI R31, RZ, 0xb, R31 ;  /* 0x0000000bff1f7819 */ /* 0x000fe4000001161f */
[----:B------:R-:W-:Y:S02]  /*2310*/  LOP3.LUT R59, R12, 0x64006400, RZ, 0xfc, !PT ;  /* 0x640064000c3b7812 */ /* 0x000fe400078efcff */
[----:B------:R-:W-:Y:S02]  /*2320*/  LOP3.LUT R13, R13, 0x64006400, RZ, 0xfc, !PT ;  /* 0x640064000d0d7812 */ /* 0x000fe400078efcff */
[----:B------:R-:W-:Y:S02]  /*2330*/  LOP3.LUT R15, R15, 0x64006400, RZ, 0xfc, !PT ;  /* 0x640064000f0f7812 */ /* 0x000fe400078efcff */
[----:B------:R-:W-:Y:S02]  /*2340*/  LOP3.LUT R9, R19, 0x64006400, RZ, 0xfc, !PT ;  /* 0x6400640013097812 */ /* 0x000fe400078efcff */
[----:B------:R-:W-:-:S02]  /*2350*/  LOP3.LUT R11, R18, 0x64006400, RZ, 0xfc, !PT ;  /* 0x64006400120b7812 */ /* 0x000fc400078efcff */
[----:B------:R-:W-:Y:S02]  /*2360*/  LOP3.LUT R17, R17, 0x64006400, RZ, 0xfc, !PT ;  /* 0x6400640011117812 */ /* 0x000fe400078efcff */
[----:B------:R-:W-:Y:S01]  /*2370*/  LOP3.LUT R19, R56, 0x64006400, RZ, 0xfc, !PT ;  /* 0x6400640038137812 */ /* 0x000fe200078efcff */
[-C--:B------:R-:W-:Y:S01]  /*2380*/  HFMA2 R74, R59, R32.reuse.H0_H0, -48, -48 ;  /* 0xd200d2003b4a7431 */ /* 0x080fe20000040020 */
[----:B------:R-:W-:Y:S02]  /*2390*/  LOP3.LUT R78, R29, 0x3e003e0, RZ, 0xc0, !PT ;  /* 0x03e003e01d4e7812 */ /* 0x000fe400078ec0ff */
[----:B------:R-:W-:Y:S02]  /*23a0*/  LOP3.LUT R28, R57, 0x100010, R28, 0xf8, !PT ;  /* 0x00100010391c7812 */ /* 0x000fe400078ef81c */
[----:B------:R-:W-:Y:S01]  /*23b0*/  LOP3.LUT R31, R60, 0x100010, R31, 0xf8, !PT ;  /* 0x001000103c1f7812 */ /* 0x000fe200078ef81f */
[-C--:B------:R-:W-:Y:S01]  /*23c0*/  HFMA2 R60, R13, R32.reuse.H0_H0, -48, -48 ;  /* 0xd200d2000d3c7431 */ /* 0x080fe20000040020 */
[----:B------:R-:W-:Y:S01]  /*23d0*/  LOP3.LUT R57, R10, 0x64006400, RZ, 0xfc, !PT ;  /* 0x640064000a397812 */ /* 0x000fe200078efcff */
[-C--:B------:R-:W-:Y:S01]  /*23e0*/  HFMA2 R59, R15, R32.reuse.H0_H0, -48, -48 ;  /* 0xd200d2000f3b7431 */ /* 0x080fe20000040020 */
[----:B------:R-:W-:Y:S01]  /*23f0*/  LOP3.LUT R13, R70, 0x64006400, RZ, 0xfc, !PT ;  /* 0x64006400460d7812 */ /* 0x000fe200078efcff */
[-C--:B------:R-:W-:Y:S01]  /*2400*/  HFMA2 R10, R11, R32.reuse.H0_H0, -48, -48 ;  /* 0xd200d2000b0a7431 */ /* 0x080fe20000040020 */
[----:B------:R-:W-:Y:S01]  /*2410*/  LOP3.LUT R22, R29, 0x1f001f, RZ, 0xc0, !PT ;  /* 0x001f001f1d167812 */ /* 0x000fe200078ec0ff */
[-C--:B------:R-:W-:Y:S01]  /*2420*/  HFMA2 R56, R17, R32.reuse.H0_H0, -48, -48 ;  /* 0xd200d20011387431 */ /* 0x080fe20000040020 */
[----:B------:R-:W-:Y:S01]  /*2430*/  SHF.R.U32.HI R23, RZ, 0xa, R29 ;  /* 0x0000000aff177819 */ /* 0x000fe2000001161d */
[----:B------:R-:W-:Y:S01]  /*2440*/  HFMA2 R11, R19, R32.H0_H0, -48, -48 ;  /* 0xd200d200130b7431 */ /* 0x000fe20000040020 */
[----:B------:R-:W-:-:S02]  /*2450*/  LOP3.LUT R15, R72, 0x64006400, RZ, 0xfc, !PT ;  /* 0x64006400480f7812 */ /* 0x000fc400078efcff */
[----:B------:R-:W-:Y:S02]  /*2460*/  SHF.R.U32.HI R29, RZ, 0xb, R29 ;  /* 0x0000000bff1d7819 */ /* 0x000fe4000001161d */
        /* <DEDUP_REMOVED lines=9> */
[-C--:B------:R-:W-:Y:S01]  /*2500*/  HFMA2 R12, R13, R32.reuse.H0_H0, -48, -48 ;  /* 0xd200d2000d0c7431 */ /* 0x080fe20000040020 */
[----:B------:R-:W-:Y:S01]  /*2510*/  LOP3.LUT R29, R58, 0x100010, R29, 0xf8, !PT ;  /* 0x001000103a1d7812 */ /* 0x000fe200078ef81d */
[-C--:B------:R-:W-:Y:S01]  /*2520*/  HFMA2 R76, R57, R32.reuse.H0_H0, -48, -48 ;  /* 0xd200d200394c7431 */ /* 0x080fe20000040020 */
[----:B------:R-:W-:Y:S01]  /*2530*/  LOP3.LUT R82, R33, 0x64006400, RZ, 0xfc, !PT ;  /* 0x6400640021527812 */ /* 0x000fe200078efcff */
[-C--:B------:R-:W-:Y:S01]  /*2540*/  HFMA2 R13, R15, R32.reuse.H0_H0, -48, -48 ;  /* 0xd200d2000f0d7431 */ /* 0x080fe20000040020 */
[----:B------:R-:W-:Y:S01]  /*2550*/  LOP3.LUT R33, R62, 0x1f001f, RZ, 0xc0, !PT ;  /* 0x001f001f3e217812 */ /* 0x000fe200078ec0ff */
[----:B------:R-:W-:-:S02]  /*2560*/  HFMA2 R58, R81, R32.H0_H0, -48, -48 ;  /* 0xd200d200513a7431 */ /* 0x000fc40000040020 */
[-C--:B------:R-:W-:Y:S02]  /*2570*/  HFMA2 R57, R105, R32.reuse.H0_H0, -48, -48 ;  /* 0xd200d20069397431 */ /* 0x080fe40000040020 */
[-C--:B------:R-:W-:Y:S02]  /*2580*/  HFMA2 R9, R9, R32.reuse.H0_H0, -48, -48 ;  /* 0xd200d20009097431 */ /* 0x080fe40000040020 */
[-C--:B------:R-:W-:Y:S02]  /*2590*/  HFMA2 R14, R71, R32.reuse.H0_H0, -48, -48 ;  /* 0xd200d200470e7431 */ /* 0x080fe40000040020 */
[-C--:B------:R-:W-:Y:S02]  /*25a0*/  HFMA2 R15, R73, R32.reuse.H0_H0, -48, -48 ;  /* 0xd200d200490f7431 */ /* 0x080fe40000040020 */
[-C--:B------:R-:W-:Y:S02]  /*25b0*/  HFMA2 R16, R77, R32.reuse.H0_H0, -48, -48 ;  /* 0xd200d2004d107431 */ /* 0x080fe40000040020 */
[----:B------:R-:W-:-:S02]  /*25c0*/  HFMA2 R17, R17, R32.H0_H0, -48, -48 ;  /* 0xd200d20011117431 */ /* 0x000fc40000040020 */
[-C--:B------:R-:W-:Y:S02]  /*25d0*/  HFMA2 R18, R79, R32.reuse.H0_H0, -48, -48 ;  /* 0xd200d2004f127431 */ /* 0x080fe40000040020 */
[----:B------:R-:W-:Y:S01]  /*25e0*/  HFMA2 R19, R19, R32.H0_H0, -48, -48 ;  /* 0xd200d20013137431 */ /* 0x000fe20000040020 */
        /* <DEDUP_REMOVED lines=13> */
[----:B------:R-:W-:Y:S01]  /*26c0*/  LOP3.LUT R40, R40, 0x1f001f, RZ, 0xc0, !PT ;  /* 0x001f001f28287812 */ /* 0x000fe200078ec0ff */
[----:B------:R-:W-:Y:S01]  /*26d0*/  HADD2 R73, R37, -1040, -1040 ;  /* 0xe410e41025497430 */ /* 0x000fe20000000000 */
        /* <DEDUP_REMOVED lines=59> */
[----:B------:R-:W-:Y:S01]  /*2a90*/  LOP3.LUT R31, R31, 0x64006400, RZ, 0xfc, !PT ;  /* 0x640064001f1f7812 */ /* 0x000fe200078efcff */
        /* <DEDUP_REMOVED lines=107> */
.L_x_226:
[----:B------:R-:W-:Y:S01]  /*3150*/  @!P3 MOV R89, R104 ;  /* 0x000000680059b202 */ /* 0x000fe20000000f00 */
        /* <DEDUP_REMOVED lines=81> */
.L_x_228:
        /* <DEDUP_REMOVED lines=80> */
.L_x_229:
        /* <DEDUP_REMOVED lines=77> */
.L_x_227:
        /* <DEDUP_REMOVED lines=8> */
.L_x_225:
[----:B------:R-:W0:Y:S02]  /*40c0*/  LDCU UR5, c[0x0][0x3d4] ;  /* 0x00007a80ff0577ac */ /* 0x000e240008000800 */
[----:B0-----:R-:W-:-:S04]  /*40d0*/  VIMNMX R16, PT, PT, R95, UR5, PT ;  /* 0x000000055f107c48 */ /* 0x001fc8000bfe0100 */
[----:B------:R-:W-:-:S13]  /*40e0*/  ISETP.GT.AND P1, PT, R16, R93, PT ;  /* 0x0000005d1000720c */ /* 0x000fda0003f24270 */
[----:B------:R-:W-:Y:S05]  /*40f0*/  @!P1 BRA `(.L_x_231) ;  /* 0x0000006c00009947 */ /* 0x000fea0003800000 */
[----:B------:R-:W0:Y:S01]  /*4100*/  LDC.64 R10, c[0x0][0x3b8] ;  /* 0x0000ee00ff0a7b82 */ /* 0x000e220000000a00 */
[----:B------:R-:W-:Y:S01]  /*4110*/  ISETP.EQ.OR P0, PT, R97, 0x3, P0 ;  /* 0x000000036100780c */ /* 0x000fe20000702670 */
[----:B------:R-:W-:Y:S01]  /*4120*/  UIADD3 UR4, UPT, UPT, UR4, 0x100, URZ ;  /* 0x0000010004047890 */ /* 0x000fe2000fffe0ff */
[----:B0-----:R-:W-:-:S03]  /*4130*/  IMAD.WIDE.U32 R10, R93, 0x4, R10 ;  /* 0x000000045d0a7825 */ /* 0x001fc600078e000a */
[----:B------:R-:W-:-:S04]  /*4140*/  IADD3 R18, P1, PT, R10, 0x2, RZ ;  /* 0x000000020a127810 */ /* 0x000fc80007f3e0ff */
[----:B------:R-:W-:-:S09]  /*4150*/  IADD3.X R15, PT, PT, RZ, R11, RZ, P1, !PT ;  /* 0x0000000bff0f7210 */ /* 0x000fd20000ffe4ff */
.L_x_248:
[----:B------:R-:W-:Y:S01]  /*4160*/  ISETP.NE.AND P3, PT, R93, R90, PT ;  /* 0x0000005a5d00720c */ /* 0x000fe20003f65270 */
[----:B------:R-:W2:-:S12]  /*4170*/  LDG.E.128.CONSTANT R20, desc[UR8][R100.64] ;  /* 0x0000000864147981 */ /* 0x000e98000c1e9d00 */
[----:B------:R-:W-:-:S06]  /*4180*/  @!P3 LEA R10, R89, R1, 0x3 ;  /* 0x00000001590ab211 */ /* 0x000fcc00078e18ff */
[----:B------:R-:W3:Y:S01]  /*4190*/  @!P3 LDL.64 R10, [R10+0x8] ;  /* 0x000008000a0ab983 */ /* 0x000ee20000100a00 */
[----:B------:R-:W-:Y:S02]  /*41a0*/  @!P3 MOV R19, R15 ;  /* 0x0000000f0013b202 */ /* 0x000fe40000000f00 */
[----:B------:R-:W-:Y:S01]  /*41b0*/  ISETP.NE.AND P1, PT, R94, RZ, PT ;  /* 0x000000ff5e00720c */ /* 0x000fe20003f25270 */
[----:B------:R-:W-:Y:S02]  /*41c0*/  HFMA2 R14, -RZ, RZ, 0, 0.0625 ;  /* 0x00002c00ff0e7431 */ /* 0x000fe400000001ff */
[----:B------:R0:W5:Y:S01]  /*41d0*/  @!P3 LDG.E.U16.CONSTANT R12, desc[UR8][R18.64] ;  /* 0x00000008120cb981 */ /* 0x000162000c1e9500 */
[----:B------:R-:W-:Y:S02]  /*41e0*/  ISETP.NE.AND P2, PT, R97, 0x1, PT ;  /* 0x000000016100780c */ /* 0x000fe40003f45270 */
[----:B------:R-:W-:Y:S02]  /*41f0*/  @!P3 IADD3 R41, PT, PT, R89, 0x1, RZ ;  /* 0x000000015929b810 */ /* 0x000fe40007ffe0ff */
[----:B--2---:R-:W-:-:S02]  /*4200*/  LOP3.LUT R9, R20, 0xf000f, RZ, 0xc0, !PT ;  /* 0x000f000f14097812 */ /* 0x004fc400078ec0ff */
[----:B------:R-:W-:Y:S02]  /*4210*/  LOP3.LUT R13, R21, 0xf000f0, RZ, 0xc0, !PT ;  /* 0x00f000f0150d7812 */ /* 0x000fe400078ec0ff */
[C---:B------:R-:W-:Y:S02]  /*4220*/  LOP3.LUT R24, R22.reuse, 0xf000f, RZ, 0xc0, !PT ;  /* 0x000f000f16187812 */ /* 0x040fe400078ec0ff */
[----:B------:R-:W-:Y:S02]  /*4230*/  LOP3.LUT R25, R22, 0xf000f0, RZ, 0xc0, !PT ;  /* 0x00f000f016197812 */ /* 0x000fe400078ec0ff */
[----:B------:R-:W-:Y:S02]  /*4240*/  SHF.R.U32.HI R22, RZ, 0x8, R22 ;  /* 0x00000008ff167819 */ /* 0x000fe40000011616 */
[----:B------:R-:W-:Y:S02]  /*4250*/  SHF.R.U32.HI R28, RZ, 0x8, R23 ;  /* 0x00000008ff1c7819 */ /* 0x000fe40000011617 */
[----:B---3--:R-:W-:-:S02]  /*4260*/  @!P3 PRMT R102, R10, 0x7610, R102 ;  /* 0x000076100a66b816 */ /* 0x008fc40000000066 */
[----:B------:R-:W-:Y:S02]  /*4270*/  @!P3 PRMT R103, R11, 0x7610, R103 ;  /* 0x000076100b67b816 */ /* 0x000fe40000000067 */
[----:B------:R-:W-:Y:S02]  /*4280*/  @!P3 PRMT R102, R102, 0x7610, R10 ;  /* 0x000076106666b816 */ /* 0x000fe4000000000a */
[----:B------:R-:W-:Y:S02]  /*4290*/  @!P3 PRMT R103, R103, 0x7610, R11 ;  /* 0x000076106767b816 */ /* 0x000fe4000000000b */
[----:B------:R-:W-:Y:S02]  /*42a0*/  LOP3.LUT R10, R20, 0xf000f0, RZ, 0xc0, !PT ;  /* 0x00f000f0140a7812 */ /* 0x000fe400078ec0ff */
[----:B------:R-:W-:Y:S02]  /*42b0*/  LOP3.LUT R11, R21, 0xf000f, RZ, 0xc0, !PT ;  /* 0x000f000f150b7812 */ /* 0x000fe400078ec0ff */
[----:B------:R-:W-:-:S02]  /*42c0*/  SHF.R.U32.HI R20, RZ, 0x8, R20 ;  /* 0x00000008ff147819 */ /* 0x000fc40000011614 */
[----:B------:R-:W-:Y:S02]  /*42d0*/  SHF.R.U32.HI R21, RZ, 0x8, R21 ;  /* 0x00000008ff157819 */ /* 0x000fe40000011615 */
[C---:B------:R-:W-:Y:S02]  /*42e0*/  LOP3.LUT R26, R23.reuse, 0xf000f, RZ, 0xc0, !PT ;  /* 0x000f000f171a7812 */ /* 0x040fe400078ec0ff */
[----:B------:R-:W-:Y:S02]  /*42f0*/  LOP3.LUT R27, R23, 0xf000f0, RZ, 0xc0, !PT ;  /* 0x00f000f0171b7812 */ /* 0x000fe400078ec0ff */
[----:B------:R-:W-:Y:S02]  /*4300*/  LOP3.LUT R17, R10, 0x64006400, RZ, 0xfc, !PT ;  /* 0x640064000a117812 */ /* 0x000fe400078efcff */
[----:B------:R-:W-:Y:S02]  /*4310*/  LOP3.LUT R10, R20, 0xf000f, RZ, 0xc0, !PT ;  /* 0x000f000f140a7812 */ /* 0x000fe400078ec0ff */
[----:B0-----:R-:W-:-:S02]  /*4320*/  LOP3.LUT R19, R21, 0xf000f, RZ, 0xc0, !PT ;  /* 0x000f000f15137812 */ /* 0x001fc400078ec0ff */
        /* <DEDUP_REMOVED lines=21> */
[----:B------:R-:W-:Y:S02]  /*4480*/  HADD2 R22, R9, -1032, -1032 ;  /* 0xe408e40809167430 */ /* 0x000fe40000000000 */
[-C--:B------:R-:W-:Y:S02]  /*4490*/  HFMA2 R17, R17, R14.reuse.H0_H0, -72, -72 ;  /* 0xd480d48011117431 */ /* 0x080fe4000004000e */
[----:B------:R-:W-:Y:S02]  /*44a0*/  HADD2 R19, R11, -1032, -1032 ;  /* 0xe408e4080b137430 */ /* 0x000fe40000000000 */
[----:B------:R-:W-:-:S02]  /*44b0*/  HFMA2 R23, R13, R14.H0_H0, -72, -72 ;  /* 0xd480d4800d177431 */ /* 0x000fc4000004000e */
[----:B------:R-:W-:Y:S02]  /*44c0*/  HADD2 R24, R24, -1032, -1032 ;  /* 0xe408e40818187430 */ /* 0x000fe40000000000 */
[-C--:B------:R-:W-:Y:S02]  /*44d0*/  HFMA2 R25, R25, R14.reuse.H0_H0, -72, -72 ;  /* 0xd480d48019197431 */ /* 0x080fe4000004000e */
        /* <DEDUP_REMOVED lines=9> */
[----:B------:R-:W-:Y:S01]  /*4570*/  HFMA2 R35, R35, R14.H0_H0, -72, -72 ;  /* 0xd480d48023237431 */ /* 0x000fe2000004000e */
[----:B------:R-:W-:Y:S06]  /*4580*/  @!P1 BRA `(.L_x_232) ;  /* 0x0000000400689947 */ /* 0x000fec0003800000 */
[----:B------:R-:W0:Y:S01]  /*4590*/  LDS.64 R36, [UR4+-0x100] ;  /* 0xffff0004ff247984 */ /* 0x000e220008000a00 */
[----:B------:R-:W-:Y:S02]  /*45a0*/  HADD2.F32 R9, -RZ, R22.H0_H0 ;  /* 0x20000016ff097230 */ /* 0x000fe40000004100 */
[----:B------:R-:W-:Y:S01]  /*45b0*/  HADD2.F32 R11, -RZ, R24.H0_H0 ;  /* 0x20000018ff0b7230 */ /* 0x000fe20000004100 */
[----:B------:R-:W1:Y:S01]  /*45c0*/  LDS.64 R20, [UR4+-0xf8] ;  /* 0xffff0804ff147984 */ /* 0x000e620008000a00 */
[----:B------:R-:W-:Y:S02]  /*45d0*/  HADD2.F32 R13, -RZ, R26.H0_H0 ;  /* 0x2000001aff0d7230 */ /* 0x000fe40000004100 */
[----:B------:R-:W-:Y:S02]  /*45e0*/  HADD2.F32 R42, -RZ, R19.H1_H1 ;  /* 0x30000013ff2a7230 */ /* 0x000fe40000004100 */
[----:B------:R-:W-:Y:S02]  /*45f0*/  HADD2.F32 R45, -RZ, R27.H1_H1 ;  /* 0x3000001bff2d7230 */ /* 0x000fe40000004100 */
[----:B0-----:R-:W-:-:S02]  /*4600*/  HADD2.F32 R10, -RZ, R36.H0_H0 ;  /* 0x20000024ff0a7230 */ /* 0x001fc40000004100 */
[--C-:B------:R-:W-:Y:S02]  /*4610*/  HADD2.F32 R38, -RZ, R37.reuse.H0_H0 ;  /* 0x20000025ff267230 */ /* 0x100fe40000004100 */
[----:B------:R-:W-:Y:S02]  /*4620*/  HADD2.F32 R40, -RZ, R37.H1_H1 ;  /* 0x30000025ff287230 */ /* 0x000fe40000004100 */
[----:B------:R-:W-:Y:S01]  /*4630*/  FFMA.FTZ R9, R9, R10, RZ ;  /* 0x0000000a09097223 */ /* 0x000fe200000100ff */
[----:B------:R-:W-:Y:S02]  /*4640*/  HADD2.F32 R37, -RZ, R19.H0_H0 ;  /* 0x20000013ff257230 */ /* 0x000fe40000004100 */
[C---:B------:R-:W-:Y:S01]  /*4650*/  FFMA.FTZ R46, R10.reuse, R11, RZ ;  /* 0x0000000b0a2e7223 */ /* 0x040fe200000100ff */
[----:B------:R-:W-:Y:S02]  /*4660*/  HADD2.F32 R39, -RZ, R36.H1_H1 ;  /* 0x30000024ff277230 */ /* 0x000fe40000004100 */
[----:B------:R-:W-:Y:S01]  /*4670*/  FFMA.FTZ R43, R10, R13, RZ ;  /* 0x0000000d0a2b7223 */ /* 0x000fe200000100ff */
[----:B------:R-:W-:-:S02]  /*4680*/  HADD2.F32 R36, -RZ, R22.H1_H1 ;  /* 0x30000016ff247230 */ /* 0x000fc40000004100 */
[----:B------:R-:W-:Y:S01]  /*4690*/  FFMA.FTZ R44, R10, R37, RZ ;  /* 0x000000250a2c7223 */ /* 0x000fe200000100ff */
[----:B------:R-:W-:Y:S02]  /*46a0*/  HADD2.F32 R10, -RZ, R17.H0_H0 ;  /* 0x20000011ff0a7230 */ /* 0x000fe40000004100 */
[----:B------:R-:W-:Y:S02]  /*46b0*/  HADD2.F32 R13, -RZ, R23.H0_H0 ;  /* 0x20000017ff0d7230 */ /* 0x000fe40000004100 */
[----:B------:R-:W-:Y:S01]  /*46c0*/  FFMA.FTZ R9, R36, R39, R9 ;  /* 0x0000002724097223 */ /* 0x000fe20000010009 */
[----:B------:R-:W-:Y:S01]  /*46d0*/  FFMA.FTZ R11, R39, R42, R44 ;  /* 0x0000002a270b7223 */ /* 0x000fe2000001002c */
[----:B------:R-:W-:Y:S02]  /*46e0*/  HADD2.F32 R36, -RZ, R24.H1_H1 ;  /* 0x30000018ff247230 */ /* 0x000fe40000004100 */
[----:B------:R-:W-:Y:S02]  /*46f0*/  HADD2.F32 R44, -RZ, R26.H1_H1 ;  /* 0x3000001aff2c7230 */ /* 0x000fe40000004100 */
[----:B------:R-:W-:Y:S01]  /*4700*/  FFMA.FTZ R10, R10, R38, R9 ;  /* 0x000000260a0a7223 */ /* 0x000fe20000010009 */
[----:B------:R-:W-:-:S02]  /*4710*/  HADD2.F32 R42, -RZ, R25.H0_H0 ;  /* 0x20000019ff2a7230 */ /* 0x000fc40000004100 */
[C---:B------:R-:W-:Y:S01]  /*4720*/  FFMA.FTZ R37, R39.reuse, R36, R46 ;  /* 0x0000002427257223 */ /* 0x040fe2000001002e */
[C---:B------:R-:W-:Y:S01]  /*4730*/  FFMA.FTZ R13, R38.reuse, R13, R11 ;  /* 0x0000000d260d7223 */ /* 0x040fe2000001000b */
[----:B------:R-:W-:Y:S01]  /*4740*/  FFMA.FTZ R43, R39, R44, R43 ;  /* 0x0000002c272b7223 */ /* 0x000fe2000001002b */
[----:B------:R-:W-:Y:S02]  /*4750*/  HADD2.F32 R9, -RZ, R17.H1_H1 ;  /* 0x30000011ff097230 */ /* 0x000fe40000004100 */
[----:B------:R-:W-:Y:S01]  /*4760*/  FFMA.FTZ R36, R38, R42, R37 ;  /* 0x0000002a26247223 */ /* 0x000fe20000010025 */
[----:B------:R-:W-:Y:S02]  /*4770*/  HADD2.F32 R11, -RZ, R23.H1_H1 ;  /* 0x30000017ff0b7230 */ /* 0x000fe40000004100 */
[----:B------:R-:W-:Y:S02]  /*4780*/  HADD2.F32 R39, -RZ, R27.H0_H0 ;  /* 0x2000001bff277230 */ /* 0x000fe40000004100 */
[----:B------:R-:W-:Y:S01]  /*4790*/  FFMA.FTZ R9, R9, R40, R10 ;  /* 0x0000002809097223 */ /* 0x000fe2000001000a */
[----:B------:R-:W-:-:S02]  /*47a0*/  HADD2.F32 R37, -RZ, R25.H1_H1 ;  /* 0x30000019ff257230 */ /* 0x000fc40000004100 */
[----:B------:R-:W-:Y:S01]  /*47b0*/  FFMA.FTZ R42, R40, R11, R13 ;  /* 0x0000000b282a7223 */ /* 0x000fe2000001000d */
[----:B-1----:R-:W-:Y:S02]  /*47c0*/  HADD2.F32 R13, -RZ, R20.H0_H0 ;  /* 0x20000014ff0d7230 */ /* 0x002fe40000004100 */
[----:B------:R-:W-:Y:S01]  /*47d0*/  FFMA.FTZ R38, R38, R39, R43 ;  /* 0x0000002726267223 */ /* 0x000fe2000001002b */
[----:B------:R-:W-:Y:S02]  /*47e0*/  HADD2.F32 R10, -RZ, R28.H0_H0 ;  /* 0x2000001cff0a7230 */ /* 0x000fe40000004100 */
[C---:B------:R-:W-:Y:S01]  /*47f0*/  FFMA.FTZ R44, R40.reuse, R37, R36 ;  /* 0x00000025282c7223 */ /* 0x040fe20000010024 */
[----:B------:R-:W-:Y:S02]  /*4800*/  HADD2.F32 R20, -RZ, R20.H1_H1 ;  /* 0x30000014ff147230 */ /* 0x000fe40000004100 */
[----:B------:R-:W-:Y:S01]  /*4810*/  FFMA.FTZ R40, R40, R45, R38 ;  /* 0x0000002d28287223 */ /* 0x000fe20000010026 */
[----:B------:R-:W-:-:S02]  /*4820*/  HADD2.F32 R11, -RZ, R28.H1_H1 ;  /* 0x3000001cff0b7230 */ /* 0x000fc40000004100 */
[----:B------:R-:W-:Y:S01]  /*4830*/  FFMA.FTZ R10, R10, R13, R9 ;  /* 0x0000000d0a0a7223 */ /* 0x000fe20000010009 */
[--C-:B------:R-:W-:Y:S02]  /*4840*/  HADD2.F32 R36, -RZ, R21.reuse.H0_H0 ;  /* 0x20000015ff247230 */ /* 0x100fe40000004100 */
[----:B------:R-:W-:Y:S02]  /*4850*/  HADD2.F32 R38, -RZ, R21.H1_H1 ;  /* 0x30000015ff267230 */ /* 0x000fe40000004100 */
[----:B------:R-:W-:Y:S01]  /*4860*/  FFMA.FTZ R10, R11, R20, R10 ;  /* 0x000000140b0a7223 */ /* 0x000fe2000001000a */
[----:B------:R-:W-:Y:S02]  /*4870*/  HADD2.F32 R37, -RZ, R32.H0_H0 ;  /* 0x20000020ff257230 */ /* 0x000fe40000004100 */
[----:B------:R-:W-:Y:S02]  /*4880*/  HADD2.F32 R39, -RZ, R34.H0_H0 ;  /* 0x20000022ff277230 */ /* 0x000fe40000004100 */
[----:B------:R-:W-:-:S02]  /*4890*/  HADD2.F32 R21, -RZ, R30.H0_H0 ;  /* 0x2000001eff157230 */ /* 0x000fc40000004100 */
[C---:B------:R-:W-:Y:S01]  /*48a0*/  FFMA.FTZ R44, R13.reuse, R37, R44 ;  /* 0x000000250d2c7223 */ /* 0x040fe2000001002c */
[----:B------:R-:W-:Y:S02]  /*48b0*/  HADD2.F32 R11, -RZ, R30.H1_H1 ;  /* 0x3000001eff0b7230 */ /* 0x000fe40000004100 */
[C---:B------:R-:W-:Y:S01]  /*48c0*/  FFMA.FTZ R40, R13.reuse, R39, R40 ;  /* 0x000000270d287223 */ /* 0x040fe20000010028 */
[----:B------:R-:W-:Y:S02]  /*48d0*/  HADD2.F32 R37, -RZ, R32.H1_H1 ;  /* 0x30000020ff257230 */ /* 0x000fe40000004100 */
[----:B------:R-:W-:Y:S01]  /*48e0*/  FFMA.FTZ R21, R13, R21, R42 ;  /* 0x000000150d157223 */ /* 0x000fe2000001002a */
[----:B------:R-:W-:Y:S02]  /*48f0*/  HADD2.F32 R39, -RZ, R34.H1_H1 ;  /* 0x30000022ff277230 */ /* 0x000fe40000004100 */
[----:B------:R-:W-:Y:S02]  /*4900*/  HADD2.F32 R13, -RZ, R31.H0_H0 ;  /* 0x2000001fff0d7230 */ /* 0x000fe40000004100 */
[----:B------:R-:W-:Y:S01]  /*4910*/  FFMA.FTZ R11, R20, R11, R21 ;  /* 0x0000000b140b7223 */ /* 0x000fe20000010015 */
[----:B------:R-:W-:-:S02]  /*4920*/  HADD2.F32 R9, -RZ, R29.H0_H0 ;  /* 0x2000001dff097230 */ /* 0x000fc40000004100 */
[C---:B------:R-:W-:Y:S01]  /*4930*/  FFMA.FTZ R37, R20.reuse, R37, R44 ;  /* 0x0000002514257223 */ /* 0x040fe2000001002c */
[----:B------:R-:W-:Y:S01]  /*4940*/  FFMA.FTZ R39, R20, R39, R40 ;  /* 0x0000002714277223 */ /* 0x000fe20000010028 */
[----:B------:R-:W-:Y:S02]  /*4950*/  HADD2.F32 R20, -RZ, R33.H0_H0 ;  /* 0x20000021ff147230 */ /* 0x000fe40000004100 */
[C---:B------:R-:W-:Y:S01]  /*4960*/  FFMA.FTZ R13, R36.reuse, R13, R11 ;  /* 0x0000000d240d7223 */ /* 0x040fe2000001000b */
[----:B------:R-:W-:Y:S01]  /*4970*/  FFMA.FTZ R10, R9, R36, R10 ;  /* 0x00000024090a7223 */ /* 0x000fe2000001000a */
[----:B------:R-:W-:Y:S02]  /*4980*/  HADD2.F32 R11, -RZ, R31.H1_H1 ;  /* 0x3000001fff0b7230 */ /* 0x000fe40000004100 */
[----:B------:R-:W-:Y:S02]  /*4990*/  HADD2.F32 R9, -RZ, R29.H1_H1 ;  /* 0x3000001dff097230 */ /* 0x000fe40000004100 */
[----:B------:R-:W-:Y:S01]  /*49a0*/  FFMA.FTZ R20, R36, R20, R37 ;  /* 0x0000001424147223 */ /* 0x000fe20000010025 */
[----:B------:R-:W-:-:S02]  /*49b0*/  HADD2.F32 R21, -RZ, R33.H1_H1 ;  /* 0x30000021ff157230 */ /* 0x000fc40000004100 */
[C---:B------:R-:W-:Y:S01]  /*49c0*/  FFMA.FTZ R11, R38.reuse, R11, R13 ;  /* 0x0000000b260b7223 */ /* 0x040fe2000001000d */
[--C-:B------:R-:W-:Y:S02]  /*49d0*/  HADD2.F32 R40, -RZ, R35.reuse.H0_H0 ;  /* 0x20000023ff287230 */ /* 0x100fe40000004100 */
[----:B------:R-:W-:Y:S01]  /*49e0*/  FFMA.FTZ R9, R9, R38, R10 ;  /* 0x0000002609097223 */ /* 0x000fe2000001000a */
[----:B------:R-:W-:Y:S02]  /*49f0*/  HADD2.F32 R13, -RZ, R35.H1_H1 ;  /* 0x30000023ff0d7230 */ /* 0x000fe40000004100 */
[----:B------:R-:W-:Y:S01]  /*4a00*/  FFMA.FTZ R21, R38, R21, R20 ;  /* 0x0000001526157223 */ /* 0x000fe20000010014 */
[--C-:B------:R-:W-:Y:S02]  /*4a10*/  HADD2.F32 R10, -RZ, R102.reuse.H0_H0 ;  /* 0x20000066ff0a7230 */ /* 0x100fe40000004100 */
[----:B------:R-:W-:Y:S01]  /*4a20*/  FFMA.FTZ R39, R36, R40, R39 ;  /* 0x0000002824277223 */ /* 0x000fe20000010027 */
[----:B------:R-:W-:-:S02]  /*4a30*/  HADD2.F32 R20, -RZ, R102.H1_H1 ;  /* 0x30000066ff147230 */ /* 0x000fc40000004100 */
[--C-:B------:R-:W-:Y:S02]  /*4a40*/  HADD2.F32 R36, -RZ, R103.reuse.H0_H0 ;  /* 0x20000067ff247230 */ /* 0x100fe40000004100 */
[----:B------:R-:W-:Y:S01]  /*4a50*/  FFMA.FTZ R13, R38, R13, R39 ;  /* 0x0000000d260d7223 */ /* 0x000fe20000010027 */
[----:B------:R-:W-:Y:S02]  /*4a60*/  HADD2.F32 R40, -RZ, R103.H1_H1 ;  /* 0x30000067ff287230 */ /* 0x000fe40000004100 */
[----:B------:R-:W-:Y:S01]  /*4a70*/  FMUL.FTZ R9, R9, R10 ;  /* 0x0000000a09097220 */ /* 0x000fe20000410000 */
[----:B------:R-:W-:Y:S01]  /*4a80*/  FMUL.FTZ R11, R11, R20 ;  /* 0x000000140b0b7220 */ /* 0x000fe20000410000 */
[----:B------:R-:W-:Y:S01]  /*4a90*/  FMUL.FTZ R21, R21, R36 ;  /* 0x0000002415157220 */ /* 0x000fe20000410000 */
[----:B------:R-:W-:Y:S02]  /*4aa0*/  FMUL.FTZ R13, R13, R40 ;  /* 0x000000280d0d7220 */ /* 0x000fe40000410000 */
[----:B------:R-:W-:-:S02]  /*4ab0*/  F2FP.F16.F32.PACK_AB R9, RZ, R9 ;  /* 0x00000009ff09723e */ /* 0x000fc400000000ff */
[----:B------:R-:W-:Y:S02]  /*4ac0*/  F2FP.F16.F32.PACK_AB R11, RZ, R11 ;  /* 0x0000000bff0b723e */ /* 0x000fe400000000ff */
[----:B------:R-:W-:Y:S02]  /*4ad0*/  F2FP.F16.F32.PACK_AB R21, RZ, R21 ;  /* 0x00000015ff15723e */ /* 0x000fe400000000ff */
[----:B------:R-:W-:Y:S02]  /*4ae0*/  F2FP.F16.F32.PACK_AB R13, RZ, R13 ;  /* 0x0000000dff0d723e */ /* 0x000fe400000000ff */
[----:B------:R-:W-:Y:S02]  /*4af0*/  PRMT R9, R9, 0x5410, R11 ;  /* 0x0000541009097816 */ /* 0x000fe4000000000b */
[----:B------:R-:W-:-:S03]  /*4b00*/  PRMT R21, R21, 0x5410, R13 ;  /* 0x0000541015157816 */ /* 0x000fc6000000000d */
[----:B------:R-:W-:Y:S02]  /*4b10*/  HFMA2 R8, R9, 1, 1, R8 ;  /* 0x3c003c0009087831 */ /* 0x000fe40000000008 */
[----:B------:R-:W-:-:S07]  /*4b20*/  HADD2 R7, R21, R7 ;  /* 0x0000000715077230 */ /* 0x000fce0000000000 */
.L_x_232:
[----:B------:R-:W-:Y:S02]  /*4b30*/  @!P3 MOV R89, R41 ;  /* 0x000000290059b202 */ /* 0x000fe40000000f00 */
[----:B-----5:R-:W-:Y:S01]  /*4b40*/  @!P3 IADD3 R90, PT, PT, R12, R93, RZ ;  /* 0x0000005d0c5ab210 */ /* 0x020fe20007ffe0ff */
[----:B------:R-:W-:Y:S06]  /*4b50*/  @!P2 BRA `(.L_x_233) ;  /* 0x00000010005ca947 */ /* 0x000fec0003800000 */
[----:B------:R-:W-:Y:S02]  /*4b60*/  PRMT R9, R91, 0x9910, RZ ;  /* 0x000099105b097816 */ /* 0x000fe400000000ff */
[----:B------:R-:W-:Y:S02]  /*4b70*/  ISETP.NE.AND P4, PT, R97, 0x2, PT ;  /* 0x000000026100780c */ /* 0x000fe40003f85270 */
[----:B------:R-:W-:-:S13]  /*4b80*/  ISETP.NE.AND P3, PT, R9, RZ, PT ;  /* 0x000000ff0900720c */ /* 0x000fda0003f65270 */
[----:B------:R-:W-:Y:S05]  /*4b90*/  @!P3 BRA `(.L_x_234) ;  /* 0x000000040068b947 */ /* 0x000fea0003800000 */
[----:B------:R-:W0:Y:S01]  /*4ba0*/  LDS.64 R10, [UR4+-0x80] ;  /* 0xffff8004ff0a7984 */ /* 0x000e220008000a00 */
[--C-:B------:R-:W-:Y:S02]  /*4bb0*/  HADD2.F32 R9, -RZ, R22.reuse.H0_H0 ;  /* 0x20000016ff097230 */ /* 0x100fe40000004100 */
[----:B------:R-:W-:Y:S01]  /*4bc0*/  HADD2.F32 R40, -RZ, R22.H1_H1 ;  /* 0x30000016ff287230 */ /* 0x000fe20000004100 */
[----:B------:R-:W1:Y:S01]  /*4bd0*/  LDS.64 R20, [UR4+-0x78] ;  /* 0xffff8804ff147984 */ /* 0x000e620008000a00 */
[----:B------:R-:W-:Y:S02]  /*4be0*/  HADD2.F32 R42, -RZ, R19.H1_H1 ;  /* 0x30000013ff2a7230 */ /* 0x000fe40000004100 */
[--C-:B------:R-:W-:Y:S02]  /*4bf0*/  HADD2.F32 R12, -RZ, R26.reuse.H0_H0 ;  /* 0x2000001aff0c7230 */ /* 0x100fe40000004100 */
[----:B------:R-:W-:Y:S02]  /*4c00*/  HADD2.F32 R44, -RZ, R26.H1_H1 ;  /* 0x3000001aff2c7230 */ /* 0x000fe40000004100 */
[----:B------:R-:W-:-:S02]  /*4c10*/  HADD2.F32 R41, -RZ, R27.H1_H1 ;  /* 0x3000001bff297230 */ /* 0x000fc40000004100 */
[--C-:B0-----:R-:W-:Y:S02]  /*4c20*/  HADD2.F32 R13, -RZ, R10.reuse.H0_H0 ;  /* 0x2000000aff0d7230 */ /* 0x101fe40000004100 */
[----:B------:R-:W-:Y:S02]  /*4c30*/  HADD2.F32 R36, -RZ, R10.H1_H1 ;  /* 0x3000000aff247230 */ /* 0x000fe40000004100 */
[----:B------:R-:W-:Y:S02]  /*4c40*/  HADD2.F32 R10, -RZ, R19.H0_H0 ;  /* 0x20000013ff0a7230 */ /* 0x000fe40000004100 */
[-C--:B------:R-:W-:Y:S01]  /*4c50*/  FFMA.FTZ R9, R9, R13.reuse, RZ ;  /* 0x0000000d09097223 */ /* 0x080fe200000100ff */
[--C-:B------:R-:W-:Y:S02]  /*4c60*/  HADD2.F32 R38, -RZ, R11.reuse.H0_H0 ;  /* 0x2000000bff267230 */ /* 0x100fe40000004100 */
[----:B------:R-:W-:Y:S02]  /*4c70*/  HADD2.F32 R37, -RZ, R11.H1_H1 ;  /* 0x3000000bff257230 */ /* 0x000fe40000004100 */
[----:B------:R-:W-:Y:S01]  /*4c80*/  FFMA.FTZ R39, R10, R13, RZ ;  /* 0x0000000d0a277223 */ /* 0x000fe200000100ff */
[----:B------:R-:W-:-:S02]  /*4c90*/  HADD2.F32 R11, -RZ, R24.H0_H0 ;  /* 0x20000018ff0b7230 */ /* 0x000fc40000004100 */
[-C--:B------:R-:W-:Y:S01]  /*4ca0*/  FFMA.FTZ R9, R40, R36.reuse, R9 ;  /* 0x0000002428097223 */ /* 0x080fe20000010009 */
[----:B------:R-:W-:Y:S02]  /*4cb0*/  HADD2.F32 R40, -RZ, R24.H1_H1 ;  /* 0x30000018ff287230 */ /* 0x000fe40000004100 */
[-C--:B------:R-:W-:Y:S01]  /*4cc0*/  FFMA.FTZ R39, R42, R36.reuse, R39 ;  /* 0x000000242a277223 */ /* 0x080fe20000010027 */
[----:B------:R-:W-:Y:S02]  /*4cd0*/  HADD2.F32 R10, -RZ, R17.H0_H0 ;  /* 0x20000011ff0a7230 */ /* 0x000fe40000004100 */
[-C--:B------:R-:W-:Y:S01]  /*4ce0*/  FFMA.FTZ R11, R11, R13.reuse, RZ ;  /* 0x0000000d0b0b7223 */ /* 0x080fe200000100ff */
[----:B------:R-:W-:Y:S01]  /*4cf0*/  FFMA.FTZ R13, R12, R13, RZ ;  /* 0x0000000d0c0d7223 */ /* 0x000fe200000100ff */
[----:B------:R-:W-:Y:S02]  /*4d00*/  HADD2.F32 R42, -RZ, R25.H0_H0 ;  /* 0x20000019ff2a7230 */ /* 0x000fe40000004100 */
[----:B------:R-:W-:Y:S01]  /*4d10*/  FFMA.FTZ R11, R40, R36, R11 ;  /* 0x00000024280b7223 */ /* 0x000fe2000001000b */
[----:B------:R-:W-:-:S02]  /*4d20*/  HADD2.F32 R12, -RZ, R23.H0_H0 ;  /* 0x20000017ff0c7230 */ /* 0x000fc40000004100 */
[----:B------:R-:W-:Y:S01]  /*4d30*/  FFMA.FTZ R13, R44, R36, R13 ;  /* 0x000000242c0d7223 */ /* 0x000fe2000001000d */
[-C--:B------:R-:W-:Y:S01]  /*4d40*/  FFMA.FTZ R10, R10, R38.reuse, R9 ;  /* 0x000000260a0a7223 */ /* 0x080fe20000010009 */
[-C--:B------:R-:W-:Y:S01]  /*4d50*/  FFMA.FTZ R40, R42, R38.reuse, R11 ;  /* 0x000000262a287223 */ /* 0x080fe2000001000b */
[----:B------:R-:W-:Y:S02]  /*4d60*/  HADD2.F32 R36, -RZ, R27.H0_H0 ;  /* 0x2000001bff247230 */ /* 0x000fe40000004100 */
[-C--:B------:R-:W-:Y:S01]  /*4d70*/  FFMA.FTZ R12, R12, R38.reuse, R39 ;  /* 0x000000260c0c7223 */ /* 0x080fe20000010027 */
[----:B------:R-:W-:Y:S02]  /*4d80*/  HADD2.F32 R9, -RZ, R17.H1_H1 ;  /* 0x30000011ff097230 */ /* 0x000fe40000004100 */
[----:B------:R-:W-:Y:S02]  /*4d90*/  HADD2.F32 R11, -RZ, R23.H1_H1 ;  /* 0x30000017ff0b7230 */ /* 0x000fe40000004100 */
[----:B------:R-:W-:Y:S01]  /*4da0*/  FFMA.FTZ R38, R36, R38, R13 ;  /* 0x0000002624267223 */ /* 0x000fe2000001000d */
[----:B------:R-:W-:-:S02]  /*4db0*/  HADD2.F32 R39, -RZ, R25.H1_H1 ;  /* 0x30000019ff277230 */ /* 0x000fc40000004100 */
[-C--:B------:R-:W-:Y:S01]  /*4dc0*/  FFMA.FTZ R10, R9, R37.reuse, R10 ;  /* 0x00000025090a7223 */ /* 0x080fe2000001000a */
[----:B-1----:R-:W-:Y:S02]  /*4dd0*/  HADD2.F32 R9, -RZ, R20.H0_H0 ;  /* 0x20000014ff097230 */ /* 0x002fe40000004100 */
[-C--:B------:R-:W-:Y:S01]  /*4de0*/  FFMA.FTZ R36, R11, R37.reuse, R12 ;  /* 0x000000250b247223 */ /* 0x080fe2000001000c */
[----:B------:R-:W-:Y:S02]  /*4df0*/  HADD2.F32 R11, -RZ, R28.H0_H0 ;  /* 0x2000001cff0b7230 */ /* 0x000fe40000004100 */
[-C--:B------:R-:W-:Y:S01]  /*4e00*/  FFMA.FTZ R40, R39, R37.reuse, R40 ;  /* 0x0000002527287223 */ /* 0x080fe20000010028 */
[----:B------:R-:W-:Y:S02]  /*4e10*/  HADD2.F32 R13, -RZ, R30.H0_H0 ;  /* 0x2000001eff0d7230 */ /* 0x000fe40000004100 */
[----:B------:R-:W-:Y:S01]  /*4e20*/  FFMA.FTZ R38, R41, R37, R38 ;  /* 0x0000002529267223 */ /* 0x000fe20000010026 */
[----:B------:R-:W-:-:S02]  /*4e30*/  HADD2.F32 R20, -RZ, R20.H1_H1 ;  /* 0x30000014ff147230 */ /* 0x000fc40000004100 */
[-C--:B------:R-:W-:Y:S01]  /*4e40*/  FFMA.FTZ R11, R11, R9.reuse, R10 ;  /* 0x000000090b0b7223 */ /* 0x080fe2000001000a */
[----:B------:R-:W-:Y:S02]  /*4e50*/  HADD2.F32 R37, -RZ, R32.H0_H0 ;  /* 0x20000020ff257230 */ /* 0x000fe40000004100 */
[-C--:B------:R-:W-:Y:S01]  /*4e60*/  FFMA.FTZ R13, R13, R9.reuse, R36 ;  /* 0x000000090d0d7223 */ /* 0x080fe20000010024 */
[----:B------:R-:W-:Y:S02]  /*4e70*/  HADD2.F32 R42, -RZ, R28.H1_H1 ;  /* 0x3000001cff2a7230 */ /* 0x000fe40000004100 */
[----:B------:R-:W-:Y:S02]  /*4e80*/  HADD2.F32 R39, -RZ, R34.H0_H0 ;  /* 0x20000022ff277230 */ /* 0x000fe40000004100 */
[----:B------:R-:W-:Y:S01]  /*4e90*/  FFMA.FTZ R37, R37, R9, R40 ;  /* 0x0000000925257223 */ /* 0x000fe20000010028 */
[----:B------:R-:W-:Y:S02]  /*4ea0*/  HADD2.F32 R36, -RZ, R30.H1_H1 ;  /* 0x3000001eff247230 */ /* 0x000fe40000004100 */
[----:B------:R-:W-:Y:S01]  /*4eb0*/  FFMA.FTZ R11, R42, R20, R11 ;  /* 0x000000142a0b7223 */ /* 0x000fe2000001000b */
[----:B------:R-:W-:-:S02]  /*4ec0*/  HADD2.F32 R40, -RZ, R32.H1_H1 ;  /* 0x30000020ff287230 */ /* 0x000fc40000004100 */
[----:B------:R-:W-:Y:S01]  /*4ed0*/  FFMA.FTZ R9, R39, R9, R38 ;  /* 0x0000000927097223 */ /* 0x000fe20000010026 */
[----:B------:R-:W-:Y:S02]  /*4ee0*/  HADD2.F32 R42, -RZ, R34.H1_H1 ;  /* 0x30000022ff2a7230 */ /* 0x000fe40000004100 */
[-C--:B------:R-:W-:Y:S01]  /*4ef0*/  FFMA.FTZ R13, R36, R20.reuse, R13 ;  /* 0x00000014240d7223 */ /* 0x080fe2000001000d */
[----:B------:R-:W-:Y:S02]  /*4f00*/  HADD2.F32 R12, -RZ, R21.H0_H0 ;  /* 0x20000015ff0c7230 */ /* 0x000fe40000004100 */
[-C--:B------:R-:W-:Y:S01]  /*4f10*/  FFMA.FTZ R37, R40, R20.reuse, R37 ;  /* 0x0000001428257223 */ /* 0x080fe20000010025 */
[----:B------:R-:W-:Y:S02]  /*4f20*/  HADD2.F32 R10, -RZ, R29.H0_H0 ;  /* 0x2000001dff0a7230 */ /* 0x000fe40000004100 */
[----:B------:R-:W-:Y:S01]  /*4f30*/  FFMA.FTZ R9, R42, R20, R9 ;  /* 0x000000142a097223 */ /* 0x000fe20000010009 */
[----:B------:R-:W-:-:S02]  /*4f40*/  HADD2.F32 R38, -RZ, R31.H0_H0 ;  /* 0x2000001fff267230 */ /* 0x000fc40000004100 */
[----:B------:R-:W-:Y:S02]  /*4f50*/  HADD2.F32 R36, -RZ, R33.H0_H0 ;  /* 0x20000021ff247230 */ /* 0x000fe40000004100 */
[-C--:B------:R-:W-:Y:S01]  /*4f60*/  FFMA.FTZ R10, R10, R12.reuse, R11 ;  /* 0x0000000c0a0a7223 */ /* 0x080fe2000001000b */
[----:B------:R-:W-:Y:S02]  /*4f70*/  HADD2.F32 R21, -RZ, R21.H1_H1 ;  /* 0x30000015ff157230 */ /* 0x000fe40000004100 */
[-C--:B------:R-:W-:Y:S01]  /*4f80*/  FFMA.FTZ R20, R38, R12.reuse, R13 ;  /* 0x0000000c26147223 */ /* 0x080fe2000001000d */
[----:B------:R-:W-:Y:S02]  /*4f90*/  HADD2.F32 R38, -RZ, R35.H0_H0 ;  /* 0x20000023ff267230 */ /* 0x000fe40000004100 */
[----:B------:R-:W-:Y:S01]  /*4fa0*/  FFMA.FTZ R36, R36, R12, R37 ;  /* 0x0000000c24247223 */ /* 0x000fe20000010025 */
[----:B------:R-:W-:Y:S02]  /*4fb0*/  HADD2.F32 R11, -RZ, R29.H1_H1 ;  /* 0x3000001dff0b7230 */ /* 0x000fe40000004100 */
[----:B------:R-:W-:-:S02]  /*4fc0*/  HADD2.F32 R13, -RZ, R31.H1_H1 ;  /* 0x3000001fff0d7230 */ /* 0x000fc40000004100 */
[----:B------:R-:W-:Y:S01]  /*4fd0*/  FFMA.FTZ R12, R38, R12, R9 ;  /* 0x0000000c260c7223 */ /* 0x000fe20000010009 */
[----:B------:R-:W-:Y:S02]  /*4fe0*/  HADD2.F32 R39, -RZ, R33.H1_H1 ;  /* 0x30000021ff277230 */ /* 0x000fe40000004100 */
[-C--:B------:R-:W-:Y:S01]  /*4ff0*/  FFMA.FTZ R10, R11, R21.reuse, R10 ;  /* 0x000000150b0a7223 */ /* 0x080fe2000001000a */
[----:B------:R-:W-:Y:S02]  /*5000*/  HADD2.F32 R37, -RZ, R35.H1_H1 ;  /* 0x30000023ff257230 */ /* 0x000fe40000004100 */
[-C--:B------:R-:W-:Y:S01]  /*5010*/  FFMA.FTZ R20, R13, R21.reuse, R20 ;  /* 0x000000150d147223 */ /* 0x080fe20000010014 */
[--C-:B------:R-:W-:Y:S02]  /*5020*/  HADD2.F32 R9, -RZ, R102.reuse.H0_H0 ;  /* 0x20000066ff097230 */ /* 0x100fe40000004100 */
[----:B------:R-:W-:Y:S01]  /*5030*/  FFMA.FTZ R36, R39, R21, R36 ;  /* 0x0000001527247223 */ /* 0x000fe20000010024 */
[----:B------:R-:W-:-:S02]  /*5040*/  HADD2.F32 R11, -RZ, R102.H1_H1 ;  /* 0x30000066ff0b7230 */ /* 0x000fc40000004100 */
[----:B------:R-:W-:Y:S01]  /*5050*/  FFMA.FTZ R12, R37, R21, R12 ;  /* 0x00000015250c7223 */ /* 0x000fe2000001000c */
[--C-:B------:R-:W-:Y:S02]  /*5060*/  HADD2.F32 R13, -RZ, R103.reuse.H0_H0 ;  /* 0x20000067ff0d7230 */ /* 0x100fe40000004100 */
[----:B------:R-:W-:Y:S01]  /*5070*/  FMUL.FTZ R10, R9, R10 ;  /* 0x0000000a090a7220 */ /* 0x000fe20000410000 */
[----:B------:R-:W-:Y:S02]  /*5080*/  HADD2.F32 R39, -RZ, R103.H1_H1 ;  /* 0x30000067ff277230 */ /* 0x000fe40000004100 */
[----:B------:R-:W-:Y:S01]  /*5090*/  FMUL.FTZ R20, R11, R20 ;  /* 0x000000140b147220 */ /* 0x000fe20000410000 */
[----:B------:R-:W-:Y:S01]  /*50a0*/  FMUL.FTZ R36, R13, R36 ;  /* 0x000000240d247220 */ /* 0x000fe20000410000 */
[----:B------:R-:W-:Y:S01]  /*50b0*/  F2FP.F16.F32.PACK_AB R10, RZ, R10 ;  /* 0x0000000aff0a723e */ /* 0x000fe200000000ff */
[----:B------:R-:W-:Y:S02]  /*50c0*/  FMUL.FTZ R12, R39, R12 ;  /* 0x0000000c270c7220 */ /* 0x000fe40000410000 */
[----:B------:R-:W-:-:S02]  /*50d0*/  F2FP.F16.F32.PACK_AB R20, RZ, R20 ;  /* 0x00000014ff14723e */ /* 0x000fc400000000ff */
[----:B------:R-:W-:Y:S02]  /*50e0*/  F2FP.F16.F32.PACK_AB R36, RZ, R36 ;  /* 0x00000024ff24723e */ /* 0x000fe400000000ff */
[----:B------:R-:W-:Y:S02]  /*50f0*/  F2FP.F16.F32.PACK_AB R12, RZ, R12 ;  /* 0x0000000cff0c723e */ /* 0x000fe400000000ff */
[----:B------:R-:W-:Y:S02]  /*5100*/  PRMT R10, R10, 0x5410, R20 ;  /* 0x000054100a0a7816 */ /* 0x000fe40000000014 */
[----:B------:R-:W-:-:S03]  /*5110*/  PRMT R36, R36, 0x5410, R12 ;  /* 0x0000541024247816 */ /* 0x000fc6000000000c */
[----:B------:R-:W-:Y:S02]  /*5120*/  HFMA2 R6, R10, 1, 1, R6 ;  /* 0x3c003c000a067831 */ /* 0x000fe40000000006 */
[----:B------:R-:W-:-:S07]  /*5130*/  HADD2 R5, R36, R5 ;  /* 0x0000000524057230 */ /* 0x000fce0000000000 */
.L_x_234:
[----:B------:R-:W-:Y:S05]  /*5140*/  @!P4 BRA `(.L_x_233) ;  /* 0x0000000800e0c947 */ /* 0x000fea0003800000 */
[----:B------:R-:W-:-:S04]  /*5150*/  PRMT R9, R92, 0x9910, RZ ;  /* 0x000099105c097816 */ /* 0x000fc800000000ff */
[----:B------:R-:W-:-:S13]  /*5160*/  ISETP.NE.AND P3, PT, R9, RZ, PT ;  /* 0x000000ff0900720c */ /* 0x000fda0003f65270 */
[----:B------:R-:W-:Y:S05]  /*5170*/  @!P3 BRA `(.L_x_235) ;  /* 0x000000040068b947 */ /* 0x000fea0003800000 */
[----:B------:R-:W0:Y:S01]  /*5180*/  LDS.64 R10, [UR4] ;  /* 0x00000004ff0a7984 */ /* 0x000e220008000a00 */
[--C-:B------:R-:W-:Y:S02]  /*5190*/  HADD2.F32 R9, -RZ, R22.reuse.H0_H0 ;  /* 0x20000016ff097230 */ /* 0x100fe40000004100 */
[----:B------:R-:W-:Y:S01]  /*51a0*/  HADD2.F32 R40, -RZ, R22.H1_H1 ;  /* 0x30000016ff287230 */ /* 0x000fe20000004100 */
[----:B------:R-:W1:Y:S01]  /*51b0*/  LDS.64 R20, [UR4+0x8] ;  /* 0x00000804ff147984 */ /* 0x000e620008000a00 */
        /* <DEDUP_REMOVED lines=86> */
.L_x_235:
[----:B------:R-:W-:Y:S05]  /*5720*/  @P0 BRA `(.L_x_233) ;  /* 0x0000000400680947 */ /* 0x000fea0003800000 */
[----:B------:R-:W0:Y:S01]  /*5730*/  LDS.64 R10, [UR4+0x80] ;  /* 0x00008004ff0a7984 */ /* 0x000e220008000a00 */
[--C-:B------:R-:W-:Y:S02]  /*5740*/  HADD2.F32 R9, -RZ, R22.reuse.H0_H0 ;  /* 0x20000016ff097230 */ /* 0x100fe40000004100 */
[----:B------:R-:W-:Y:S01]  /*5750*/  HADD2.F32 R22, -RZ, R22.H1_H1 ;  /* 0x30000016ff167230 */ /* 0x000fe20000004100 */
[----:B------:R-:W1:Y:S01]  /*5760*/  LDS.64 R20, [UR4+0x88] ;  /* 0x00008804ff147984 */ /* 0x000e620008000a00 */
[--C-:B------:R-:W-:Y:S02]  /*5770*/  HADD2.F32 R12, -RZ, R26.reuse.H0_H0 ;  /* 0x2000001aff0c7230 */ /* 0x100fe40000004100 */
[----:B------:R-:W-:Y:S02]  /*5780*/  HADD2.F32 R40, -RZ, R19.H1_H1 ;  /* 0x30000013ff287230 */ /* 0x000fe40000004100 */
[----:B------:R-:W-:Y:S02]  /*5790*/  HADD2.F32 R26, -RZ, R26.H1_H1 ;  /* 0x3000001aff1a7230 */ /* 0x000fe40000004100 */
[----:B0-----:R-:W-:-:S02]  /*57a0*/  HADD2.F32 R13, -RZ, R10.H0_H0 ;  /* 0x2000000aff0d7230 */ /* 0x001fc40000004100 */
[--C-:B------:R-:W-:Y:S02]  /*57b0*/  HADD2.F32 R38, -RZ, R11.reuse.H0_H0 ;  /* 0x2000000bff267230 */ /* 0x100fe40000004100 */
[----:B------:R-:W-:Y:S02]  /*57c0*/  HADD2.F32 R37, -RZ, R11.H1_H1 ;  /* 0x3000000bff257230 */ /* 0x000fe40000004100 */
[-C--:B------:R-:W-:Y:S01]  /*57d0*/  FFMA.FTZ R9, R9, R13.reuse, RZ ;  /* 0x0000000d09097223 */ /* 0x080fe200000100ff */
[----:B------:R-:W-:Y:S02]  /*57e0*/  HADD2.F32 R11, -RZ, R24.H0_H0 ;  /* 0x20000018ff0b7230 */ /* 0x000fe40000004100 */
[----:B------:R-:W-:Y:S02]  /*57f0*/  HADD2.F32 R36, -RZ, R10.H1_H1 ;  /* 0x3000000aff247230 */ /* 0x000fe40000004100 */
[----:B------:R-:W-:Y:S02]  /*5800*/  HADD2.F32 R10, -RZ, R19.H0_H0 ;  /* 0x20000013ff0a7230 */ /* 0x000fe40000004100 */
[----:B------:R-:W-:Y:S01]  /*5810*/  FFMA.FTZ R11, R11, R13, RZ ;  /* 0x0000000d0b0b7223 */ /* 0x000fe200000100ff */
[----:B------:R-:W-:-:S02]  /*5820*/  HADD2.F32 R24, -RZ, R24.H1_H1 ;  /* 0x30000018ff187230 */ /* 0x000fc40000004100 */
[-C--:B------:R-:W-:Y:S01]  /*5830*/  FFMA.FTZ R9, R22, R36.reuse, R9 ;  /* 0x0000002416097223 */ /* 0x080fe20000010009 */
[----:B------:R-:W-:Y:S02]  /*5840*/  HADD2.F32 R22, -RZ, R25.H0_H0 ;  /* 0x20000019ff167230 */ /* 0x000fe40000004100 */
[-C--:B------:R-:W-:Y:S01]  /*5850*/  FFMA.FTZ R19, R10, R13.reuse, RZ ;  /* 0x0000000d0a137223 */ /* 0x080fe200000100ff */
[----:B------:R-:W-:Y:S01]  /*5860*/  FFMA.FTZ R13, R12, R13, RZ ;  /* 0x0000000d0c0d7223 */ /* 0x000fe200000100ff */
[-C--:B------:R-:W-:Y:S01]  /*5870*/  FFMA.FTZ R11, R24, R36.reuse, R11 ;  /* 0x00000024180b7223 */ /* 0x080fe2000001000b */
[----:B------:R-:W-:Y:S02]  /*5880*/  HADD2.F32 R10, -RZ, R17.H0_H0 ;  /* 0x20000011ff0a7230 */ /* 0x000fe40000004100 */
[----:B------:R-:W-:Y:S01]  /*5890*/  FFMA.FTZ R19, R40, R36, R19 ;  /* 0x0000002428137223 */ /* 0x000fe20000010013 */
[----:B------:R-:W-:Y:S02]  /*58a0*/  HADD2.F32 R12, -RZ, R23.H0_H0 ;  /* 0x20000017ff0c7230 */ /* 0x000fe40000004100 */
[----:B------:R-:W-:Y:S01]  /*58b0*/  FFMA.FTZ R24, R22, R38, R11 ;  /* 0x0000002616187223 */ /* 0x000fe2000001000b */
[----:B------:R-:W-:-:S02]  /*58c0*/  HADD2.F32 R22, -RZ, R27.H0_H0 ;  /* 0x2000001bff167230 */ /* 0x000fc40000004100 */
[----:B------:R-:W-:Y:S01]  /*58d0*/  FFMA.FTZ R13, R26, R36, R13 ;  /* 0x000000241a0d7223 */ /* 0x000fe2000001000d */
[----:B------:R-:W-:Y:S02]  /*58e0*/  HADD2.F32 R17, -RZ, R17.H1_H1 ;  /* 0x30000011ff117230 */ /* 0x000fe40000004100 */
[-C--:B------:R-:W-:Y:S01]  /*58f0*/  FFMA.FTZ R10, R10, R38.reuse, R9 ;  /* 0x000000260a0a7223 */ /* 0x080fe20000010009 */
[----:B------:R-:W-:Y:S02]  /*5900*/  HADD2.F32 R23, -RZ, R23.H1_H1 ;  /* 0x30000017ff177230 */ /* 0x000fe40000004100 */
[-C--:B------:R-:W-:Y:S01]  /*5910*/  FFMA.FTZ R12, R12, R38.reuse, R19 ;  /* 0x000000260c0c7223 */ /* 0x080fe20000010013 */
        /* <DEDUP_REMOVED lines=10> */
[----:B------:R-:W-:-:S02]  /*59c0*/  HADD2.F32 R17, -RZ, R32.H0_H0 ;  /* 0x20000020ff117230 */ /* 0x000fc40000004100 */
[-C--:B------:R-:W-:Y:S01]  /*59d0*/  FFMA.FTZ R13, R13, R9.reuse, R22 ;  /* 0x000000090d0d7223 */ /* 0x080fe20000010016 */
[----:B------:R-:W-:Y:S02]  /*59e0*/  HADD2.F32 R19, -RZ, R34.H0_H0 ;  /* 0x20000022ff137230 */ /* 0x000fe40000004100 */
[-C--:B------:R-:W-:Y:S01]  /*59f0*/  FFMA.FTZ R11, R11, R9.reuse, R10 ;  /* 0x000000090b0b7223 */ /* 0x080fe2000001000a */
[----:B------:R-:W-:Y:S02]  /*5a00*/  HADD2.F32 R20, -RZ, R20.H1_H1 ;  /* 0x30000014ff147230 */ /* 0x000fe40000004100 */
[-C--:B------:R-:W-:Y:S01]  /*5a10*/  FFMA.FTZ R17, R17, R9.reuse, R24 ;  /* 0x0000000911117223 */ /* 0x080fe20000010018 */
[----:B------:R-:W-:Y:S02]  /*5a20*/  HADD2.F32 R30, -RZ, R30.H1_H1 ;  /* 0x3000001eff1e7230 */ /* 0x000fe40000004100 */
[----:B------:R-:W-:Y:S01]  /*5a30*/  FFMA.FTZ R9, R19, R9, R38 ;  /* 0x0000000913097223 */ /* 0x000fe20000010026 */
[----:B------:R-:W-:-:S02]  /*5a40*/  HADD2.F32 R28, -RZ, R28.H1_H1 ;  /* 0x3000001cff1c7230 */ /* 0x000fc40000004100 */
[----:B------:R-:W-:Y:S02]  /*5a50*/  HADD2.F32 R32, -RZ, R32.H1_H1 ;  /* 0x30000020ff207230 */ /* 0x000fe40000004100 */
[-C--:B------:R-:W-:Y:S01]  /*5a60*/  FFMA.FTZ R13, R30, R20.reuse, R13 ;  /* 0x000000141e0d7223 */ /* 0x080fe2000001000d */
        /* <DEDUP_REMOVED lines=9> */
[----:B------:R-:W-:Y:S02]  /*5b00*/  HADD2.F32 R22, -RZ, R33.H0_H0 ;  /* 0x20000021ff167230 */ /* 0x000fe40000004100 */
[-C--:B------:R-:W-:Y:S01]  /*5b10*/  FFMA.FTZ R10, R10, R12.reuse, R11 ;  /* 0x0000000c0a0a7223 */ /* 0x080fe2000001000b */
[----:B------:R-:W-:Y:S02]  /*5b20*/  HADD2.F32 R21, -RZ, R21.H1_H1 ;  /* 0x30000015ff157230 */ /* 0x000fe40000004100 */
[----:B------:R-:W-:Y:S02]  /*5b30*/  HADD2.F32 R29, -RZ, R29.H1_H1 ;  /* 0x3000001dff1d7230 */ /* 0x000fe40000004100 */
[----:B------:R-:W-:Y:S01]  /*5b40*/  FFMA.FTZ R22, R22, R12, R17 ;  /* 0x0000000c16167223 */ /* 0x000fe20000010011 */
        /* <DEDUP_REMOVED lines=24> */
.L_x_233:
[----:B------:R-:W0:Y:S02]  /*5cd0*/  LDC R85, c[0x0][0x3ac] ;  /* 0x0000eb00ff557b82 */ /* 0x000e240000000800 */
[----:B0-----:R-:W-:-:S05]  /*5ce0*/  IMAD.WIDE R100, R85, 0x4, R100 ;  /* 0x0000000455647825 */ /* 0x001fca00078e0264 */
[----:B------:R-:W2:Y:S02]  /*5cf0*/  LDG.E.128.CONSTANT R20, desc[UR8][R100.64] ;  /* 0x0000000864147981 */ /* 0x000ea4000c1e9d00 */
[C---:B--2---:R-:W-:Y:S02]  /*5d00*/  LOP3.LUT R9, R20.reuse, 0xf000f, RZ, 0xc0, !PT ;  /* 0x000f000f14097812 */ /* 0x044fe400078ec0ff */
[----:B------:R-:W-:Y:S02]  /*5d10*/  LOP3.LUT R10, R20, 0xf000f0, RZ, 0xc0, !PT ;  /* 0x00f000f0140a7812 */ /* 0x000fe400078ec0ff */
[C---:B------:R-:W-:Y:S02]  /*5d20*/  LOP3.LUT R11, R21.reuse, 0xf000f, RZ, 0xc0, !PT ;  /* 0x000f000f150b7812 */ /* 0x040fe400078ec0ff */
[----:B------:R-:W-:Y:S02]  /*5d30*/  LOP3.LUT R12, R21, 0xf000f0, RZ, 0xc0, !PT ;  /* 0x00f000f0150c7812 */ /* 0x000fe400078ec0ff */
[----:B------:R-:W-:-:S02]  /*5d40*/  LOP3.LUT R13, R22, 0xf000f, RZ, 0xc0, !PT ;  /* 0x000f000f160d7812 */ /* 0x000fc400078ec0ff */
[----:B------:R-:W-:Y:S02]  /*5d50*/  LOP3.LUT R19, R22, 0xf000f0, RZ, 0xc0, !PT ;  /* 0x00f000f016137812 */ /* 0x000fe400078ec0ff */
[----:B------:R-:W-:Y:S02]  /*5d60*/  LOP3.LUT R24, R23, 0xf000f, RZ, 0xc0, !PT ;  /* 0x000f000f17187812 */ /* 0x000fe400078ec0ff */
[----:B------:R-:W-:Y:S02]  /*5d70*/  SHF.R.U32.HI R20, RZ, 0x8, R20 ;  /* 0x00000008ff147819 */ /* 0x000fe40000011614 */
[----:B------:R-:W-:Y:S02]  /*5d80*/  SHF.R.U32.HI R21, RZ, 0x8, R21 ;  /* 0x00000008ff157819 */ /* 0x000fe40000011615 */
[----:B------:R-:W-:Y:S02]  /*5d90*/  SHF.R.U32.HI R22, RZ, 0x8, R22 ;  /* 0x00000008ff167819 */ /* 0x000fe40000011616 */
[----:B------:R-:W-:-:S02]  /*5da0*/  SHF.R.U32.HI R28, RZ, 0x8, R23 ;  /* 0x00000008ff1c7819 */ /* 0x000fc40000011617 */
        /* <DEDUP_REMOVED lines=8> */
[----:B------:R-:W-:Y:S01]  /*5e30*/  HFMA2 R25, R25, R14.H0_H0, -72, -72 ;  /* 0xd480d48019197431 */ /* 0x000fe2000004000e */
        /* <DEDUP_REMOVED lines=14> */
[----:B------:R-:W-:Y:S01]  /*5f20*/  HFMA2 R27, R27, R14.H0_H0, -72, -72 ;  /* 0xd480d4801b1b7431 */ /* 0x000fe2000004000e */
[----:B------:R-:W-:-:S02]  /*5f30*/  LOP3.LUT R12, R12, 0x64006400, RZ, 0xfc, !PT ;  /* 0x640064000c0c7812 */ /* 0x000fc400078efcff */
[----:B------:R-:W-:Y:S01]  /*5f40*/  LOP3.LUT R21, R21, 0x64006400, RZ, 0xfc, !PT ;  /* 0x6400640015157812 */ /* 0x000fe200078efcff */
[----:B------:R-:W-:Y:S01]  /*5f50*/  HFMA2 R29, R29, R14.H0_H0, -72, -72 ;  /* 0xd480d4801d1d7431 */ /* 0x000fe2000004000e */
[----:B------:R-:W-:Y:S01]  /*5f60*/  LOP3.LUT R32, R19, 0x64006400, RZ, 0xfc, !PT ;  /* 0x6400640013207812 */ /* 0x000fe200078efcff */
[----:B------:R-:W-:Y:S01]  /*5f70*/  HADD2 R19, R11, -1032, -1032 ;  /* 0xe408e4080b137430 */ /* 0x000fe20000000000 */
[----:B------:R-:W-:Y:S01]  /*5f80*/  LOP3.LUT R33, R22, 0x64006400, RZ, 0xfc, !PT ;  /* 0x6400640016217812 */ /* 0x000fe200078efcff */
[----:B------:R-:W-:Y:S01]  /*5f90*/  HADD2 R22, R9, -1032, -1032 ;  /* 0xe408e40809167430 */ /* 0x000fe20000000000 */
[----:B------:R-:W-:Y:S01]  /*5fa0*/  LOP3.LUT R34, R24, 0x64006400, RZ, 0xfc, !PT ;  /* 0x6400640018227812 */ /* 0x000fe200078efcff */
[----:B------:R-:W-:Y:S01]  /*5fb0*/  HADD2 R24, R13, -1032, -1032 ;  /* 0xe408e4080d187430 */ /* 0x000fe20000000000 */
[----:B------:R-:W-:Y:S01]  /*5fc0*/  LOP3.LUT R35, R28, 0x64006400, RZ, 0xfc, !PT ;  /* 0x640064001c237812 */ /* 0x000fe200078efcff */
[----:B------:R-:W-:Y:S02]  /*5fd0*/  HADD2 R28, R10, -1032, -1032 ;  /* 0xe408e4080a1c7430 */ /* 0x000fe40000000000 */
[----:B------:R-:W-:-:S02]  /*5fe0*/  HADD2 R30, R12, -1032, -1032 ;  /* 0xe408e4080c1e7430 */ /* 0x000fc40000000000 */
[-C--:B------:R-:W-:Y:S02]  /*5ff0*/  HFMA2 R31, R21, R14.reuse.H0_H0, -72, -72 ;  /* 0xd480d480151f7431 */ /* 0x080fe4000004000e */
[----:B------:R-:W-:Y:S02]  /*6000*/  HADD2 R32, R32, -1032, -1032 ;  /* 0xe408e40820207430 */ /* 0x000fe40000000000 */
[-C--:B------:R-:W-:Y:S02]  /*6010*/  HFMA2 R33, R33, R14.reuse.H0_H0, -72, -72 ;  /* 0xd480d48021217431 */ /* 0x080fe4000004000e */
[----:B------:R-:W-:Y:S02]  /*6020*/  HADD2 R34, R34, -1032, -1032 ;  /* 0xe408e40822227430 */ /* 0x000fe40000000000 */
[----:B------:R-:W-:Y:S01]  /*6030*/  HFMA2 R35, R35, R14.H0_H0, -72, -72 ;  /* 0xd480d48023237431 */ /* 0x000fe2000004000e */
[----:B------:R-:W-:Y:S06]  /*6040*/  @!P1 BRA `(.L_x_236) ;  /* 0x0000000400689947 */ /* 0x000fec0003800000 */
[----:B------:R-:W0:Y:S01]  /*6050*/  LDS.64 R12, [UR4+-0xf0] ;  /* 0xffff1004ff0c7984 */ /* 0x000e220008000a00 */
[--C-:B------:R-:W-:Y:S02]  /*6060*/  HADD2.F32 R39, -RZ, R19.reuse.H0_H0 ;  /* 0x20000013ff277230 */ /* 0x100fe40000004100 */
[----:B------:R-:W-:Y:S01]  /*6070*/  HADD2.F32 R9, -RZ, R22.H0_H0 ;  /* 0x20000016ff097230 */ /* 0x000fe20000004100 */
[----:B------:R-:W1:Y:S01]  /*6080*/  LDS.64 R20, [UR4+-0xe8] ;  /* 0xffff1804ff147984 */ /* 0x000e620008000a00 */
[----:B------:R-:W-:Y:S02]  /*6090*/  HADD2.F32 R11, -RZ, R24.H0_H0 ;  /* 0x20000018ff0b7230 */ /* 0x000fe40000004100 */
[----:B------:R-:W-:Y:S02]  /*60a0*/  HADD2.F32 R40, -RZ, R19.H1_H1 ;  /* 0x30000013ff287230 */ /* 0x000fe40000004100 */
[----:B------:R-:W-:Y:S02]  /*60b0*/  HADD2.F32 R46, -RZ, R26.H1_H1 ;  /* 0x3000001aff2e7230 */ /* 0x000fe40000004100 */
[----:B------:R-:W-:-:S02]  /*60c0*/  HADD2.F32 R41, -RZ, R27.H1_H1 ;  /* 0x3000001bff297230 */ /* 0x000fc40000004100 */
[--C-:B0-----:R-:W-:Y:S02]  /*60d0*/  HADD2.F32 R10, -RZ, R12.reuse.H0_H0 ;  /* 0x2000000cff0a7230 */ /* 0x101fe40000004100 */
[----:B------:R-:W-:Y:S02]  /*60e0*/  HADD2.F32 R37, -RZ, R12.H1_H1 ;  /* 0x3000000cff257230 */ /* 0x000fe40000004100 */
[--C-:B------:R-:W-:Y:S02]  /*60f0*/  HADD2.F32 R36, -RZ, R13.reuse.H0_H0 ;  /* 0x2000000dff247230 */ /* 0x100fe40000004100 */
[----:B------:R-:W-:Y:S01]  /*6100*/  FFMA.FTZ R42, R10, R39, RZ ;  /* 0x000000270a2a7223 */ /* 0x000fe200000100ff */
[----:B------:R-:W-:Y:S02]  /*6110*/  HADD2.F32 R38, -RZ, R13.H1_H1 ;  /* 0x3000000dff267230 */ /* 0x000fe40000004100 */
[----:B------:R-:W-:Y:S01]  /*6120*/  FFMA.FTZ R9, R9, R10, RZ ;  /* 0x0000000a09097223 */ /* 0x000fe200000100ff */
[----:B------:R-:W-:-:S02]  /*6130*/  HADD2.F32 R12, -RZ, R22.H1_H1 ;  /* 0x30000016ff0c7230 */ /* 0x000fc40000004100 */
[----:B------:R-:W-:Y:S01]  /*6140*/  FFMA.FTZ R44, R10, R11, RZ ;  /* 0x0000000b0a2c7223 */ /* 0x000fe200000100ff */
[----:B------:R-:W-:Y:S02]  /*6150*/  HADD2.F32 R13, -RZ, R26.H0_H0 ;  /* 0x2000001aff0d7230 */ /* 0x000fe40000004100 */
[----:B------:R-:W-:Y:S01]  /*6160*/  FFMA.FTZ R11, R37, R40, R42 ;  /* 0x00000028250b7223 */ /* 0x000fe2000001002a */
[----:B------:R-:W-:Y:S02]  /*6170*/  HADD2.F32 R40, -RZ, R24.H1_H1 ;  /* 0x30000018ff287230 */ /* 0x000fe40000004100 */
[----:B------:R-:W-:Y:S01]  /*6180*/  FFMA.FTZ R9, R12, R37, R9 ;  /* 0x000000250c097223 */ /* 0x000fe20000010009 */
[----:B------:R-:W-:Y:S02]  /*6190*/  HADD2.F32 R12, -RZ, R23.H0_H0 ;  /* 0x20000017ff0c7230 */ /* 0x000fe40000004100 */
[----:B------:R-:W-:Y:S01]  /*61a0*/  FFMA.FTZ R13, R10, R13, RZ ;  /* 0x0000000d0a0d7223 */ /* 0x000fe200000100ff */
[----:B------:R-:W-:-:S02]  /*61b0*/  HADD2.F32 R10, -RZ, R17.H0_H0 ;  /* 0x20000011ff0a7230 */ /* 0x000fc40000004100 */
[C---:B------:R-:W-:Y:S01]  /*61c0*/  FFMA.FTZ R39, R37.reuse, R40, R44 ;  /* 0x0000002825277223 */ /* 0x040fe2000001002c */
[----:B------:R-:W-:Y:S02]  /*61d0*/  HADD2.F32 R42, -RZ, R25.H0_H0 ;  /* 0x20000019ff2a7230 */ /* 0x000fe40000004100 */
[----:B------:R-:W-:Y:S01]  /*61e0*/  FFMA.FTZ R37, R37, R46, R13 ;  /* 0x0000002e25257223 */ /* 0x000fe2000001000d */
[----:B------:R-:W-:Y:S01]  /*61f0*/  FFMA.FTZ R13, R36, R12, R11 ;  /* 0x0000000c240d7223 */ /* 0x000fe2000001000b */
[----:B------:R-:W-:Y:S02]  /*6200*/  HADD2.F32 R12, -RZ, R27.H0_H0 ;  /* 0x2000001bff0c7230 */ /* 0x000fe40000004100 */
[----:B------:R-:W-:Y:S01]  /*6210*/  FFMA.FTZ R10, R10, R36, R9 ;  /* 0x000000240a0a7223 */ /* 0x000fe20000010009 */
[----:B------:R-:W-:Y:S02]  /*6220*/  HADD2.F32 R9, -RZ, R17.H1_H1 ;  /* 0x30000011ff097230 */ /* 0x000fe40000004100 */
[----:B------:R-:W-:Y:S01]  /*6230*/  FFMA.FTZ R42, R36, R42, R39 ;  /* 0x0000002a242a7223 */ /* 0x000fe20000010027 */
[----:B------:R-:W-:-:S02]  /*6240*/  HADD2.F32 R11, -RZ, R23.H1_H1 ;  /* 0x30000017ff0b7230 */ /* 0x000fc40000004100 */
[----:B------:R-:W-:Y:S01]  /*6250*/  FFMA.FTZ R12, R36, R12, R37 ;  /* 0x0000000c240c7223 */ /* 0x000fe20000010025 */
[----:B------:R-:W-:Y:S02]  /*6260*/  HADD2.F32 R39, -RZ, R25.H1_H1 ;  /* 0x30000019ff277230 */ /* 0x000fe40000004100 */
[----:B------:R-:W-:Y:S01]  /*6270*/  FFMA.FTZ R9, R9, R38, R10 ;  /* 0x0000002609097223 */ /* 0x000fe2000001000a */
[----:B------:R-:W-:Y:S02]  /*6280*/  HADD2.F32 R10, -RZ, R28.H0_H0 ;  /* 0x2000001cff0a7230 */ /* 0x000fe40000004100 */
[C---:B------:R-:W-:Y:S01]  /*6290*/  FFMA.FTZ R41, R38.reuse, R41, R12 ;  /* 0x0000002926297223 */ /* 0x040fe2000001000c */
[--C-:B-1----:R-:W-:Y:S02]  /*62a0*/  HADD2.F32 R12, -RZ, R20.reuse.H0_H0 ;  /* 0x20000014ff0c7230 */ /* 0x102fe40000004100 */
[----:B------:R-:W-:Y:S01]  /*62b0*/  FFMA.FTZ R37, R38, R11, R13 ;  /* 0x0000000b26257223 */ /* 0x000fe2000001000d */
[----:B------:R-:W-:-:S02]  /*62c0*/  HADD2.F32 R20, -RZ, R20.H1_H1 ;  /* 0x30000014ff147230 */ /* 0x000fc40000004100 */
[----:B------:R-:W-:Y:S01]  /*62d0*/  FFMA.FTZ R39, R38, R39, R42 ;  /* 0x0000002726277223 */ /* 0x000fe2000001002a */
[----:B------:R-:W-:Y:S02]  /*62e0*/  HADD2.F32 R11, -RZ, R28.H1_H1 ;  /* 0x3000001cff0b7230 */ /* 0x000fe40000004100 */
[----:B------:R-:W-:Y:S01]  /*62f0*/  FFMA.FTZ R10, R10, R12, R9 ;  /* 0x0000000c0a0a7223 */ /* 0x000fe20000010009 */
[--C-:B------:R-:W-:Y:S02]  /*6300*/  HADD2.F32 R13, -RZ, R21.reuse.H0_H0 ;  /* 0x20000015ff0d7230 */ /* 0x100fe40000004100 */
[----:B------:R-:W-:Y:S02]  /*6310*/  HADD2.F32 R36, -RZ, R21.H1_H1 ;  /* 0x30000015ff247230 */ /* 0x000fe40000004100 */
[----:B------:R-:W-:Y:S01]  /*6320*/  FFMA.FTZ R10, R11, R20, R10 ;  /* 0x000000140b0a7223 */ /* 0x000fe2000001000a */
[----:B------:R-:W-:Y:S02]  /*6330*/  HADD2.F32 R21, -RZ, R30.H0_H0 ;  /* 0x2000001eff157230 */ /* 0x000fe40000004100 */
[----:B------:R-:W-:-:S02]  /*6340*/  HADD2.F32 R38, -RZ, R32.H0_H0 ;  /* 0x20000020ff267230 */ /* 0x000fc40000004100 */
[----:B------:R-:W-:Y:S02]  /*6350*/  HADD2.F32 R40, -RZ, R34.H0_H0 ;  /* 0x20000022ff287230 */ /* 0x000fe40000004100 */
[C---:B------:R-:W-:Y:S01]  /*6360*/  FFMA.FTZ R21, R12.reuse, R21, R37 ;  /* 0x000000150c157223 */ /* 0x040fe20000010025 */
[----:B------:R-:W-:Y:S02]  /*6370*/  HADD2.F32 R11, -RZ, R30.H1_H1 ;  /* 0x3000001eff0b7230 */ /* 0x000fe40000004100 */
[C---:B------:R-:W-:Y:S01]  /*6380*/  FFMA.FTZ R38, R12.reuse, R38, R39 ;  /* 0x000000260c267223 */ /* 0x040fe20000010027 */
[----:B------:R-:W-:Y:S02]  /*6390*/  HADD2.F32 R39, -RZ, R32.H1_H1 ;  /* 0x30000020ff277230 */ /* 0x000fe40000004100 */
[----:B------:R-:W-:Y:S01]  /*63a0*/  FFMA.FTZ R40, R12, R40, R41 ;  /* 0x000000280c287223 */ /* 0x000fe20000010029 */
[----:B------:R-:W-:Y:S02]  /*63b0*/  HADD2.F32 R37, -RZ, R31.H0_H0 ;  /* 0x2000001fff257230 */ /* 0x000fe40000004100 */
[----:B------:R-:W-:Y:S01]  /*63c0*/  FFMA.FTZ R12, R20, R11, R21 ;  /* 0x0000000b140c7223 */ /* 0x000fe20000010015 */
[----:B------:R-:W-:-:S02]  /*63d0*/  HADD2.F32 R9, -RZ, R29.H0_H0 ;  /* 0x2000001dff097230 */ /* 0x000fc40000004100 */
[C---:B------:R-:W-:Y:S01]  /*63e0*/  FFMA.FTZ R38, R20.reuse, R39, R38 ;  /* 0x0000002714267223 */ /* 0x040fe20000010026 */
[----:B------:R-:W-:Y:S02]  /*63f0*/  HADD2.F32 R41, -RZ, R34.H1_H1 ;  /* 0x30000022ff297230 */ /* 0x000fe40000004100 */
[----:B------:R-:W-:Y:S01]  /*6400*/  FFMA.FTZ R37, R13, R37, R12 ;  /* 0x000000250d257223 */ /* 0x000fe2000001000c */
[----:B------:R-:W-:Y:S02]  /*6410*/  HADD2.F32 R12, -RZ, R33.H0_H0 ;  /* 0x20000021ff0c7230 */ /* 0x000fe40000004100 */
[----:B------:R-:W-:Y:S01]  /*6420*/  FFMA.FTZ R10, R9, R13, R10 ;  /* 0x0000000d090a7223 */ /* 0x000fe2000001000a */
[----:B------:R-:W-:Y:S02]  /*6430*/  HADD2.F32 R39, -RZ, R35.H0_H0 ;  /* 0x20000023ff277230 */ /* 0x000fe40000004100 */
[----:B------:R-:W-:Y:S01]  /*6440*/  FFMA.FTZ R40, R20, R41, R40 ;  /* 0x0000002914287223 */ /* 0x000fe20000010028 */
[----:B------:R-:W-:-:S02]  /*6450*/  HADD2.F32 R9, -RZ, R29.H1_H1 ;  /* 0x3000001dff097230 */ /* 0x000fc40000004100 */
[C---:B------:R-:W-:Y:S01]  /*6460*/  FFMA.FTZ R12, R13.reuse, R12, R38 ;  /* 0x0000000c0d0c7223 */ /* 0x040fe20000010026 */
[----:B------:R-:W-:Y:S02]  /*6470*/  HADD2.F32 R11, -RZ, R31.H1_H1 ;  /* 0x3000001fff0b7230 */ /* 0x000fe40000004100 */
[----:B------:R-:W-:Y:S01]  /*6480*/  FFMA.FTZ R39, R13, R39, R40 ;  /* 0x000000270d277223 */ /* 0x000fe20000010028 */
[----:B------:R-:W-:Y:S02]  /*6490*/  HADD2.F32 R21, -RZ, R33.H1_H1 ;  /* 0x30000021ff157230 */ /* 0x000fe40000004100 */
[----:B------:R-:W-:Y:S01]  /*64a0*/  FFMA.FTZ R9, R9, R36, R10 ;  /* 0x0000002409097223 */ /* 0x000fe2000001000a */
[----:B------:R-:W-:Y:S02]  /*64b0*/  HADD2.F32 R13, -RZ, R35.H1_H1 ;  /* 0x30000023ff0d7230 */ /* 0x000fe40000004100 */
[----:B------:R-:W-:Y:S01]  /*64c0*/  FFMA.FTZ R11, R36, R11, R37 ;  /* 0x0000000b240b7223 */ /* 0x000fe20000010025 */
[----:B------:R-:W-:-:S02]  /*64d0*/  HADD2.F32 R10, -RZ, R102.H0_H0 ;  /* 0x20000066ff0a7230 */ /* 0x000fc40000004100 */
[C---:B------:R-:W-:Y:S01]  /*64e0*/  FFMA.FTZ R12, R36.reuse, R21, R12 ;  /* 0x00000015240c7223 */ /* 0x040fe2000001000c */
[----:B------:R-:W-:Y:S02]  /*64f0*/  HADD2.F32 R20, -RZ, R102.H1_H1 ;  /* 0x30000066ff147230 */ /* 0x000fe40000004100 */
[----:B------:R-:W-:Y:S01]  /*6500*/  FFMA.FTZ R13, R36, R13, R39 ;  /* 0x0000000d240d7223 */ /* 0x000fe20000010027 */
[--C-:B------:R-:W-:Y:S02]  /*6510*/  HADD2.F32 R21, -RZ, R103.reuse.H0_H0 ;  /* 0x20000067ff157230 */ /* 0x100fe40000004100 */
[----:B------:R-:W-:Y:S01]  /*6520*/  FMUL.FTZ R9, R10, R9 ;  /* 0x000000090a097220 */ /* 0x000fe20000410000 */
[----:B------:R-:W-:Y:S02]  /*6530*/  HADD2.F32 R38, -RZ, R103.H1_H1 ;  /* 0x30000067ff267230 */ /* 0x000fe40000004100 */
[----:B------:R-:W-:Y:S01]  /*6540*/  FMUL.FTZ R11, R20, R11 ;  /* 0x0000000b140b7220 */ /* 0x000fe20000410000 */
[----:B------:R-:W-:Y:S01]  /*6550*/  FMUL.FTZ R12, R21, R12 ;  /* 0x0000000c150c7220 */ /* 0x000fe20000410000 */
[----:B------:R-:W-:Y:S01]  /*6560*/  F2FP.F16.F32.PACK_AB R9, RZ, R9 ;  /* 0x00000009ff09723e */ /* 0x000fe200000000ff */
[----:B------:R-:W-:-:S02]  /*6570*/  FMUL.FTZ R13, R38, R13 ;  /* 0x0000000d260d7220 */ /* 0x000fc40000410000 */
[----:B------:R-:W-:Y:S02]  /*6580*/  F2FP.F16.F32.PACK_AB R11, RZ, R11 ;  /* 0x0000000bff0b723e */ /* 0x000fe400000000ff */
[----:B------:R-:W-:Y:S02]  /*6590*/  F2FP.F16.F32.PACK_AB R12, RZ, R12 ;  /* 0x0000000cff0c723e */ /* 0x000fe400000000ff */
[----:B------:R-:W-:Y:S02]  /*65a0*/  F2FP.F16.F32.PACK_AB R13, RZ, R13 ;  /* 0x0000000dff0d723e */ /* 0x000fe400000000ff */
[----:B------:R-:W-:Y:S02]  /*65b0*/  PRMT R9, R9, 0x5410, R11 ;  /* 0x0000541009097816 */ /* 0x000fe4000000000b */
[----:B------:R-:W-:-:S03]  /*65c0*/  PRMT R12, R12, 0x5410, R13 ;  /* 0x000054100c0c7816 */ /* 0x000fc6000000000d */
[----:B------:R-:W-:Y:S02]  /*65d0*/  HFMA2 R8, R9, 1, 1, R8 ;  /* 0x3c003c0009087831 */ /* 0x000fe40000000008 */
[----:B------:R-:W-:-:S07]  /*65e0*/  HADD2 R7, R12, R7 ;  /* 0x000000070c077230 */ /* 0x000fce0000000000 */
.L_x_236:
[----:B------:R-:W-:Y:S05]  /*65f0*/  @!P2 BRA `(.L_x_237) ;  /* 0x00000010005ca947 */ /* 0x000fea0003800000 */
        /* <DEDUP_REMOVED lines=94> */
.L_x_238:
[----:B------:R-:W-:Y:S05]  /*6be0*/  @!P4 BRA `(.L_x_237) ;  /* 0x0000000800e0c947 */ /* 0x000fea0003800000 */
[----:B------:R-:W-:-:S04]  /*6bf0*/  PRMT R9, R92, 0x9910, RZ ;  /* 0x000099105c097816 */ /* 0x000fc800000000ff */
[----:B------:R-:W-:-:S13]  /*6c00*/  ISETP.NE.AND P3, PT, R9, RZ, PT ;  /* 0x000000ff0900720c */ /* 0x000fda0003f65270 */
[----:B------:R-:W-:Y:S05]  /*6c10*/  @!P3 BRA `(.L_x_239) ;  /* 0x000000040068b947 */ /* 0x000fea0003800000 */
[----:B------:R-:W0:Y:S01]  /*6c20*/  LDS.64 R10, [UR4+0x10] ;  /* 0x00001004ff0a7984 */ /* 0x000e220008000a00 */
        /* <DEDUP_REMOVED lines=89> */
.L_x_239:
        /* <DEDUP_REMOVED lines=91> */
.L_x_237:
[----:B------:R-:W-:-:S05]  /*7770*/  IMAD.WIDE R100, R85, 0x4, R100 ;  /* 0x0000000455647825 */ /* 0x000fca00078e0264 */
        /* <DEDUP_REMOVED lines=144> */
.L_x_240:
        /* <DEDUP_REMOVED lines=95> */
.L_x_242:
        /* <DEDUP_REMOVED lines=94> */
.L_x_243:
        /* <DEDUP_REMOVED lines=91> */
.L_x_241:
[----:B------:R-:W-:-:S05]  /*9200*/  IMAD.WIDE R100, R85, 0x4, R100 ;  /* 0x0000000455647825 */ /* 0x000fca00078e0264 */
[----:B------:R-:W2:Y:S02]  /*9210*/  LDG.E.128.CONSTANT R20, desc[UR8][R100.64] ;  /* 0x0000000864147981 */ /* 0x000ea4000c1e9d00 */
[C---:B--2---:R-:W-:Y:S02]  /*9220*/  LOP3.LUT R27, R22.reuse, 0xf000f, RZ, 0xc0, !PT ;  /* 0x000f000f161b7812 */ /* 0x044fe400078ec0ff */
[----:B------:R-:W-:Y:S02]  /*9230*/  LOP3.LUT R13, R22, 0xf000f0, RZ, 0xc0, !PT ;  /* 0x00f000f0160d7812 */ /* 0x000fe400078ec0ff */
[----:B------:R-:W-:Y:S02]  /*9240*/  SHF.R.U32.HI R29, RZ, 0x8, R22 ;  /* 0x00000008ff1d7819 */ /* 0x000fe40000011616 */
[C---:B------:R-:W-:Y:S02]  /*9250*/  LOP3.LUT R9, R20.reuse, 0xf000f, RZ, 0xc0, !PT ;  /* 0x000f000f14097812 */ /* 0x040fe400078ec0ff */
[----:B------:R-:W-:-:S02]  /*9260*/  LOP3.LUT R10, R20, 0xf000f0, RZ, 0xc0, !PT ;  /* 0x00f000f0140a7812 */ /* 0x000fc400078ec0ff */
[C---:B------:R-:W-:Y:S02]  /*9270*/  LOP3.LUT R12, R21.reuse, 0xf000f, RZ, 0xc0, !PT ;  /* 0x000f000f150c7812 */ /* 0x040fe400078ec0ff */
[----:B------:R-:W-:Y:S02]  /*9280*/  LOP3.LUT R11, R21, 0xf000f0, RZ, 0xc0, !PT ;  /* 0x00f000f0150b7812 */ /* 0x000fe400078ec0ff */
[----:B------:R-:W-:Y:S02]  /*9290*/  LOP3.LUT R22, R23, 0xf000f0, RZ, 0xc0, !PT ;  /* 0x00f000f017167812 */ /* 0x000fe400078ec0ff */
[----:B------:R-:W-:Y:S02]  /*92a0*/  SHF.R.U32.HI R20, RZ, 0x8, R20 ;  /* 0x00000008ff147819 */ /* 0x000fe40000011614 */
[----:B------:R-:W-:Y:S02]  /*92b0*/  SHF.R.U32.HI R21, RZ, 0x8, R21 ;  /* 0x00000008ff157819 */ /* 0x000fe40000011615 */
[----:B------:R-:W-:-:S02]  /*92c0*/  SHF.R.U32.HI R32, RZ, 0x8, R23 ;  /* 0x00000008ff207819 */ /* 0x000fc40000011617 */
[----:B------:R-:W-:Y:S02]  /*92d0*/  LOP3.LUT R30, R23, 0xf000f, RZ, 0xc0, !PT ;  /* 0x000f000f171e7812 */ /* 0x000fe400078ec0ff */
[----:B------:R-:W-:Y:S02]  /*92e0*/  LOP3.LUT R17, R10, 0x64006400, RZ, 0xfc, !PT ;  /* 0x640064000a117812 */ /* 0x000fe400078efcff */
[----:B------:R-:W-:Y:S02]  /*92f0*/  LOP3.LUT R23, R13, 0x64006400, RZ, 0xfc, !PT ;  /* 0x640064000d177812 */ /* 0x000fe400078efcff */
[----:B------:R-:W-:Y:S01]  /*9300*/  LOP3.LUT R25, R22, 0x64006400, RZ, 0xfc, !PT ;  /* 0x6400640016197812 */ /* 0x000fe200078efcff */
[----:B------:R-:W-:Y:S01]  /*9310*/  HFMA2 R17, R17, R14.H0_H0, -72, -72 ;  /* 0xd480d48011117431 */ /* 0x000fe2000004000e */
[----:B------:R-:W-:Y:S02]  /*9320*/  LOP3.LUT R10, R20, 0xf000f0, RZ, 0xc0, !PT ;  /* 0x00f000f0140a7812 */ /* 0x000fe400078ec0ff */
[----:B------:R-:W-:-:S02]  /*9330*/  LOP3.LUT R13, R21, 0xf000f0, RZ, 0xc0, !PT ;  /* 0x00f000f0150d7812 */ /* 0x000fc400078ec0ff */
        /* <DEDUP_REMOVED lines=30> */
[----:B------:R-:W-:-:S02]  /*9520*/  HADD2 R31, R20, -1032, -1032 ;  /* 0xe408e408141f7430 */ /* 0x000fc40000000000 */
[----:B------:R-:W-:Y:S02]  /*9530*/  HADD2 R32, R21, -1032, -1032 ;  /* 0xe408e40815207430 */ /* 0x000fe40000000000 */
[----:B------:R-:W-:Y:S02]  /*9540*/  HADD2 R33, R33, -1032, -1032 ;  /* 0xe408e40821217430 */ /* 0x000fe40000000000 */
[----:B------:R-:W-:Y:S01]  /*9550*/  HADD2 R34, R34, -1032, -1032 ;  /* 0xe408e40822227430 */ /* 0x000fe20000000000 */
        /* <DEDUP_REMOVED lines=91> */
.L_x_244:
[----:B------:R-:W-:Y:S05]  /*9b10*/  @!P2 BRA `(.L_x_245) ;  /* 0x00000010005ca947 */ /* 0x000fea0003800000 */
[----:B------:R-:W-:Y:S02]  /*9b20*/  PRMT R9, R91, 0x9910, RZ ;  /* 0x000099105b097816 */ /* 0x000fe400000000ff */
[----:B------:R-:W-:Y:S02]  /*9b30*/  ISETP.NE.AND P3, PT, R97, 0x2, PT ;  /* 0x000000026100780c */ /* 0x000fe40003f65270 */
[----:B------:R-:W-:-:S13]  /*9b40*/  ISETP.NE.AND P1, PT, R9, RZ, PT ;  /* 0x000000ff0900720c */ /* 0x000fda0003f25270 */
[----:B------:R-:W-:Y:S05]  /*9b50*/  @!P1 BRA `(.L_x_246) ;  /* 0x0000000400689947 */ /* 0x000fea0003800000 */
[----:B------:R-:W0:Y:S01]  /*9b60*/  LDS.64 R10, [UR4+-0x50] ;  /* 0xffffb004ff0a7984 */ /* 0x000e220008000a00 */
[----:B------:R-:W-:Y:S02]  /*9b70*/  HADD2.F32 R9, -RZ, R29.H0_H0 ;  /* 0x2000001dff097230 */ /* 0x000fe40000004100 */
[----:B------:R-:W-:Y:S01]  /*9b80*/  HADD2.F32 R12, -RZ, R30.H0_H0 ;  /* 0x2000001eff0c7230 */ /* 0x000fe20000004100 */
[----:B------:R-:W1:Y:S01]  /*9b90*/  LDS.64 R20, [UR4+-0x48] ;  /* 0xffffb804ff147984 */ /* 0x000e620008000a00 */
[----:B------:R-:W-:Y:S02]  /*9ba0*/  HADD2.F32 R41, -RZ, R27.H1_H1 ;  /* 0x3000001bff297230 */ /* 0x000fe40000004100 */
[----:B------:R-:W-:Y:S02]  /*9bb0*/  HADD2.F32 R39, -RZ, R29.H1_H1 ;  /* 0x3000001dff277230 */ /* 0x000fe40000004100 */
[----:B------:R-:W-:Y:S02]  /*9bc0*/  HADD2.F32 R42, -RZ, R23.H1_H1 ;  /* 0x30000017ff2a7230 */ /* 0x000fe40000004100 */
[----:B------:R-:W-:-:S02]  /*9bd0*/  HADD2.F32 R44, -RZ, R34.H0_H0 ;  /* 0x20000022ff2c7230 */ /* 0x000fc40000004100 */
[--C-:B0-----:R-:W-:Y:S02]  /*9be0*/  HADD2.F32 R13, -RZ, R10.reuse.H0_H0 ;  /* 0x2000000aff0d7230 */ /* 0x101fe40000004100 */
[----:B------:R-:W-:Y:S02]  /*9bf0*/  HADD2.F32 R35, -RZ, R10.H1_H1 ;  /* 0x3000000aff237230 */ /* 0x000fe40000004100 */
[----:B------:R-:W-:Y:S02]  /*9c00*/  HADD2.F32 R10, -RZ, R27.H0_H0 ;  /* 0x2000001bff0a7230 */ /* 0x000fe40000004100 */
[-C--:B------:R-:W-:Y:S01]  /*9c10*/  FFMA.FTZ R36, R9, R13.reuse, RZ ;  /* 0x0000000d09247223 */ /* 0x080fe200000100ff */
[--C-:B------:R-:W-:Y:S02]  /*9c20*/  HADD2.F32 R37, -RZ, R11.reuse.H0_H0 ;  /* 0x2000000bff257230 */ /* 0x100fe40000004100 */
[----:B------:R-:W-:Y:S01]  /*9c30*/  FFMA.FTZ R12, R12, R13, RZ ;  /* 0x0000000d0c0c7223 */ /* 0x000fe200000100ff */
[----:B------:R-:W-:-:S02]  /*9c40*/  HADD2.F32 R38, -RZ, R11.H1_H1 ;  /* 0x3000000bff267230 */ /* 0x000fc40000004100 */
[----:B------:R-:W-:Y:S01]  /*9c50*/  FFMA.FTZ R10, R10, R13, RZ ;  /* 0x0000000d0a0a7223 */ /* 0x000fe200000100ff */
[----:B------:R-:W-:Y:S02]  /*9c60*/  HADD2.F32 R11, -RZ, R28.H0_H0 ;  /* 0x2000001cff0b7230 */ /* 0x000fe40000004100 */
[-C--:B------:R-:W-:Y:S01]  /*9c70*/  FFMA.FTZ R36, R39, R35.reuse, R36 ;  /* 0x0000002327247223 */ /* 0x080fe20000010024 */
[----:B------:R-:W-:Y:S02]  /*9c80*/  HADD2.F32 R9, -RZ, R17.H0_H0 ;  /* 0x20000011ff097230 */ /* 0x000fe40000004100 */
[----:B------:R-:W-:Y:S01]  /*9c90*/  FFMA.FTZ R10, R41, R35, R10 ;  /* 0x00000023290a7223 */ /* 0x000fe2000001000a */
[----:B------:R-:W-:Y:S02]  /*9ca0*/  HADD2.F32 R41, -RZ, R30.H1_H1 ;  /* 0x3000001eff297230 */ /* 0x000fe40000004100 */
[----:B------:R-:W-:Y:S01]  /*9cb0*/  FFMA.FTZ R40, R11, R13, RZ ;  /* 0x0000000d0b287223 */ /* 0x000fe200000100ff */
[----:B------:R-:W-:-:S02]  /*9cc0*/  HADD2.F32 R13, -RZ, R28.H1_H1 ;  /* 0x3000001cff0d7230 */ /* 0x000fc40000004100 */
[----:B------:R-:W-:Y:S01]  /*9cd0*/  FFMA.FTZ R9, R9, R37, R36 ;  /* 0x0000002509097223 */ /* 0x000fe20000010024 */
[----:B------:R-:W-:Y:S02]  /*9ce0*/  HADD2.F32 R11, -RZ, R19.H0_H0 ;  /* 0x20000013ff0b7230 */ /* 0x000fe40000004100 */
[-C--:B------:R-:W-:Y:S01]  /*9cf0*/  FFMA.FTZ R12, R41, R35.reuse, R12 ;  /* 0x00000023290c7223 */ /* 0x080fe2000001000c */
[----:B------:R-:W-:Y:S02]  /*9d00*/  HADD2.F32 R39, -RZ, R22.H0_H0 ;  /* 0x20000016ff277230 */ /* 0x000fe40000004100 */
[----:B------:R-:W-:Y:S01]  /*9d10*/  FFMA.FTZ R40, R13, R35, R40 ;  /* 0x000000230d287223 */ /* 0x000fe20000010028 */
[----:B------:R-:W-:Y:S02]  /*9d20*/  HADD2.F32 R35, -RZ, R23.H0_H0 ;  /* 0x20000017ff237230 */ /* 0x000fe40000004100 */
[----:B------:R-:W-:Y:S01]  /*9d30*/  FFMA.FTZ R11, R11, R37, R10 ;  /* 0x000000250b0b7223 */ /* 0x000fe2000001000a */
[----:B------:R-:W-:-:S02]  /*9d40*/  HADD2.F32 R10, -RZ, R17.H1_H1 ;  /* 0x30000011ff0a7230 */ /* 0x000fc40000004100 */
[-C--:B------:R-:W-:Y:S01]  /*9d50*/  FFMA.FTZ R13, R39, R37.reuse, R40 ;  /* 0x00000025270d7223 */ /* 0x080fe20000010028 */
[----:B------:R-:W-:Y:S02]  /*9d60*/  HADD2.F32 R36, -RZ, R19.H1_H1 ;  /* 0x30000013ff247230 */ /* 0x000fe40000004100 */
[----:B------:R-:W-:Y:S01]  /*9d70*/  FFMA.FTZ R37, R35, R37, R12 ;  /* 0x0000002523257223 */ /* 0x000fe2000001000c */
[----:B------:R-:W-:Y:S02]  /*9d80*/  HADD2.F32 R40, -RZ, R22.H1_H1 ;  /* 0x30000016ff287230 */ /* 0x000fe40000004100 */
[-C--:B------:R-:W-:Y:S01]  /*9d90*/  FFMA.FTZ R9, R10, R38.reuse, R9 ;  /* 0x000000260a097223 */ /* 0x080fe20000010009 */
[----:B-1----:R-:W-:Y:S02]  /*9da0*/  HADD2.F32 R10, -RZ, R20.H0_H0 ;  /* 0x20000014ff0a7230 */ /* 0x002fe40000004100 */
[----:B------:R-:W-:Y:S01]  /*9db0*/  FFMA.FTZ R11, R36, R38, R11 ;  /* 0x00000026240b7223 */ /* 0x000fe2000001000b */
[----:B------:R-:W-:-:S02]  /*9dc0*/  HADD2.F32 R36, -RZ, R31.H0_H0 ;  /* 0x2000001fff247230 */ /* 0x000fc40000004100 */
[-C--:B------:R-:W-:Y:S01]  /*9dd0*/  FFMA.FTZ R13, R40, R38.reuse, R13 ;  /* 0x00000026280d7223 */ /* 0x080fe2000001000d */
[----:B------:R-:W-:Y:S02]  /*9de0*/  HADD2.F32 R40, -RZ, R32.H0_H0 ;  /* 0x20000020ff287230 */ /* 0x000fe40000004100 */
[----:B------:R-:W-:Y:S01]  /*9df0*/  FFMA.FTZ R37, R42, R38, R37 ;  /* 0x000000262a257223 */ /* 0x000fe20000010025 */
[----:B------:R-:W-:Y:S02]  /*9e00*/  HADD2.F32 R42, -RZ, R33.H0_H0 ;  /* 0x20000021ff2a7230 */ /* 0x000fe40000004100 */
[-C--:B------:R-:W-:Y:S01]  /*9e10*/  FFMA.FTZ R9, R36, R10.reuse, R9 ;  /* 0x0000000a24097223 */ /* 0x080fe20000010009 */
[----:B------:R-:W-:Y:S02]  /*9e20*/  HADD2.F32 R20, -RZ, R20.H1_H1 ;  /* 0x30000014ff147230 */ /* 0x000fe40000004100 */
[----:B------:R-:W-:Y:S01]  /*9e30*/  FFMA.FTZ R11, R40, R10, R11 ;  /* 0x0000000a280b7223 */ /* 0x000fe2000001000b */
[----:B------:R-:W-:-:S02]  /*9e40*/  HADD2.F32 R38, -RZ, R31.H1_H1 ;  /* 0x3000001fff267230 */ /* 0x000fc40000004100 */
[-C--:B------:R-:W-:Y:S01]  /*9e50*/  FFMA.FTZ R13, R42, R10.reuse, R13 ;  /* 0x0000000a2a0d7223 */ /* 0x080fe2000001000d */
[----:B------:R-:W-:Y:S02]  /*9e60*/  HADD2.F32 R36, -RZ, R32.H1_H1 ;  /* 0x30000020ff247230 */ /* 0x000fe40000004100 */
[----:B------:R-:W-:Y:S01]  /*9e70*/  FFMA.FTZ R37, R44, R10, R37 ;  /* 0x0000000a2c257223 */ /* 0x000fe20000010025 */
[----:B------:R-:W-:Y:S02]  /*9e80*/  HADD2.F32 R40, -RZ, R33.H1_H1 ;  /* 0x30000021ff287230 */ /* 0x000fe40000004100 */
[-C--:B------:R-:W-:Y:S01]  /*9e90*/  FFMA.FTZ R9, R38, R20.reuse, R9 ;  /* 0x0000001426097223 */ /* 0x080fe20000010009 */
[----:B------:R-:W-:Y:S02]  /*9ea0*/  HADD2.F32 R42, -RZ, R34.H1_H1 ;  /* 0x30000022ff2a7230 */ /* 0x000fe40000004100 */
[----:B------:R-:W-:Y:S01]  /*9eb0*/  FFMA.FTZ R11, R36, R20, R11 ;  /* 0x00000014240b7223 */ /* 0x000fe2000001000b */
[----:B------:R-:W-:-:S02]  /*9ec0*/  HADD2.F32 R12, -RZ, R21.H0_H0 ;  /* 0x20000015ff0c7230 */ /* 0x000fc40000004100 */
[-C--:B------:R-:W-:Y:S01]  /*9ed0*/  FFMA.FTZ R13, R40, R20.reuse, R13 ;  /* 0x00000014280d7223 */ /* 0x080fe2000001000d */
[----:B------:R-:W-:Y:S02]  /*9ee0*/  HADD2.F32 R10, -RZ, R24.H0_H0 ;  /* 0x20000018ff0a7230 */ /* 0x000fe40000004100 */
[----:B------:R-:W-:Y:S01]  /*9ef0*/  FFMA.FTZ R37, R42, R20, R37 ;  /* 0x000000142a257223 */ /* 0x000fe20000010025 */
[----:B------:R-:W-:Y:S02]  /*9f00*/  HADD2.F32 R38, -RZ, R25.H0_H0 ;  /* 0x20000019ff267230 */ /* 0x000fe40000004100 */
[--C-:B------:R-:W-:Y:S02]  /*9f10*/  HADD2.F32 R36, -RZ, R26.reuse.H0_H0 ;  /* 0x2000001aff247230 */ /* 0x100fe40000004100 */
[-C--:B------:R-:W-:Y:S01]  /*9f20*/  FFMA.FTZ R10, R10, R12.reuse, R9 ;  /* 0x0000000c0a0a7223 */ /* 0x080fe20000010009 */
[----:B------:R-:W-:Y:S02]  /*9f30*/  HADD2.F32 R21, -RZ, R21.H1_H1 ;  /* 0x30000015ff157230 */ /* 0x000fe40000004100 */
[----:B------:R-:W-:Y:S01]  /*9f40*/  FFMA.FTZ R20, R38, R12, R11 ;  /* 0x0000000c26147223 */ /* 0x000fe2000001000b */
[----:B------:R-:W-:-:S02]  /*9f50*/  HADD2.F32 R35, -RZ, R26.H1_H1 ;  /* 0x3000001aff237230 */ /* 0x000fc40000004100 */
[----:B------:R-:W-:Y:S01]  /*9f60*/  FFMA.FTZ R36, R36, R12, R13 ;  /* 0x0000000c24247223 */ /* 0x000fe2000001000d */
[----:B------:R-:W-:Y:S02]  /*9f70*/  HADD2.F32 R9, -RZ, R24.H1_H1 ;  /* 0x30000018ff097230 */ /* 0x000fe40000004100 */
[----:B------:R-:W-:Y:S02]  /*9f80*/  HADD2.F32 R11, -RZ, R25.H1_H1 ;  /* 0x30000019ff0b7230 */ /* 0x000fe40000004100 */
[-C--:B------:R-:W-:Y:S01]  /*9f90*/  FFMA.FTZ R36, R35, R21.reuse, R36 ;  /* 0x0000001523247223 */ /* 0x080fe20000010024 */
[--C-:B------:R-:W-:Y:S02]  /*9fa0*/  HADD2.F32 R38, -RZ, R14.reuse.H0_H0 ;  /* 0x2000000eff267230 */ /* 0x100fe40000004100 */
[-C--:B------:R-:W-:Y:S01]  /*9fb0*/  FFMA.FTZ R10, R9, R21.reuse, R10 ;  /* 0x00000015090a7223 */ /* 0x080fe2000001000a */
[----:B------:R-:W-:Y:S02]  /*9fc0*/  HADD2.F32 R35, -RZ, R14.H1_H1 ;  /* 0x3000000eff237230 */ /* 0x000fe40000004100 */
[----:B------:R-:W-:Y:S01]  /*9fd0*/  FFMA.FTZ R20, R11, R21, R20 ;  /* 0x000000150b147223 */ /* 0x000fe20000010014 */
[----:B------:R-:W-:-:S02]  /*9fe0*/  HADD2.F32 R9, -RZ, R102.H0_H0 ;  /* 0x20000066ff097230 */ /* 0x000fc40000004100 */
[----:B------:R-:W-:Y:S01]  /*9ff0*/  FFMA.FTZ R12, R38, R12, R37 ;  /* 0x0000000c260c7223 */ /* 0x000fe20000010025 */
[----:B------:R-:W-:Y:S02]  /*a000*/  HADD2.F32 R11, -RZ, R102.H1_H1 ;  /* 0x30000066ff0b7230 */ /* 0x000fe40000004100 */
[--C-:B------:R-:W-:Y:S02]  /*a010*/  HADD2.F32 R13, -RZ, R103.reuse.H0_H0 ;  /* 0x20000067ff0d7230 */ /* 0x100fe40000004100 */
[----:B------:R-:W-:Y:S01]  /*a020*/  FFMA.FTZ R12, R35, R21, R12 ;  /* 0x00000015230c7223 */ /* 0x000fe2000001000c */
[----:B------:R-:W-:Y:S02]  /*a030*/  HADD2.F32 R37, -RZ, R103.H1_H1 ;  /* 0x30000067ff257230 */ /* 0x000fe40000004100 */
[----:B------:R-:W-:Y:S01]  /*a040*/  FMUL.FTZ R10, R9, R10 ;  /* 0x0000000a090a7220 */ /* 0x000fe20000410000 */
[----:B------:R-:W-:Y:S01]  /*a050*/  FMUL.FTZ R20, R11, R20 ;  /* 0x000000140b147220 */ /* 0x000fe20000410000 */
[----:B------:R-:W-:Y:S01]  /*a060*/  FMUL.FTZ R36, R13, R36 ;  /* 0x000000240d247220 */ /* 0x000fe20000410000 */
[----:B------:R-:W-:-:S02]  /*a070*/  FMUL.FTZ R12, R37, R12 ;  /* 0x0000000c250c7220 */ /* 0x000fc40000410000 */
[----:B------:R-:W-:Y:S02]  /*a080*/  F2FP.F16.F32.PACK_AB R10, RZ, R10 ;  /* 0x0000000aff0a723e */ /* 0x000fe400000000ff */
[----:B------:R-:W-:Y:S02]  /*a090*/  F2FP.F16.F32.PACK_AB R20, RZ, R20 ;  /* 0x00000014ff14723e */ /* 0x000fe400000000ff */
[----:B------:R-:W-:Y:S02]  /*a0a0*/  F2FP.F16.F32.PACK_AB R36, RZ, R36 ;  /* 0x00000024ff24723e */ /* 0x000fe400000000ff */
[----:B------:R-:W-:Y:S02]  /*a0b0*/  F2FP.F16.F32.PACK_AB R12, RZ, R12 ;  /* 0x0000000cff0c723e */ /* 0x000fe400000000ff */
[----:B------:R-:W-:Y:S02]  /*a0c0*/  PRMT R10, R10, 0x5410, R20 ;  /* 0x000054100a0a7816 */ /* 0x000fe40000000014 */
[----:B------:R-:W-:-:S03]  /*a0d0*/  PRMT R36, R36, 0x5410, R12 ;  /* 0x0000541024247816 */ /* 0x000fc6000000000c */
[----:B------:R-:W-:Y:S02]  /*a0e0*/  HFMA2 R6, R10, 1, 1, R6 ;  /* 0x3c003c000a067831 */ /* 0x000fe40000000006 */
[----:B------:R-:W-:-:S07]  /*a0f0*/  HADD2 R5, R36, R5 ;  /* 0x0000000524057230 */ /* 0x000fce0000000000 */
.L_x_246:
[----:B------:R-:W-:Y:S05]  /*a100*/  @!P3 BRA `(.L_x_245) ;  /* 0x0000000800e0b947 */ /* 0x000fea0003800000 */
[----:B------:R-:W-:-:S04]  /*a110*/  PRMT R9, R92, 0x9910, RZ ;  /* 0x000099105c097816 */ /* 0x000fc800000000ff */
[----:B------:R-:W-:-:S13]  /*a120*/  ISETP.NE.AND P1, PT, R9, RZ, PT ;  /* 0x000000ff0900720c */ /* 0x000fda0003f25270 */
[----:B------:R-:W-:Y:S05]  /*a130*/  @!P1 BRA `(.L_x_247) ;  /* 0x0000000400689947 */ /* 0x000fea0003800000 */
[----:B------:R-:W0:Y:S01]  /*a140*/  LDS.64 R10, [UR4+0x30] ;  /* 0x00003004ff0a7984 */ /* 0x000e220008000a00 */
[----:B------:R-:W-:Y:S02]  /*a150*/  HADD2.F32 R9, -RZ, R29.H0_H0 ;  /* 0x2000001dff097230 */ /* 0x000fe40000004100 */
[----:B------:R-:W-:Y:S01]  /*a160*/  HADD2.F32 R12, -RZ, R30.H0_H0 ;  /* 0x2000001eff0c7230 */ /* 0x000fe20000004100 */
[----:B------:R-:W1:Y:S01]  /*a170*/  LDS.64 R20, [UR4+0x38] ;  /* 0x00003804ff147984 */ /* 0x000e620008000a00 */
        /* <DEDUP_REMOVED lines=86> */
.L_x_247:
[----:B------:R-:W-:Y:S05]  /*a6e0*/  @P0 BRA `(.L_x_245) ;  /* 0x0000000400680947 */ /* 0x000fea0003800000 */
[----:B------:R-:W0:Y:S01]  /*a6f0*/  LDS.64 R10, [UR4+0xb0] ;  /* 0x0000b004ff0a7984 */ /* 0x000e220008000a00 */
[--C-:B------:R-:W-:Y:S02]  /*a700*/  HADD2.F32 R9, -RZ, R29.reuse.H0_H0 ;  /* 0x2000001dff097230 */ /* 0x100fe40000004100 */
[----:B------:R-:W-:Y:S01]  /*a710*/  HADD2.F32 R12, -RZ, R30.H0_H0 ;  /* 0x2000001eff0c7230 */ /* 0x000fe20000004100 */
[----:B------:R-:W1:Y:S01]  /*a720*/  LDS.64 R20, [UR4+0xb8] ;  /* 0x0000b804ff147984 */ /* 0x000e620008000a00 */
[----:B------:R-:W-:Y:S02]  /*a730*/  HADD2.F32 R29, -RZ, R29.H1_H1 ;  /* 0x3000001dff1d7230 */ /* 0x000fe40000004100 */
[--C-:B0-----:R-:W-:Y:S02]  /*a740*/  HADD2.F32 R13, -RZ, R10.reuse.H0_H0 ;  /* 0x2000000aff0d7230 */ /* 0x101fe40000004100 */
[----:B------:R-:W-:Y:S02]  /*a750*/  HADD2.F32 R35, -RZ, R10.H1_H1 ;  /* 0x3000000aff237230 */ /* 0x000fe40000004100 */
[----:B------:R-:W-:-:S02]  /*a760*/  HADD2.F32 R37, -RZ, R11.H0_H0 ;  /* 0x2000000bff257230 */ /* 0x000fc40000004100 */
[-C--:B------:R-:W-:Y:S01]  /*a770*/  FFMA.FTZ R36, R9, R13.reuse, RZ ;  /* 0x0000000d09247223 */ /* 0x080fe200000100ff */
[----:B------:R-:W-:Y:S02]  /*a780*/  HADD2.F32 R38, -RZ, R11.H1_H1 ;  /* 0x3000000bff267230 */ /* 0x000fe40000004100 */
[----:B------:R-:W-:Y:S01]  /*a790*/  FFMA.FTZ R12, R12, R13, RZ ;  /* 0x0000000d0c0c7223 */ /* 0x000fe200000100ff */
[--C-:B------:R-:W-:Y:S02]  /*a7a0*/  HADD2.F32 R10, -RZ, R27.reuse.H0_H0 ;  /* 0x2000001bff0a7230 */ /* 0x100fe40000004100 */
[----:B------:R-:W-:Y:S01]  /*a7b0*/  FFMA.FTZ R36, R29, R35, R36 ;  /* 0x000000231d247223 */ /* 0x000fe20000010024 */
[----:B------:R-:W-:Y:S02]  /*a7c0*/  HADD2.F32 R11, -RZ, R28.H0_H0 ;  /* 0x2000001cff0b7230 */ /* 0x000fe40000004100 */
[----:B------:R-:W-:Y:S02]  /*a7d0*/  HADD2.F32 R27, -RZ, R27.H1_H1 ;  /* 0x3000001bff1b7230 */ /* 0x000fe40000004100 */
[----:B------:R-:W-:Y:S01]  /*a7e0*/  FFMA.FTZ R10, R10, R13, RZ ;  /* 0x0000000d0a0a7223 */ /* 0x000fe200000100ff */
[----:B------:R-:W-:-:S02]  /*a7f0*/  HADD2.F32 R29, -RZ, R30.H1_H1 ;  /* 0x3000001eff1d7230 */ /* 0x000fc40000004100 */
[----:B------:R-:W-:Y:S01]  /*a800*/  FFMA.FTZ R40, R11, R13, RZ ;  /* 0x0000000d0b287223 */ /* 0x000fe200000100ff */
[----:B------:R-:W-:Y:S02]  /*a810*/  HADD2.F32 R13, -RZ, R28.H1_H1 ;  /* 0x3000001cff0d7230 */ /* 0x000fe40000004100 */
[-C--:B------:R-:W-:Y:S01]  /*a820*/  FFMA.FTZ R10, R27, R35.reuse, R10 ;  /* 0x000000231b0a7223 */ /* 0x080fe2000001000a */
[----:B------:R-:W-:Y:S02]  /*a830*/  HADD2.F32 R27, -RZ, R22.H0_H0 ;  /* 0x20000016ff1b7230 */ /* 0x000fe40000004100 */
[-C--:B------:R-:W-:Y:S01]  /*a840*/  FFMA.FTZ R12, R29, R35.reuse, R12 ;  /* 0x000000231d0c7223 */ /* 0x080fe2000001000c */
[----:B------:R-:W-:Y:S02]  /*a850*/  HADD2.F32 R11, -RZ, R19.H0_H0 ;  /* 0x20000013ff0b7230 */ /* 0x000fe40000004100 */
[----:B------:R-:W-:Y:S01]  /*a860*/  FFMA.FTZ R40, R13, R35, R40 ;  /* 0x000000230d287223 */ /* 0x000fe20000010028 */
[----:B------:R-:W-:-:S02]  /*a870*/  HADD2.F32 R9, -RZ, R17.H0_H0 ;  /* 0x20000011ff097230 */ /* 0x000fc40000004100 */
[----:B------:R-:W-:Y:S02]  /*a880*/  HADD2.F32 R22, -RZ, R22.H1_H1 ;  /* 0x30000016ff167230 */ /* 0x000fe40000004100 */
[-C--:B------:R-:W-:Y:S01]  /*a890*/  FFMA.FTZ R13, R27, R37.reuse, R40 ;  /* 0x000000251b0d7223 */ /* 0x080fe20000010028 */
[-C--:B------:R-:W-:Y:S01]  /*a8a0*/  FFMA.FTZ R11, R11, R37.reuse, R10 ;  /* 0x000000250b0b7223 */ /* 0x080fe2000001000a */
        /* <DEDUP_REMOVED lines=8> */
[----:B-1----:R-:W-:Y:S02]  /*a930*/  HADD2.F32 R10, -RZ, R20.H0_H0 ;  /* 0x20000014ff0a7230 */ /* 0x002fe40000004100 */
[-C--:B------:R-:W-:Y:S01]  /*a940*/  FFMA.FTZ R37, R30, R38.reuse, R37 ;  /* 0x000000261e257223 */ /* 0x080fe20000010025 */
[----:B------:R-:W-:Y:S02]  /*a950*/  HADD2.F32 R22, -RZ, R31.H0_H0 ;  /* 0x2000001fff167230 */ /* 0x000fe40000004100 */
[----:B------:R-:W-:Y:S01]  /*a960*/  FFMA.FTZ R11, R28, R38, R11 ;  /* 0x000000261c0b7223 */ /* 0x000fe2000001000b */
[----:B------:R-:W-:-:S02]  /*a970*/  HADD2.F32 R30, -RZ, R32.H0_H0 ;  /* 0x20000020ff1e7230 */ /* 0x000fc40000004100 */
[----:B------:R-:W-:Y:S02]  /*a980*/  HADD2.F32 R20, -RZ, R20.H1_H1 ;  /* 0x30000014ff147230 */ /* 0x000fe40000004100 */
[-C--:B------:R-:W-:Y:S01]  /*a990*/  FFMA.FTZ R9, R22, R10.reuse, R9 ;  /* 0x0000000a16097223 */ /* 0x080fe20000010009 */
[----:B------:R-:W-:Y:S02]  /*a9a0*/  HADD2.F32 R28, -RZ, R31.H1_H1 ;  /* 0x3000001fff1c7230 */ /* 0x000fe40000004100 */
[----:B------:R-:W-:Y:S01]  /*a9b0*/  FFMA.FTZ R11, R30, R10, R11 ;  /* 0x0000000a1e0b7223 */ /* 0x000fe2000001000b */
[----:B------:R-:W-:Y:S02]  /*a9c0*/  HADD2.F32 R36, -RZ, R33.H0_H0 ;  /* 0x20000021ff247230 */ /* 0x000fe40000004100 */
        /* <DEDUP_REMOVED lines=8> */
[----:B------:R-:W-:Y:S02]  /*aa50*/  HADD2.F32 R12, -RZ, R21.H0_H0 ;  /* 0x20000015ff0c7230 */ /* 0x000fe40000004100 */
[----:B------:R-:W-:Y:S01]  /*aa60*/  FFMA.FTZ R13, R28, R20, R13 ;  /* 0x000000141c0d7223 */ /* 0x000fe2000001000d */
[----:B------:R-:W-:-:S02]  /*aa70*/  HADD2.F32 R22, -RZ, R25.H0_H0 ;  /* 0x20000019ff167230 */ /* 0x000fc40000004100 */
[----:B------:R-:W-:Y:S01]  /*aa80*/  FFMA.FTZ R37, R34, R20, R37 ;  /* 0x0000001422257223 */ /* 0x000fe20000010025 */
[----:B------:R-:W-:Y:S02]  /*aa90*/  HADD2.F32 R10, -RZ, R24.H0_H0 ;  /* 0x20000018ff0a7230 */ /* 0x000fe40000004100 */
[----:B------:R-:W-:Y:S02]  /*aaa0*/  HADD2.F32 R21, -RZ, R21.H1_H1 ;  /* 0x30000015ff157230 */ /* 0x000fe40000004100 */
[-C--:B------:R-:W-:Y:S01]  /*aab0*/  FFMA.FTZ R20, R22, R12.reuse, R11 ;  /* 0x0000000c16147223 */ /* 0x080fe2000001000b */
[----:B------:R-:W-:Y:S02]  /*aac0*/  HADD2.F32 R22, -RZ, R26.H0_H0 ;  /* 0x2000001aff167230 */ /* 0x000fe40000004100 */
[----:B------:R-:W-:Y:S01]  /*aad0*/  FFMA.FTZ R10, R10, R12, R9 ;  /* 0x0000000c0a0a7223 */ /* 0x000fe20000010009 */
[----:B------:R-:W-:Y:S02]  /*aae0*/  HADD2.F32 R9, -RZ, R24.H1_H1 ;  /* 0x30000018ff097230 */ /* 0x000fe40000004100 */
[----:B------:R-:W-:-:S02]  /*aaf0*/  HADD2.F32 R11, -RZ, R26.H1_H1 ;  /* 0x3000001aff0b7230 */ /* 0x000fc40000004100 */
[-C--:B------:R-:W-:Y:S01]  /*ab00*/  FFMA.FTZ R22, R22, R12.reuse, R13 ;  /* 0x0000000c16167223 */ /* 0x080fe2000001000d */
[--C-:B------:R-:W-:Y:S02]  /*ab10*/  HADD2.F32 R28, -RZ, R14.reuse.H0_H0 ;  /* 0x2000000eff1c7230 */ /* 0x100fe40000004100 */
[-C--:B------:R-:W-:Y:S01]  /*ab20*/  FFMA.FTZ R10, R9, R21.reuse, R10 ;  /* 0x00000015090a7223 */ /* 0x080fe2000001000a */
[----:B------:R-:W-:Y:S02]  /*ab30*/  HADD2.F32 R25, -RZ, R25.H1_H1 ;  /* 0x30000019ff197230 */ /* 0x000fe40000004100 */
[----:B------:R-:W-:Y:S01]  /*ab40*/  FFMA.FTZ R22, R11, R21, R22 ;  /* 0x000000150b167223 */ /* 0x000fe20000010016 */
[----:B------:R-:W-:Y:S02]  /*ab50*/  HADD2.F32 R17, -RZ, R14.H1_H1 ;  /* 0x3000000eff117230 */ /* 0x000fe40000004100 */
[----:B------:R-:W-:Y:S01]  /*ab60*/  FFMA.FTZ R12, R28, R12, R37 ;  /* 0x0000000c1c0c7223 */ /* 0x000fe20000010025 */
[----:B------:R-:W-:-:S02]  /*ab70*/  HADD2.F32 R9, -RZ, R102.H0_H0 ;  /* 0x20000066ff097230 */ /* 0x000fc40000004100 */
[-C--:B------:R-:W-:Y:S01]  /*ab80*/  FFMA.FTZ R20, R25, R21.reuse, R20 ;  /* 0x0000001519147223 */ /* 0x080fe20000010014 */
        /* <DEDUP_REMOVED lines=16> */
.L_x_245:
[----:B------:R-:W-:Y:S01]  /*ac90*/  IADD3 R93, PT, PT, R93, 0x20, RZ ;  /* 0x000000205d5d7810 */ /* 0x000fe20007ffe0ff */
[----:B------:R-:W-:Y:S01]  /*aca0*/  UIADD3 UR4, UPT, UPT, UR4, 0x40, URZ ;  /* 0x0000004004047890 */ /* 0x000fe2000fffe0ff */
[----:B------:R-:W-:Y:S01]  /*acb0*/  IADD3 R18, P3, PT, R18, 0x80, RZ ;  /* 0x0000008012127810 */ /* 0x000fe20007f7e0ff */
[----:B------:R-:W-:Y:S01]  /*acc0*/  IMAD.WIDE R100, R85, 0x4, R100 ;  /* 0x0000000455647825 */ /* 0x000fe200078e0264 */
[----:B------:R-:W-:Y:S02]  /*acd0*/  ISETP.GE.AND P1, PT, R93, R16, PT ;  /* 0x000000105d00720c */ /* 0x000fe40003f26270 */
[----:B------:R-:W-:-:S11]  /*ace0*/  IADD3.X R15, PT, PT, RZ, R15, RZ, P3, !PT ;  /* 0x0000000fff0f7210 */ /* 0x000fd60001ffe4ff */
[----:B------:R-:W-:Y:S05]  /*acf0*/  @!P1 BRA `(.L_x_248) ;  /* 0xffffff9400189947 */ /* 0x000fea000383ffff */
.L_x_231:
[----:B------:R-:W0:Y:S01]  /*ad00*/  LDC.64 R12, c[0x0][0x3a0] ;  /* 0x0000e800ff0c7b82 */ /* 0x000e220000000a00 */
[----:B------:R-:W-:-:S04]  /*ad10*/  IMAD R9, R85, UR7, R96 ;  /* 0x0000000755097c24 */ /* 0x000fc8000f8e0260 */
[----:B0-----:R-:W-:Y:S01]  /*ad20*/  IMAD.WIDE R12, R9, 0x2, R12 ;  /* 0x00000002090c7825 */ /* 0x001fe200078e020c */
        /* <DEDUP_REMOVED lines=10> */
.L_x_252:
[----:B------:R-:W0:Y:S02]  /*add0*/  LDS R8, [R10] ;  /* 0x000000000a087984 */ /* 0x000e240000000800 */
[----:B0-----:R-:W-:-:S05]  /*ade0*/  HFMA2 R9, R8, 1, 1, R11 ;  /* 0x3c003c0008097831 */ /* 0x001fca000000000b */
[----:B------:R-:W0:Y:S02]  /*adf0*/  ATOMS.CAST.SPIN P0, [R10], R8, R9 ;  /* 0x000000080a00758d */ /* 0x000e240001800009 */
[----:B0-----:R-:W-:Y:S05]  /*ae00*/  @!P0 BRA `(.L_x_252) ;  /* 0xfffffffc00f08947 */ /* 0x001fea000383ffff */
[----:B------:R-:W-:Y:S05]  /*ae10*/  BRA `(.L_x_250) ;  /* 0x00000000000c7947 */ /* 0x000fea0003800000 */
.L_x_251:
[----:B------:R-:W2:Y:S02]  /*ae20*/  LD.E R8, desc[UR8][R12.64] ;  /* 0x000000080c087980 */ /* 0x000ea4000c101900 */
[----:B--2---:R-:W-:-:S05]  /*ae30*/  IADD3 R9, PT, PT, R9, R8, RZ ;  /* 0x0000000809097210 */ /* 0x004fca0007ffe0ff */
[----:B------:R0:W-:Y:S02]  /*ae40*/  ST.E desc[UR8][R12.64], R9 ;  /* 0x000000090c007985 */ /* 0x0001e4000c101908 */
.L_x_250:
[----:B------:R-:W-:Y:S05]  /*ae50*/  BSYNC.RECONVERGENT B0 ;  /* 0x0000000000007941 */ /* 0x000fea0003800200 */
.L_x_249:
[----:B------:R1:W-:Y:S01]  /*ae60*/  ATOM.E.ADD.F16x2.RN.STRONG.GPU P0, RZ, desc[UR8][R12.64+0x4], R14 ;  /* 0x8000040e0cff79a2 */ /* 0x0003e2000c10e108 */
[----:B------:R-:W-:Y:S04]  /*ae70*/  BSSY.RECONVERGENT B0, `(.L_x_253) ;  /* 0x000000e000007945 */ /* 0x000fe80003800200 */
[----:B-1----:R-:W-:Y:S05]  /*ae80*/  @P0 BRA `(.L_x_254) ;  /* 0x0000000000300947 */ /* 0x002fea0003800000 */
[----:B------:R-:W1:Y:S02]  /*ae90*/  QSPC.E.S P0, RZ, [R12+0x4] ;  /* 0x000004000cff73aa */ /* 0x000e640000000500 */
[----:B-1----:R-:W-:Y:S05]  /*aea0*/  @!P0 BRA `(.L_x_255) ;  /* 0x00000000001c8947 */ /* 0x002fea0003800000 */
[----:B------:R-:W-:-:S04]  /*aeb0*/  MOV R8, R12 ;  /* 0x0000000c00087202 */ /* 0x000fc80000000f00 */
[----:B------:R-:W-:-:S07]  /*aec0*/  MOV R10, R8 ;  /* 0x00000008000a7202 */ /* 0x000fce0000000f00 */
.L_x_256:
[----:B------:R-:W0:Y:S02]  /*aed0*/  LDS R8, [R10+0x4] ;  /* 0x000004000a087984 */ /* 0x000e240000000800 */
[----:B0-----:R-:W-:-:S05]  /*aee0*/  HADD2 R9, R8, R7 ;  /* 0x0000000708097230 */ /* 0x001fca0000000000 */
[----:B------:R-:W0:Y:S02]  /*aef0*/  ATOMS.CAST.SPIN P0, [R10+0x4], R8, R9 ;  /* 0x000004080a00758d */ /* 0x000e240001800009 */
[----:B0-----:R-:W-:Y:S05]  /*af00*/  @!P0 BRA `(.L_x_256) ;  /* 0xfffffffc00f08947 */ /* 0x001fea000383ffff */
[----:B------:R-:W-:Y:S05]  /*af10*/  BRA `(.L_x_254) ;  /* 0x00000000000c7947 */ /* 0x000fea0003800000 */
.L_x_255:
[----:B------:R-:W2:Y:S02]  /*af20*/  LD.E R7, desc[UR8][R12.64+0x4] ;  /* 0x000004080c077980 */ /* 0x000ea4000c101900 */
[----:B--2---:R-:W-:-:S05]  /*af30*/  IADD3 R7, PT, PT, R14, R7, RZ ;  /* 0x000000070e077210 */ /* 0x004fca0007ffe0ff */
[----:B------:R1:W-:Y:S02]  /*af40*/  ST.E desc[UR8][R12.64+0x4], R7 ;  /* 0x000004070c007985 */ /* 0x0003e4000c101908 */
.L_x_254:
[----:B------:R-:W-:Y:S05]  /*af50*/  BSYNC.RECONVERGENT B0 ;  /* 0x0000000000007941 */ /* 0x000fea0003800200 */
.L_x_253:
        /* <DEDUP_REMOVED lines=12> */
.L_x_260:
[----:B------:R-:W0:Y:S02]  /*b020*/  LDS R6, [R8] ;  /* 0x0000000008067984 */ /* 0x000e240000000800 */
[----:B0-----:R-:W-:-:S05]  /*b030*/  HFMA2 R7, R6, 1, 1, R9 ;  /* 0x3c003c0006077831 */ /* 0x001fca0000000009 */
[----:B------:R-:W0:Y:S02]  /*b040*/  ATOMS.CAST.SPIN P0, [R8], R6, R7 ;  /* 0x000000060800758d */ /* 0x000e240001800007 */
[----:B0-----:R-:W-:Y:S05]  /*b050*/  @!P0 BRA `(.L_x_260) ;  /* 0xfffffffc00f08947 */ /* 0x001fea000383ffff */
[----:B------:R-:W-:Y:S05]  /*b060*/  BRA `(.L_x_258) ;  /* 0x00000000000c7947 */ /* 0x000fea0003800000 */
.L_x_259:
[----:B------:R-:W2:Y:S02]  /*b070*/  LD.E R6, desc[UR8][R12.64] ;  /* 0x000000080c067980 */ /* 0x000ea4000c101900 */
[----:B--2---:R-:W-:-:S05]  /*b080*/  IADD3 R7, PT, PT, R7, R6, RZ ;  /* 0x0000000607077210 */ /* 0x004fca0007ffe0ff */
[----:B------:R0:W-:Y:S02]  /*b090*/  ST.E desc[UR8][R12.64], R7 ;  /* 0x000000070c007985 */ /* 0x0001e4000c101908 */
.L_x_258:
[----:B------:R-:W-:Y:S05]  /*b0a0*/  BSYNC.RECONVERGENT B0 ;  /* 0x0000000000007941 */ /* 0x000fea0003800200 */
.L_x_257:
[----:B------:R1:W-:Y:S01]  /*b0b0*/  ATOM.E.ADD.F16x2.RN.STRONG.GPU P0, RZ, desc[UR8][R12.64+0x4], R10 ;  /* 0x8000040a0cff79a2 */ /* 0x0003e2000c10e108 */
[----:B------:R-:W-:Y:S04]  /*b0c0*/  BSSY.RECONVERGENT B0, `(.L_x_261) ;  /* 0x000000e000007945 */ /* 0x000fe80003800200 */
[----:B-1----:R-:W-:Y:S05]  /*b0d0*/  @P0 BRA `(.L_x_262) ;  /* 0x0000000000300947 */ /* 0x002fea0003800000 */
[----:B------:R-:W1:Y:S02]  /*b0e0*/  QSPC.E.S P0, RZ, [R12+0x4] ;  /* 0x000004000cff73aa */ /* 0x000e640000000500 */
[----:B-1----:R-:W-:Y:S05]  /*b0f0*/  @!P0 BRA `(.L_x_263) ;  /* 0x00000000001c8947 */ /* 0x002fea0003800000 */
[----:B------:R-:W-:-:S04]  /*b100*/  MOV R6, R12 ;  /* 0x0000000c00067202 */ /* 0x000fc80000000f00 */
[----:B------:R-:W-:-:S07]  /*b110*/  MOV R8, R6 ;  /* 0x0000000600087202 */ /* 0x000fce0000000f00 */
.L_x_264:
[----:B------:R-:W0:Y:S02]  /*b120*/  LDS R6, [R8+0x4] ;  /* 0x0000040008067984 */ /* 0x000e240000000800 */
[----:B0-----:R-:W-:-:S05]  /*b130*/  HADD2 R7, R6, R5 ;  /* 0x0000000506077230 */ /* 0x001fca0000000000 */
[----:B------:R-:W0:Y:S02]  /*b140*/  ATOMS.CAST.SPIN P0, [R8+0x4], R6, R7 ;  /* 0x000004060800758d */ /* 0x000e240001800007 */
[----:B0-----:R-:W-:Y:S05]  /*b150*/  @!P0 BRA `(.L_x_264) ;  /* 0xfffffffc00f08947 */ /* 0x001fea000383ffff */
[----:B------:R-:W-:Y:S05]  /*b160*/  BRA `(.L_x_262) ;  /* 0x00000000000c7947 */ /* 0x000fea0003800000 */
.L_x_263:
[----:B------:R-:W2:Y:S02]  /*b170*/  LD.E R5, desc[UR8][R12.64+0x4] ;  /* 0x000004080c057980 */ /* 0x000ea4000c101900 */
[----:B--2---:R-:W-:-:S05]  /*b180*/  IADD3 R5, PT, PT, R10, R5, RZ ;  /* 0x000000050a057210 */ /* 0x004fca0007ffe0ff */
[----:B------:R1:W-:Y:S02]  /*b190*/  ST.E desc[UR8][R12.64+0x4], R5 ;  /* 0x000004050c007985 */ /* 0x0003e4000c101908 */
.L_x_262:
[----:B------:R-:W-:Y:S05]  /*b1a0*/  BSYNC.RECONVERGENT B0 ;  /* 0x0000000000007941 */ /* 0x000fea0003800200 */
.L_x_261:
        /* <DEDUP_REMOVED lines=13> */
.L_x_268:
[----:B------:R-:W0:Y:S02]  /*b280*/  LDS R4, [R6] ;  /* 0x0000000006047984 */ /* 0x000e240000000800 */
[----:B0-----:R-:W-:-:S05]  /*b290*/  HFMA2 R5, R4, 1, 1, R7 ;  /* 0x3c003c0004057831 */ /* 0x001fca0000000007 */
[----:B------:R-:W0:Y:S02]  /*b2a0*/  ATOMS.CAST.SPIN P0, [R6], R4, R5 ;  /* 0x000000040600758d */ /* 0x000e240001800005 */
[----:B0-----:R-:W-:Y:S05]  /*b2b0*/  @!P0 BRA `(.L_x_268) ;  /* 0xfffffffc00f08947 */ /* 0x001fea000383ffff */
[----:B------:R-:W-:Y:S05]  /*b2c0*/  BRA `(.L_x_266) ;  /* 0x00000000000c7947 */ /* 0x000fea0003800000 */
.L_x_267:
[----:B------:R-:W2:Y:S02]  /*b2d0*/  LD.E R4, desc[UR8][R12.64] ;  /* 0x000000080c047980 */ /* 0x000ea4000c101900 */
[----:B--2---:R-:W-:-:S05]  /*b2e0*/  IADD3 R5, PT, PT, R5, R4, RZ ;  /* 0x0000000405057210 */ /* 0x004fca0007ffe0ff */
[----:B------:R0:W-:Y:S02]  /*b2f0*/  ST.E desc[UR8][R12.64], R5 ;  /* 0x000000050c007985 */ /* 0x0001e4000c101908 */
.L_x_266:
[----:B------:R-:W-:Y:S05]  /*b300*/  BSYNC.RECONVERGENT B0 ;  /* 0x0000000000007941 */ /* 0x000fea0003800200 */
.L_x_265:
[----:B------:R1:W-:Y:S01]  /*b310*/  ATOM.E.ADD.F16x2.RN.STRONG.GPU P0, RZ, desc[UR8][R12.64+0x4], R8 ;  /* 0x800004080cff79a2 */ /* 0x0003e2000c10e108 */
[----:B------:R-:W-:Y:S04]  /*b320*/  BSSY.RECONVERGENT B0, `(.L_x_269) ;  /* 0x000000e000007945 */ /* 0x000fe80003800200 */
[----:B-1----:R-:W-:Y:S05]  /*b330*/  @P0 BRA `(.L_x_270) ;  /* 0x0000000000300947 */ /* 0x002fea0003800000 */
[----:B------:R-:W1:Y:S02]  /*b340*/  QSPC.E.S P0, RZ, [R12+0x4] ;  /* 0x000004000cff73aa */ /* 0x000e640000000500 */
[----:B-1----:R-:W-:Y:S05]  /*b350*/  @!P0 BRA `(.L_x_271) ;  /* 0x00000000001c8947 */ /* 0x002fea0003800000 */
[----:B------:R-:W-:-:S04]  /*b360*/  MOV R4, R12 ;  /* 0x0000000c00047202 */ /* 0x000fc80000000f00 */
[----:B------:R-:W-:-:S07]  /*b370*/  MOV R6, R4 ;  /* 0x0000000400067202 */ /* 0x000fce0000000f00 */
.L_x_272:
[----:B------:R-:W0:Y:S02]  /*b380*/  LDS R4, [R6+0x4] ;  /* 0x0000040006047984 */ /* 0x000e240000000800 */
[----:B0-----:R-:W-:-:S05]  /*b390*/  HADD2 R5, R4, R3 ;  /* 0x0000000304057230 */ /* 0x001fca0000000000 */
[----:B------:R-:W0:Y:S02]  /*b3a0*/  ATOMS.CAST.SPIN P0, [R6+0x4], R4, R5 ;  /* 0x000004040600758d */ /* 0x000e240001800005 */
[----:B0-----:R-:W-:Y:S05]  /*b3b0*/  @!P0 BRA `(.L_x_272) ;  /* 0xfffffffc00f08947 */ /* 0x001fea000383ffff */
[----:B------:R-:W-:Y:S05]  /*b3c0*/  BRA `(.L_x_270) ;  /* 0x00000000000c7947 */ /* 0x000fea0003800000 */
.L_x_271:
[----:B------:R-:W2:Y:S02]  /*b3d0*/  LD.E R3, desc[UR8][R12.64+0x4] ;  /* 0x000004080c037980 */ /* 0x000ea4000c101900 */
[----:B--2---:R-:W-:-:S05]  /*b3e0*/  IADD3 R3, PT, PT, R8, R3, RZ ;  /* 0x0000000308037210 */ /* 0x004fca0007ffe0ff */
[----:B------:R1:W-:Y:S02]  /*b3f0*/  ST.E desc[UR8][R12.64+0x4], R3 ;  /* 0x000004030c007985 */ /* 0x0003e4000c101908 */
.L_x_270:
[----:B------:R-:W-:Y:S05]  /*b400*/  BSYNC.RECONVERGENT B0 ;  /* 0x0000000000007941 */ /* 0x000fea0003800200 */
.L_x_269:
        /* <DEDUP_REMOVED lines=13> */
.L_x_276:
[----:B------:R-:W0:Y:S02]  /*b4e0*/  LDS R2, [R4] ;  /* 0x0000000004027984 */ /* 0x000e240000000800 */
[----:B0-----:R-:W-:-:S05]  /*b4f0*/  HFMA2 R3, R2, 1, 1, R5 ;  /* 0x3c003c0002037831 */ /* 0x001fca0000000005 */
[----:B------:R-:W0:Y:S02]  /*b500*/  ATOMS.CAST.SPIN P0, [R4], R2, R3 ;  /* 0x000000020400758d */ /* 0x000e240001800003 */
[----:B0-----:R-:W-:Y:S05]  /*b510*/  @!P0 BRA `(.L_x_276) ;  /* 0xfffffffc00f08947 */ /* 0x001fea000383ffff */
[----:B------:R-:W-:Y:S05]  /*b520*/  BRA `(.L_x_274) ;  /* 0x00000000000c7947 */ /* 0x000fea0003800000 */
.L_x_275:
[----:B------:R-:W2:Y:S02]  /*b530*/  LD.E R2, desc[UR8][R12.64] ;  /* 0x000000080c027980 */ /* 0x000ea4000c101900 */
[----:B--2---:R-:W-:-:S05]  /*b540*/  IADD3 R3, PT, PT, R3, R2, RZ ;  /* 0x0000000203037210 */ /* 0x004fca0007ffe0ff */
[----:B------:R0:W-:Y:S02]  /*b550*/  ST.E desc[UR8][R12.64], R3 ;  /* 0x000000030c007985 */ /* 0x0001e4000c101908 */
.L_x_274:
[----:B------:R-:W-:Y:S05]  /*b560*/  BSYNC.RECONVERGENT B0 ;  /* 0x0000000000007941 */ /* 0x000fea0003800200 */
.L_x_273:
[----:B------:R1:W-:Y:S02]  /*b570*/  ATOM.E.ADD.F16x2.RN.STRONG.GPU P0, RZ, desc[UR8][R12.64+0x4], R7 ;  /* 0x800004070cff79a2 */ /* 0x0003e4000c10e108 */
[----:B-1----:R-:W-:Y:S05]  /*b580*/  @P0 EXIT ;  /* 0x000000000000094d */ /* 0x002fea0003800000 */
[----:B------:R-:W1:Y:S02]  /*b590*/  QSPC.E.S P0, RZ, [R12+0x4] ;  /* 0x000004000cff73aa */ /* 0x000e640000000500 */
[----:B-1----:R-:W-:Y:S05]  /*b5a0*/  @!P0 BRA `(.L_x_277) ;  /* 0x00000000001c8947 */ /* 0x002fea0003800000 */
[----:B------:R-:W-:-:S04]  /*b5b0*/  MOV R2, R12 ;  /* 0x0000000c00027202 */ /* 0x000fc80000000f00 */
[----:B------:R-:W-:-:S07]  /*b5c0*/  MOV R4, R2 ;  /* 0x0000000200047202 */ /* 0x000fce0000000f00 */
.L_x_278:
[----:B------:R-:W0:Y:S02]  /*b5d0*/  LDS R2, [R4+0x4] ;  /* 0x0000040004027984 */ /* 0x000e240000000800 */
[----:B0-----:R-:W-:-:S05]  /*b5e0*/  HADD2 R3, R2, R0 ;  /* 0x0000000002037230 */ /* 0x001fca0000000000 */
[----:B------:R-:W0:Y:S02]  /*b5f0*/  ATOMS.CAST.SPIN P0, [R4+0x4], R2, R3 ;  /* 0x000004020400758d */ /* 0x000e240001800003 */
[----:B0-----:R-:W-:Y:S05]  /*b600*/  @!P0 BRA `(.L_x_278) ;  /* 0xfffffffc00f08947 */ /* 0x001fea000383ffff */
[----:B------:R-:W-:Y:S05]  /*b610*/  EXIT ;  /* 0x000000000000794d */ /* 0x000fea0003800000 */
.L_x_277:
[----:B------:R-:W0:Y:S02]  /*b620*/  LD.E R0, desc[UR8][R12.64+0x4] ;  /* 0x000004080c007980 */ /* 0x000e24000c101900 */
[----:B0-----:R-:W-:-:S05]  /*b630*/  IADD3 R3, PT, PT, R7, R0, RZ ;  /* 0x0000000007037210 */ /* 0x001fca0007ffe0ff */
[----:B------:R-:W-:Y:S01]  /*b640*/  ST.E desc[UR8][R12.64+0x4], R3 ;  /* 0x000004030c007985 */ /* 0x000fe2000c101908 */
[----:B------:R-:W-:Y:S05]  /*b650*/  EXIT ;  /* 0x000000000000794d */ /* 0x000fea0003800000 */
.L_x_279:
        /* <DEDUP_REMOVED lines=10> */
.L_x_3916:


//--------------------- .text._Z23gemm_half_q_half_kernelILi4ELi8ELb1ELb0ELi64EEvPK6__halfPKjS4_S2_PS0_iiiiPKtS7_iiiiiibS2_i --------------------------
	.section	.text._Z23gemm_half_q_half_kernelILi4ELi8ELb1ELb0ELi64EEvPK6__halfPKjS4_S2_PS0_iiiiPKtS7_iiiiiibS2_i,"ax",@progbits
	.align	128
        .global         _Z23gemm_half_q_half_kernelILi4ELi8ELb1ELb0ELi64EEvPK6__halfPKjS4_S2_PS0_iiiiPKtS7_iiiiiibS2_i
        .type           _Z23gemm_half_q_half_kernelILi4ELi8ELb1ELb0ELi64EEvPK6__halfPKjS4_S2_PS0_iiiiPKtS7_iiiiiibS2_i,@function
        .size           _Z23gemm_half_q_half_kernelILi4ELi8ELb1ELb0ELi64EEvPK6__halfPKjS4_S2_PS0_iiiiPKtS7_iiiiiibS2_i,(.L_x_3917 - _Z23gemm_half_q_half_kernelILi4ELi8ELb1ELb0ELi64EEvPK6__halfPKjS4_S2_PS0_iiiiPKtS7_iiiiiibS2_i)
        .other          _Z23gemm_half_q_half_kernelILi4ELi8ELb1ELb0ELi64EEvPK6__halfPKjS4_S2_PS0_iiiiPKtS7_iiiiiibS2_i,@"STO_CUDA_ENTRY STV_DEFAULT"
_Z23gemm_half_q_half_kernelILi4ELi8ELb1ELb0ELi64EEvPK6__halfPKjS4_S2_PS0_iiiiPKtS7_iiiiiibS2_i:
.text._Z23gemm_half_q_half_kernelILi4ELi8ELb1ELb0ELi64EEvPK6__halfPKjS4_S2_PS0_iiiiPKtS7_iiiiiibS2_i:
[----:B------:R-:W0:Y:S08]  /*0000*/  LDC R1, c[0x0][0x37c] ;  /* 0x0000df00ff017b82 */ /* 0x000e300000000800 */
[----:B------:R-:W1:Y:S01]  /*0010*/  S2UR UR15, SR_CTAID.Y ;  /* 0x00000000000f79c3 */ /* 0x000e620000002600 */
[----:B------:R-:W1:Y:S01]  /*0020*/  LDCU UR14, c[0x0][0x3a8] ;  /* 0x00007500ff0e77ac */ /* 0x000e620008000800 */
[----:B0-----:R-:W-:-:S04]  /*0030*/  IADD3 R1, PT, PT, R1, -0x10, RZ ;  /* 0xfffffff001017810 */ /* 0x001fc80007ffe0ff */
[----:B------:R-:W-:Y:S01]  /*0040*/  R2UR UR25, R1 ;  /* 0x00000000011972ca */ /* 0x000fe200000e0000 */
[----:B-1----:R-:W-:-:S04]  /*0050*/  UIMAD UR27, UR15, -0x4, UR14 ;  /* 0xfffffffc0f1b78a4 */ /* 0x002fc8000f8e020e */
[----:B------:R-:W-:-:S06]  /*0060*/  UISETP.GE.AND UP0, UPT, UR27, 0x1, UPT ;  /* 0x000000011b00788c */ /* 0x000fcc000bf06270 */
[----:B------:R-:W-:-:S13]  /*0070*/  PLOP3.LUT P0, PT, PT, PT, UP0, 0x80, 0x8 ;  /* 0x000000000008781c */ /* 0x000fda0003f0f008 */
[----:B------:R-:W-:Y:S05]  /*0080*/  @!P0 EXIT ;  /* 0x000000000000894d */ /* 0x000fea0003800000 */
[----:B------:R-:W0:Y:S01]  /*0090*/  LDC.64 R4, c[0x0][0x3e8] ;  /* 0x0000fa00ff047b82 */ /* 0x000e220000000a00 */
[----:B------:R-:W0:Y:S01]  /*00a0*/  LDCU.64 UR22, c[0x0][0x358] ;  /* 0x00006b00ff1677ac */ /* 0x000e220008000a00 */
[----:B------:R-:W1:Y:S06]  /*00b0*/  S2R R2, SR_TID.X ;  /* 0x0000000000027919 */ /* 0x000e6c0000002100 */
[----:B------:R-:W2:Y:S08]  /*00c0*/  S2UR UR18, SR_CTAID.Z ;  /* 0x00000000001279c3 */ /* 0x000eb00000002700 */
[----:B------:R-:W3:Y:S01]  /*00d0*/  LDC R3, c[0x0][0x3b0] ;  /* 0x0000ec00ff037b82 */ /* 0x000ee20000000800 */
[----:B0-----:R-:W4:Y:S01]  /*00e0*/  LDG.E.U16 R35, desc[UR22][R4.64] ;  /* 0x0000001604237981 */ /* 0x001f22000c1e1500 */
[----:B------:R-:W-:Y:S01]  /*00f0*/  UISETP.NE.AND UP1, UPT, UR27, 0x1, UPT ;  /* 0x000000011b00788c */ /* 0x000fe2000bf25270 */
[----:B------:R-:W-:Y:S01]  /*0100*/  PRMT R33, RZ, 0x7610, R33 ;  /* 0x00007610ff217816 */ /* 0x000fe20000000021 */
[----:B------:R-:W-:Y:S01]  /*0110*/  UPLOP3.LUT UP0, UPT, UPT, UPT, UPT, 0x80, 0x8 ;  /* 0x000000000008789c */ /* 0x000fe20003f0f070 */
[----:B------:R-:W-:Y:S01]  /*0120*/  PRMT R32, RZ, 0x7610, R32 ;  /* 0x00007610ff207816 */ /* 0x000fe20000000020 */
[----:B--2---:R-:W-:Y:S01]  /*0130*/  USHF.L.U32 UR9, UR18, 0x6, URZ ;  /* 0x0000000612097899 */ /* 0x004fe200080006ff */
[----:B----4-:R-:W-:-:S04]  /*0140*/  PRMT R0, R35, 0x7610, R0 ;  /* 0x0000761023007816 */ /* 0x010fc80000000000 */
[----:B-1-3--:R-:W-:Y:S07]  /*0150*/  BRA.U !UP1, `(.L_x_280) ;  /* 0x0000000109487547 */ /* 0x00afee000b800000 */
[----:B------:R-:W0:Y:S08]  /*0160*/  LDC R7, c[0x0][0x3f0] ;  /* 0x0000fc00ff077b82 */ /* 0x000e300000000800 */
[----:B------:R-:W0:Y:S02]  /*0170*/  LDC.64 R4, c[0x0][0x3e8] ;  /* 0x0000fa00ff047b82 */ /* 0x000e240000000a00 */
[----:B0-----:R-:W-:-:S05]  /*0180*/  IMAD.WIDE R4, R7, 0x2, R4 ;  /* 0x0000000207047825 */ /* 0x001fca00078e0204 */
[----:B------:R-:W2:Y:S01]  /*0190*/  LDG.E.U16 R32, desc[UR22][R4.64] ;  /* 0x0000001604207981 */ /* 0x000ea2000c1e1500 */
[----:B------:R-:W-:Y:S01]  /*01a0*/  UISETP.NE.AND UP1, UPT, UR27, 0x2, UPT ;  /* 0x000000021b00788c */ /* 0x000fe2000bf25270 */
[----:B--2---:R-:W-:-:S08]  /*01b0*/  LOP3.LUT R0, R32, R35, RZ, 0xfc, !PT ;  /* 0x0000002320007212 */ /* 0x004fd000078efcff */
[----:B------:R-:W-:Y:S05]  /*01c0*/  BRA.U !UP1, `(.L_x_280) ;  /* 0x00000001092c7547 */ /* 0x000fea000b800000 */
[----:B------:R-:W-:Y:S01]  /*01d0*/  UISETP.NE.AND UP1, UPT, UR27, 0x3, UPT ;  /* 0x000000031b00788c */ /* 0x000fe2000bf25270 */
[----:B------:R-:W-:-:S05]  /*01e0*/  IMAD.WIDE R4, R7, 0x2, R4 ;  /* 0x0000000207047825 */ /* 0x000fca00078e0204 */
[----:B------:R-:W-:Y:S01]  /*01f0*/  PLOP3.LUT P0, PT, PT, PT, UP1, 0x80, 0x8 ;  /* 0x000000000008781c */ /* 0x000fe20003f0f018 */
[----:B------:R-:W-:Y:S01]  /*0200*/  IMAD.WIDE R6, R7, 0x2, R4 ;  /* 0x0000000207067825 */ /* 0x000fe200078e0204 */
[----:B------:R-:W2:Y:S11]  /*0210*/  LDG.E.U16 R33, desc[UR22][R4.64] ;  /* 0x0000001604217981 */ /* 0x000eb6000c1e1500 */
[----:B------:R-:W3:Y:S01]  /*0220*/  @P0 LDG.E.U16 R6, desc[UR22][R6.64] ;  /* 0x0000001606060981 */ /* 0x000ee2000c1e1500 */
[----:B--2---:R-:W-:-:S02]  /*0230*/  LOP3.LUT R0, R33, R0, RZ, 0xfc, !PT ;  /* 0x0000000021007212 */ /* 0x004fc400078efcff */
[----:B---3--:R-:W-:-:S13]  /*0240*/  @P0 R2UR UR4, R6 ;  /* 0x00000000060402ca */ /* 0x008fda00000e0000 */
[----:B------:R-:W-:Y:S01]  /*0250*/  @P0 LOP3.LUT R8, R0, UR4, RZ, 0xfc, !PT ;  /* 0x0000000400080c12 */ /* 0x000fe2000f8efcff */
[----:B------:R-:W-:-:S03]  /*0260*/  @UP1 UISETP.EQ.AND UP0, UPT, UR4, URZ, UPT ;  /* 0x000000ff0400128c */ /* 0x000fc6000bf02270 */
[----:B------:R-:W-:-:S08]  /*0270*/  @P0 PRMT R0, R8, 0x7610, R0 ;  /* 0x0000761008000816 */ /* 0x000fd00000000000 */
.L_x_280:
[----:B------:R-:W-:Y:S01]  /*0280*/  PRMT R0, R0, 0x9910, RZ ;  /* 0x0000991000007816 */ /* 0x000fe200000000ff */
[----:B------:R-:W0:Y:S01]  /*0290*/  S2UR UR4, SR_CTAID.X ;  /* 0x00000000000479c3 */ /* 0x000e220000002500 */
[----:B------:R-:W-:Y:S01]  /*02a0*/  MOV R4, UR9 ;  /* 0x0000000900047c02 */ /* 0x000fe20008000f00 */
[----:B------:R-:W-:Y:S01]  /*02b0*/  UISETP.LT.U32.AND UP1, UPT, UR27, 0x4, UPT ;  /* 0x000000041b00788c */ /* 0x000fe2000bf21070 */
[----:B------:R-:W-:Y:S02]  /*02c0*/  ISETP.NE.AND P0, PT, R0, RZ, PT ;  /* 0x000000ff0000720c */ /* 0x000fe40003f05270 */
[----:B------:R-:W-:-:S04]  /*02d0*/  VIADDMNMX R4, R4, 0x40, R3, PT ;  /* 0x0000004004047846 */ /* 0x000fc80003800103 */
[----:B------:R-:W-:-:S07]  /*02e0*/  R2UR UR16, R4 ;  /* 0x00000000041072ca */ /* 0x000fce00000e0000 */
[----:B0-----:R-:W-:Y:S08]  /*02f0*/  @!P0 EXIT ;  /* 0x000000000000894d */ /* 0x001ff00003800000 */
[----:B------:R-:W-:Y:S01]  /*0300*/  IADD3 R4, PT, PT, R2, UR9, RZ ;  /* 0x0000000902047c10 */ /* 0x000fe2000fffe0ff */
[----:B------:R-:W-:Y:S01]  /*0310*/  USHF.L.U32 UR4, UR4, 0x8, URZ ;  /* 0x0000000804047899 */ /* 0x000fe200080006ff */
[----:B------:R-:W-:Y:S01]  /*0320*/  BSSY.RECONVERGENT B0, `(.L_x_281) ;  /* 0x00000b5000007945 */ /* 0x000fe20003800200 */
[----:B------:R-:W-:Y:S01]  /*0330*/  USEL UR7, UR27, 0x4, UP1 ;  /* 0x000000041b077887 */ /* 0x000fe20008800000 */
[----:B------:R-:W-:-:S03]  /*0340*/  ISETP.GE.AND P0, PT, R4, UR16, PT ;  /* 0x0000001004007c0c */ /* 0x000fc6000bf06270 */
[----:B------:R-:W-:-:S10]  /*0350*/  LEA R0, R2, UR4, 0x2 ;  /* 0x0000000402007c11 */ /* 0x000fd4000f8e10ff */
        /* <DEDUP_REMOVED lines=17> */
[----:B------:R-:W-:-:S04]  /*0470*/  UIADD3 UR5, UPT, UPT, -UR7, 0x1, URZ ;  /* 0x0000000107057890 */ /* 0x000fc8000fffe1ff */
[----:B------:R-:W-:Y:S01]  /*0480*/  UISETP.NE.AND UP1, UPT, UR5, URZ, UPT ;  /* 0x000000ff0500728c */ /* 0x000fe2000bf25270 */
[----:B--2---:R0:W-:Y:S08]  /*0490*/  STS.U16 [R5], R6 ;  /* 0x0000000605007388 */ /* 0x0041f00000000400 */
[----:B------:R-:W-:Y:S05]  /*04a0*/  BRA.U !UP1, `(.L_x_282) ;  /* 0x0000000909707547 */ /* 0x000fea000b800000 */
[----:B------:R-:W-:Y:S01]  /*04b0*/  UISETP.GE.AND UP1, UPT, UR5, URZ, UPT ;  /* 0x000000ff0500728c */ /* 0x000fe2000bf26270 */
[----:B0-----:R-:W-:Y:S02]  /*04c0*/  IADD3 R5, PT, PT, R5, 0x80, RZ ;  /* 0x0000008005057810 */ /* 0x001fe40007ffe0ff */
[----:B------:R-:W-:-:S06]  /*04d0*/  IADD3 R14, PT, PT, R8, R3, RZ ;  /* 0x00000003080e7210 */ /* 0x000fcc0007ffe0ff */
[----:B------:R-:W-:Y:S05]  /*04e0*/  BRA.U UP1, `(.L_x_284) ;  /* 0x0000000101ec7547 */ /* 0x000fea000b800000 */
[----:B------:R-:W-:Y:S01]  /*04f0*/  UIADD3 UR6, UPT, UPT, URZ, -UR5, URZ ;  /* 0x80000005ff067290 */ /* 0x000fe2000fffe0ff */
[----:B------:R-:W-:-:S03]  /*0500*/  PLOP3.LUT P0, PT, PT, PT, PT, 0x80, 0x8 ;  /* 0x000000000008781c */ /* 0x000fc60003f0f070 */
[----:B------:R-:W-:-:S09]  /*0510*/  UISETP.GT.AND UP1, UPT, UR6, 0x3, UPT ;  /* 0x000000030600788c */ /* 0x000fd2000bf24270 */
[----:B------:R-:W-:Y:S05]  /*0520*/  BRA.U !UP1, `(.L_x_285) ;  /* 0x0000000109847547 */ /* 0x000fea000b800000 */
[----:B------:R-:W-:-:S13]  /*0530*/  PLOP3.LUT P0, PT, PT, PT, PT, 0x8, 0x80 ;  /* 0x000000000080781c */ /* 0x000fda0003f0e170 */
.L_x_286:
[----:B------:R-:W-:Y:S02]  /*0540*/  IADD3 R7, P1, PT, R4, R14, RZ ;  /* 0x0000000e04077210 */ /* 0x000fe40007f3e0ff */
[CC--:B------:R-:W-:Y:S02]  /*0550*/  IADD3 R8, PT, PT, R14.reuse, R3.reuse, RZ ;  /* 0x000000030e087210 */ /* 0x0c0fe40007ffe0ff */
[----:B------:R-:W-:Y:S02]  /*0560*/  LEA.HI.X.SX32 R14, R14, RZ, 0x1, P1 ;  /* 0x000000ff0e0e7211 */ /* 0x000fe400008f0eff */
[----:B------:R-:W-:Y:S02]  /*0570*/  LEA R6, P1, R7, UR10, 0x1 ;  /* 0x0000000a07067c11 */ /* 0x000fe4000f8208ff */
[----:B------:R-:W-:Y:S02]  /*0580*/  IADD3 R9, PT, PT, R8, R3, RZ ;  /* 0x0000000308097210 */ /* 0x000fe40007ffe0ff */
[----:B------:R-:W-:-:S02]  /*0590*/  IADD3 R12, P2, PT, R4, R8, RZ ;  /* 0x00000008040c7210 */ /* 0x000fc40007f5e0ff */
[----:B------:R-:W-:Y:S02]  /*05a0*/  LEA.HI.X R7, R7, UR11, R14, 0x1, P1 ;  /* 0x0000000b07077c11 */ /* 0x000fe400088f0c0e */
[----:B------:R-:W-:Y:S02]  /*05b0*/  IADD3 R14, PT, PT, R9, R3, RZ ;  /* 0x00000003090e7210 */ /* 0x000fe40007ffe0ff */
[----:B------:R-:W-:Y:S01]  /*05c0*/  IADD3 R11, P3, PT, R4, R9, RZ ;  /* 0x00000009040b7210 */ /* 0x000fe20007f7e0ff */
[----:B------:R-:W2:Y:S01]  /*05d0*/  LDG.E.U16.CONSTANT R6, desc[UR22][R6.64] ;  /* 0x0000001606067981 */ /* 0x000ea2000c1e9500 */
[----:B------:R-:W-:Y:S02]  /*05e0*/  LEA.HI.X.SX32 R15, R8, RZ, 0x1, P2 ;  /* 0x000000ff080f7211 */ /* 0x000fe400010f0eff */
[----:B------:R-:W-:Y:S02]  /*05f0*/  LEA R8, P2, R12, UR10, 0x1 ;  /* 0x0000000a0c087c11 */ /* 0x000fe4000f8408ff */
[----:B------:R-:W-:-:S02]  /*0600*/  IADD3 R13, P1, PT, R4, R14, RZ ;  /* 0x0000000e040d7210 */ /* 0x000fc40007f3e0ff */
[----:B------:R-:W-:Y:S02]  /*0610*/  LEA.HI.X.SX32 R18, R9, RZ, 0x1, P3 ;  /* 0x000000ff09127211 */ /* 0x000fe400018f0eff */
[----:B------:R-:W-:Y:S02]  /*0620*/  LEA.HI.X R9, R12, UR11, R15, 0x1, P2 ;  /* 0x0000000b0c097c11 */ /* 0x000fe400090f0c0f */
[----:B------:R-:W-:Y:S02]  /*0630*/  LEA.HI.X.SX32 R16, R14, RZ, 0x1, P1 ;  /* 0x000000ff0e107211 */ /* 0x000fe400008f0eff */
[----:B------:R-:W-:Y:S01]  /*0640*/  LEA R10, P3, R11, UR10, 0x1 ;  /* 0x0000000a0b0a7c11 */ /* 0x000fe2000f8608ff */
[----:B------:R-:W3:Y:S01]  /*0650*/  LDG.E.U16.CONSTANT R8, desc[UR22][R8.64] ;  /* 0x0000001608087981 */ /* 0x000ee2000c1e9500 */
[----:B------:R-:W-:Y:S02]  /*0660*/  LEA R12, P1, R13, UR10, 0x1 ;  /* 0x0000000a0d0c7c11 */ /* 0x000fe4000f8208ff */
[----:B------:R-:W-:-:S02]  /*0670*/  LEA.HI.X R11, R11, UR11, R18, 0x1, P3 ;  /* 0x0000000b0b0b7c11 */ /* 0x000fc400098f0c12 */
[----:B------:R-:W-:-:S03]  /*0680*/  LEA.HI.X R13, R13, UR11, R16, 0x1, P1 ;  /* 0x0000000b0d0d7c11 */ /* 0x000fc600088f0c10 */
[----:B------:R-:W4:Y:S04]  /*0690*/  LDG.E.U16.CONSTANT R10, desc[UR22][R10.64] ;  /* 0x000000160a0a7981 */ /* 0x000f28000c1e9500 */
[----:B------:R-:W5:Y:S01]  /*06a0*/  LDG.E.U16.CONSTANT R12, desc[UR22][R12.64] ;  /* 0x000000160c0c7981 */ /* 0x000f62000c1e9500 */
[----:B------:R-:W-:-:S04]  /*06b0*/  UIADD3 UR5, UPT, UPT, UR5, 0x4, URZ ;  /* 0x0000000405057890 */ /* 0x000fc8000fffe0ff */
[----:B------:R-:W-:Y:S01]  /*06c0*/  UISETP.GE.AND UP1, UPT, UR5, -0x3, UPT ;  /* 0xfffffffd0500788c */ /* 0x000fe2000bf26270 */
[----:B------:R-:W-:Y:S01]  /*06d0*/  IADD3 R14, PT, PT, R14, R3, RZ ;  /* 0x000000030e0e7210 */ /* 0x000fe20007ffe0ff */
[----:B--2---:R-:W-:Y:S04]  /*06e0*/  STS.U16 [R5], R6 ;  /* 0x0000000605007388 */ /* 0x004fe80000000400 */
[----:B---3--:R-:W-:Y:S04]  /*06f0*/  STS.U16 [R5+0x80], R8 ;  /* 0x0000800805007388 */ /* 0x008fe80000000400 */
[----:B----4-:R-:W-:Y:S04]  /*0700*/  STS.U16 [R5+0x100], R10 ;  /* 0x0001000a05007388 */ /* 0x010fe80000000400 */
[----:B-----5:R0:W-:Y:S02]  /*0710*/  STS.U16 [R5+0x180], R12 ;  /* 0x0001800c05007388 */ /* 0x0201e40000000400 */
[----:B0-----:R-:W-:Y:S01]  /*0720*/  IADD3 R5, PT, PT, R5, 0x200, RZ ;  /* 0x0000020005057810 */ /* 0x001fe20007ffe0ff */
[----:B------:R-:W-:Y:S06]  /*0730*/  BRA.U !UP1, `(.L_x_286) ;  /* 0xfffffffd09807547 */ /* 0x000fec000b83ffff */
.L_x_285:
[----:B------:R-:W-:-:S04]  /*0740*/  UIADD3 UR6, UPT, UPT, URZ, -UR5, URZ ;  /* 0x80000005ff067290 */ /* 0x000fc8000fffe0ff */
[----:B------:R-:W-:-:S09]  /*0750*/  UISETP.GT.AND UP1, UPT, UR6, 0x1, UPT ;  /* 0x000000010600788c */ /* 0x000fd2000bf24270 */
[----:B------:R-:W-:Y:S05]  /*0760*/  BRA.U !UP1, `(.L_x_287) ;  /* 0x0000000109447547 */ /* 0x000fea000b800000 */
[----:B------:R-:W-:Y:S02]  /*0770*/  IADD3 R10, PT, PT, R14, R3, RZ ;  /* 0x000000030e0a7210 */ /* 0x000fe40007ffe0ff */
        /* <DEDUP_REMOVED lines=10> */
[----:B------:R-:W-:Y:S01]  /*0820*/  PLOP3.LUT P0, PT, PT, PT, PT, 0x8, 0x80 ;  /* 0x000000000080781c */ /* 0x000fe20003f0e170 */
[----:B------:R-:W-:Y:S01]  /*0830*/  UIADD3 UR5, UPT, UPT, UR5, 0x2, URZ ;  /* 0x0000000205057890 */ /* 0x000fe2000fffe0ff */
[----:B------:R-:W-:Y:S01]  /*0840*/  IADD3 R14, PT, PT, R10, R3, RZ ;  /* 0x000000030a0e7210 */ /* 0x000fe20007ffe0ff */
[----:B--2---:R-:W-:Y:S04]  /*0850*/  STS.U16 [R5], R6 ;  /* 0x0000000605007388 */ /* 0x004fe80000000400 */
[----:B---3--:R0:W-:Y:S02]  /*0860*/  STS.U16 [R5+0x80], R8 ;  /* 0x0000800805007388 */ /* 0x0081e40000000400 */
[----:B0-----:R-:W-:-:S07]  /*0870*/  IADD3 R5, PT, PT, R5, 0x100, RZ ;  /* 0x0000010005057810 */ /* 0x001fce0007ffe0ff */
.L_x_287:
[----:B------:R-:W-:-:S13]  /*0880*/  ISETP.EQ.AND P1, PT, RZ, UR5, PT ;  /* 0x00000005ff007c0c */ /* 0x000fda000bf22270 */
[----:B------:R-:W-:Y:S05]  /*0890*/  @!P0 BRA P1, `(.L_x_282) ;  /* 0x0000000400748947 */ /* 0x000fea0000800000 */
.L_x_284:
[----:B------:R-:W-:-:S04]  /*08a0*/  IADD3 R7, P0, PT, R4, R14, RZ ;  /* 0x0000000e04077210 */ /* 0x000fc80007f1e0ff */
[----:B------:R-:W-:Y:S02]  /*08b0*/  LEA.HI.X.SX32 R8, R14, RZ, 0x1, P0 ;  /* 0x000000ff0e087211 */ /* 0x000fe400000f0eff */
[----:B------:R-:W-:-:S04]  /*08c0*/  LEA R6, P0, R7, UR10, 0x1 ;  /* 0x0000000a07067c11 */ /* 0x000fc8000f8008ff */
[----:B------:R-:W-:-:S05]  /*08d0*/  LEA.HI.X R7, R7, UR11, R8, 0x1, P0 ;  /* 0x0000000b07077c11 */ /* 0x000fca00080f0c08 */
[----:B------:R-:W2:Y:S01]  /*08e0*/  LDG.E.U16.CONSTANT R6, desc[UR22][R6.64] ;  /* 0x0000001606067981 */ /* 0x000ea2000c1e9500 */
[----:B------:R-:W-:Y:S01]  /*08f0*/  UIADD3 UR5, UPT, UPT, UR5, 0x1, URZ ;  /* 0x0000000105057890 */ /* 0x000fe2000fffe0ff */
[----:B------:R-:W-:-:S03]  /*0900*/  IADD3 R14, PT, PT, R14, R3, RZ ;  /* 0x000000030e0e7210 */ /* 0x000fc60007ffe0ff */
[----:B------:R-:W-:Y:S01]  /*0910*/  UISETP.NE.AND UP1, UPT, UR5, URZ, UPT ;  /* 0x000000ff0500728c */ /* 0x000fe2000bf25270 */
[----:B--2---:R0:W-:Y:S02]  /*0920*/  STS.U16 [R5], R6 ;  /* 0x0000000605007388 */ /* 0x0041e40000000400 */
[----:B0-----:R-:W-:-:S06]  /*0930*/  IADD3 R5, PT, PT, R5, 0x80, RZ ;  /* 0x0000008005057810 */ /* 0x001fcc0007ffe0ff */
[----:B------:R-:W-:Y:S05]  /*0940*/  BRA.U UP1, `(.L_x_284) ;  /* 0xfffffffd01d47547 */ /* 0x000fea000b83ffff */
[----:B------:R-:W-:Y:S05]  /*0950*/  BRA `(.L_x_282) ;  /* 0x0000000400447947 */ /* 0x000fea0003800000 */
.L_x_283:
[C---:B------:R-:W-:Y:S01]  /*0960*/  LEA R6, P0, R4.reuse, UR10, 0x1 ;  /* 0x0000000a04067c11 */ /* 0x040fe2000f8008ff */
[----:B------:R-:W0:Y:S03]  /*0970*/  LDCU.64 UR12, c[0x0][0x380] ;  /* 0x00007000ff0c77ac */ /* 0x000e260008000a00 */
[----:B------:R-:W-:-:S05]  /*0980*/  LEA.HI.X R7, R4, UR11, RZ, 0x1, P0 ;  /* 0x0000000b04077c11 */ /* 0x000fca00080f0cff */
[----:B------:R1:W5:Y:S01]  /*0990*/  LDG.E.U16.CONSTANT R4, desc[UR22][R6.64] ;  /* 0x0000001606047981 */ /* 0x000362000c1e9500 */
[----:B------:R-:W-:Y:S01]  /*09a0*/  UIADD3 UR5, UPT, UPT, URZ, -UR7, URZ ;  /* 0x80000007ff057290 */ /* 0x000fe2000fffe0ff */
[----:B------:R-:W-:-:S03]  /*09b0*/  IMAD R14, R3, UR15, RZ ;  /* 0x0000000f030e7c24 */ /* 0x000fc6000f8e02ff */
[----:B------:R-:W-:Y:S02]  /*09c0*/  UISETP.GE.AND UP1, UPT, UR5, URZ, UPT ;  /* 0x000000ff0500728c */ /* 0x000fe4000bf26270 */
[----:B------:R-:W-:-:S07]  /*09d0*/  SHF.L.U32 R14, R14, 0x2, RZ ;  /* 0x000000020e0e7819 */ /* 0x000fce00000006ff */
[----:B01----:R-:W-:Y:S05]  /*09e0*/  BRA.U UP1, `(.L_x_288) ;  /* 0x0000000101f47547 */ /* 0x003fea000b800000 */
[----:B------:R-:W-:Y:S02]  /*09f0*/  UIADD3 UR6, UPT, UPT, URZ, -UR5, URZ ;  /* 0x80000005ff067290 */ /* 0x000fe4000fffe0ff */
[----:B------:R-:W-:Y:S02]  /*0a00*/  UPLOP3.LUT UP1, UPT, UPT, UPT, UPT, 0x80, 0x8 ;  /* 0x000000000008789c */ /* 0x000fe40003f2f070 */
[----:B------:R-:W-:-:S09]  /*0a10*/  UISETP.GT.AND UP2, UPT, UR6, 0x3, UPT ;  /* 0x000000030600788c */ /* 0x000fd2000bf44270 */
[----:B------:R-:W-:Y:S05]  /*0a20*/  BRA.U !UP2, `(.L_x_289) ;  /* 0x000000010a887547 */ /* 0x000fea000b800000 */
[----:B------:R-:W0:Y:S01]  /*0a30*/  LDCU.64 UR10, c[0x0][0x380] ;  /* 0x00007000ff0a77ac */ /* 0x000e220008000a00 */
[----:B------:R-:W-:-:S11]  /*0a40*/  UPLOP3.LUT UP1, UPT, UPT, UPT, UPT, 0x40, 0x4 ;  /* 0x000000000004789c */ /* 0x000fd60003f2e870 */
.L_x_290:
[----:B-----5:R-:W-:Y:S02]  /*0a50*/  IADD3 R7, P0, PT, R4, R14, RZ ;  /* 0x0000000e04077210 */ /* 0x020fe40007f1e0ff */
[CC--:B------:R-:W-:Y:S02]  /*0a60*/  IADD3 R8, PT, PT, R14.reuse, R3.reuse, RZ ;  /* 0x000000030e087210 */ /* 0x0c0fe40007ffe0ff */
[----:B------:R-:W-:Y:S02]  /*0a70*/  LEA.HI.X.SX32 R14, R14, RZ, 0x1, P0 ;  /* 0x000000ff0e0e7211 */ /* 0x000fe400000f0eff */
[----:B0-----:R-:W-:Y:S02]  /*0a80*/  LEA R6, P0, R7, UR10, 0x1 ;  /* 0x0000000a07067c11 */ /* 0x001fe4000f8008ff */
        /* <DEDUP_REMOVED lines=11> */
[----:B------:R-:W-:Y:S02]  /*0b40*/  LEA R10, P1, R11, UR10, 0x1 ;  /* 0x0000000a0b0a7c11 */ /* 0x000fe4000f8208ff */
[----:B------:R-:W-:Y:S01]  /*0b50*/  LEA.HI.X.SX32 R16, R14, RZ, 0x1, P3 ;  /* 0x000000ff0e107211 */ /* 0x000fe200018f0eff */
[----:B------:R-:W3:Y:S01]  /*0b60*/  LDG.E.U16.CONSTANT R8, desc[UR22][R8.64] ;  /* 0x0000001608087981 */ /* 0x000ee2000c1e9500 */
[----:B------:R-:W-:Y:S02]  /*0b70*/  LEA R12, P0, R13, UR10, 0x1 ;  /* 0x0000000a0d0c7c11 */ /* 0x000fe4000f8008ff */
[----:B------:R-:W-:-:S02]  /*0b80*/  LEA.HI.X R11, R11, UR11, R18, 0x1, P1 ;  /* 0x0000000b0b0b7c11 */ /* 0x000fc400088f0c12 */
[----:B------:R-:W-:-:S03]  /*0b90*/  LEA.HI.X R13, R13, UR11, R16, 0x1, P0 ;  /* 0x0000000b0d0d7c11 */ /* 0x000fc600080f0c10 */
[----:B------:R-:W4:Y:S04]  /*0ba0*/  LDG.E.U16.CONSTANT R10, desc[UR22][R10.64] ;  /* 0x000000160a0a7981 */ /* 0x000f28000c1e9500 */
[----:B------:R-:W4:Y:S01]  /*0bb0*/  LDG.E.U16.CONSTANT R12, desc[UR22][R12.64] ;  /* 0x000000160c0c7981 */ /* 0x000f22000c1e9500 */
[----:B------:R-:W-:-:S04]  /*0bc0*/  UIADD3 UR5, UPT, UPT, UR5, 0x4, URZ ;  /* 0x0000000405057890 */ /* 0x000fc8000fffe0ff */
[----:B------:R-:W-:Y:S01]  /*0bd0*/  UISETP.GE.AND UP2, UPT, UR5, -0x3, UPT ;  /* 0xfffffffd0500788c */ /* 0x000fe2000bf46270 */
[----:B------:R-:W-:Y:S01]  /*0be0*/  IADD3 R14, PT, PT, R14, R3, RZ ;  /* 0x000000030e0e7210 */ /* 0x000fe20007ffe0ff */
[----:B--2---:R-:W-:Y:S04]  /*0bf0*/  STS.U16 [R5], R6 ;  /* 0x0000000605007388 */ /* 0x004fe80000000400 */
[----:B---3--:R-:W-:Y:S04]  /*0c00*/  STS.U16 [R5+0x80], R8 ;  /* 0x0000800805007388 */ /* 0x008fe80000000400 */
[----:B----4-:R-:W-:Y:S04]  /*0c10*/  STS.U16 [R5+0x100], R10 ;  /* 0x0001000a05007388 */ /* 0x010fe80000000400 */
[----:B------:R0:W-:Y:S02]  /*0c20*/  STS.U16 [R5+0x180], R12 ;  /* 0x0001800c05007388 */ /* 0x0001e40000000400 */
[----:B0-----:R-:W-:Y:S01]  /*0c30*/  IADD3 R5, PT, PT, R5, 0x200, RZ ;  /* 0x0000020005057810 */ /* 0x001fe20007ffe0ff */
[----:B------:R-:W-:Y:S06]  /*0c40*/  BRA.U !UP2, `(.L_x_290) ;  /* 0xfffffffd0a807547 */ /* 0x000fec000b83ffff */
.L_x_289:
[----:B------:R-:W-:-:S04]  /*0c50*/  UIADD3 UR6, UPT, UPT, URZ, -UR5, URZ ;  /* 0x80000005ff067290 */ /* 0x000fc8000fffe0ff */
[----:B------:R-:W-:-:S09]  /*0c60*/  UISETP.GT.AND UP2, UPT, UR6, 0x1, UPT ;  /* 0x000000010600788c */ /* 0x000fd2000bf44270 */
[----:B------:R-:W-:Y:S05]  /*0c70*/  BRA.U !UP2, `(.L_x_291) ;  /* 0x000000010a487547 */ /* 0x000fea000b800000 */
[----:B------:R-:W0:Y:S01]  /*0c80*/  LDCU.64 UR10, c[0x0][0x380] ;  /* 0x00007000ff0a77ac */ /* 0x000e220008000a00 */
[----:B------:R-:W-:Y:S02]  /*0c90*/  IADD3 R10, PT, PT, R14, R3, RZ ;  /* 0x000000030e0a7210 */ /* 0x000fe40007ffe0ff */
        /* <DEDUP_REMOVED lines=10> */
[----:B------:R-:W-:Y:S01]  /*0d40*/  IADD3 R14, PT, PT, R10, R3, RZ ;  /* 0x000000030a0e7210 */ /* 0x000fe20007ffe0ff */
[----:B------:R-:W-:Y:S02]  /*0d50*/  UIADD3 UR5, UPT, UPT, UR5, 0x2, URZ ;  /* 0x0000000205057890 */ /* 0x000fe4000fffe0ff */
[----:B------:R-:W-:Y:S01]  /*0d60*/  UPLOP3.LUT UP1, UPT, UPT, UPT, UPT, 0x40, 0x4 ;  /* 0x000000000004789c */ /* 0x000fe20003f2e870 */
[----:B--2---:R-:W-:Y:S04]  /*0d70*/  STS.U16 [R5], R6 ;  /* 0x0000000605007388 */ /* 0x004fe80000000400 */
[----:B---3--:R0:W-:Y:S02]  /*0d80*/  STS.U16 [R5+0x80], R8 ;  /* 0x0000800805007388 */ /* 0x0081e40000000400 */
[----:B0-----:R-:W-:-:S07]  /*0d90*/  IADD3 R5, PT, PT, R5, 0x100, RZ ;  /* 0x0000010005057810 */ /* 0x001fce0007ffe0ff */
.L_x_291:
[----:B------:R-:W-:-:S09]  /*0da0*/  UISETP.NE.OR UP1, UPT, UR5, URZ, UP1 ;  /* 0x000000ff0500728c */ /* 0x000fd20008f25670 */
[----:B------:R-:W-:Y:S05]  /*0db0*/  BRA.U !UP1, `(.L_x_282) ;  /* 0x00000001092c7547 */ /* 0x000fea000b800000 */
.L_x_288:
[----:B-----5:R-:W-:-:S04]  /*0dc0*/  IADD3 R7, P0, PT, R4, R14, RZ ;  /* 0x0000000e04077210 */ /* 0x020fc80007f1e0ff */
        /* <DEDUP_REMOVED lines=10> */
.L_x_282:
[----:B------:R-:W-:Y:S05]  /*0e70*/  BSYNC.RECONVERGENT B0 ;  /* 0x0000000000007941 */ /* 0x000fea0003800200 */
.L_x_281:
[----:B------:R-:W1:Y:S02]  /*0e80*/  LDCU UR17, c[0x0][0x3ac] ;  /* 0x00007580ff1177ac */ /* 0x000e640008000800 */
[----:B-1----:R-:W-:-:S13]  /*0e90*/  ISETP.GE.AND P0, PT, R0, UR17, PT ;  /* 0x0000001100007c0c */ /* 0x002fda000bf06270 */
[----:B------:R-:W-:Y:S05]  /*0ea0*/  @P0 EXIT ;  /* 0x000000000000094d */ /* 0x000fea0003800000 */
[----:B------:R-:W1:Y:S02]  /*0eb0*/  LDCU.U8 UR5, c[0x0][0x3e0] ;  /* 0x00007c00ff0577ac */ /* 0x000e640008000000 */
[----:B-1----:R-:W-:-:S04]  /*0ec0*/  UPRMT UR5, UR5, 0x8880, URZ ;  /* 0x0000888005057896 */ /* 0x002fc800080000ff */
[----:B------:R-:W-:-:S04]  /*0ed0*/  UISETP.NE.AND UP1, UPT, UR5, URZ, UPT ;  /* 0x000000ff0500728c */ /* 0x000fc8000bf25270 */
[----:B------:R-:W-:-:S09]  /*0ee0*/  UISETP.NE.OR UP1, UPT, UR18, URZ, !UP1 ;  /* 0x000000ff1200728c */ /* 0x000fd2000cf25670 */
[----:B------:R-:W-:Y:S05]  /*0ef0*/  BRA.U UP1, `(.L_x_292) ;  /* 0x0000000101c07547 */ /* 0x000fea000b800000 */
[----:B------:R-:W-:Y:S02]  /*0f00*/  UIADD3 UR6, UPT, UPT, URZ, -UR7, URZ ;  /* 0x80000007ff067290 */ /* 0x000fe4000fffe0ff */
[----:B------:R-:W-:Y:S02]  /*0f10*/  UIMAD UR5, UR15, UR17, URZ ;  /* 0x000000110f0572a4 */ /* 0x000fe4000f8e02ff */
[----:B------:R-:W-:Y:S02]  /*0f20*/  UISETP.GE.AND UP1, UPT, UR6, URZ, UPT ;  /* 0x000000ff0600728c */ /* 0x000fe4000bf26270 */
[----:B------:R-:W-:-:S06]  /*0f30*/  ULEA UR5, UR5, UR4, 0x2 ;  /* 0x0000000405057291 */ /* 0x000fcc000f8e10ff */
[----:B------:R-:W-:Y:S01]  /*0f40*/  LEA R15, R2, UR5, 0x2 ;  /* 0x00000005020f7c11 */ /* 0x000fe2000f8e10ff */
[----:B------:R-:W-:Y:S06]  /*0f50*/  BRA.U UP1, `(.L_x_293) ;  /* 0x00000001018c7547 */ /* 0x000fec000b800000 */
[----:B------:R-:W-:Y:S02]  /*0f60*/  UIADD3 UR4, UPT, UPT, URZ, -UR6, URZ ;  /* 0x80000006ff047290 */ /* 0x000fe4000fffe0ff */
[----:B------:R-:W-:Y:S02]  /*0f70*/  UPLOP3.LUT UP1, UPT, UPT, UPT, UPT, 0x80, 0x8 ;  /* 0x000000000008789c */ /* 0x000fe40003f2f070 */
[----:B------:R-:W-:-:S09]  /*0f80*/  UISETP.GT.AND UP2, UPT, UR4, 0x3, UPT ;  /* 0x000000030400788c */ /* 0x000fd2000bf44270 */
[----:B------:R-:W-:Y:S05]  /*0f90*/  BRA.U !UP2, `(.L_x_294) ;  /* 0x000000010a447547 */ /* 0x000fea000b800000 */
[----:B------:R-:W1:Y:S01]  /*0fa0*/  LDC.64 R12, c[0x0][0x3a0] ;  /* 0x0000e800ff0c7b82 */ /* 0x000e620000000a00 */
[----:B------:R-:W-:-:S11]  /*0fb0*/  UPLOP3.LUT UP1, UPT, UPT, UPT, UPT, 0x40, 0x4 ;  /* 0x000000000004789c */ /* 0x000fd60003f2e870 */
.L_x_295:
[C---:B--2---:R-:W-:Y:S01]  /*0fc0*/  IADD3 R7, PT, PT, R15.reuse, UR17, RZ ;  /* 0x000000110f077c10 */ /* 0x044fe2000fffe0ff */
[--C-:B01---5:R-:W-:Y:S01]  /*0fd0*/  IMAD.WIDE R4, R15, 0x2, R12.reuse ;  /* 0x000000020f047825 */ /* 0x123fe200078e020c */
[----:B------:R-:W-:Y:S02]  /*0fe0*/  UIADD3 UR6, UPT, UPT, UR6, 0x4, URZ ;  /* 0x0000000406067890 */ /* 0x000fe4000fffe0ff */
[C---:B------:R-:W-:Y:S01]  /*0ff0*/  IADD3 R9, PT, PT, R7.reuse, UR17, RZ ;  /* 0x0000001107097c10 */ /* 0x040fe2000fffe0ff */
[--C-:B------:R-:W-:Y:S01]  /*1000*/  IMAD.WIDE R6, R7, 0x2, R12.reuse ;  /* 0x0000000207067825 */ /* 0x100fe200078e020c */
[----:B------:R2:W-:Y:S01]  /*1010*/  STG.E.64 desc[UR22][R4.64], RZ ;  /* 0x000000ff04007986 */ /* 0x0005e2000c101b16 */
[----:B------:R-:W-:Y:S01]  /*1020*/  UISETP.GE.AND UP2, UPT, UR6, -0x3, UPT ;  /* 0xfffffffd0600788c */ /* 0x000fe2000bf46270 */
[C---:B------:R-:W-:Y:S01]  /*1030*/  IADD3 R17, PT, PT, R9.reuse, UR17, RZ ;  /* 0x0000001109117c10 */ /* 0x040fe2000fffe0ff */
[--C-:B------:R-:W-:Y:S01]  /*1040*/  IMAD.WIDE R8, R9, 0x2, R12.reuse ;  /* 0x0000000209087825 */ /* 0x100fe200078e020c */
[----:B------:R2:W-:Y:S02]  /*1050*/  STG.E.64 desc[UR22][R6.64], RZ ;  /* 0x000000ff06007986 */ /* 0x0005e4000c101b16 */
[C---:B------:R-:W-:Y:S01]  /*1060*/  IADD3 R15, PT, PT, R17.reuse, UR17, RZ ;  /* 0x00000011110f7c10 */ /* 0x040fe2000fffe0ff */
[----:B------:R-:W-:Y:S01]  /*1070*/  IMAD.WIDE R10, R17, 0x2, R12 ;  /* 0x00000002110a7825 */ /* 0x000fe200078e020c */
[----:B------:R2:W-:Y:S04]  /*1080*/  STG.E.64 desc[UR22][R8.64], RZ ;  /* 0x000000ff08007986 */ /* 0x0005e8000c101b16 */
[----:B------:R2:W-:Y:S01]  /*1090*/  STG.E.64 desc[UR22][R10.64], RZ ;  /* 0x000000ff0a007986 */ /* 0x0005e2000c101b16 */
[----:B------:R-:W-:Y:S05]  /*10a0*/  BRA.U !UP2, `(.L_x_295) ;  /* 0xfffffffd0ac47547 */ /* 0x000fea000b83ffff */
.L_x_294:
[----:B------:R-:W-:-:S04]  /*10b0*/  UIADD3 UR4, UPT, UPT, URZ, -UR6, URZ ;  /* 0x80000006ff047290 */ /* 0x000fc8000fffe0ff */
[----:B------:R-:W-:-:S09]  /*10c0*/  UISETP.GT.AND UP2, UPT, UR4, 0x1, UPT ;  /* 0x000000010400788c */ /* 0x000fd2000bf44270 */
[----:B------:R-:W-:Y:S05]  /*10d0*/  BRA.U !UP2, `(.L_x_296) ;  /* 0x000000010a247547 */ /* 0x000fea000b800000 */
[----:B0-2---:R-:W0:Y:S01]  /*10e0*/  LDC.64 R6, c[0x0][0x3a0] ;  /* 0x0000e800ff067b82 */ /* 0x005e220000000a00 */
[C---:B------:R-:W-:Y:S01]  /*10f0*/  IADD3 R9, PT, PT, R15.reuse, UR17, RZ ;  /* 0x000000110f097c10 */ /* 0x040fe2000fffe0ff */
[----:B------:R-:W-:Y:S02]  /*1100*/  UIADD3 UR6, UPT, UPT, UR6, 0x2, URZ ;  /* 0x0000000206067890 */ /* 0x000fe4000fffe0ff */
[----:B------:R-:W-:Y:S01]  /*1110*/  UPLOP3.LUT UP1, UPT, UPT, UPT, UPT, 0x40, 0x4 ;  /* 0x000000000004789c */ /* 0x000fe20003f2e870 */
[----:B0----5:R-:W-:Y:S01]  /*1120*/  IMAD.WIDE R4, R15, 0x2, R6 ;  /* 0x000000020f047825 */ /* 0x021fe200078e0206 */
[----:B------:R-:W-:-:S03]  /*1130*/  IADD3 R15, PT, PT, R9, UR17, RZ ;  /* 0x00000011090f7c10 */ /* 0x000fc6000fffe0ff */
[----:B------:R-:W-:Y:S01]  /*1140*/  IMAD.WIDE R6, R9, 0x2, R6 ;  /* 0x0000000209067825 */ /* 0x000fe200078e0206 */
[----:B------:R1:W-:Y:S04]  /*1150*/  STG.E.64 desc[UR22][R4.64], RZ ;  /* 0x000000ff04007986 */ /* 0x0003e8000c101b16 */
[----:B------:R1:W-:Y:S02]  /*1160*/  STG.E.64 desc[UR22][R6.64], RZ ;  /* 0x000000ff06007986 */ /* 0x0003e4000c101b16 */
.L_x_296:
[----:B------:R-:W-:-:S09]  /*1170*/  UISETP.NE.OR UP1, UPT, UR6, URZ, UP1 ;  /* 0x000000ff0600728c */ /* 0x000fd20008f25670 */
[----:B------:R-:W-:Y:S05]  /*1180*/  BRA.U !UP1, `(.L_x_292) ;  /* 0x00000001091c7547 */ /* 0x000fea000b800000 */
.L_x_293:
[----:B012--5:R-:W0:Y:S02]  /*1190*/  LDC.64 R4, c[0x0][0x3a0] ;  /* 0x0000e800ff047b82 */ /* 0x027e240000000a00 */
.L_x_297:
[C---:B0-----:R-:W-:Y:S01]  /*11a0*/  IMAD.WIDE R6, R15.reuse, 0x2, R4 ;  /* 0x000000020f067825 */ /* 0x041fe200078e0204 */
[----:B------:R-:W-:Y:S01]  /*11b0*/  UIADD3 UR6, UPT, UPT, UR6, 0x1, URZ ;  /* 0x0000000106067890 */ /* 0x000fe2000fffe0ff */
[----:B------:R-:W-:-:S03]  /*11c0*/  IADD3 R15, PT, PT, R15, UR17, RZ ;  /* 0x000000110f0f7c10 */ /* 0x000fc6000fffe0ff */
[----:B------:R3:W-:Y:S01]  /*11d0*/  STG.E.64 desc[UR22][R6.64], RZ ;  /* 0x000000ff06007986 */ /* 0x0007e2000c101b16 */
[----:B------:R-:W-:-:S09]  /*11e0*/  UISETP.NE.AND UP1, UPT, UR6, URZ, UPT ;  /* 0x000000ff0600728c */ /* 0x000fd2000bf25270 */
[----:B---3--:R-:W-:Y:S05]  /*11f0*/  BRA.U UP1, `(.L_x_297) ;  /* 0xfffffffd01e87547 */ /* 0x008fea000b83ffff */
.L_x_292:
[----:B------:R-:W3:Y:S01]  /*1200*/  LDCU UR26, c[0x0][0x3c8] ;  /* 0x00007900ff1a77ac */ /* 0x000ee20008000800 */
[C---:B------:R-:W-:Y:S01]  /*1210*/  ISETP.LE.AND P0, PT, R3.reuse, UR9, PT ;  /* 0x0000000903007c0c */ /* 0x040fe2000bf03270 */
[----:B------:R-:W1:Y:S01]  /*1220*/  LDCU UR19, c[0x0][0x3d4] ;  /* 0x00007a80ff1377ac */ /* 0x000e620008000800 */
[----:B------:R-:W4:Y:S01]  /*1230*/  LDCU UR28, c[0x0][0x3cc] ;  /* 0x00007980ff1c77ac */ /* 0x000f220008000800 */
[----:B------:R-:W0:Y:S01]  /*1240*/  LDCU UR29, c[0x0][0x3d0] ;  /* 0x00007a00ff1d77ac */ /* 0x000e220008000800 */
[----:B------:R-:W0:Y:S01]  /*1250*/  LDCU UR30, c[0x0][0x3d8] ;  /* 0x00007b00ff1e77ac */ /* 0x000e220008000800 */
[----:B---3--:R-:W-:Y:S01]  /*1260*/  UISETP.LT.AND UP1, UPT, UR9, UR26, UPT ;  /* 0x0000001a0900728c */ /* 0x008fe2000bf21270 */
[----:B------:R-:W3:Y:S01]  /*1270*/  LDCU.64 UR10, c[0x0][0x3b8] ;  /* 0x00007700ff0a77ac */ /* 0x000ee20008000a00 */
[----:B-12--5:R-:W-:Y:S02]  /*1280*/  VIMNMX R4, PT, PT, R3, UR19, PT ;  /* 0x0000001303047c48 */ /* 0x026fe4000bfe0100 */
[----:B------:R-:W-:-:S02]  /*1290*/  USEL UR4, UR9, UR26, UP1 ;  /* 0x0000001a09047287 */ /* 0x000fc40008800000 */
[----:B------:R-:W-:Y:S01]  /*12a0*/  ISETP.GT.AND P1, PT, R4, UR9, PT ;  /* 0x0000000904007c0c */ /* 0x000fe2000bf24270 */
[----:B------:R-:W-:Y:S02]  /*12b0*/  USHF.L.U32 UR12, UR18, 0x7, URZ ;  /* 0x00000007120c7899 */ /* 0x000fe400080006ff */
[----:B------:R-:W-:Y:S02]  /*12c0*/  USHF.R.S32.HI UR5, URZ, 0x1f, UR4 ;  /* 0x0000001fff057899 */ /* 0x000fe40008011404 */
[----:B----4-:R-:W-:Y:S02]  /*12d0*/  UISETP.GT.AND UP1, UPT, UR9, UR28, UPT ;  /* 0x0000001c0900728c */ /* 0x010fe4000bf24270 */
[----:B------:R-:W-:Y:S02]  /*12e0*/  ULEA.HI UR5, UR5, UR4, URZ, 0x5 ;  /* 0x0000000405057291 */ /* 0x000fe4000f8f28ff */
[----:B0-----:R-:W-:Y:S02]  /*12f0*/  UISETP.GT.AND UP2, UPT, UR9, UR29, UPT ;  /* 0x0000001d0900728c */ /* 0x001fe4000bf44270 */
[----:B------:R-:W-:-:S02]  /*1300*/  USHF.R.S32.HI UR24, URZ, 0x5, UR5 ;  /* 0x00000005ff187899 */ /* 0x000fc40008011405 */
[----:B------:R-:W-:Y:S02]  /*1310*/  UISETP.GT.AND UP3, UPT, UR9, UR19, UPT ;  /* 0x000000130900728c */ /* 0x000fe4000bf64270 */
[----:B------:R-:W-:Y:S01]  /*1320*/  UISETP.GT.AND UP4, UPT, UR9, UR30, UPT ;  /* 0x0000001e0900728c */ /* 0x000fe2000bf84270 */
[----:B------:R-:W-:Y:S01]  /*1330*/  UMOV UR5, URZ ;  /* 0x000000ff00057c82 */ /* 0x000fe20008000000 */
[----:B------:R-:W-:Y:S01]  /*1340*/  UMOV UR6, URZ ;  /* 0x000000ff00067c82 */ /* 0x000fe20008000000 */
[----:B------:R-:W-:Y:S01]  /*1350*/  UMOV UR7, URZ ;  /* 0x000000ff00077c82 */ /* 0x000fe20008000000 */
[----:B---3--:R-:W-:Y:S01]  /*1360*/  UIMAD.WIDE.U32 UR12, UR12, 0x2, UR10 ;  /* 0x000000020c0c78a5 */ /* 0x008fe2000f8e000a */
[----:B------:R-:W-:Y:S06]  /*1370*/  BAR.SYNC.DEFER_BLOCKING 0x0 ;  /* 0x0000000000007b1d */ /* 0x000fec0000010000 */
[----:B------:R-:W-:Y:S05]  /*1380*/  @P0 BRA `(.L_x_298) ;  /* 0x0000000000e40947 */ /* 0x000fea0003800000 */
[----:B------:R-:W-:Y:S01]  /*1390*/  MOV R10, UR12 ;  /* 0x0000000c000a7c02 */ /* 0x000fe20008000f00 */
[----:B------:R-:W0:Y:S01]  /*13a0*/  LDC.64 R4, c[0x0][0x390] ;  /* 0x0000e400ff047b82 */ /* 0x000e220000000a00 */
[----:B------:R-:W-:-:S05]  /*13b0*/  MOV R11, UR13 ;  /* 0x0000000d000b7c02 */ /* 0x000fca0008000f00 */
[----:B------:R1:W5:Y:S01]  /*13c0*/  LDG.E.U16.CONSTANT R3, desc[UR22][R10.64] ;  /* 0x000000160a037981 */ /* 0x000362000c1e9500 */
[----:B------:R-:W-:Y:S01]  /*13d0*/  SHF.R.S32.HI R9, RZ, 0x1f, R0 ;  /* 0x0000001fff097819 */ /* 0x000fe20000011400 */
[----:B------:R-:W2:Y:S01]  /*13e0*/  LDC.64 R6, c[0x0][0x398] ;  /* 0x0000e600ff067b82 */ /* 0x000ea20000000a00 */
[----:B------:R-:W-:Y:S01]  /*13f0*/  SHF.L.U32 R2, R2, 0x4, RZ ;  /* 0x0000000402027819 */ /* 0x000fe200000006ff */
[----:B------:R-:W-:Y:S01]  /*1400*/  UMOV UR4, URZ ;  /* 0x000000ff00047c82 */ /* 0x000fe20008000000 */
[----:B------:R-:W-:Y:S01]  /*1410*/  LEA.HI R8, R9, R0, RZ, 0x3 ;  /* 0x0000000009087211 */ /* 0x000fe200078f18ff */
[----:B------:R-:W-:Y:S01]  /*1420*/  UMOV UR8, UR9 ;  /* 0x0000000900087c82 */ /* 0x000fe20008000000 */
[----:B------:R-:W-:Y:S02]  /*1430*/  LOP3.LUT R2, R2, 0x10, RZ, 0xc0, !PT ;  /* 0x0000001002027812 */ /* 0x000fe400078ec0ff */
[----:B------:R-:W-:-:S07]  /*1440*/  SHF.R.S32.HI R8, RZ, 0x3, R8 ;  /* 0x00000003ff087819 */ /* 0x000fce0000011408 */
.L_x_299:
[----:B-----5:R-:W-:-:S05]  /*1450*/  IADD3 R13, PT, PT, R3, UR4, RZ ;  /* 0x00000004030d7c10 */ /* 0x020fca000fffe0ff */
[----:B------:R-:W-:-:S05]  /*1460*/  IMAD R9, R13, UR17, RZ ;  /* 0x000000110d097c24 */ /* 0x000fca000f8e02ff */
[----:B-1----:R-:W-:-:S04]  /*1470*/  SHF.R.S32.HI R10, RZ, 0x1f, R9 ;  /* 0x0000001fff0a7819 */ /* 0x002fc80000011409 */
[----:B------:R-:W-:-:S04]  /*1480*/  LEA.HI R9, R10, R9, RZ, 0x3 ;  /* 0x000000090a097211 */ /* 0x000fc800078f18ff */
[----:B------:R-:W-:-:S05]  /*1490*/  LEA.HI.SX32 R9, R9, R8, 0x1d ;  /* 0x0000000809097211 */ /* 0x000fca00078feaff */
[----:B0-----:R-:W-:-:S06]  /*14a0*/  IMAD.WIDE R10, R9, 0x4, R4 ;  /* 0x00000004090a7825 */ /* 0x001fcc00078e0204 */
[----:B------:R-:W3:Y:S01]  /*14b0*/  LDG.E.CONSTANT R11, desc[UR22][R10.64] ;  /* 0x000000160a0b7981 */ /* 0x000ee2000c1e9900 */
[----:B------:R-:W-:Y:S01]  /*14c0*/  USHF.L.U32 UR20, UR8, 0x1, URZ ;  /* 0x0000000108147899 */ /* 0x000fe200080006ff */
[----:B--2---:R-:W-:-:S03]  /*14d0*/  IMAD.WIDE.U32 R12, R13, 0x2, R6 ;  /* 0x000000020d0c7825 */ /* 0x004fc600078e0006 */
[----:B------:R-:W-:-:S03]  /*14e0*/  UIMAD.WIDE.U32 UR20, UR20, 0x2, UR10 ;  /* 0x00000002141478a5 */ /* 0x000fc6000f8e000a */
[----:B------:R-:W2:Y:S03]  /*14f0*/  LDG.E.U16.CONSTANT R12, desc[UR22][R12.64] ;  /* 0x000000160c0c7981 */ /* 0x000ea6000c1e9500 */
[----:B------:R-:W-:Y:S02]  /*1500*/  MOV R14, UR20 ;  /* 0x00000014000e7c02 */ /* 0x000fe40008000f00 */
[----:B------:R-:W-:-:S05]  /*1510*/  MOV R15, UR21 ;  /* 0x00000015000f7c02 */ /* 0x000fca0008000f00 */
[----:B------:R-:W4:Y:S01]  /*1520*/  LDG.E.U16.CONSTANT R18, desc[UR22][R14.64+0x2] ;  /* 0x000002160e127981 */ /* 0x000f22000c1e9500 */
[----:B------:R-:W-:Y:S02]  /*1530*/  ULEA UR21, UR4, UR25, 0x3 ;  /* 0x0000001904157291 */ /* 0x000fe4000f8e18ff */
[----:B------:R-:W-:Y:S01]  /*1540*/  UIADD3 UR4, UPT, UPT, UR4, 0x1, URZ ;  /* 0x0000000104047890 */ /* 0x000fe2000fffe0ff */
[----:B---3--:R-:W-:-:S04]  /*1550*/  SHF.R.U32.HI R9, RZ, R2, R11 ;  /* 0x00000002ff097219 */ /* 0x008fc8000001160b */
[--C-:B------:R-:W-:Y:S02]  /*1560*/  SHF.R.U32.HI R10, RZ, 0x8, R9.reuse ;  /* 0x00000008ff0a7819 */ /* 0x100fe40000011609 */
[----:B------:R-:W-:Y:S02]  /*1570*/  LOP3.LUT R16, R9, 0xf, RZ, 0xc0, !PT ;  /* 0x0000000f09107812 */ /* 0x000fe400078ec0ff */
[----:B------:R-:W-:Y:S02]  /*1580*/  LOP3.LUT R10, R10, 0xf, RZ, 0xc0, !PT ;  /* 0x0000000f0a0a7812 */ /* 0x000fe400078ec0ff */
[--C-:B------:R-:W-:Y:S02]  /*1590*/  SHF.R.U32.HI R17, RZ, 0x4, R9.reuse ;  /* 0x00000004ff117819 */ /* 0x100fe40000011609 */
[----:B------:R-:W-:Y:S01]  /*15a0*/  SHF.R.U32.HI R9, RZ, 0xc, R9 ;  /* 0x0000000cff097819 */ /* 0x000fe20000011609 */
[----:B------:R-:W-:Y:S01]  /*15b0*/  IMAD R19, R16, R16, R16 ;  /* 0x0000001010137224 */ /* 0x000fe200078e0210 */
[----:B------:R-:W-:Y:S01]  /*15c0*/  LOP3.LUT R17, R17, 0xf, RZ, 0xc0, !PT ;  /* 0x0000000f11117812 */ /* 0x000fe200078ec0ff */
[----:B------:R-:W-:Y:S01]  /*15d0*/  IMAD R11, R10, R10, R10 ;  /* 0x0000000a0a0b7224 */ /* 0x000fe200078e020a */
[----:B------:R-:W-:-:S02]  /*15e0*/  LOP3.LUT R9, R9, 0xf, RZ, 0xc0, !PT ;  /* 0x0000000f09097812 */ /* 0x000fc400078ec0ff */
[----:B------:R-:W-:Y:S01]  /*15f0*/  IADD3 R19, PT, PT, R16, 0x1, R19 ;  /* 0x0000000110137810 */ /* 0x000fe20007ffe013 */
[----:B------:R-:W-:Y:S01]  /*1600*/  IMAD R16, R17, R17, R17 ;  /* 0x0000001111107224 */ /* 0x000fe200078e0211 */
[----:B------:R-:W-:Y:S01]  /*1610*/  IADD3 R11, PT, PT, R10, 0x1, R11 ;  /* 0x000000010a0b7810 */ /* 0x000fe20007ffe00b */
[----:B------:R-:W-:-:S03]  /*1620*/  IMAD R10, R9, R9, R9 ;  /* 0x00000009090a7224 */ /* 0x000fc600078e0209 */
[----:B------:R-:W-:Y:S02]  /*1630*/  IADD3 R16, PT, PT, R17, 0x1, R16 ;  /* 0x0000000111107810 */ /* 0x000fe40007ffe010 */
[----:B------:R-:W-:Y:S01]  /*1640*/  IADD3 R10, PT, PT, R9, 0x1, R10 ;  /* 0x00000001090a7810 */ /* 0x000fe20007ffe00a */
[----:B------:R-:W-:Y:S08]  /*1650*/  I2F.F16 R19, R19 ;  /* 0x0000001300137306 */ /* 0x000ff00000200c00 */
[----:B------:R-:W0:Y:S08]  /*1660*/  I2F.F16 R16, R16 ;  /* 0x0000001000107306 */ /* 0x000e300000200c00 */
[----:B------:R-:W-:Y:S08]  /*1670*/  I2F.F16 R11, R11 ;  /* 0x0000000b000b7306 */ /* 0x000ff00000200c00 */
[----:B------:R-:W1:Y:S01]  /*1680*/  I2F.F16 R10, R10 ;  /* 0x0000000a000a7306 */ /* 0x000e620000200c00 */
[----:B0-----:R-:W-:-:S02]  /*1690*/  PRMT R19, R19, 0x5410, R16 ;  /* 0x0000541013137816 */ /* 0x001fc40000000010 */
[----:B----4-:R-:W-:-:S03]  /*16a0*/  R2UR UR20, R18 ;  /* 0x00000000121472ca */ /* 0x010fc600000e0000 */
[----:B--2---:R-:W-:Y:S01]  /*16b0*/  HMUL2 R14, R19, R12.H0_H0 ;  /* 0x2000000c130e7232 */ /* 0x004fe20000000000 */
[----:B-1----:R-:W-:-:S05]  /*16c0*/  PRMT R11, R11, 0x5410, R10 ;  /* 0x000054100b0b7816 */ /* 0x002fca000000000a */
[----:B------:R-:W-:-:S05]  /*16d0*/  HMUL2 R15, R11, R12.H0_H0 ;  /* 0x2000000c0b0f7232 */ /* 0x000fca0000000000 */
[----:B------:R3:W-:Y:S01]  /*16e0*/  STL.64 [UR21], R14 ;  /* 0x0000000eff007987 */ /* 0x0007e20008100a15 */
[----:B------:R-:W-:-:S04]  /*16f0*/  UIADD3 UR8, UPT, UPT, UR20, UR8, URZ ;  /* 0x0000000814087290 */ /* 0x000fc8000fffe0ff */
[----:B------:R-:W-:-:S09]  /*1700*/  UISETP.GE.AND UP5, UPT, UR8, UR16, UPT ;  /* 0x000000100800728c */ /* 0x000fd2000bfa6270 */
[----:B---3--:R-:W-:Y:S05]  /*1710*/  BRA.U !UP5, `(.L_x_299) ;  /* 0xfffffffd0d4c7547 */ /* 0x008fea000b83ffff */
.L_x_298:
[----:B------:R-:W-:Y:S01]  /*1720*/  UISETP.GT.AND UP5, UPT, UR9, UR26, UPT ;  /* 0x0000001a0900728c */ /* 0x000fe2000bfa4270 */
[----:B------:R-:W-:Y:S01]  /*1730*/  PRMT R4, RZ, 0x5410, RZ ;  /* 0x00005410ff047816 */ /* 0x000fe200000000ff */
[----:B------:R-:W-:Y:S01]  /*1740*/  UMOV UR4, URZ ;  /* 0x000000ff00047c82 */ /* 0x000fe20008000000 */
[----:B------:R-:W-:-:S06]  /*1750*/  UMOV UR8, URZ ;  /* 0x000000ff00087c82 */ /* 0x000fcc0008000000 */
[----:B------:R-:W-:Y:S05]  /*1760*/  BRA.U !UP5, `(.L_x_300) ;  /* 0x000000010d207547 */ /* 0x000fea000b800000 */
[----:B------:R-:W0:Y:S02]  /*1770*/  LDCU UR5, c[0x0][0x3cc] ;  /* 0x00007980ff0577ac */ /* 0x000e240008000800 */
[----:B0-----:R-:W-:-:S04]  /*1780*/  UISETP.LT.AND UP5, UPT, UR9, UR5, UPT ;  /* 0x000000050900728c */ /* 0x001fc8000bfa1270 */
[----:B------:R-:W-:-:S04]  /*1790*/  USEL UR5, UR9, UR5, UP5 ;  /* 0x0000000509057287 */ /* 0x000fc8000a800000 */
[----:B------:R-:W-:-:S04]  /*17a0*/  UIADD3 UR5, UPT, UPT, UR5, -UR26, URZ ;  /* 0x8000001a05057290 */ /* 0x000fc8000fffe0ff */
[----:B------:R-:W-:-:S04]  /*17b0*/  USHF.R.S32.HI UR20, URZ, 0x1f, UR5 ;  /* 0x0000001fff147899 */ /* 0x000fc80008011405 */
[----:B------:R-:W-:-:S04]  /*17c0*/  ULEA.HI UR20, UR20, UR5, URZ, 0x5 ;  /* 0x0000000514147291 */ /* 0x000fc8000f8f28ff */
[----:B------:R-:W-:-:S04]  /*17d0*/  USHF.R.S32.HI UR20, URZ, 0x5, UR20 ;  /* 0x00000005ff147899 */ /* 0x000fc80008011414 */
[----:B------:R-:W-:-:S12]  /*17e0*/  UIMAD UR5, UR20, 0x6, URZ ;  /* 0x00000006140578a4 */ /* 0x000fd8000f8e02ff */
.L_x_300:
        /* <DEDUP_REMOVED lines=9> */
.L_x_301:
        /* <DEDUP_REMOVED lines=8> */
[----:B------:R-:W-:-:S12]  /*1900*/  USHF.L.U32 UR7, UR20, 0x2, URZ ;  /* 0x0000000214077899 */ /* 0x000fd800080006ff */
.L_x_302:
        /* <DEDUP_REMOVED lines=9> */
.L_x_303:
        /* <DEDUP_REMOVED lines=9> */
.L_x_304:
[----:B------:R-:W-:Y:S01]  /*1a30*/  ULEA UR5, UR24, UR5, 0x3 ;  /* 0x0000000518057291 */ /* 0x000fe2000f8e18ff */
[----:B------:R-:W-:Y:S02]  /*1a40*/  PRMT R5, RZ, 0x5410, RZ ;  /* 0x00005410ff057816 */ /* 0x000fe400000000ff */
[----:B------:R-:W-:Y:S01]  /*1a50*/  PRMT R14, RZ, 0x5410, RZ ;  /* 0x00005410ff0e7816 */ /* 0x000fe200000000ff */
[----:B------:R-:W-:Y:S01]  /*1a60*/  UIADD3 UR5, UPT, UPT, UR7, UR5, UR6 ;  /* 0x0000000507057290 */ /* 0x000fe2000fffe006 */
[----:B------:R-:W-:Y:S02]  /*1a70*/  PRMT R15, RZ, 0x5410, RZ ;  /* 0x00005410ff0f7816 */ /* 0x000fe400000000ff */
[----:B------:R-:W-:Y:S01]  /*1a80*/  PRMT R6, RZ, 0x5410, RZ ;  /* 0x00005410ff067816 */ /* 0x000fe200000000ff */
[----:B------:R-:W-:Y:S01]  /*1a90*/  UIADD3 UR4, UPT, UPT, UR8, UR5, UR4 ;  /* 0x0000000508047290 */ /* 0x000fe2000fffe004 */
[----:B------:R-:W-:Y:S02]  /*1aa0*/  PRMT R7, RZ, 0x5410, RZ ;  /* 0x00005410ff077816 */ /* 0x000fe400000000ff */
[----:B------:R-:W-:Y:S01]  /*1ab0*/  PRMT R12, RZ, 0x5410, RZ ;  /* 0x00005410ff0c7816 */ /* 0x000fe200000000ff */
[----:B------:R-:W-:Y:S01]  /*1ac0*/  UIMAD UR5, UR4, UR17, URZ ;  /* 0x00000011040572a4 */ /* 0x000fe2000f8e02ff */
[----:B------:R-:W-:Y:S01]  /*1ad0*/  PRMT R13, RZ, 0x5410, RZ ;  /* 0x00005410ff0d7816 */ /* 0x000fe200000000ff */
[----:B------:R-:W-:Y:S10]  /*1ae0*/  @!P1 BRA `(.L_x_305) ;  /* 0x0000006c00889947 */ /* 0x000ff40003800000 */
[----:B------:R-:W-:Y:S01]  /*1af0*/  MOV R2, UR12 ;  /* 0x0000000c00027c02 */ /* 0x000fe20008000f00 */
[----:B------:R-:W2:Y:S01]  /*1b00*/  LDL.64 R8, [R1] ;  /* 0x0000000001087983 */ /* 0x000ea20000100a00 */
[----:B------:R-:W-:Y:S01]  /*1b10*/  MOV R3, UR13 ;  /* 0x0000000d00037c02 */ /* 0x000fe20008000f00 */
[----:B------:R-:W0:Y:S01]  /*1b20*/  S2UR UR7, SR_CgaCtaId ;  /* 0x00000000000779c3 */ /* 0x000e220000008800 */
[----:B------:R-:W1:Y:S03]  /*1b30*/  LDCU.64 UR12, c[0x0][0x388] ;  /* 0x00007100ff0c77ac */ /* 0x000e660008000a00 */
[----:B------:R-:W3:Y:S01]  /*1b40*/  LDG.E.U16.CONSTANT R2, desc[UR22][R2.64+0x2] ;  /* 0x0000021602027981 */ /* 0x000ee2000c1e9500 */
[----:B------:R-:W-:Y:S02]  /*1b50*/  USHF.R.S32.HI UR8, URZ, 0x1f, UR5 ;  /* 0x0000001fff087899 */ /* 0x000fe40008011405 */
[----:B------:R-:W-:Y:S01]  /*1b60*/  IADD3 R37, P0, PT, R0, UR5, RZ ;  /* 0x0000000500257c10 */ /* 0x000fe2000ff1e0ff */
[----:B------:R-:W-:-:S02]  /*1b70*/  UISETP.LT.AND UP1, UPT, UR16, UR19, UPT ;  /* 0x000000131000728c */ /* 0x000fc4000bf21270 */
[----:B------:R-:W-:Y:S01]  /*1b80*/  UIMAD.WIDE.U32 UR10, UR18, 0x100, UR10 ;  /* 0x00000100120a78a5 */ /* 0x000fe2000f8e000a */
[----:B------:R-:W-:Y:S01]  /*1b90*/  LEA.HI.X.SX32 R0, R0, UR8, 0x1, P0 ;  /* 0x0000000800007c11 */ /* 0x000fe200080f0eff */
[----:B------:R-:W-:Y:S01]  /*1ba0*/  UMOV UR6, 0x400 ;  /* 0x0000040000067882 */ /* 0x000fe20000000000 */
[----:B------:R-:W-:Y:S01]  /*1bb0*/  USEL UR16, UR16, UR19, UP1 ;  /* 0x0000001310107287 */ /* 0x000fe20008800000 */
[----:B------:R-:W-:Y:S01]  /*1bc0*/  PRMT R4, R4, 0x5410, RZ ;  /* 0x0000541004047816 */ /* 0x000fe200000000ff */
[----:B------:R-:W-:Y:S02]  /*1bd0*/  UIADD3 UR10, UP1, UPT, UR10, 0x2, URZ ;  /* 0x000000020a0a7890 */ /* 0x000fe4000ff3e0ff */
[----:B------:R-:W-:Y:S01]  /*1be0*/  UISETP.EQ.OR UP0, UPT, UR27, 0x3, UP0 ;  /* 0x000000031b00788c */ /* 0x000fe20008702670 */
[C---:B-1----:R-:W-:Y:S01]  /*1bf0*/  LEA R36, P0, R37.reuse, UR12, 0x2 ;  /* 0x0000000c25247c11 */ /* 0x042fe2000f8010ff */
[----:B------:R-:W1:Y:S03]  /*1c00*/  LDCU UR14, c[0x0][0x3a8] ;  /* 0x00007500ff0e77ac */ /* 0x000e660008000800 */
[----:B------:R-:W-:Y:S01]  /*1c10*/  LEA.HI.X R37, R37, UR13, R0, 0x2, P0 ;  /* 0x0000000d25257c11 */ /* 0x000fe200080f1400 */
[----:B0-----:R-:W-:Y:S01]  /*1c20*/  ULEA UR6, UR7, UR6, 0x18 ;  /* 0x0000000607067291 */ /* 0x001fe2000f8ec0ff */
[----:B------:R-:W0:Y:S01]  /*1c30*/  LDCU UR17, c[0x0][0x3ac] ;  /* 0x00007580ff1177ac */ /* 0x000e220008000800 */
[----:B------:R-:W-:-:S02]  /*1c40*/  UIADD3.X UR11, UPT, UPT, URZ, UR11, URZ, UP1, !UPT ;  /* 0x0000000bff0b7290 */ /* 0x000fc40008ffe4ff */
[----:B------:R-:W-:Y:S01]  /*1c50*/  UIADD3 UR8, UPT, UPT, UR6, 0x100, URZ ;  /* 0x0000010006087890 */ /* 0x000fe2000fffe0ff */
[----:B---3--:R-:W-:Y:S02]  /*1c60*/  R2UR UR4, R2 ;  /* 0x00000000020472ca */ /* 0x008fe400000e0000 */
[----:B--2---:R-:W-:Y:S02]  /*1c70*/  PRMT R3, R8, 0x7610, R3 ;  /* 0x0000761008037816 */ /* 0x004fe40000000003 */
[----:B------:R-:W-:Y:S02]  /*1c80*/  PRMT R2, R9, 0x7610, R8 ;  /* 0x0000761009027816 */ /* 0x000fe40000000008 */
[----:B------:R-:W-:-:S07]  /*1c90*/  PRMT R0, R0, 0x7610, R9 ;  /* 0x0000761000007816 */ /* 0x000fce0000000009 */
[----:B------:R-:W-:-:S03]  /*1ca0*/  UIADD3 UR5, UPT, UPT, UR9, UR4, URZ ;  /* 0x0000000409057290 */ /* 0x000fc6000fffe0ff */
[----:B01----:R-:W-:-:S09]  /*1cb0*/  UMOV UR4, URZ ;  /* 0x000000ff00047c82 */ /* 0x003fd20008000000 */
.L_x_322:
[----:B------:R-:W-:Y:S01]  /*1cc0*/  UISETP.NE.AND UP1, UPT, UR9, UR5, UPT ;  /* 0x000000050900728c */ /* 0x000fe2000bf25270 */
[----:B------:R-:W2:Y:S05]  /*1cd0*/  LDG.E.128.CONSTANT R8, desc[UR22][R36.64] ;  /* 0x0000001624087981 */ /* 0x000eaa000c1e9d00 */
[----:B------:R-:W-:-:S05]  /*1ce0*/  PLOP3.LUT P0, PT, PT, PT, UP1, 0x80, 0x8 ;  /* 0x000000000008781c */ /* 0x000fca0003f0f018 */
[----:B------:R-:W-:Y:S01]  /*1cf0*/  @!UP1 ULEA UR12, UR4, UR25, 0x3 ;  /* 0x00000019040c9291 */ /* 0x000fe2000f8e18ff */
[----:B------:R-:W-:Y:S01]  /*1d00*/  @!UP1 UMOV UR6, UR10 ;  /* 0x0000000a00069c82 */ /* 0x000fe20008000000 */
[----:B------:R-:W-:Y:S01]  /*1d10*/  @!UP1 UMOV UR7, UR11 ;  /* 0x0000000b00079c82 */ /* 0x000fe20008000000 */
[----:B------:R-:W-:Y:S02]  /*1d20*/  MOV R18, UR6 ;  /* 0x0000000600127c02 */ /* 0x000fe40008000f00 */
[----:B------:R-:W-:-:S04]  /*1d30*/  MOV R19, UR7 ;  /* 0x0000000700137c02 */ /* 0x000fc80008000f00 */
[----:B------:R-:W3:Y:S04]  /*1d40*/  @!P0 LDL.64 R16, [UR12+0x8] ;  /* 0x0000080cff108983 */ /* 0x000ee80008100a00 */
[----:B------:R0:W4:Y:S01]  /*1d50*/  @!P0 LDG.E.U16.CONSTANT R18, desc[UR22][R18.64] ;  /* 0x0000001612128981 */ /* 0x000122000c1e9500 */
[----:B------:R-:W1:Y:S01]  /*1d60*/  S2UR UR15, SR_CTAID.Y ;  /* 0x00000000000f79c3 */ /* 0x000e620000002600 */
[----:B------:R-:W-:-:S05]  /*1d70*/  HFMA2 R20, -RZ, RZ, 0, 0.0625 ;  /* 0x00002c00ff147431 */ /* 0x000fca00000001ff */
[----:B------:R-:W-:Y:S01]  /*1d80*/  PRMT R0, R20, 0x7610, R0 ;  /* 0x0000761014007816 */ /* 0x000fe20000000000 */
[----:B------:R-:W-:Y:S02]  /*1d90*/  @!UP1 UIADD3 UR6, UPT, UPT, UR4, 0x1, URZ ;  /* 0x0000000104069890 */ /* 0x000fe4000fffe0ff */
[----:B-1----:R-:W-:-:S04]  /*1da0*/  UIMAD UR12, UR15, -0x4, UR14 ;  /* 0xfffffffc0f0c78a4 */ /* 0x002fc8000f8e020e */
[----:B------:R-:W-:Y:S01]  /*1db0*/  UISETP.NE.AND UP2, UPT, UR12, 0x1, UPT ;  /* 0x000000010c00788c */ /* 0x000fe2000bf45270 */
[C---:B--2---:R-:W-:Y:S02]  /*1dc0*/  LOP3.LUT R22, R10.reuse, 0xf000f, RZ, 0xc0, !PT ;  /* 0x000f000f0a167812 */ /* 0x044fe400078ec0ff */
[----:B------:R-:W-:Y:S02]  /*1dd0*/  LOP3.LUT R23, R10, 0xf000f0, RZ, 0xc0, !PT ;  /* 0x00f000f00a177812 */ /* 0x000fe400078ec0ff */
[C---:B------:R-:W-:Y:S02]  /*1de0*/  LOP3.LUT R30, R11.reuse, 0xf000f, RZ, 0xc0, !PT ;  /* 0x000f000f0b1e7812 */ /* 0x040fe400078ec0ff */
[----:B------:R-:W-:Y:S02]  /*1df0*/  LOP3.LUT R31, R11, 0xf000f0, RZ, 0xc0, !PT ;  /* 0x00f000f00b1f7812 */ /* 0x000fe400078ec0ff */
[C---:B0-----:R-:W-:Y:S02]  /*1e00*/  LOP3.LUT R19, R9.reuse, 0xf000f, RZ, 0xc0, !PT ;  /* 0x000f000f09137812 */ /* 0x041fe400078ec0ff */
[----:B------:R-:W-:-:S02]  /*1e10*/  LOP3.LUT R20, R9, 0xf000f0, RZ, 0xc0, !PT ;  /* 0x00f000f009147812 */ /* 0x000fc400078ec0ff */
[----:B---3--:R-:W-:Y:S02]  /*1e20*/  @!P0 PRMT R2, R2, 0x7610, R16 ;  /* 0x0000761002028816 */ /* 0x008fe40000000010 */
[----:B------:R-:W-:Y:S02]  /*1e30*/  @!P0 PRMT R3, R16, 0x7610, R3 ;  /* 0x0000761010038816 */ /* 0x000fe40000000003 */
[----:B------:R-:W-:Y:S02]  /*1e40*/  @!P0 PRMT R2, R17, 0x7610, R2 ;  /* 0x0000761011028816 */ /* 0x000fe40000000002 */
[----:B------:R-:W-:Y:S02]  /*1e50*/  @!P0 PRMT R0, R0, 0x7610, R17 ;  /* 0x0000761000008816 */ /* 0x000fe40000000011 */
[----:B----4-:R-:W-:Y:S02]  /*1e60*/  @!P0 R2UR UR7, R18 ;  /* 0x00000000120782ca */ /* 0x010fe400000e0000 */
[----:B------:R-:W-:-:S02]  /*1e70*/  LOP3.LUT R16, R8, 0xf000f, RZ, 0xc0, !PT ;  /* 0x000f000f08107812 */ /* 0x000fc400078ec0ff */
[----:B------:R-:W-:Y:S02]  /*1e80*/  LOP3.LUT R17, R8, 0xf000f0, RZ, 0xc0, !PT ;  /* 0x00f000f008117812 */ /* 0x000fe400078ec0ff */
[----:B------:R-:W-:Y:S02]  /*1e90*/  ISETP.NE.AND P0, PT, R35, RZ, PT ;  /* 0x000000ff2300720c */ /* 0x000fe40003f05270 */
[----:B------:R-:W-:Y:S02]  /*1ea0*/  SHF.R.U32.HI R18, RZ, 0x8, R8 ;  /* 0x00000008ff127819 */ /* 0x000fe40000011608 */
[----:B------:R-:W-:Y:S02]  /*1eb0*/  SHF.R.U32.HI R21, RZ, 0x8, R9 ;  /* 0x00000008ff157819 */ /* 0x000fe40000011609 */
[----:B------:R-:W-:Y:S02]  /*1ec0*/  SHF.R.U32.HI R28, RZ, 0x8, R10 ;  /* 0x00000008ff1c7819 */ /* 0x000fe4000001160a */
[----:B------:R-:W-:-:S02]  /*1ed0*/  SHF.R.U32.HI R34, RZ, 0x8, R11 ;  /* 0x00000008ff227819 */ /* 0x000fc4000001160b */
[----:B------:R-:W-:Y:S02]  /*1ee0*/  LOP3.LUT R8, R16, 0x64006400, RZ, 0xfc, !PT ;  /* 0x6400640010087812 */ /* 0x000fe400078efcff */
[----:B------:R-:W-:Y:S02]  /*1ef0*/  LOP3.LUT R9, R17, 0x64006400, RZ, 0xfc, !PT ;  /* 0x6400640011097812 */ /* 0x000fe400078efcff */
[----:B------:R-:W-:Y:S02]  /*1f00*/  LOP3.LUT R16, R22, 0x64006400, RZ, 0xfc, !PT ;  /* 0x6400640016107812 */ /* 0x000fe400078efcff */
[----:B------:R-:W-:Y:S02]  /*1f10*/  LOP3.LUT R17, R23, 0x64006400, RZ, 0xfc, !PT ;  /* 0x6400640017117812 */ /* 0x000fe400078efcff */
[C---:B------:R-:W-:Y:S02]  /*1f20*/  LOP3.LUT R24, R18.reuse, 0xf000f, RZ, 0xc0, !PT ;  /* 0x000f000f12187812 */ /* 0x040fe400078ec0ff */
[----:B------:R-:W-:-:S02]  /*1f30*/  LOP3.LUT R25, R18, 0xf000f0, RZ, 0xc0, !PT ;  /* 0x00f000f012197812 */ /* 0x000fc400078ec0ff */
[----:B------:R-:W-:Y:S02]  /*1f40*/  LOP3.LUT R22, R30, 0x64006400, RZ, 0xfc, !PT ;  /* 0x640064001e167812 */ /* 0x000fe400078efcff */
[----:B------:R-:W-:Y:S02]  /*1f50*/  LOP3.LUT R23, R31, 0x64006400, RZ, 0xfc, !PT ;  /* 0x640064001f177812 */ /* 0x000fe400078efcff */
[C---:B------:R-:W-:Y:S02]  /*1f60*/  LOP3.LUT R26, R21.reuse, 0xf000f, RZ, 0xc0, !PT ;  /* 0x000f000f151a7812 */ /* 0x040fe400078ec0ff */
[----:B------:R-:W-:Y:S02]  /*1f70*/  LOP3.LUT R27, R21, 0xf000f0, RZ, 0xc0, !PT ;  /* 0x00f000f0151b7812 */ /* 0x000fe400078ec0ff */
[C---:B------:R-:W-:Y:S02]  /*1f80*/  LOP3.LUT R18, R28.reuse, 0xf000f, RZ, 0xc0, !PT ;  /* 0x000f000f1c127812 */ /* 0x040fe400078ec0ff */
[----:B------:R-:W-:-:S02]  /*1f90*/  LOP3.LUT R29, R28, 0xf000f0, RZ, 0xc0, !PT ;  /* 0x00f000f01c1d7812 */ /* 0x000fc400078ec0ff */
[C---:B------:R-:W-:Y:S02]  /*1fa0*/  LOP3.LUT R30, R34.reuse, 0xf000f, RZ, 0xc0, !PT ;  /* 0x000f000f221e7812 */ /* 0x040fe400078ec0ff */
        /* <DEDUP_REMOVED lines=11> */
[----:B------:R-:W-:Y:S01]  /*2060*/  @!UP1 UIADD3 UR5, UPT, UPT, UR7, UR9, URZ ;  /* 0x0000000907059290 */ /* 0x000fe2000fffe0ff */
[----:B------:R-:W-:-:S02]  /*2070*/  HADD2 R8, R8, -1032, -1032 ;  /* 0xe408e40808087430 */ /* 0x000fc40000000000 */
[-C--:B------:R-:W-:Y:S02]  /*2080*/  HFMA2 R9, R9, R0.reuse.H0_H0, -72, -72 ;  /* 0xd480d48009097431 */ /* 0x080fe40000040000 */
[----:B------:R-:W-:Y:S02]  /*2090*/  HADD2 R10, R10, -1032, -1032 ;  /* 0xe408e4080a0a7430 */ /* 0x000fe40000000000 */
[-C--:B------:R-:W-:Y:S02]  /*20a0*/  HFMA2 R11, R11, R0.reuse.H0_H0, -72, -72 ;  /* 0xd480d4800b0b7431 */ /* 0x080fe40000040000 */
[----:B------:R-:W-:Y:S02]  /*20b0*/  HADD2 R16, R16, -1032, -1032 ;  /* 0xe408e40810107430 */ /* 0x000fe40000000000 */
[----:B------:R-:W-:Y:S02]  /*20c0*/  HFMA2 R17, R17, R0.H0_H0, -72, -72 ;  /* 0xd480d48011117431 */ /* 0x000fe40000040000 */
        /* <DEDUP_REMOVED lines=9> */
[----:B------:R-:W-:Y:S01]  /*2160*/  HFMA2 R31, R31, R0.H0_H0, -72, -72 ;  /* 0xd480d4801f1f7431 */ /* 0x000fe20000040000 */
[----:B------:R-:W-:Y:S06]  /*2170*/  @!P0 BRA `(.L_x_306) ;  /* 0x0000000400688947 */ /* 0x000fec0003800000 */
[----:B------:R-:W0:Y:S01]  /*2180*/  LDS.64 R18, [UR8+-0x100] ;  /* 0xffff0008ff127984 */ /* 0x000e220008000a00 */
[--C-:B------:R-:W-:Y:S02]  /*2190*/  HADD2.F32 R39, -RZ, R8.reuse.H0_H0 ;  /* 0x20000008ff277230 */ /* 0x100fe40000004100 */
[----:B------:R-:W-:Y:S01]  /*21a0*/  HADD2.F32 R41, -RZ, R8.H1_H1 ;  /* 0x30000008ff297230 */ /* 0x000fe20000004100 */
[----:B------:R-:W1:Y:S01]  /*21b0*/  LDS.64 R20, [UR8+-0xf8] ;  /* 0xffff0808ff147984 */ /* 0x000e620008000a00 */
[----:B------:R-:W-:Y:S02]  /*21c0*/  HADD2.F32 R42, -RZ, R9.H0_H0 ;  /* 0x20000009ff2a7230 */ /* 0x000fe40000004100 */
[----:B------:R-:W-:Y:S02]  /*21d0*/  HADD2.F32 R43, -RZ, R10.H0_H0 ;  /* 0x2000000aff2b7230 */ /* 0x000fe40000004100 */
[--C-:B0-----:R-:W-:Y:S02]  /*21e0*/  HADD2.F32 R34, -RZ, R18.reuse.H0_H0 ;  /* 0x20000012ff227230 */ /* 0x101fe40000004100 */
[----:B------:R-:W-:-:S02]  /*21f0*/  HADD2.F32 R18, -RZ, R18.H1_H1 ;  /* 0x30000012ff127230 */ /* 0x000fc40000004100 */
[--C-:B------:R-:W-:Y:S02]  /*2200*/  HADD2.F32 R38, -RZ, R19.reuse.H0_H0 ;  /* 0x20000013ff267230 */ /* 0x100fe40000004100 */
[----:B------:R-:W-:Y:S01]  /*2210*/  FFMA.FTZ R40, R39, R34, RZ ;  /* 0x0000002227287223 */ /* 0x000fe200000100ff */
[----:B-1----:R-:W-:Y:S02]  /*2220*/  HADD2.F32 R39, -RZ, R20.H0_H0 ;  /* 0x20000014ff277230 */ /* 0x002fe40000004100 */
[----:B------:R-:W-:Y:S01]  /*2230*/  FFMA.FTZ R45, R34, R43, RZ ;  /* 0x0000002b222d7223 */ /* 0x000fe200000100ff */
[----:B------:R-:W-:Y:S02]  /*2240*/  HADD2.F32 R43, -RZ, R10.H1_H1 ;  /* 0x3000000aff2b7230 */ /* 0x000fe40000004100 */
[----:B------:R-:W-:Y:S01]  /*2250*/  FFMA.FTZ R41, R41, R18, R40 ;  /* 0x0000001229297223 */ /* 0x000fe20000010028 */
[----:B------:R-:W-:Y:S02]  /*2260*/  HADD2.F32 R40, -RZ, R19.H1_H1 ;  /* 0x30000013ff287230 */ /* 0x000fe40000004100 */
[----:B------:R-:W-:-:S02]  /*2270*/  HADD2.F32 R19, -RZ, R9.H1_H1 ;  /* 0x30000009ff137230 */ /* 0x000fc40000004100 */
[----:B------:R-:W-:Y:S01]  /*2280*/  FFMA.FTZ R42, R42, R38, R41 ;  /* 0x000000262a2a7223 */ /* 0x000fe20000010029 */
[----:B------:R-:W-:Y:S02]  /*2290*/  HADD2.F32 R41, -RZ, R20.H1_H1 ;  /* 0x30000014ff297230 */ /* 0x000fe40000004100 */
[----:B------:R-:W-:Y:S01]  /*22a0*/  FFMA.FTZ R43, R18, R43, R45 ;  /* 0x0000002b122b7223 */ /* 0x000fe2000001002d */
[--C-:B------:R-:W-:Y:S02]  /*22b0*/  HADD2.F32 R20, -RZ, R21.reuse.H0_H0 ;  /* 0x20000015ff147230 */ /* 0x100fe40000004100 */
[----:B------:R-:W-:Y:S01]  /*22c0*/  FFMA.FTZ R42, R19, R40, R42 ;  /* 0x00000028132a7223 */ /* 0x000fe2000001002a */
[----:B------:R-:W-:Y:S02]  /*22d0*/  HADD2.F32 R19, -RZ, R24.H0_H0 ;  /* 0x20000018ff137230 */ /* 0x000fe40000004100 */
[----:B------:R-:W-:-:S03]  /*22e0*/  HADD2.F32 R21, -RZ, R21.H1_H1 ;  /* 0x30000015ff157230 */ /* 0x000fc60000004100 */
[----:B------:R-:W-:Y:S01]  /*22f0*/  FFMA.FTZ R19, R19, R39, R42 ;  /* 0x0000002713137223 */ /* 0x000fe2000001002a */
[----:B------:R-:W-:-:S05]  /*2300*/  HADD2.F32 R42, -RZ, R24.H1_H1 ;  /* 0x30000018ff2a7230 */ /* 0x000fca0000004100 */
[----:B------:R-:W-:Y:S01]  /*2310*/  FFMA.FTZ R19, R42, R41, R19 ;  /* 0x000000292a137223 */ /* 0x000fe20000010013 */
[----:B------:R-:W-:-:S05]  /*2320*/  HADD2.F32 R42, -RZ, R25.H0_H0 ;  /* 0x20000019ff2a7230 */ /* 0x000fca0000004100 */
[----:B------:R-:W-:Y:S01]  /*2330*/  FFMA.FTZ R19, R42, R20, R19 ;  /* 0x000000142a137223 */ /* 0x000fe20000010013 */
[----:B------:R-:W-:-:S05]  /*2340*/  HADD2.F32 R42, -RZ, R25.H1_H1 ;  /* 0x30000019ff2a7230 */ /* 0x000fca0000004100 */
[----:B------:R-:W-:Y:S01]  /*2350*/  FFMA.FTZ R19, R42, R21, R19 ;  /* 0x000000152a137223 */ /* 0x000fe20000010013 */
[----:B------:R-:W-:-:S05]  /*2360*/  HADD2.F32 R42, -RZ, R3.H0_H0 ;  /* 0x20000003ff2a7230 */ /* 0x000fca0000004100 */
[----:B------:R-:W-:Y:S01]  /*2370*/  FMUL.FTZ R19, R19, R42 ;  /* 0x0000002a13137220 */ /* 0x000fe20000410000 */
[----:B------:R-:W-:-:S04]  /*2380*/  HADD2.F32 R42, -RZ, R11.H0_H0 ;  /* 0x2000000bff2a7230 */ /* 0x000fc80000004100 */
[----:B------:R-:W-:Y:S01]  /*2390*/  F2FP.F16.F32.PACK_AB R19, RZ, R19 ;  /* 0x00000013ff13723e */ /* 0x000fe200000000ff */
        /* <DEDUP_REMOVED lines=8> */
[----:B------:R-:W-:Y:S01]  /*2420*/  FFMA.FTZ R44, R20, R42, R43 ;  /* 0x0000002a142c7223 */ /* 0x000fe2000001002b */
[----:B------:R-:W-:Y:S02]  /*2430*/  HADD2.F32 R42, -RZ, R27.H1_H1 ;  /* 0x3000001bff2a7230 */ /* 0x000fe40000004100 */
[----:B------:R-:W-:-:S03]  /*2440*/  HADD2.F32 R43, -RZ, R2.H1_H1 ;  /* 0x30000002ff2b7230 */ /* 0x000fc60000004100 */
[----:B------:R-:W-:-:S04]  /*2450*/  FFMA.FTZ R42, R21, R42, R44 ;  /* 0x0000002a152a7223 */ /* 0x000fc8000001002c */
[----:B------:R-:W-:Y:S01]  /*2460*/  FMUL.FTZ R42, R42, R43 ;  /* 0x0000002b2a2a7220 */ /* 0x000fe20000410000 */
[----:B------:R-:W-:-:S04]  /*2470*/  HADD2.F32 R43, -RZ, R16.H0_H0 ;  /* 0x20000010ff2b7230 */ /* 0x000fc80000004100 */
[----:B------:R-:W-:Y:S01]  /*2480*/  F2FP.F16.F32.PACK_AB R42, RZ, R42 ;  /* 0x0000002aff2a723e */ /* 0x000fe200000000ff */
[----:B------:R-:W-:-:S03]  /*2490*/  FFMA.FTZ R43, R34, R43, RZ ;  /* 0x0000002b222b7223 */ /* 0x000fc600000100ff */
[----:B------:R-:W-:-:S05]  /*24a0*/  PRMT R19, R19, 0x5410, R42 ;  /* 0x0000541013137816 */ /* 0x000fca000000002a */
[----:B------:R-:W-:Y:S02]  /*24b0*/  HFMA2 R13, R19, 1, 1, R13 ;  /* 0x3c003c00130d7831 */ /* 0x000fe4000000000d */
[----:B------:R-:W-:-:S05]  /*24c0*/  HADD2.F32 R19, -RZ, R22.H0_H0 ;  /* 0x20000016ff137230 */ /* 0x000fca0000004100 */
[----:B------:R-:W-:Y:S01]  /*24d0*/  FFMA.FTZ R19, R34, R19, RZ ;  /* 0x0000001322137223 */ /* 0x000fe200000100ff */
[----:B------:R-:W-:-:S05]  /*24e0*/  HADD2.F32 R34, -RZ, R16.H1_H1 ;  /* 0x30000010ff227230 */ /* 0x000fca0000004100 */
[----:B------:R-:W-:Y:S01]  /*24f0*/  FFMA.FTZ R43, R18, R34, R43 ;  /* 0x00000022122b7223 */ /* 0x000fe2000001002b */
[----:B------:R-:W-:-:S05]  /*2500*/  HADD2.F32 R34, -RZ, R22.H1_H1 ;  /* 0x30000016ff227230 */ /* 0x000fca0000004100 */
[----:B------:R-:W-:Y:S01]  /*2510*/  FFMA.FTZ R19, R18, R34, R19 ;  /* 0x0000002212137223 */ /* 0x000fe20000010013 */
[----:B------:R-:W-:Y:S02]  /*2520*/  HADD2.F32 R18, -RZ, R17.H0_H0 ;  /* 0x20000011ff127230 */ /* 0x000fe40000004100 */
[----:B------:R-:W-:-:S03]  /*2530*/  HADD2.F32 R34, -RZ, R23.H0_H0 ;  /* 0x20000017ff227230 */ /* 0x000fc60000004100 */
[C---:B------:R-:W-:Y:S01]  /*2540*/  FFMA.FTZ R43, R38.reuse, R18, R43 ;  /* 0x00000012262b7223 */ /* 0x040fe2000001002b */
[----:B------:R-:W-:Y:S02]  /*2550*/  HADD2.F32 R18, -RZ, R17.H1_H1 ;  /* 0x30000011ff127230 */ /* 0x000fe40000004100 */
[----:B------:R-:W-:Y:S01]  /*2560*/  FFMA.FTZ R34, R38, R34, R19 ;  /* 0x0000002226227223 */ /* 0x000fe20000010013 */
[----:B------:R-:W-:Y:S02]  /*2570*/  HADD2.F32 R19, -RZ, R23.H1_H1 ;  /* 0x30000017ff137230 */ /* 0x000fe40000004100 */
[--C-:B------:R-:W-:Y:S02]  /*2580*/  HADD2.F32 R38, -RZ, R30.reuse.H1_H1 ;  /* 0x3000001eff267230 */ /* 0x100fe40000004100 */
[C---:B------:R-:W-:Y:S01]  /*2590*/  FFMA.FTZ R18, R40.reuse, R18, R43 ;  /* 0x0000001228127223 */ /* 0x040fe2000001002b */
[----:B------:R-:W-:Y:S02]  /*25a0*/  HADD2.F32 R43, -RZ, R30.H0_H0 ;  /* 0x2000001eff2b7230 */ /* 0x000fe40000004100 */
[----:B------:R-:W-:Y:S01]  /*25b0*/  FFMA.FTZ R40, R40, R19, R34 ;  /* 0x0000001328287223 */ /* 0x000fe20000010022 */
[----:B------:R-:W-:-:S03]  /*25c0*/  HADD2.F32 R19, -RZ, R28.H0_H0 ;  /* 0x2000001cff137230 */ /* 0x000fc60000004100 */
[C---:B------:R-:W-:Y:S01]  /*25d0*/  FFMA.FTZ R43, R39.reuse, R43, R40 ;  /* 0x0000002b272b7223 */ /* 0x040fe20000010028 */
[----:B------:R-:W-:Y:S02]  /*25e0*/  HADD2.F32 R40, -RZ, R31.H1_H1 ;  /* 0x3000001fff287230 */ /* 0x000fe40000004100 */
[----:B------:R-:W-:Y:S01]  /*25f0*/  FFMA.FTZ R34, R39, R19, R18 ;  /* 0x0000001327227223 */ /* 0x000fe20000010012 */
[----:B------:R-:W-:Y:S02]  /*2600*/  HADD2.F32 R18, -RZ, R28.H1_H1 ;  /* 0x3000001cff127230 */ /* 0x000fe40000004100 */
[C---:B------:R-:W-:Y:S01]  /*2610*/  FFMA.FTZ R43, R41.reuse, R38, R43 ;  /* 0x00000026292b7223 */ /* 0x040fe2000001002b */
[----:B------:R-:W-:Y:S02]  /*2620*/  HADD2.F32 R19, -RZ, R29.H0_H0 ;  /* 0x2000001dff137230 */ /* 0x000fe40000004100 */
[----:B------:R-:W-:Y:S02]  /*2630*/  HADD2.F32 R38, -RZ, R31.H0_H0 ;  /* 0x2000001fff267230 */ /* 0x000fe40000004100 */
[----:B------:R-:W-:Y:S01]  /*2640*/  FFMA.FTZ R39, R41, R18, R34 ;  /* 0x0000001229277223 */ /* 0x000fe20000010022 */
[----:B------:R-:W-:-:S03]  /*2650*/  HADD2.F32 R18, -RZ, R29.H1_H1 ;  /* 0x3000001dff127230 */ /* 0x000fc60000004100 */
[C---:B------:R-:W-:Y:S01]  /*2660*/  FFMA.FTZ R34, R20.reuse, R19, R39 ;  /* 0x0000001314227223 */ /* 0x040fe20000010027 */
[----:B------:R-:W-:Y:S01]  /*2670*/  FFMA.FTZ R43, R20, R38, R43 ;  /* 0x00000026142b7223 */ /* 0x000fe2000001002b */
[----:B------:R-:W-:Y:S02]  /*2680*/  HADD2.F32 R19, -RZ, R2.H0_H0 ;  /* 0x20000002ff137230 */ /* 0x000fe40000004100 */
[----:B------:R-:W-:Y:S02]  /*2690*/  HADD2.F32 R39, -RZ, R0.H1_H1 ;  /* 0x30000000ff277230 */ /* 0x000fe40000004100 */
[C---:B------:R-:W-:Y:S01]  /*26a0*/  FFMA.FTZ R18, R21.reuse, R18, R34 ;  /* 0x0000001215127223 */ /* 0x040fe20000010022 */
[----:B------:R-:W-:-:S03]  /*26b0*/  FFMA.FTZ R40, R21, R40, R43 ;  /* 0x0000002815287223 */ /* 0x000fc6000001002b */
[----:B------:R-:W-:Y:S01]  /*26c0*/  FMUL.FTZ R18, R18, R19 ;  /* 0x0000001312127220 */ /* 0x000fe20000410000 */
[----:B------:R-:W-:-:S04]  /*26d0*/  FMUL.FTZ R39, R40, R39 ;  /* 0x0000002728277220 */ /* 0x000fc80000410000 */
[----:B------:R-:W-:Y:S02]  /*26e0*/  F2FP.F16.F32.PACK_AB R18, RZ, R18 ;  /* 0x00000012ff12723e */ /* 0x000fe400000000ff */
[----:B------:R-:W-:-:S04]  /*26f0*/  F2FP.F16.F32.PACK_AB R39, RZ, R39 ;  /* 0x00000027ff27723e */ /* 0x000fc800000000ff */
[----:B------:R-:W-:-:S05]  /*2700*/  PRMT R18, R18, 0x5410, R39 ;  /* 0x0000541012127816 */ /* 0x000fca0000000027 */
[----:B------:R-:W-:-:S07]  /*2710*/  HFMA2 R12, R18, 1, 1, R12 ;  /* 0x3c003c00120c7831 */ /* 0x000fce000000000c */
.L_x_306:
[----:B------:R-:W-:Y:S01]  /*2720*/  @!UP1 UMOV UR4, UR6 ;  /* 0x0000000600049c82 */ /* 0x000fe20008000000 */
[----:B------:R-:W-:Y:S05]  /*2730*/  BRA.U !UP2, `(.L_x_307) ;  /* 0x000000110a5c7547 */ /* 0x000fea000b800000 */
[----:B------:R-:W-:Y:S01]  /*2740*/  PRMT R18, R32, 0x9910, RZ ;  /* 0x0000991020127816 */ /* 0x000fe200000000ff */
[----:B------:R-:W-:-:S03]  /*2750*/  UISETP.NE.AND UP1, UPT, UR12, 0x2, UPT ;  /* 0x000000020c00788c */ /* 0x000fc6000bf25270 */
[----:B------:R-:W-:-:S13]  /*2760*/  ISETP.NE.AND P1, PT, R18, RZ, PT ;  /* 0x000000ff1200720c */ /* 0x000fda0003f25270 */
[----:B------:R-:W-:Y:S05]  /*2770*/  @!P1 BRA `(.L_x_308) ;  /* 0x0000000400689947 */ /* 0x000fea0003800000 */
[----:B------:R-:W0:Y:S01]  /*2780*/  LDS.64 R18, [UR8+-0x80] ;  /* 0xffff8008ff127984 */ /* 0x000e220008000a00 */
[--C-:B------:R-:W-:Y:S02]  /*2790*/  HADD2.F32 R34, -RZ, R8.reuse.H0_H0 ;  /* 0x20000008ff227230 */ /* 0x100fe40000004100 */
[----:B------:R-:W-:Y:S01]  /*27a0*/  HADD2.F32 R40, -RZ, R8.H1_H1 ;  /* 0x30000008ff287230 */ /* 0x000fe20000004100 */
[----:B------:R-:W1:Y:S01]  /*27b0*/  LDS.64 R20, [UR8+-0x78] ;  /* 0xffff8808ff147984 */ /* 0x000e620008000a00 */
[--C-:B0-----:R-:W-:Y:S02]  /*27c0*/  HADD2.F32 R39, -RZ, R18.reuse.H0_H0 ;  /* 0x20000012ff277230 */ /* 0x101fe40000004100 */
[----:B------:R-:W-:Y:S02]  /*27d0*/  HADD2.F32 R38, -RZ, R18.H1_H1 ;  /* 0x30000012ff267230 */ /* 0x000fe40000004100 */
[----:B------:R-:W-:Y:S02]  /*27e0*/  HADD2.F32 R18, -RZ, R9.H0_H0 ;  /* 0x20000009ff127230 */ /* 0x000fe40000004100 */
[----:B------:R-:W-:Y:S01]  /*27f0*/  FFMA.FTZ R41, R34, R39, RZ ;  /* 0x0000002722297223 */ /* 0x000fe200000100ff */
[----:B------:R-:W-:-:S02]  /*2800*/  HADD2.F32 R34, -RZ, R19.H0_H0 ;  /* 0x20000013ff227230 */ /* 0x000fc40000004100 */
[--C-:B-1----:R-:W-:Y:S02]  /*2810*/  HADD2.F32 R42, -RZ, R20.reuse.H1_H1 ;  /* 0x30000014ff2a7230 */ /* 0x102fe40000004100 */
[----:B------:R-:W-:Y:S01]  /*2820*/  FFMA.FTZ R41, R40, R38, R41 ;  /* 0x0000002628297223 */ /* 0x000fe20000010029 */
[----:B------:R-:W-:Y:S02]  /*2830*/  HADD2.F32 R40, -RZ, R20.H0_H0 ;  /* 0x20000014ff287230 */ /* 0x000fe40000004100 */
[----:B------:R-:W-:Y:S02]  /*2840*/  HADD2.F32 R20, -RZ, R21.H0_H0 ;  /* 0x20000015ff147230 */ /* 0x000fe40000004100 */
[----:B------:R-:W-:Y:S01]  /*2850*/  FFMA.FTZ R18, R18, R34, R41 ;  /* 0x0000002212127223 */ /* 0x000fe20000010029 */
[----:B------:R-:W-:Y:S02]  /*2860*/  HADD2.F32 R41, -RZ, R19.H1_H1 ;  /* 0x30000013ff297230 */ /* 0x000fe40000004100 */
[----:B------:R-:W-:-:S02]  /*2870*/  HADD2.F32 R19, -RZ, R9.H1_H1 ;  /* 0x30000009ff137230 */ /* 0x000fc40000004100 */
[----:B------:R-:W-:-:S03]  /*2880*/  HADD2.F32 R21, -RZ, R21.H1_H1 ;  /* 0x30000015ff157230 */ /* 0x000fc60000004100 */
[----:B------:R-:W-:Y:S01]  /*2890*/  FFMA.FTZ R19, R19, R41, R18 ;  /* 0x0000002913137223 */ /* 0x000fe20000010012 */
[----:B------:R-:W-:-:S05]  /*28a0*/  HADD2.F32 R18, -RZ, R24.H0_H0 ;  /* 0x20000018ff127230 */ /* 0x000fca0000004100 */
        /* <DEDUP_REMOVED lines=11> */
[----:B------:R-:W-:Y:S01]  /*2960*/  FFMA.FTZ R43, R18, R39, RZ ;  /* 0x00000027122b7223 */ /* 0x000fe200000100ff */
        /* <DEDUP_REMOVED lines=14> */
[----:B------:R-:W-:-:S05]  /*2a50*/  HADD2.F32 R43, -RZ, R2.H1_H1 ;  /* 0x30000002ff2b7230 */ /* 0x000fca0000004100 */
[----:B------:R-:W-:-:S05]  /*2a60*/  FMUL.FTZ R18, R43, R18 ;  /* 0x000000122b127220 */ /* 0x000fca0000410000 */
[----:B------:R-:W-:-:S04]  /*2a70*/  F2FP.F16.F32.PACK_AB R18, RZ, R18 ;  /* 0x00000012ff12723e */ /* 0x000fc800000000ff */
[----:B------:R-:W-:Y:S01]  /*2a80*/  PRMT R19, R19, 0x5410, R18 ;  /* 0x0000541013137816 */ /* 0x000fe20000000012 */
[----:B------:R-:W-:-:S05]  /*2a90*/  HADD2.F32 R18, -RZ, R16.H0_H0 ;  /* 0x20000010ff127230 */ /* 0x000fca0000004100 */
[-C--:B------:R-:W-:Y:S01]  /*2aa0*/  FFMA.FTZ R43, R18, R39.reuse, RZ ;  /* 0x00000027122b7223 */ /* 0x080fe200000100ff */
[----:B------:R-:W-:Y:S02]  /*2ab0*/  HADD2.F32 R18, -RZ, R16.H1_H1 ;  /* 0x30000010ff127230 */ /* 0x000fe40000004100 */
[----:B------:R-:W-:Y:S02]  /*2ac0*/  HFMA2 R7, R19, 1, 1, R7 ;  /* 0x3c003c0013077831 */ /* 0x000fe40000000007 */
[--C-:B------:R-:W-:Y:S02]  /*2ad0*/  HADD2.F32 R19, -RZ, R22.reuse.H0_H0 ;  /* 0x20000016ff137230 */ /* 0x100fe40000004100 */
[----:B------:R-:W-:Y:S01]  /*2ae0*/  FFMA.FTZ R43, R18, R38, R43 ;  /* 0x00000026122b7223 */ /* 0x000fe2000001002b */
[----:B------:R-:W-:Y:S02]  /*2af0*/  HADD2.F32 R18, -RZ, R22.H1_H1 ;  /* 0x30000016ff127230 */ /* 0x000fe40000004100 */
[----:B------:R-:W-:Y:S01]  /*2b00*/  FFMA.FTZ R19, R19, R39, RZ ;  /* 0x0000002713137223 */ /* 0x000fe200000100ff */
[----:B------:R-:W-:-:S03]  /*2b10*/  HADD2.F32 R39, -RZ, R23.H1_H1 ;  /* 0x30000017ff277230 */ /* 0x000fc60000004100 */
[----:B------:R-:W-:Y:S01]  /*2b20*/  FFMA.FTZ R19, R18, R38, R19 ;  /* 0x0000002612137223 */ /* 0x000fe20000010013 */
[----:B------:R-:W-:Y:S02]  /*2b30*/  HADD2.F32 R18, -RZ, R17.H0_H0 ;  /* 0x20000011ff127230 */ /* 0x000fe40000004100 */
[----:B------:R-:W-:-:S03]  /*2b40*/  HADD2.F32 R38, -RZ, R23.H0_H0 ;  /* 0x20000017ff267230 */ /* 0x000fc60000004100 */
[-C--:B------:R-:W-:Y:S01]  /*2b50*/  FFMA.FTZ R18, R18, R34.reuse, R43 ;  /* 0x0000002212127223 */ /* 0x080fe2000001002b */
[----:B------:R-:W-:Y:S02]  /*2b60*/  HADD2.F32 R43, -RZ, R31.H1_H1 ;  /* 0x3000001fff2b7230 */ /* 0x000fe40000004100 */
[----:B------:R-:W-:Y:S01]  /*2b70*/  FFMA.FTZ R34, R38, R34, R19 ;  /* 0x0000002226227223 */ /* 0x000fe20000010013 */
[----:B------:R-:W-:-:S05]  /*2b80*/  HADD2.F32 R19, -RZ, R17.H1_H1 ;  /* 0x30000011ff137230 */ /* 0x000fca0000004100 */
[-C--:B------:R-:W-:Y:S01]  /*2b90*/  FFMA.FTZ R19, R19, R41.reuse, R18 ;  /* 0x0000002913137223 */ /* 0x080fe20000010012 */
[----:B------:R-:W-:Y:S01]  /*2ba0*/  FFMA.FTZ R41, R39, R41, R34 ;  /* 0x0000002927297223 */ /* 0x000fe20000010022 */
[----:B------:R-:W-:Y:S02]  /*2bb0*/  HADD2.F32 R18, -RZ, R28.H0_H0 ;  /* 0x2000001cff127230 */ /* 0x000fe40000004100 */
[----:B------:R-:W-:-:S03]  /*2bc0*/  HADD2.F32 R34, -RZ, R30.H0_H0 ;  /* 0x2000001eff227230 */ /* 0x000fc60000004100 */
[-C--:B------:R-:W-:Y:S01]  /*2bd0*/  FFMA.FTZ R39, R18, R40.reuse, R19 ;  /* 0x0000002812277223 */ /* 0x080fe20000010013 */
[----:B------:R-:W-:Y:S02]  /*2be0*/  HADD2.F32 R18, -RZ, R28.H1_H1 ;  /* 0x3000001cff127230 */ /* 0x000fe40000004100 */
[----:B------:R-:W-:Y:S01]  /*2bf0*/  FFMA.FTZ R41, R34, R40, R41 ;  /* 0x0000002822297223 */ /* 0x000fe20000010029 */
[----:B------:R-:W-:Y:S02]  /*2c00*/  HADD2.F32 R34, -RZ, R30.H1_H1 ;  /* 0x3000001eff227230 */ /* 0x000fe40000004100 */
[--C-:B------:R-:W-:Y:S02]  /*2c10*/  HADD2.F32 R19, -RZ, R29.reuse.H0_H0 ;  /* 0x2000001dff137230 */ /* 0x100fe40000004100 */
[-C--:B------:R-:W-:Y:S01]  /*2c20*/  FFMA.FTZ R18, R18, R42.reuse, R39 ;  /* 0x0000002a12127223 */ /* 0x080fe20000010027 */
[----:B------:R-:W-:Y:S02]  /*2c30*/  HADD2.F32 R39, -RZ, R29.H1_H1 ;  /* 0x3000001dff277230 */ /* 0x000fe40000004100 */
[----:B------:R-:W-:Y:S01]  /*2c40*/  FFMA.FTZ R41, R34, R42, R41 ;  /* 0x0000002a22297223 */ /* 0x000fe20000010029 */
[----:B------:R-:W-:-:S02]  /*2c50*/  HADD2.F32 R34, -RZ, R31.H0_H0 ;  /* 0x2000001fff227230 */ /* 0x000fc40000004100 */
[-C--:B------:R-:W-:Y:S01]  /*2c60*/  FFMA.FTZ R18, R19, R20.reuse, R18 ;  /* 0x0000001413127223 */ /* 0x080fe20000010012 */
[----:B------:R-:W-:Y:S02]  /*2c70*/  HADD2.F32 R19, -RZ, R2.H0_H0 ;  /* 0x20000002ff137230 */ /* 0x000fe40000004100 */
[----:B------:R-:W-:Y:S01]  /*2c80*/  FFMA.FTZ R20, R34, R20, R41 ;  /* 0x0000001422147223 */ /* 0x000fe20000010029 */
[-C--:B------:R-:W-:Y:S01]  /*2c90*/  FFMA.FTZ R18, R39, R21.reuse, R18 ;  /* 0x0000001527127223 */ /* 0x080fe20000010012 */
[----:B------:R-:W-:Y:S02]  /*2ca0*/  HADD2.F32 R39, -RZ, R0.H1_H1 ;  /* 0x30000000ff277230 */ /* 0x000fe40000004100 */
[----:B------:R-:W-:Y:S01]  /*2cb0*/  FFMA.FTZ R20, R43, R21, R20 ;  /* 0x000000152b147223 */ /* 0x000fe20000010014 */
[----:B------:R-:W-:-:S03]  /*2cc0*/  FMUL.FTZ R18, R19, R18 ;  /* 0x0000001213127220 */ /* 0x000fc60000410000 */
[----:B------:R-:W-:Y:S02]  /*2cd0*/  FMUL.FTZ R20, R39, R20 ;  /* 0x0000001427147220 */ /* 0x000fe40000410000 */
[----:B------:R-:W-:-:S03]  /*2ce0*/  F2FP.F16.F32.PACK_AB R18, RZ, R18 ;  /* 0x00000012ff12723e */ /* 0x000fc600000000ff */
[----:B------:R-:W-:-:S04]  /*2cf0*/  F2FP.F16.F32.PACK_AB R20, RZ, R20 ;  /* 0x00000014ff14723e */ /* 0x000fc800000000ff */
[----:B------:R-:W-:-:S05]  /*2d00*/  PRMT R18, R18, 0x5410, R20 ;  /* 0x0000541012127816 */ /* 0x000fca0000000014 */
[----:B------:R-:W-:-:S07]  /*2d10*/  HFMA2 R6, R18, 1, 1, R6 ;  /* 0x3c003c0012067831 */ /* 0x000fce0000000006 */
.L_x_308:
[----:B------:R-:W-:Y:S05]  /*2d20*/  BRA.U !UP1, `(.L_x_307) ;  /* 0x0000000909e07547 */ /* 0x000fea000b800000 */
[----:B------:R-:W-:-:S04]  /*2d30*/  PRMT R18, R33, 0x9910, RZ ;  /* 0x0000991021127816 */ /* 0x000fc800000000ff */
[----:B------:R-:W-:-:S13]  /*2d40*/  ISETP.NE.AND P1, PT, R18, RZ, PT ;  /* 0x000000ff1200720c */ /* 0x000fda0003f25270 */
[----:B------:R-:W-:Y:S05]  /*2d50*/  @!P1 BRA `(.L_x_309) ;  /* 0x0000000400689947 */ /* 0x000fea0003800000 */
[----:B------:R-:W0:Y:S01]  /*2d60*/  LDS.64 R18, [UR8] ;  /* 0x00000008ff127984 */ /* 0x000e220008000a00 */
[--C-:B------:R-:W-:Y:S02]  /*2d70*/  HADD2.F32 R34, -RZ, R8.reuse.H0_H0 ;  /* 0x20000008ff227230 */ /* 0x100fe40000004100 */
[----:B------:R-:W-:Y:S01]  /*2d80*/  HADD2.F32 R40, -RZ, R8.H1_H1 ;  /* 0x30000008ff287230 */ /* 0x000fe20000004100 */
[----:B------:R-:W1:Y:S01]  /*2d90*/  LDS.64 R20, [UR8+0x8] ;  /* 0x00000808ff147984 */ /* 0x000e620008000a00 */
        /* <DEDUP_REMOVED lines=86> */
.L_x_309:
[----:B------:R-:W-:Y:S05]  /*3300*/  BRA.U UP0, `(.L_x_307) ;  /* 0x0000000500687547 */ /* 0x000fea000b800000 */
[----:B------:R-:W0:Y:S01]  /*3310*/  LDS.64 R18, [UR8+0x80] ;  /* 0x00008008ff127984 */ /* 0x000e220008000a00 */
[--C-:B------:R-:W-:Y:S02]  /*3320*/  HADD2.F32 R34, -RZ, R8.reuse.H0_H0 ;  /* 0x20000008ff227230 */ /* 0x100fe40000004100 */
[----:B------:R-:W-:Y:S01]  /*3330*/  HADD2.F32 R38, -RZ, R8.H1_H1 ;  /* 0x30000008ff267230 */ /* 0x000fe20000004100 */
[----:B------:R-:W1:Y:S01]  /*3340*/  LDS.64 R20, [UR8+0x88] ;  /* 0x00008808ff147984 */ /* 0x000e620008000a00 */
[--C-:B------:R-:W-:Y:S02]  /*3350*/  HADD2.F32 R8, -RZ, R10.reuse.H0_H0 ;  /* 0x2000000aff087230 */ /* 0x100fe40000004100 */
[----:B------:R-:W-:Y:S02]  /*3360*/  HADD2.F32 R40, -RZ, R10.H1_H1 ;  /* 0x3000000aff287230 */ /* 0x000fe40000004100 */
[--C-:B------:R-:W-:Y:S02]  /*3370*/  HADD2.F32 R10, -RZ, R16.reuse.H0_H0 ;  /* 0x20000010ff0a7230 */ /* 0x100fe40000004100 */
[----:B------:R-:W-:-:S02]  /*3380*/  HADD2.F32 R41, -RZ, R16.H1_H1 ;  /* 0x30000010ff297230 */ /* 0x000fc40000004100 */
[--C-:B------:R-:W-:Y:S02]  /*3390*/  HADD2.F32 R16, -RZ, R22.reuse.H0_H0 ;  /* 0x20000016ff107230 */ /* 0x100fe40000004100 */
[----:B------:R-:W-:Y:S02]  /*33a0*/  HADD2.F32 R22, -RZ, R22.H1_H1 ;  /* 0x30000016ff167230 */ /* 0x000fe40000004100 */
[--C-:B0-----:R-:W-:Y:S02]  /*33b0*/  HADD2.F32 R39, -RZ, R18.reuse.H0_H0 ;  /* 0x20000012ff277230 */ /* 0x101fe40000004100 */
[----:B------:R-:W-:Y:S02]  /*33c0*/  HADD2.F32 R43, -RZ, R18.H1_H1 ;  /* 0x30000012ff2b7230 */ /* 0x000fe40000004100 */
[----:B------:R-:W-:Y:S02]  /*33d0*/  HADD2.F32 R18, -RZ, R9.H0_H0 ;  /* 0x20000009ff127230 */ /* 0x000fe40000004100 */
[-C--:B------:R-:W-:Y:S01]  /*33e0*/  FFMA.FTZ R10, R10, R39.reuse, RZ ;  /* 0x000000270a0a7223 */ /* 0x080fe200000100ff */
[-C--:B------:R-:W-:Y:S01]  /*33f0*/  FFMA.FTZ R45, R34, R39.reuse, RZ ;  /* 0x00000027222d7223 */ /* 0x080fe200000100ff */
[-C--:B------:R-:W-:Y:S01]  /*3400*/  FFMA.FTZ R8, R8, R39.reuse, RZ ;  /* 0x0000002708087223 */ /* 0x080fe200000100ff */
[----:B------:R-:W-:Y:S01]  /*3410*/  FFMA.FTZ R16, R16, R39, RZ ;  /* 0x0000002710107223 */ /* 0x000fe200000100ff */
[----:B------:R-:W-:Y:S01]  /*3420*/  FFMA.FTZ R10, R41, R43, R10 ;  /* 0x0000002b290a7223 */ /* 0x000fe2000001000a */
[----:B------:R-:W-:-:S02]  /*3430*/  HADD2.F32 R39, -RZ, R19.H0_H0 ;  /* 0x20000013ff277230 */ /* 0x000fc40000004100 */
[-C--:B------:R-:W-:Y:S01]  /*3440*/  FFMA.FTZ R38, R38, R43.reuse, R45 ;  /* 0x0000002b26267223 */ /* 0x080fe2000001002d */
[----:B------:R-:W-:Y:S02]  /*3450*/  HADD2.F32 R41, -RZ, R17.H0_H0 ;  /* 0x20000011ff297230 */ /* 0x000fe40000004100 */
[-C--:B------:R-:W-:Y:S01]  /*3460*/  FFMA.FTZ R8, R40, R43.reuse, R8 ;  /* 0x0000002b28087223 */ /* 0x080fe20000010008 */
[----:B------:R-:W-:Y:S02]  /*3470*/  HADD2.F32 R45, -RZ, R11.H0_H0 ;  /* 0x2000000bff2d7230 */ /* 0x000fe40000004100 */
[----:B------:R-:W-:Y:S01]  /*3480*/  FFMA.FTZ R16, R22, R43, R16 ;  /* 0x0000002b16107223 */ /* 0x000fe20000010010 */
[----:B------:R-:W-:Y:S02]  /*3490*/  HADD2.F32 R19, -RZ, R19.H1_H1 ;  /* 0x30000013ff137230 */ /* 0x000fe40000004100 */
[----:B------:R-:W-:Y:S01]  /*34a0*/  FFMA.FTZ R10, R41, R39, R10 ;  /* 0x00000027290a7223 */ /* 0x000fe2000001000a */
[----:B------:R-:W-:-:S02]  /*34b0*/  HADD2.F32 R41, -RZ, R23.H0_H0 ;  /* 0x20000017ff297230 */ /* 0x000fc40000004100 */
[-C--:B------:R-:W-:Y:S01]  /*34c0*/  FFMA.FTZ R38, R18, R39.reuse, R38 ;  /* 0x0000002712267223 */ /* 0x080fe20000010026 */
[----:B------:R-:W-:Y:S02]  /*34d0*/  HADD2.F32 R9, -RZ, R9.H1_H1 ;  /* 0x30000009ff097230 */ /* 0x000fe40000004100 */
[-C--:B------:R-:W-:Y:S01]  /*34e0*/  FFMA.FTZ R8, R45, R39.reuse, R8 ;  /* 0x000000272d087223 */ /* 0x080fe20000010008 */
[----:B------:R-:W-:Y:S02]  /*34f0*/  HADD2.F32 R11, -RZ, R11.H1_H1 ;  /* 0x3000000bff0b7230 */ /* 0x000fe40000004100 */
[----:B------:R-:W-:Y:S01]  /*3500*/  FFMA.FTZ R16, R41, R39, R16 ;  /* 0x0000002729107223 */ /* 0x000fe20000010010 */
[----:B------:R-:W-:Y:S02]  /*3510*/  HADD2.F32 R17, -RZ, R17.H1_H1 ;  /* 0x30000011ff117230 */ /* 0x000fe40000004100 */
[----:B------:R-:W-:Y:S01]  /*3520*/  FFMA.FTZ R38, R9, R19, R38 ;  /* 0x0000001309267223 */ /* 0x000fe20000010026 */
[----:B------:R-:W-:-:S02]  /*3530*/  HADD2.F32 R23, -RZ, R23.H1_H1 ;  /* 0x30000017ff177230 */ /* 0x000fc40000004100 */
[-C--:B------:R-:W-:Y:S01]  /*3540*/  FFMA.FTZ R9, R11, R19.reuse, R8 ;  /* 0x000000130b097223 */ /* 0x080fe20000010008 */
[----:B-1----:R-:W-:Y:S02]  /*3550*/  HADD2.F32 R11, -RZ, R20.H0_H0 ;  /* 0x20000014ff0b7230 */ /* 0x002fe40000004100 */
[-C--:B------:R-:W-:Y:S01]  /*3560*/  FFMA.FTZ R10, R17, R19.reuse, R10 ;  /* 0x00000013110a7223 */ /* 0x080fe2000001000a */
[----:B------:R-:W-:Y:S02]  /*3570*/  HADD2.F32 R17, -RZ, R24.H0_H0 ;  /* 0x20000018ff117230 */ /* 0x000fe40000004100 */
[----:B------:R-:W-:Y:S01]  /*3580*/  FFMA.FTZ R16, R23, R19, R16 ;  /* 0x0000001317107223 */ /* 0x000fe20000010010 */
[----:B------:R-:W-:Y:S02]  /*3590*/  HADD2.F32 R18, -RZ, R26.H0_H0 ;  /* 0x2000001aff127230 */ /* 0x000fe40000004100 */
[----:B------:R-:W-:Y:S02]  /*35a0*/  HADD2.F32 R19, -RZ, R28.H0_H0 ;  /* 0x2000001cff137230 */ /* 0x000fe40000004100 */
        /* <DEDUP_REMOVED lines=8> */
[----:B------:R-:W-:Y:S02]  /*3630*/  HADD2.F32 R28, -RZ, R28.H1_H1 ;  /* 0x3000001cff1c7230 */ /* 0x000fe40000004100 */
[----:B------:R-:W-:Y:S01]  /*3640*/  FFMA.FTZ R17, R24, R20, R17 ;  /* 0x0000001418117223 */ /* 0x000fe20000010011 */
[----:B------:R-:W-:-:S02]  /*3650*/  HADD2.F32 R30, -RZ, R30.H1_H1 ;  /* 0x3000001eff1e7230 */ /* 0x000fc40000004100 */
[-C--:B------:R-:W-:Y:S01]  /*3660*/  FFMA.FTZ R9, R26, R20.reuse, R9 ;  /* 0x000000141a097223 */ /* 0x080fe20000010009 */
[----:B------:R-:W-:Y:S02]  /*3670*/  HADD2.F32 R8, -RZ, R21.H0_H0 ;  /* 0x20000015ff087230 */ /* 0x000fe40000004100 */
        /* <DEDUP_REMOVED lines=19> */
[--C-:B------:R-:W-:Y:S02]  /*37b0*/  HADD2.F32 R11, -RZ, R2.reuse.H1_H1 ;  /* 0x30000002ff0b7230 */ /* 0x100fe40000004100 */
[----:B------:R-:W-:Y:S01]  /*37c0*/  FFMA.FTZ R8, R31, R21, R8 ;  /* 0x000000151f087223 */ /* 0x000fe20000010008 */
[----:B------:R-:W-:Y:S02]  /*37d0*/  HADD2.F32 R17, -RZ, R2.H0_H0 ;  /* 0x20000002ff117230 */ /* 0x000fe40000004100 */
[----:B------:R-:W-:Y:S01]  /*37e0*/  FMUL.FTZ R10, R9, R10 ;  /* 0x0000000a090a7220 */ /* 0x000fe20000410000 */
[----:B------:R-:W-:-:S02]  /*37f0*/  HADD2.F32 R19, -RZ, R0.H1_H1 ;  /* 0x30000000ff137230 */ /* 0x000fc40000004100 */
[----:B------:R-:W-:Y:S01]  /*3800*/  FMUL.FTZ R16, R11, R16 ;  /* 0x000000100b107220 */ /* 0x000fe20000410000 */
[----:B------:R-:W-:Y:S01]  /*3810*/  FMUL.FTZ R18, R17, R18 ;  /* 0x0000001211127220 */ /* 0x000fe20000410000 */
[----:B------:R-:W-:Y:S01]  /*3820*/  F2FP.F16.F32.PACK_AB R10, RZ, R10 ;  /* 0x0000000aff0a723e */ /* 0x000fe200000000ff */
[----:B------:R-:W-:Y:S02]  /*3830*/  FMUL.FTZ R8, R19, R8 ;  /* 0x0000000813087220 */ /* 0x000fe40000410000 */
[----:B------:R-:W-:Y:S02]  /*3840*/  F2FP.F16.F32.PACK_AB R16, RZ, R16 ;  /* 0x00000010ff10723e */ /* 0x000fe400000000ff */
[----:B------:R-:W-:Y:S02]  /*3850*/  F2FP.F16.F32.PACK_AB R18, RZ, R18 ;  /* 0x00000012ff12723e */ /* 0x000fe400000000ff */
[----:B------:R-:W-:Y:S02]  /*3860*/  F2FP.F16.F32.PACK_AB R8, RZ, R8 ;  /* 0x00000008ff08723e */ /* 0x000fe400000000ff */
[----:B------:R-:W-:-:S02]  /*3870*/  PRMT R10, R10, 0x5410, R16 ;  /* 0x000054100a0a7816 */ /* 0x000fc40000000010 */
[----:B------:R-:W-:-:S03]  /*3880*/  PRMT R18, R18, 0x5410, R8 ;  /* 0x0000541012127816 */ /* 0x000fc60000000008 */
[----:B------:R-:W-:Y:S02]  /*3890*/  HFMA2 R5, R10, 1, 1, R5 ;  /* 0x3c003c000a057831 */ /* 0x000fe40000000005 */
[----:B------:R-:W-:-:S07]  /*38a0*/  HADD2 R4, R18, R4 ;  /* 0x0000000412047230 */ /* 0x000fce0000000000 */
.L_x_307:
[----:B------:R-:W-:-:S05]  /*38b0*/  MOV R9, UR17 ;  /* 0x0000001100097c02 */ /* 0x000fca0008000f00 */
[----:B------:R-:W-:-:S05]  /*38c0*/  IMAD.WIDE R36, R9, 0x4, R36 ;  /* 0x0000000409247825 */ /* 0x000fca00078e0224 */
[----:B------:R-:W2:Y:S02]  /*38d0*/  LDG.E.128.CONSTANT R8, desc[UR22][R36.64] ;  /* 0x0000001624087981 */ /* 0x000ea4000c1e9d00 */
[C---:B--2---:R-:W-:Y:S02]  /*38e0*/  LOP3.LUT R16, R8.reuse, 0xf000f, RZ, 0xc0, !PT ;  /* 0x000f000f08107812 */ /* 0x044fe400078ec0ff */
[----:B------:R-:W-:Y:S02]  /*38f0*/  LOP3.LUT R17, R8, 0xf000f0, RZ, 0xc0, !PT ;  /* 0x00f000f008117812 */ /* 0x000fe400078ec0ff */
[C---:B------:R-:W-:Y:S02]  /*3900*/  LOP3.LUT R22, R10.reuse, 0xf000f, RZ, 0xc0, !PT ;  /* 0x000f000f0a167812 */ /* 0x040fe400078ec0ff */
[----:B------:R-:W-:Y:S02]  /*3910*/  LOP3.LUT R23, R10, 0xf000f0, RZ, 0xc0, !PT ;  /* 0x00f000f00a177812 */ /* 0x000fe400078ec0ff */
[----:B------:R-:W-:-:S02]  /*3920*/  SHF.R.U32.HI R18, RZ, 0x8, R8 ;  /* 0x00000008ff127819 */ /* 0x000fc40000011608 */
[C---:B------:R-:W-:Y:S02]  /*3930*/  LOP3.LUT R30, R11.reuse, 0xf000f, RZ, 0xc0, !PT ;  /* 0x000f000f0b1e7812 */ /* 0x040fe400078ec0ff */
[----:B------:R-:W-:Y:S02]  /*3940*/  LOP3.LUT R31, R11, 0xf000f0, RZ, 0xc0, !PT ;  /* 0x00f000f00b1f7812 */ /* 0x000fe400078ec0ff */
[C---:B------:R-:W-:Y:S02]  /*3950*/  LOP3.LUT R19, R9.reuse, 0xf000f, RZ, 0xc0, !PT ;  /* 0x000f000f09137812 */ /* 0x040fe400078ec0ff */
[----:B------:R-:W-:Y:S02]  /*3960*/  LOP3.LUT R20, R9, 0xf000f0, RZ, 0xc0, !PT ;  /* 0x00f000f009147812 */ /* 0x000fe400078ec0ff */
[----:B------:R-:W-:Y:S02]  /*3970*/  SHF.R.U32.HI R21, RZ, 0x8, R9 ;  /* 0x00000008ff157819 */ /* 0x000fe40000011609 */
[----:B------:R-:W-:-:S02]  /*3980*/  SHF.R.U32.HI R28, RZ, 0x8, R10 ;  /* 0x00000008ff1c7819 */ /* 0x000fc4000001160a */
[----:B------:R-:W-:Y:S02]  /*3990*/  SHF.R.U32.HI R34, RZ, 0x8, R11 ;  /* 0x00000008ff227819 */ /* 0x000fe4000001160b */
[----:B------:R-:W-:Y:S02]  /*39a0*/  LOP3.LUT R8, R16, 0x64006400, RZ, 0xfc, !PT ;  /* 0x6400640010087812 */ /* 0x000fe400078efcff */
[----:B------:R-:W-:Y:S02]  /*39b0*/  LOP3.LUT R9, R17, 0x64006400, RZ, 0xfc, !PT ;  /* 0x6400640011097812 */ /* 0x000fe400078efcff */
[----:B------:R-:W-:Y:S01]  /*39c0*/  LOP3.LUT R16, R22, 0x64006400, RZ, 0xfc, !PT ;  /* 0x6400640016107812 */ /* 0x000fe200078efcff */
[----:B------:R-:W-:Y:S01]  /*39d0*/  HADD2 R8, R8, -1032, -1032 ;  /* 0xe408e40808087430 */ /* 0x000fe20000000000 */
[----:B------:R-:W-:Y:S01]  /*39e0*/  LOP3.LUT R17, R23, 0x64006400, RZ, 0xfc, !PT ;  /* 0x6400640017117812 */ /* 0x000fe200078efcff */
[-C--:B------:R-:W-:Y:S01]  /*39f0*/  HFMA2 R9, R9, R0.reuse.H0_H0, -72, -72 ;  /* 0xd480d48009097431 */ /* 0x080fe20000040000 */
[C---:B------:R-:W-:Y:S01]  /*3a00*/  LOP3.LUT R24, R18.reuse, 0xf000f, RZ, 0xc0, !PT ;  /* 0x000f000f12187812 */ /* 0x040fe200078ec0ff */
[----:B------:R-:W-:Y:S01]  /*3a10*/  HADD2 R16, R16, -1032, -1032 ;  /* 0xe408e40810107430 */ /* 0x000fe20000000000 */
[----:B------:R-:W-:Y:S01]  /*3a20*/  LOP3.LUT R25, R18, 0xf000f0, RZ, 0xc0, !PT ;  /* 0x00f000f012197812 */ /* 0x000fe200078ec0ff */
[----:B------:R-:W-:Y:S01]  /*3a30*/  HFMA2 R17, R17, R0.H0_H0, -72, -72 ;  /* 0xd480d48011117431 */ /* 0x000fe20000040000 */
[----:B------:R-:W-:-:S02]  /*3a40*/  LOP3.LUT R22, R30, 0x64006400, RZ, 0xfc, !PT ;  /* 0x640064001e167812 */ /* 0x000fc400078efcff */
[----:B------:R-:W-:Y:S02]  /*3a50*/  LOP3.LUT R23, R31, 0x64006400, RZ, 0xfc, !PT ;  /* 0x640064001f177812 */ /* 0x000fe400078efcff */
[C---:B------:R-:W-:Y:S01]  /*3a60*/  LOP3.LUT R26, R21.reuse, 0xf000f, RZ, 0xc0, !PT ;  /* 0x000f000f151a7812 */ /* 0x040fe200078ec0ff */
[----:B------:R-:W-:Y:S01]  /*3a70*/  HADD2 R22, R22, -1032, -1032 ;  /* 0xe408e40816167430 */ /* 0x000fe20000000000 */
[----:B------:R-:W-:Y:S01]  /*3a80*/  LOP3.LUT R27, R21, 0xf000f0, RZ, 0xc0, !PT ;  /* 0x00f000f0151b7812 */ /* 0x000fe200078ec0ff */
[----:B------:R-:W-:Y:S01]  /*3a90*/  HFMA2 R23, R23, R0.H0_H0, -72, -72 ;  /* 0xd480d48017177431 */ /* 0x000fe20000040000 */
[C---:B------:R-:W-:Y:S02]  /*3aa0*/  LOP3.LUT R18, R28.reuse, 0xf000f, RZ, 0xc0, !PT ;  /* 0x000f000f1c127812 */ /* 0x040fe400078ec0ff */
        /* <DEDUP_REMOVED lines=8> */
[-C--:B------:R-:W-:Y:S01]  /*3b30*/  HFMA2 R11, R11, R0.reuse.H0_H0, -72, -72 ;  /* 0xd480d4800b0b7431 */ /* 0x080fe20000040000 */
        /* <DEDUP_REMOVED lines=11> */
[----:B------:R-:W-:-:S02]  /*3bf0*/  HFMA2 R29, R29, R0.H0_H0, -72, -72 ;  /* 0xd480d4801d1d7431 */ /* 0x000fc40000040000 */
        /* <DEDUP_REMOVED lines=93> */
.L_x_310:
        /* <DEDUP_REMOVED lines=95> */
.L_x_312:
[----:B------:R-:W-:Y:S05]  /*47c0*/  BRA.U !UP1, `(.L_x_311) ;  /* 0x0000000909e07547 */ /* 0x000fea000b800000 */
[----:B------:R-:W-:-:S04]  /*47d0*/  PRMT R18, R33, 0x9910, RZ ;  /* 0x0000991021127816 */ /* 0x000fc800000000ff */
[----:B------:R-:W-:-:S13]  /*47e0*/  ISETP.NE.AND P1, PT, R18, RZ, PT ;  /* 0x000000ff1200720c */ /* 0x000fda0003f25270 */
[----:B------:R-:W-:Y:S05]  /*47f0*/  @!P1 BRA `(.L_x_313) ;  /* 0x0000000400689947 */ /* 0x000fea0003800000 */
[----:B------:R-:W0:Y:S01]  /*4800*/  LDS.64 R18, [UR8+0x10] ;  /* 0x00001008ff127984 */ /* 0x000e220008000a00 */
        /* <DEDUP_REMOVED lines=89> */
.L_x_313:
        /* <DEDUP_REMOVED lines=91> */
.L_x_311:
        /* <DEDUP_REMOVED lines=146> */
.L_x_314:
        /* <DEDUP_REMOVED lines=95> */
.L_x_316:
        /* <DEDUP_REMOVED lines=94> */
.L_x_317:
        /* <DEDUP_REMOVED lines=91> */
.L_x_315:
[----:B------:R-:W-:-:S05]  /*6df0*/  MOV R9, UR17 ;  /* 0x0000001100097c02 */ /* 0x000fca0008000f00 */
[----:B------:R-:W-:-:S05]  /*6e00*/  IMAD.WIDE R36, R9, 0x4, R36 ;  /* 0x0000000409247825 */ /* 0x000fca00078e0224 */
[----:B------:R-:W2:Y:S02]  /*6e10*/  LDG.E.128.CONSTANT R8, desc[UR22][R36.64] ;  /* 0x0000001624087981 */ /* 0x000ea4000c1e9d00 */
[C---:B--2---:R-:W-:Y:S02]  /*6e20*/  LOP3.LUT R18, R10.reuse, 0xf000f, RZ, 0xc0, !PT ;  /* 0x000f000f0a127812 */ /* 0x044fe400078ec0ff */
[----:B------:R-:W-:Y:S02]  /*6e30*/  LOP3.LUT R22, R10, 0xf000f0, RZ, 0xc0, !PT ;  /* 0x00f000f00a167812 */ /* 0x000fe400078ec0ff */
[----:B------:R-:W-:Y:S02]  /*6e40*/  SHF.R.U32.HI R21, RZ, 0x8, R10 ;  /* 0x00000008ff157819 */ /* 0x000fe4000001160a */
[----:B------:R-:W-:Y:S02]  /*6e50*/  LOP3.LUT R10, R11, 0xf000f0, RZ, 0xc0, !PT ;  /* 0x00f000f00b0a7812 */ /* 0x000fe400078ec0ff */
[----:B------:R-:W-:-:S02]  /*6e60*/  LOP3.LUT R16, R8, 0xf000f0, RZ, 0xc0, !PT ;  /* 0x00f000f008107812 */ /* 0x000fc400078ec0ff */
[----:B------:R-:W-:Y:S02]  /*6e70*/  SHF.R.U32.HI R19, RZ, 0x8, R9 ;  /* 0x00000008ff137819 */ /* 0x000fe40000011609 */
[----:B------:R-:W-:Y:S02]  /*6e80*/  LOP3.LUT R27, R8, 0xf000f, RZ, 0xc0, !PT ;  /* 0x000f000f081b7812 */ /* 0x000fe400078ec0ff */
[----:B------:R-:W-:Y:S02]  /*6e90*/  SHF.R.U32.HI R26, RZ, 0x8, R8 ;  /* 0x00000008ff1a7819 */ /* 0x000fe40000011608 */
[C---:B------:R-:W-:Y:S02]  /*6ea0*/  LOP3.LUT R20, R9.reuse, 0xf000f, RZ, 0xc0, !PT ;  /* 0x000f000f09147812 */ /* 0x040fe400078ec0ff */
[----:B------:R-:W-:Y:S02]  /*6eb0*/  LOP3.LUT R8, R9, 0xf000f0, RZ, 0xc0, !PT ;  /* 0x00f000f009087812 */ /* 0x000fe400078ec0ff */
[----:B------:R-:W-:-:S02]  /*6ec0*/  SHF.R.U32.HI R25, RZ, 0x8, R11 ;  /* 0x00000008ff197819 */ /* 0x000fc4000001160b */
        /* <DEDUP_REMOVED lines=21> */
[----:B------:R-:W-:Y:S01]  /*7020*/  LOP3.LUT R23, R8, 0x64006400, RZ, 0xfc, !PT ;  /* 0x6400640008177812 */ /* 0x000fe200078efcff */
[-C--:B------:R-:W-:Y:S01]  /*7030*/  HFMA2 R8, R31, R0.reuse.H0_H0, -72, -72 ;  /* 0xd480d4801f087431 */ /* 0x080fe20000040000 */
[----:B------:R-:W-:Y:S02]  /*7040*/  LOP3.LUT R27, R27, 0x64006400, RZ, 0xfc, !PT ;  /* 0x640064001b1b7812 */ /* 0x000fe400078efcff */
[----:B------:R-:W-:Y:S01]  /*7050*/  LOP3.LUT R29, R24, 0x64006400, RZ, 0xfc, !PT ;  /* 0x64006400181d7812 */ /* 0x000fe200078efcff */
[-C--:B------:R-:W-:Y:S01]  /*7060*/  HFMA2 R10, R23, R0.reuse.H0_H0, -72, -72 ;  /* 0xd480d480170a7431 */ /* 0x080fe20000040000 */
[----:B------:R-:W-:Y:S01]  /*7070*/  LOP3.LUT R20, R20, 0x64006400, RZ, 0xfc, !PT ;  /* 0x6400640014147812 */ /* 0x000fe200078efcff */
[----:B------:R-:W-:Y:S01]  /*7080*/  HADD2 R24, R27, -1032, -1032 ;  /* 0xe408e4081b187430 */ /* 0x000fe20000000000 */
[----:B------:R-:W-:Y:S01]  /*7090*/  LOP3.LUT R18, R18, 0x64006400, RZ, 0xfc, !PT ;  /* 0x6400640012127812 */ /* 0x000fe200078efcff */
[----:B------:R-:W-:Y:S01]  /*70a0*/  HADD2 R27, R29, -1032, -1032 ;  /* 0xe408e4081d1b7430 */ /* 0x000fe20000000000 */
[----:B------:R-:W-:Y:S01]  /*70b0*/  LOP3.LUT R28, R26, 0x64006400, RZ, 0xfc, !PT ;  /* 0x640064001a1c7812 */ /* 0x000fe200078efcff */
[----:B------:R-:W-:Y:S01]  /*70c0*/  HFMA2 R23, R41, R0.H0_H0, -72, -72 ;  /* 0xd480d48029177431 */ /* 0x000fe20000040000 */
        /* <DEDUP_REMOVED lines=18> */
[----:B------:R-:W-:Y:S02]  /*71f0*/  HADD2.F32 R38, -RZ, R19.H0_H0 ;  /* 0x20000013ff267230 */ /* 0x000fe40000004100 */
        /* <DEDUP_REMOVED lines=9> */
[--C-:B------:R-:W-:Y:S02]  /*7290*/  HADD2.F32 R20, -RZ, R28.reuse.H1_H1 ;  /* 0x3000001cff147230 */ /* 0x100fe40000004100 */
[----:B------:R-:W-:Y:S01]  /*72a0*/  FFMA.FTZ R42, R19, R40, R42 ;  /* 0x00000028132a7223 */ /* 0x000fe2000001002a */
[----:B------:R-:W-:-:S05]  /*72b0*/  HADD2.F32 R19, -RZ, R28.H0_H0 ;  /* 0x2000001cff137230 */ /* 0x000fca0000004100 */
[----:B------:R-:W-:Y:S01]  /*72c0*/  FFMA.FTZ R19, R19, R39, R42 ;  /* 0x0000002713137223 */ /* 0x000fe2000001002a */
[----:B------:R-:W-:-:S03]  /*72d0*/  HADD2.F32 R42, -RZ, R10.H0_H0 ;  /* 0x2000000aff2a7230 */ /* 0x000fc60000004100 */
[----:B------:R-:W-:Y:S01]  /*72e0*/  FFMA.FTZ R19, R20, R41, R19 ;  /* 0x0000002914137223 */ /* 0x000fe20000010013 */
[----:B------:R-:W-:-:S05]  /*72f0*/  HADD2.F32 R20, -RZ, R21.H0_H0 ;  /* 0x20000015ff147230 */ /* 0x000fca0000004100 */
[----:B------:R-:W-:Y:S01]  /*7300*/  FFMA.FTZ R19, R42, R20, R19 ;  /* 0x000000142a137223 */ /* 0x000fe20000010013 */
[----:B------:R-:W-:-:S05]  /*7310*/  HADD2.F32 R42, -RZ, R10.H1_H1 ;  /* 0x3000000aff2a7230 */ /* 0x000fca0000004100 */
[----:B------:R-:W-:Y:S01]  /*7320*/  FFMA.FTZ R19, R42, R43, R19 ;  /* 0x0000002b2a137223 */ /* 0x000fe20000010013 */
[----:B------:R-:W-:-:S05]  /*7330*/  HADD2.F32 R42, -RZ, R3.H0_H0 ;  /* 0x20000003ff2a7230 */ /* 0x000fca0000004100 */
[----:B------:R-:W-:Y:S01]  /*7340*/  FMUL.FTZ R21, R42, R19 ;  /* 0x000000132a157220 */ /* 0x000fe20000410000 */
[----:B------:R-:W-:Y:S02]  /*7350*/  HADD2.F32 R19, -RZ, R25.H1_H1 ;  /* 0x30000019ff137230 */ /* 0x000fe40000004100 */
[----:B------:R-:W-:Y:S02]  /*7360*/  HADD2.F32 R42, -RZ, R17.H0_H0 ;  /* 0x20000011ff2a7230 */ /* 0x000fe40000004100 */
[----:B------:R-:W-:Y:S01]  /*7370*/  F2FP.F16.F32.PACK_AB R21, RZ, R21 ;  /* 0x00000015ff15723e */ /* 0x000fe200000000ff */
[----:B------:R-:W-:-:S04]  /*7380*/  FFMA.FTZ R19, R18, R19, R45 ;  /* 0x0000001312137223 */ /* 0x000fc8000001002d */
[----:B------:R-:W-:Y:S01]  /*7390*/  FFMA.FTZ R45, R38, R42, R19 ;  /* 0x0000002a262d7223 */ /* 0x000fe20000010013 */
[----:B------:R-:W-:-:S05]  /*73a0*/  HADD2.F32 R19, -RZ, R17.H1_H1 ;  /* 0x30000011ff137230 */ /* 0x000fca0000004100 */
[----:B------:R-:W-:Y:S01]  /*73b0*/  FFMA.FTZ R42, R40, R19, R45 ;  /* 0x00000013282a7223 */ /* 0x000fe2000001002d */
[----:B------:R-:W-:Y:S02]  /*73c0*/  HADD2.F32 R19, -RZ, R29.H0_H0 ;  /* 0x2000001dff137230 */ /* 0x000fe40000004100 */
[----:B------:R-:W-:-:S03]  /*73d0*/  HADD2.F32 R45, -RZ, R26.H0_H0 ;  /* 0x2000001aff2d7230 */ /* 0x000fc60000004100 */
[----:B------:R-:W-:Y:S01]  /*73e0*/  FFMA.FTZ R44, R39, R19, R42 ;  /* 0x00000013272c7223 */ /* 0x000fe2000001002a */
[----:B------:R-:W-:Y:S02]  /*73f0*/  HADD2.F32 R42, -RZ, R29.H1_H1 ;  /* 0x3000001dff2a7230 */ /* 0x000fe40000004100 */
[----:B------:R-:W-:-:S03]  /*7400*/  FFMA.FTZ R45, R34, R45, RZ ;  /* 0x0000002d222d7223 */ /* 0x000fc600000100ff */
        /* <DEDUP_REMOVED lines=9> */
[----:B------:R-:W-:Y:S01]  /*74a0*/  FFMA.FTZ R19, R34, R19, RZ ;  /* 0x0000001322137223 */ /* 0x000fe200000100ff */
[----:B------:R-:W-:Y:S02]  /*74b0*/  HADD2.F32 R34, -RZ, R26.H1_H1 ;  /* 0x3000001aff227230 */ /* 0x000fe40000004100 */
[----:B------:R-:W-:-:S03]  /*74c0*/  PRMT R21, R21, 0x5410, R42 ;  /* 0x0000541015157816 */ /* 0x000fc6000000002a */
[----:B------:R-:W-:Y:S01]  /*74d0*/  FFMA.FTZ R45, R18, R34, R45 ;  /* 0x00000022122d7223 */ /* 0x000fe2000001002d */
[----:B------:R-:W-:Y:S02]  /*74e0*/  HADD2.F32 R34, -RZ, R27.H1_H1 ;  /* 0x3000001bff227230 */ /* 0x000fe40000004100 */
[----:B------:R-:W-:-:S03]  /*74f0*/  HFMA2 R13, R21, 1, 1, R13 ;  /* 0x3c003c00150d7831 */ /* 0x000fc6000000000d */
[----:B------:R-:W-:Y:S01]  /*7500*/  FFMA.FTZ R19, R18, R34, R19 ;  /* 0x0000002212137223 */ /* 0x000fe20000010013 */
[----:B------:R-:W-:Y:S02]  /*7510*/  HADD2.F32 R34, -RZ, R16.H0_H0 ;  /* 0x20000010ff227230 */ /* 0x000fe40000004100 */
[----:B------:R-:W-:-:S03]  /*7520*/  HADD2.F32 R18, -RZ, R11.H0_H0 ;  /* 0x2000000bff127230 */ /* 0x000fc60000004100 */
[C---:B------:R-:W-:Y:S01]  /*7530*/  FFMA.FTZ R45, R38.reuse, R34, R45 ;  /* 0x00000022262d7223 */ /* 0x040fe2000001002d */
[----:B------:R-:W-:Y:S02]  /*7540*/  HADD2.F32 R34, -RZ, R30.H1_H1 ;  /* 0x3000001eff227230 */ /* 0x000fe40000004100 */
[----:B------:R-:W-:Y:S01]  /*7550*/  FFMA.FTZ R38, R38, R18, R19 ;  /* 0x0000001226267223 */ /* 0x000fe20000010013 */
[----:B------:R-:W-:Y:S02]  /*7560*/  HADD2.F32 R18, -RZ, R16.H1_H1 ;  /* 0x30000010ff127230 */ /* 0x000fe40000004100 */
[----:B------:R-:W-:-:S03]  /*7570*/  HADD2.F32 R19, -RZ, R11.H1_H1 ;  /* 0x3000000bff137230 */ /* 0x000fc60000004100 */
[C---:B------:R-:W-:Y:S01]  /*7580*/  FFMA.FTZ R18, R40.reuse, R18, R45 ;  /* 0x0000001228127223 */ /* 0x040fe2000001002d */
[----:B------:R-:W-:Y:S02]  /*7590*/  HADD2.F32 R45, -RZ, R31.H0_H0 ;  /* 0x2000001fff2d7230 */ /* 0x000fe40000004100 */
[----:B------:R-:W-:Y:S01]  /*75a0*/  FFMA.FTZ R38, R40, R19, R38 ;  /* 0x0000001328267223 */ /* 0x000fe20000010026 */
[----:B------:R-:W-:Y:S02]  /*75b0*/  HADD2.F32 R19, -RZ, R30.H0_H0 ;  /* 0x2000001eff137230 */ /* 0x000fe40000004100 */
[----:B------:R-:W-:Y:S02]  /*75c0*/  HADD2.F32 R40, -RZ, R23.H0_H0 ;  /* 0x20000017ff287230 */ /* 0x000fe40000004100 */
[C---:B------:R-:W-:Y:S01]  /*75d0*/  FFMA.FTZ R45, R39.reuse, R45, R38 ;  /* 0x0000002d272d7223 */ /* 0x040fe20000010026 */
[----:B------:R-:W-:Y:S02]  /*75e0*/  HADD2.F32 R38, -RZ, R31.H1_H1 ;  /* 0x3000001fff267230 */ /* 0x000fe40000004100 */
[----:B------:R-:W-:Y:S01]  /*75f0*/  FFMA.FTZ R18, R39, R19, R18 ;  /* 0x0000001327127223 */ /* 0x000fe20000010012 */
[----:B------:R-:W-:-:S03]  /*7600*/  HADD2.F32 R19, -RZ, R8.H0_H0 ;  /* 0x20000008ff137230 */ /* 0x000fc60000004100 */
[C---:B------:R-:W-:Y:S01]  /*7610*/  FFMA.FTZ R39, R41.reuse, R34, R18 ;  /* 0x0000002229277223 */ /* 0x040fe20000010012 */
[----:B------:R-:W-:Y:S01]  /*7620*/  FFMA.FTZ R45, R41, R38, R45 ;  /* 0x00000026292d7223 */ /* 0x000fe2000001002d */
[----:B------:R-:W-:Y:S02]  /*7630*/  HADD2.F32 R34, -RZ, R8.H1_H1 ;  /* 0x30000008ff227230 */ /* 0x000fe40000004100 */
[----:B------:R-:W-:Y:S02]  /*7640*/  HADD2.F32 R18, -RZ, R23.H1_H1 ;  /* 0x30000017ff127230 */ /* 0x000fe40000004100 */
[C---:B------:R-:W-:Y:S01]  /*7650*/  FFMA.FTZ R38, R20.reuse, R19, R39 ;  /* 0x0000001314267223 */ /* 0x040fe20000010027 */
[----:B------:R-:W-:Y:S01]  /*7660*/  FFMA.FTZ R45, R20, R40, R45 ;  /* 0x00000028142d7223 */ /* 0x000fe2000001002d */
[----:B------:R-:W-:Y:S02]  /*7670*/  HADD2.F32 R19, -RZ, R2.H0_H0 ;  /* 0x20000002ff137230 */ /* 0x000fe40000004100 */
[----:B------:R-:W-:-:S02]  /*7680*/  HADD2.F32 R39, -RZ, R0.H1_H1 ;  /* 0x30000000ff277230 */ /* 0x000fc40000004100 */
[C---:B------:R-:W-:Y:S01]  /*7690*/  FFMA.FTZ R34, R43.reuse, R34, R38 ;  /* 0x000000222b227223 */ /* 0x040fe20000010026 */
[----:B------:R-:W-:-:S03]  /*76a0*/  FFMA.FTZ R18, R43, R18, R45 ;  /* 0x000000122b127223 */ /* 0x000fc6000001002d */
[----:B------:R-:W-:Y:S01]  /*76b0*/  FMUL.FTZ R34, R19, R34 ;  /* 0x0000002213227220 */ /* 0x000fe20000410000 */
[----:B------:R-:W-:-:S04]  /*76c0*/  FMUL.FTZ R18, R39, R18 ;  /* 0x0000001227127220 */ /* 0x000fc80000410000 */
[----:B------:R-:W-:Y:S02]  /*76d0*/  F2FP.F16.F32.PACK_AB R34, RZ, R34 ;  /* 0x00000022ff22723e */ /* 0x000fe400000000ff */
[----:B------:R-:W-:-:S04]  /*76e0*/  F2FP.F16.F32.PACK_AB R18, RZ, R18 ;  /* 0x00000012ff12723e */ /* 0x000fc800000000ff */
[----:B------:R-:W-:-:S05]  /*76f0*/  PRMT R34, R34, 0x5410, R18 ;  /* 0x0000541022227816 */ /* 0x000fca0000000012 */
[----:B------:R-:W-:-:S07]  /*7700*/  HADD2 R12, R34, R12 ;  /* 0x0000000c220c7230 */ /* 0x000fce0000000000 */
.L_x_318:
        /* <DEDUP_REMOVED lines=9> */
[----:B------:R-:W-:Y:S02]  /*77a0*/  HADD2.F32 R44, -RZ, R3.H0_H0 ;  /* 0x20000003ff2c7230 */ /* 0x000fe40000004100 */
[--C-:B0-----:R-:W-:Y:S02]  /*77b0*/  HADD2.F32 R39, -RZ, R18.reuse.H0_H0 ;  /* 0x20000012ff277230 */ /* 0x101fe40000004100 */
[----:B------:R-:W-:Y:S02]  /*77c0*/  HADD2.F32 R38, -RZ, R18.H1_H1 ;  /* 0x30000012ff267230 */ /* 0x000fe40000004100 */
[----:B------:R-:W-:-:S02]  /*77d0*/  HADD2.F32 R18, -RZ, R22.H0_H0 ;  /* 0x20000016ff127230 */ /* 0x000fc40000004100 */
[----:B------:R-:W-:Y:S01]  /*77e0*/  FFMA.FTZ R41, R34, R39, RZ ;  /* 0x0000002722297223 */ /* 0x000fe200000100ff */
[--C-:B------:R-:W-:Y:S02]  /*77f0*/  HADD2.F32 R34, -RZ, R19.reuse.H0_H0 ;  /* 0x20000013ff227230 */ /* 0x100fe40000004100 */
[----:B-1----:R-:W-:Y:S02]  /*7800*/  HADD2.F32 R42, -RZ, R20.H1_H1 ;  /* 0x30000014ff2a7230 */ /* 0x002fe40000004100 */
[----:B------:R-:W-:Y:S01]  /*7810*/  FFMA.FTZ R43, R40, R38, R41 ;  /* 0x00000026282b7223 */ /* 0x000fe20000010029 */
[----:B------:R-:W-:Y:S02]  /*7820*/  HADD2.F32 R41, -RZ, R19.H1_H1 ;  /* 0x30000013ff297230 */ /* 0x000fe40000004100 */
[----:B------:R-:W-:Y:S02]  /*7830*/  HADD2.F32 R19, -RZ, R22.H1_H1 ;  /* 0x30000016ff137230 */ /* 0x000fe40000004100 */
[----:B------:R-:W-:Y:S01]  /*7840*/  FFMA.FTZ R18, R18, R34, R43 ;  /* 0x0000002212127223 */ /* 0x000fe2000001002b */
[----:B------:R-:W-:-:S02]  /*7850*/  HADD2.F32 R40, -RZ, R20.H0_H0 ;  /* 0x20000014ff287230 */ /* 0x000fc40000004100 */
[--C-:B------:R-:W-:Y:S02]  /*7860*/  HADD2.F32 R20, -RZ, R21.reuse.H0_H0 ;  /* 0x20000015ff147230 */ /* 0x100fe40000004100 */
[----:B------:R-:W-:Y:S01]  /*7870*/  FFMA.FTZ R19, R19, R41, R18 ;  /* 0x0000002913137223 */ /* 0x000fe20000010012 */
[----:B------:R-:W-:Y:S02]  /*7880*/  HADD2.F32 R18, -RZ, R28.H0_H0 ;  /* 0x2000001cff127230 */ /* 0x000fe40000004100 */
[----:B------:R-:W-:Y:S02]  /*7890*/  HADD2.F32 R21, -RZ, R21.H1_H1 ;  /* 0x30000015ff157230 */ /* 0x000fe40000004100 */
[----:B------:R-:W-:Y:S02]  /*78a0*/  HADD2.F32 R43, -RZ, R10.H1_H1 ;  /* 0x3000000aff2b7230 */ /* 0x000fe40000004100 */
[----:B------:R-:W-:Y:S01]  /*78b0*/  FFMA.FTZ R19, R18, R40, R19 ;  /* 0x0000002812137223 */ /* 0x000fe20000010013 */
[----:B------:R-:W-:-:S05]  /*78c0*/  HADD2.F32 R18, -RZ, R28.H1_H1 ;  /* 0x3000001cff127230 */ /* 0x000fca0000004100 */
[----:B------:R-:W-:Y:S01]  /*78d0*/  FFMA.FTZ R19, R18, R42, R19 ;  /* 0x0000002a12137223 */ /* 0x000fe20000010013 */
[----:B------:R-:W-:-:S05]  /*78e0*/  HADD2.F32 R18, -RZ, R10.H0_H0 ;  /* 0x2000000aff127230 */ /* 0x000fca0000004100 */
[----:B------:R-:W-:-:S04]  /*78f0*/  FFMA.FTZ R18, R18, R20, R19 ;  /* 0x0000001412127223 */ /* 0x000fc80000010013 */
[----:B------:R-:W-:Y:S01]  /*7900*/  FFMA.FTZ R43, R43, R21, R18 ;  /* 0x000000152b2b7223 */ /* 0x000fe20000010012 */
[----:B------:R-:W-:-:S03]  /*7910*/  HADD2.F32 R18, -RZ, R25.H0_H0 ;  /* 0x20000019ff127230 */ /* 0x000fc60000004100 */
[----:B------:R-:W-:Y:S02]  /*7920*/  FMUL.FTZ R43, R44, R43 ;  /* 0x0000002b2c2b7220 */ /* 0x000fe40000410000 */
[----:B------:R-:W-:Y:S01]  /*7930*/  FFMA.FTZ R19, R18, R39, RZ ;  /* 0x0000002712137223 */ /* 0x000fe200000100ff */
[----:B------:R-:W-:Y:S02]  /*7940*/  HADD2.F32 R18, -RZ, R25.H1_H1 ;  /* 0x30000019ff127230 */ /* 0x000fe40000004100 */
[----:B------:R-:W-:-:S03]  /*7950*/  F2FP.F16.F32.PACK_AB R43, RZ, R43 ;  /* 0x0000002bff2b723e */ /* 0x000fc600000000ff */
        /* <DEDUP_REMOVED lines=14> */
[----:B------:R-:W-:Y:S01]  /*7a40*/  FMUL.FTZ R44, R19, R18 ;  /* 0x00000012132c7220 */ /* 0x000fe20000410000 */
[--C-:B------:R-:W-:Y:S02]  /*7a50*/  HADD2.F32 R19, -RZ, R26.reuse.H0_H0 ;  /* 0x2000001aff137230 */ /* 0x100fe40000004100 */
[----:B------:R-:W-:Y:S02]  /*7a60*/  HADD2.F32 R18, -RZ, R27.H0_H0 ;  /* 0x2000001bff127230 */ /* 0x000fe40000004100 */
[----:B------:R-:W-:Y:S01]  /*7a70*/  F2FP.F16.F32.PACK_AB R44, RZ, R44 ;  /* 0x0000002cff2c723e */ /* 0x000fe200000000ff */
[-C--:B------:R-:W-:Y:S02]  /*7a80*/  FFMA.FTZ R19, R19, R39.reuse, RZ ;  /* 0x0000002713137223 */ /* 0x080fe400000100ff */
[----:B------:R-:W-:Y:S01]  /*7a90*/  FFMA.FTZ R39, R18, R39, RZ ;  /* 0x0000002712277223 */ /* 0x000fe200000100ff */
[----:B------:R-:W-:Y:S01]  /*7aa0*/  HADD2.F32 R18, -RZ, R26.H1_H1 ;  /* 0x3000001aff127230 */ /* 0x000fe20000004100 */
[----:B------:R-:W-:-:S04]  /*7ab0*/  PRMT R43, R43, 0x5410, R44 ;  /* 0x000054102b2b7816 */ /* 0x000fc8000000002c */
[----:B------:R-:W-:Y:S01]  /*7ac0*/  FFMA.FTZ R19, R18, R38, R19 ;  /* 0x0000002612137223 */ /* 0x000fe20000010013 */
[----:B------:R-:W-:Y:S02]  /*7ad0*/  HADD2.F32 R18, -RZ, R27.H1_H1 ;  /* 0x3000001bff127230 */ /* 0x000fe40000004100 */
[----:B------:R-:W-:-:S03]  /*7ae0*/  HFMA2 R7, R43, 1, 1, R7 ;  /* 0x3c003c002b077831 */ /* 0x000fc60000000007 */
[----:B------:R-:W-:Y:S01]  /*7af0*/  FFMA.FTZ R39, R18, R38, R39 ;  /* 0x0000002612277223 */ /* 0x000fe20000010027 */
[----:B------:R-:W-:Y:S02]  /*7b00*/  HADD2.F32 R38, -RZ, R16.H0_H0 ;  /* 0x20000010ff267230 */ /* 0x000fe40000004100 */
[----:B------:R-:W-:-:S03]  /*7b10*/  HADD2.F32 R18, -RZ, R11.H0_H0 ;  /* 0x2000000bff127230 */ /* 0x000fc60000004100 */
[-C--:B------:R-:W-:Y:S01]  /*7b20*/  FFMA.FTZ R38, R38, R34.reuse, R19 ;  /* 0x0000002226267223 */ /* 0x080fe20000010013 */
[----:B------:R-:W-:Y:S02]  /*7b30*/  HADD2.F32 R19, -RZ, R16.H1_H1 ;  /* 0x30000010ff137230 */ /* 0x000fe40000004100 */
[----:B------:R-:W-:Y:S01]  /*7b40*/  FFMA.FTZ R18, R18, R34, R39 ;  /* 0x0000002212127223 */ /* 0x000fe20000010027 */
[----:B------:R-:W-:Y:S02]  /*7b50*/  HADD2.F32 R39, -RZ, R11.H1_H1 ;  /* 0x3000000bff277230 */ /* 0x000fe40000004100 */
        /* <DEDUP_REMOVED lines=8> */
[----:B------:R-:W-:Y:S01]  /*7be0*/  FFMA.FTZ R19, R18, R40, R19 ;  /* 0x0000002812137223 */ /* 0x000fe20000010013 */
[----:B------:R-:W-:Y:S02]  /*7bf0*/  HADD2.F32 R18, -RZ, R30.H1_H1 ;  /* 0x3000001eff127230 */ /* 0x000fe40000004100 */
[----:B------:R-:W-:-:S03]  /*7c00*/  FFMA.FTZ R41, R34, R42, R41 ;  /* 0x0000002a22297223 */ /* 0x000fc60000010029 */
[----:B------:R-:W-:Y:S01]  /*7c10*/  FFMA.FTZ R18, R18, R42, R19 ;  /* 0x0000002a12127223 */ /* 0x000fe20000010013 */
[----:B------:R-:W-:Y:S02]  /*7c20*/  HADD2.F32 R19, -RZ, R8.H1_H1 ;  /* 0x30000008ff137230 */ /* 0x000fe40000004100 */
[-C--:B------:R-:W-:Y:S01]  /*7c30*/  FFMA.FTZ R41, R38, R20.reuse, R41 ;  /* 0x0000001426297223 */ /* 0x080fe20000010029 */
[----:B------:R-:W-:Y:S01]  /*7c40*/  FFMA.FTZ R34, R39, R20, R18 ;  /* 0x0000001427227223 */ /* 0x000fe20000010012 */
[----:B------:R-:W-:Y:S02]  /*7c50*/  HADD2.F32 R18, -RZ, R23.H1_H1 ;  /* 0x30000017ff127230 */ /* 0x000fe40000004100 */
[----:B------:R-:W-:Y:S02]  /*7c60*/  HADD2.F32 R39, -RZ, R0.H1_H1 ;  /* 0x30000000ff277230 */ /* 0x000fe40000004100 */
[----:B------:R-:W-:Y:S01]  /*7c70*/  FFMA.FTZ R34, R19, R21, R34 ;  /* 0x0000001513227223 */ /* 0x000fe20000010022 */
[----:B------:R-:W-:-:S02]  /*7c80*/  HADD2.F32 R19, -RZ, R2.H0_H0 ;  /* 0x20000002ff137230 */ /* 0x000fc40000004100 */
[----:B------:R-:W-:-:S03]  /*7c90*/  FFMA.FTZ R18, R18, R21, R41 ;  /* 0x0000001512127223 */ /* 0x000fc60000010029 */
[----:B------:R-:W-:Y:S01]  /*7ca0*/  FMUL.FTZ R34, R19, R34 ;  /* 0x0000002213227220 */ /* 0x000fe20000410000 */
[----:B------:R-:W-:-:S04]  /*7cb0*/  FMUL.FTZ R18, R39, R18 ;  /* 0x0000001227127220 */ /* 0x000fc80000410000 */
[----:B------:R-:W-:Y:S02]  /*7cc0*/  F2FP.F16.F32.PACK_AB R34, RZ, R34 ;  /* 0x00000022ff22723e */ /* 0x000fe400000000ff */
[----:B------:R-:W-:-:S04]  /*7cd0*/  F2FP.F16.F32.PACK_AB R18, RZ, R18 ;  /* 0x00000012ff12723e */ /* 0x000fc800000000ff */
[----:B------:R-:W-:-:S05]  /*7ce0*/  PRMT R34, R34, 0x5410, R18 ;  /* 0x0000541022227816 */ /* 0x000fca0000000012 */
[----:B------:R-:W-:-:S07]  /*7cf0*/  HADD2 R6, R34, R6 ;  /* 0x0000000622067230 */ /* 0x000fce0000000000 */
.L_x_320:
        /* <DEDUP_REMOVED lines=94> */
.L_x_321:
[----:B------:R-:W-:Y:S05]  /*82e0*/  BRA.U UP0, `(.L_x_319) ;  /* 0x0000000500687547 */ /* 0x000fea000b800000 */
[----:B------:R-:W0:Y:S01]  /*82f0*/  LDS.64 R18, [UR8+0xb0] ;  /* 0x0000b008ff127984 */ /* 0x000e220008000a00 */
[--C-:B------:R-:W-:Y:S02]  /*8300*/  HADD2.F32 R38, -RZ, R25.reuse.H0_H0 ;  /* 0x20000019ff267230 */ /* 0x100fe40000004100 */
[----:B------:R-:W-:Y:S01]  /*8310*/  HADD2.F32 R40, -RZ, R25.H1_H1 ;  /* 0x30000019ff287230 */ /* 0x000fe20000004100 */
[----:B------:R-:W1:Y:S01]  /*8320*/  LDS.64 R20, [UR8+0xb8] ;  /* 0x0000b808ff147984 */ /* 0x000e620008000a00 */
[----:B------:R-:W-:Y:S02]  /*8330*/  HADD2.F32 R25, -RZ, R26.H0_H0 ;  /* 0x2000001aff197230 */ /* 0x000fe40000004100 */
[--C-:B------:R-:W-:Y:S02]  /*8340*/  HADD2.F32 R34, -RZ, R24.reuse.H0_H0 ;  /* 0x20000018ff227230 */ /* 0x100fe40000004100 */
[----:B------:R-:W-:Y:S02]  /*8350*/  HADD2.F32 R39, -RZ, R24.H1_H1 ;  /* 0x30000018ff277230 */ /* 0x000fe40000004100 */
[----:B------:R-:W-:-:S02]  /*8360*/  HADD2.F32 R24, -RZ, R27.H0_H0 ;  /* 0x2000001bff187230 */ /* 0x000fc40000004100 */
[----:B------:R-:W-:Y:S02]  /*8370*/  HADD2.F32 R45, -RZ, R26.H1_H1 ;  /* 0x3000001aff2d7230 */ /* 0x000fe40000004100 */
[--C-:B0-----:R-:W-:Y:S02]  /*8380*/  HADD2.F32 R41, -RZ, R18.reuse.H0_H0 ;  /* 0x20000012ff297230 */ /* 0x101fe40000004100 */
[----:B------:R-:W-:-:S03]  /*8390*/  HADD2.F32 R18, -RZ, R18.H1_H1 ;  /* 0x30000012ff127230 */ /* 0x000fc60000004100 */
[-C--:B------:R-:W-:Y:S01]  /*83a0*/  FFMA.FTZ R26, R25, R41.reuse, RZ ;  /* 0x00000029191a7223 */ /* 0x080fe200000100ff */
[-C--:B------:R-:W-:Y:S01]  /*83b0*/  FFMA.FTZ R34, R34, R41.reuse, RZ ;  /* 0x0000002922227223 */ /* 0x080fe200000100ff */
[-C--:B------:R-:W-:Y:S01]  /*83c0*/  FFMA.FTZ R43, R38, R41.reuse, RZ ;  /* 0x00000029262b7223 */ /* 0x080fe200000100ff */
[----:B------:R-:W-:Y:S01]  /*83d0*/  FFMA.FTZ R41, R24, R41, RZ ;  /* 0x0000002918297223 */ /* 0x000fe200000100ff */
[-C--:B------:R-:W-:Y:S01]  /*83e0*/  FFMA.FTZ R24, R45, R18.reuse, R26 ;  /* 0x000000122d187223 */ /* 0x080fe2000001001a */
[----:B------:R-:W-:Y:S02]  /*83f0*/  HADD2.F32 R26, -RZ, R27.H1_H1 ;  /* 0x3000001bff1a7230 */ /* 0x000fe40000004100 */
[-C--:B------:R-:W-:Y:S01]  /*8400*/  FFMA.FTZ R34, R39, R18.reuse, R34 ;  /* 0x0000001227227223 */ /* 0x080fe20000010022 */
[----:B------:R-:W-:Y:S01]  /*8410*/  FFMA.FTZ R40, R40, R18, R43 ;  /* 0x0000001228287223 */ /* 0x000fe2000001002b */
[----:B------:R-:W-:Y:S02]  /*8420*/  HADD2.F32 R39, -RZ, R22.H0_H0 ;  /* 0x20000016ff277230 */ /* 0x000fe40000004100 */
[----:B------:R-:W-:-:S02]  /*8430*/  HADD2.F32 R25, -RZ, R19.H0_H0 ;  /* 0x20000013ff197230 */ /* 0x000fc40000004100 */
[----:B------:R-:W-:Y:S01]  /*8440*/  FFMA.FTZ R18, R26, R18, R41 ;  /* 0x000000121a127223 */ /* 0x000fe20000010029 */
[----:B------:R-:W-:Y:S02]  /*8450*/  HADD2.F32 R27, -RZ, R16.H0_H0 ;  /* 0x20000010ff1b7230 */ /* 0x000fe40000004100 */
[----:B------:R-:W-:Y:S02]  /*8460*/  HADD2.F32 R43, -RZ, R17.H0_H0 ;  /* 0x20000011ff2b7230 */ /* 0x000fe40000004100 */
[-C--:B------:R-:W-:Y:S01]  /*8470*/  FFMA.FTZ R34, R39, R25.reuse, R34 ;  /* 0x0000001927227223 */ /* 0x080fe20000010022 */
[----:B------:R-:W-:Y:S02]  /*8480*/  HADD2.F32 R41, -RZ, R11.H0_H0 ;  /* 0x2000000bff297230 */ /* 0x000fe40000004100 */
        /* <DEDUP_REMOVED lines=8> */
[----:B------:R-:W-:Y:S02]  /*8510*/  HADD2.F32 R11, -RZ, R11.H1_H1 ;  /* 0x3000000bff0b7230 */ /* 0x000fe40000004100 */
[-C--:B------:R-:W-:Y:S01]  /*8520*/  FFMA.FTZ R40, R17, R19.reuse, R40 ;  /* 0x0000001311287223 */ /* 0x080fe20000010028 */
[----:B-1----:R-:W-:Y:S02]  /*8530*/  HADD2.F32 R17, -RZ, R20.H0_H0 ;  /* 0x20000014ff117230 */ /* 0x002fe40000004100 */
[----:B------:R-:W-:Y:S01]  /*8540*/  FFMA.FTZ R24, R39, R19, R24 ;  /* 0x0000001327187223 */ /* 0x000fe20000010018 */
        /* <DEDUP_REMOVED lines=12> */
[----:B------:R-:W-:Y:S02]  /*8610*/  HADD2.F32 R11, -RZ, R21.H0_H0 ;  /* 0x20000015ff0b7230 */ /* 0x000fe40000004100 */
[-C--:B------:R-:W-:Y:S01]  /*8620*/  FFMA.FTZ R16, R16, R20.reuse, R19 ;  /* 0x0000001410107223 */ /* 0x080fe20000010013 */
[----:B------:R-:W-:Y:S02]  /*8630*/  HADD2.F32 R22, -RZ, R30.H1_H1 ;  /* 0x3000001eff167230 */ /* 0x000fe40000004100 */
[----:B------:R-:W-:Y:S01]  /*8640*/  FFMA.FTZ R18, R18, R20, R25 ;  /* 0x0000001412127223 */ /* 0x000fe20000010019 */
[----:B------:R-:W-:Y:S02]  /*8650*/  HADD2.F32 R19, -RZ, R10.H0_H0 ;  /* 0x2000000aff137230 */ /* 0x000fe40000004100 */
[----:B------:R-:W-:-:S02]  /*8660*/  HADD2.F32 R24, -RZ, R31.H1_H1 ;  /* 0x3000001fff187230 */ /* 0x000fc40000004100 */
[-C--:B------:R-:W-:Y:S01]  /*8670*/  FFMA.FTZ R22, R22, R20.reuse, R27 ;  /* 0x0000001416167223 */ /* 0x080fe2000001001b */
[----:B------:R-:W-:Y:S02]  /*8680*/  HADD2.F32 R29, -RZ, R9.H0_H0 ;  /* 0x20000009ff1d7230 */ /* 0x000fe40000004100 */
[-C--:B------:R-:W-:Y:S01]  /*8690*/  FFMA.FTZ R16, R19, R11.reuse, R16 ;  /* 0x0000000b13107223 */ /* 0x080fe20000010010 */
[----:B------:R-:W-:Y:S02]  /*86a0*/  HADD2.F32 R21, -RZ, R21.H1_H1 ;  /* 0x30000015ff157230 */ /* 0x000fe40000004100 */
[----:B------:R-:W-:Y:S01]  /*86b0*/  FFMA.FTZ R20, R24, R20, R17 ;  /* 0x0000001418147223 */ /* 0x000fe20000010011 */
[----:B------:R-:W-:Y:S02]  /*86c0*/  HADD2.F32 R19, -RZ, R8.H0_H0 ;  /* 0x20000008ff137230 */ /* 0x000fe40000004100 */
[----:B------:R-:W-:Y:S01]  /*86d0*/  FFMA.FTZ R18, R29, R11, R18 ;  /* 0x0000000b1d127223 */ /* 0x000fe20000010012 */
[----:B------:R-:W-:-:S02]  /*86e0*/  HADD2.F32 R27, -RZ, R23.H0_H0 ;  /* 0x20000017ff1b7230 */ /* 0x000fc40000004100 */
[----:B------:R-:W-:Y:S02]  /*86f0*/  HADD2.F32 R9, -RZ, R9.H1_H1 ;  /* 0x30000009ff097230 */ /* 0x000fe40000004100 */
        /* <DEDUP_REMOVED lines=9> */
[--C-:B------:R-:W-:Y:S02]  /*8790*/  HADD2.F32 R11, -RZ, R2.reuse.H1_H1 ;  /* 0x30000002ff0b7230 */ /* 0x100fe40000004100 */
[----:B------:R-:W-:Y:S01]  /*87a0*/  FFMA.FTZ R20, R23, R21, R20 ;  /* 0x0000001517147223 */ /* 0x000fe20000010014 */
[----:B------:R-:W-:Y:S02]  /*87b0*/  HADD2.F32 R17, -RZ, R2.H0_H0 ;  /* 0x20000002ff117230 */ /* 0x000fe40000004100 */
        /* <DEDUP_REMOVED lines=13> */
.L_x_319:
[----:B------:R-:W-:Y:S01]  /*8890*/  UIADD3 UR10, UP1, UPT, UR10, 0x80, URZ ;  /* 0x000000800a0a7890 */ /* 0x000fe2000ff3e0ff */
[----:B------:R-:W-:Y:S01]  /*88a0*/  MOV R9, UR17 ;  /* 0x0000001100097c02 */ /* 0x000fe20008000f00 */
[----:B------:R-:W-:Y:S02]  /*88b0*/  UIADD3 UR9, UPT, UPT, UR9, 0x20, URZ ;  /* 0x0000002009097890 */ /* 0x000fe4000fffe0ff */
[----:B------:R-:W-:Y:S02]  /*88c0*/  UIADD3.X UR11, UPT, UPT, URZ, UR11, URZ, UP1, !UPT ;  /* 0x0000000bff0b7290 */ /* 0x000fe40008ffe4ff */
[----:B------:R-:W-:Y:S01]  /*88d0*/  UISETP.GE.AND UP1, UPT, UR9, UR16, UPT ;  /* 0x000000100900728c */ /* 0x000fe2000bf26270 */
[----:B------:R-:W-:Y:S01]  /*88e0*/  IMAD.WIDE R36, R9, 0x4, R36 ;  /* 0x0000000409247825 */ /* 0x000fe200078e0224 */
[----:B------:R-:W-:-:S07]  /*88f0*/  UIADD3 UR8, UPT, UPT, UR8, 0x40, URZ ;  /* 0x0000004008087890 */ /* 0x000fce000fffe0ff */
[----:B------:R-:W-:Y:S05]  /*8900*/  BRA.U !UP1, `(.L_x_322) ;  /* 0xffffff9109ec7547 */ /* 0x000fea000b83ffff */
.L_x_305:
[----:B------:R-:W0:Y:S01]  /*8910*/  S2R R0, SR_CTAID.X ;  /* 0x0000000000007919 */ /* 0x000e220000002500 */
[----:B------:R-:W1:Y:S01]  /*8920*/  LDC.64 R2, c[0x0][0x3a0] ;  /* 0x0000e800ff027b82 */ /* 0x000e620000000a00 */
[----:B------:R-:W-:Y:S01]  /*8930*/  USHF.L.U32 UR15, UR15, 0x2, URZ ;  /* 0x000000020f0f7899 */ /* 0x000fe200080006ff */
[----:B------:R-:W0:Y:S02]  /*8940*/  S2R R9, SR_TID.X ;  /* 0x0000000000097919 */ /* 0x000e240000002100 */
[----:B0-----:R-:W-:-:S03]  /*8950*/  LEA R0, R0, R9, 0x6 ;  /* 0x0000000900007211 */ /* 0x001fc600078e30ff */
[----:B------:R-:W-:Y:S02]  /*8960*/  MOV R9, UR15 ;  /* 0x0000000f00097c02 */ /* 0x000fe40008000f00 */
[----:B------:R-:W-:-:S05]  /*8970*/  SHF.L.U32 R0, R0, 0x2, RZ ;  /* 0x0000000200007819 */ /* 0x000fca00000006ff */
[----:B------:R-:W-:-:S04]  /*8980*/  IMAD R9, R9, UR17, R0 ;  /* 0x0000001109097c24 */ /* 0x000fc8000f8e0200 */
[----:B-1----:R-:W-:-:S05]  /*8990*/  IMAD.WIDE R2, R9, 0x2, R2 ;  /* 0x0000000209027825 */ /* 0x002fca00078e0202 */
[----:B------:R0:W-:Y:S01]  /*89a0*/  ATOM.E.ADD.F16x2.RN.STRONG.GPU P0, RZ, desc[UR22][R2.64], R13 ;  /* 0x8000000d02ff79a2 */ /* 0x0001e2000c10e116 */
[----:B------:R-:W-:Y:S01]  /*89b0*/  UIADD3 UR14, UPT, UPT, -UR15, UR14, URZ ;  /* 0x0000000e0f0e7290 */ /* 0x000fe2000fffe1ff */
[----:B------:R-:W-:Y:S03]  /*89c0*/  BSSY.RECONVERGENT B0, `(.L_x_323) ;  /* 0x000000f000007945 */ /* 0x000fe60003800200 */
[----:B------:R-:W-:Y:S01]  /*89d0*/  UISETP.NE.AND UP0, UPT, UR14, 0x1, UPT ;  /* 0x000000010e00788c */ /* 0x000fe2000bf05270 */
[----:B0-----:R-:W-:Y:S10]  /*89e0*/  @P0 BRA `(.L_x_324) ;  /* 0x0000000000300947 */ /* 0x001ff40003800000 */
[----:B------:R-:W0:Y:S02]  /*89f0*/  QSPC.E.S P0, RZ, [R2] ;  /* 0x0000000002ff73aa */ /* 0x000e240000000500 */
[----:B0-----:R-:W-:Y:S05]  /*8a00*/  @!P0 BRA `(.L_x_325) ;  /* 0x00000000001c8947 */ /* 0x001fea0003800000 */
[----:B------:R-:W-:-:S04]  /*8a10*/  MOV R8, R2 ;  /* 0x0000000200087202 */ /* 0x000fc80000000f00 */
[----:B------:R-:W-:-:S07]  /*8a20*/  MOV R0, R8 ;  /* 0x0000000800007202 */ /* 0x000fce0000000f00 */
.L_x_326:
[----:B------:R-:W0:Y:S02]  /*8a30*/  LDS R8, [R0] ;  /* 0x0000000000087984 */ /* 0x000e240000000800 */
[----:B0-----:R-:W-:-:S05]  /*8a40*/  HFMA2 R9, R8, 1, 1, R13 ;  /* 0x3c003c0008097831 */ /* 0x001fca000000000d */
[----:B------:R-:W0:Y:S02]  /*8a50*/  ATOMS.CAST.SPIN P0, [R0], R8, R9 ;  /* 0x000000080000758d */ /* 0x000e240001800009 */
[----:B0-----:R-:W-:Y:S05]  /*8a60*/  @!P0 BRA `(.L_x_326) ;  /* 0xfffffffc00f08947 */ /* 0x001fea000383ffff */
[----:B------:R-:W-:Y:S05]  /*8a70*/  BRA `(.L_x_324) ;  /* 0x00000000000c7947 */ /* 0x000fea0003800000 */
.L_x_325:
[----:B------:R-:W2:Y:S02]  /*8a80*/  LD.E R0, desc[UR22][R2.64] ;  /* 0x0000001602007980 */ /* 0x000ea4000c101900 */
[----:B--2---:R-:W-:-:S05]  /*8a90*/  IADD3 R9, PT, PT, R13, R0, RZ ;  /* 0x000000000d097210 */ /* 0x004fca0007ffe0ff */
[----:B------:R0:W-:Y:S02]  /*8aa0*/  ST.E desc[UR22][R2.64], R9 ;  /* 0x0000000902007985 */ /* 0x0001e4000c101916 */
.L_x_324:
[----:B------:R-:W-:Y:S05]  /*8ab0*/  BSYNC.RECONVERGENT B0 ;  /* 0x0000000000007941 */ /* 0x000fea0003800200 */
.L_x_323:
[----:B------:R1:W-:Y:S01]  /*8ac0*/  ATOM.E.ADD.F16x2.RN.STRONG.GPU P0, RZ, desc[UR22][R2.64+0x4], R12 ;  /* 0x8000040c02ff79a2 */ /* 0x0003e2000c10e116 */
[----:B------:R-:W-:Y:S04]  /*8ad0*/  BSSY.RECONVERGENT B0, `(.L_x_327) ;  /* 0x000000e000007945 */ /* 0x000fe80003800200 */
[----:B-1----:R-:W-:Y:S05]  /*8ae0*/  @P0 BRA `(.L_x_328) ;  /* 0x0000000000300947 */ /* 0x002fea0003800000 */
[----:B------:R-:W1:Y:S02]  /*8af0*/  QSPC.E.S P0, RZ, [R2+0x4] ;  /* 0x0000040002ff73aa */ /* 0x000e640000000500 */
[----:B-1----:R-:W-:Y:S05]  /*8b00*/  @!P0 BRA `(.L_x_329) ;  /* 0x00000000001c8947 */ /* 0x002fea0003800000 */
[----:B------:R-:W-:-:S04]  /*8b10*/  MOV R8, R2 ;  /* 0x0000000200087202 */ /* 0x000fc80000000f00 */
[----:B------:R-:W-:-:S07]  /*8b20*/  MOV R0, R8 ;  /* 0x0000000800007202 */ /* 0x000fce0000000f00 */
.L_x_330:
[----:B------:R-:W0:Y:S02]  /*8b30*/  LDS R8, [R0+0x4] ;  /* 0x0000040000087984 */ /* 0x000e240000000800 */
[----:B0-----:R-:W-:-:S05]  /*8b40*/  HADD2 R9, R8, R12 ;  /* 0x0000000c08097230 */ /* 0x001fca0000000000 */
[----:B------:R-:W0:Y:S02]  /*8b50*/  ATOMS.CAST.SPIN P0, [R0+0x4], R8, R9 ;  /* 0x000004080000758d */ /* 0x000e240001800009 */
[----:B0-----:R-:W-:Y:S05]  /*8b60*/  @!P0 BRA `(.L_x_330) ;  /* 0xfffffffc00f08947 */ /* 0x001fea000383ffff */
[----:B------:R-:W-:Y:S05]  /*8b70*/  BRA `(.L_x_328) ;  /* 0x00000000000c7947 */ /* 0x000fea0003800000 */
.L_x_329:
[----:B------:R-:W0:Y:S02]  /*8b80*/  LD.E R0, desc[UR22][R2.64+0x4] ;  /* 0x0000041602007980 */ /* 0x000e24000c101900 */
[----:B0-----:R-:W-:-:S05]  /*8b90*/  IADD3 R9, PT, PT, R12, R0, RZ ;  /* 0x000000000c097210 */ /* 0x001fca0007ffe0ff */
[----:B------:R1:W-:Y:S02]  /*8ba0*/  ST.E desc[UR22][R2.64+0x4], R9 ;  /* 0x0000040902007985 */ /* 0x0003e4000c101916 */
.L_x_328:
[----:B------:R-:W-:Y:S05]  /*8bb0*/  BSYNC.RECONVERGENT B0 ;  /* 0x0000000000007941 */ /* 0x000fea0003800200 */
.L_x_327:
[----:B------:R-:W-:-:S13]  /*8bc0*/  PLOP3.LUT P0, PT, PT, PT, UP0, 0x80, 0x8 ;  /* 0x000000000008781c */ /* 0x000fda0003f0f008 */
[----:B------:R-:W-:Y:S05]  /*8bd0*/  @!P0 EXIT ;  /* 0x000000000000894d */ /* 0x000fea0003800000 */
[----:B01----:R-:W-:-:S05]  /*8be0*/  MOV R9, UR17 ;  /* 0x0000001100097c02 */ /* 0x003fca0008000f00 */
[----:B------:R-:W-:-:S05]  /*8bf0*/  IMAD.WIDE R8, R9, 0x2, R2 ;  /* 0x0000000209087825 */ /* 0x000fca00078e0202 */
[----:B------:R0:W-:Y:S01]  /*8c00*/  ATOM.E.ADD.F16x2.RN.STRONG.GPU P0, RZ, desc[UR22][R8.64], R7 ;  /* 0x8000000708ff79a2 */ /* 0x0001e2000c10e116 */
[----:B------:R-:W-:Y:S04]  /*8c10*/  BSSY.RECONVERGENT B0, `(.L_x_331) ;  /* 0x000000e000007945 */ /* 0x000fe80003800200 */
[----:B0-----:R-:W-:Y:S05]  /*8c20*/  @P0 BRA `(.L_x_332) ;  /* 0x0000000000300947 */ /* 0x001fea0003800000 */
[----:B------:R-:W0:Y:S02]  /*8c30*/  QSPC.E.S P0, RZ, [R8] ;  /* 0x0000000008ff73aa */ /* 0x000e240000000500 */
[----:B0-----:R-:W-:Y:S05]  /*8c40*/  @!P0 BRA `(.L_x_333) ;  /* 0x00000000001c8947 */ /* 0x001fea0003800000 */
[----:B------:R-:W-:-:S04]  /*8c50*/  MOV R2, R8 ;  /* 0x0000000800027202 */ /* 0x000fc80000000f00 */
[----:B------:R-:W-:-:S07]  /*8c60*/  MOV R0, R2 ;  /* 0x0000000200007202 */ /* 0x000fce0000000f00 */
.L_x_334:
[----:B------:R-:W0:Y:S02]  /*8c70*/  LDS R2, [R0] ;  /* 0x0000000000027984 */ /* 0x000e240000000800 */
[----:B0-----:R-:W-:-:S05]  /*8c80*/  HFMA2 R3, R2, 1, 1, R7 ;  /* 0x3c003c0002037831 */ /* 0x001fca0000000007 */
[----:B------:R-:W0:Y:S02]  /*8c90*/  ATOMS.CAST.SPIN P0, [R0], R2, R3 ;  /* 0x000000020000758d */ /* 0x000e240001800003 */
[----:B0-----:R-:W-:Y:S05]  /*8ca0*/  @!P0 BRA `(.L_x_334) ;  /* 0xfffffffc00f08947 */ /* 0x001fea000383ffff */
[----:B------:R-:W-:Y:S05]  /*8cb0*/  BRA `(.L_x_332) ;  /* 0x00000000000c7947 */ /* 0x000fea0003800000 */
.L_x_333:
[----:B------:R-:W2:Y:S02]  /*8cc0*/  LD.E R0, desc[UR22][R8.64] ;  /* 0x0000001608007980 */ /* 0x000ea4000c101900 */
[----:B--2---:R-:W-:-:S05]  /*8cd0*/  IADD3 R3, PT, PT, R7, R0, RZ ;  /* 0x0000000007037210 */ /* 0x004fca0007ffe0ff */
[----:B------:R0:W-:Y:S02]  /*8ce0*/  ST.E desc[UR22][R8.64], R3 ;  /* 0x0000000308007985 */ /* 0x0001e4000c101916 */
.L_x_332:
[----:B------:R-:W-:Y:S05]  /*8cf0*/  BSYNC.RECONVERGENT B0 ;  /* 0x0000000000007941 */ /* 0x000fea0003800200 */
.L_x_331:
[----:B------:R1:W-:Y:S01]  /*8d00*/  ATOM.E.ADD.F16x2.RN.STRONG.GPU P0, RZ, desc[UR22][R8.64+0x4], R6 ;  /* 0x8000040608ff79a2 */ /* 0x0003e2000c10e116 */
[----:B------:R-:W-:Y:S04]  /*8d10*/  BSSY.RECONVERGENT B0, `(.L_x_335) ;  /* 0x000000e000007945 */ /* 0x000fe80003800200 */
[----:B-1----:R-:W-:Y:S05]  /*8d20*/  @P0 BRA `(.L_x_336) ;  /* 0x0000000000300947 */ /* 0x002fea0003800000 */
[----:B------:R-:W1:Y:S02]  /*8d30*/  QSPC.E.S P0, RZ, [R8+0x4] ;  /* 0x0000040008ff73aa */ /* 0x000e640000000500 */
[----:B-1----:R-:W-:Y:S05]  /*8d40*/  @!P0 BRA `(.L_x_337) ;  /* 0x00000000001c8947 */ /* 0x002fea0003800000 */
[----:B------:R-:W-:-:S04]  /*8d50*/  MOV R2, R8 ;  /* 0x0000000800027202 */ /* 0x000fc80000000f00 */
[----:B------:R-:W-:-:S07]  /*8d60*/  MOV R0, R2 ;  /* 0x0000000200007202 */ /* 0x000fce0000000f00 */
.L_x_338:
[----:B------:R-:W0:Y:S02]  /*8d70*/  LDS R2, [R0+0x4] ;  /* 0x0000040000027984 */ /* 0x000e240000000800 */
[----:B0-----:R-:W-:-:S05]  /*8d80*/  HADD2 R3, R2, R6 ;  /* 0x0000000602037230 */ /* 0x001fca0000000000 */
[----:B------:R-:W0:Y:S02]  /*8d90*/  ATOMS.CAST.SPIN P0, [R0+0x4], R2, R3 ;  /* 0x000004020000758d */ /* 0x000e240001800003 */
[----:B0-----:R-:W-:Y:S05]  /*8da0*/  @!P0 BRA `(.L_x_338) ;  /* 0xfffffffc00f08947 */ /* 0x001fea000383ffff */
[----:B------:R-:W-:Y:S05]  /*8db0*/  BRA `(.L_x_336) ;  /* 0x00000000000c7947 */ /* 0x000fea0003800000 */
.L_x_337:
[----:B------:R-:W0:Y:S02]  /*8dc0*/  LD.E R0, desc[UR22][R8.64+0x4] ;  /* 0x0000041608007980 */ /* 0x000e24000c101900 */
[----:B0-----:R-:W-:-:S05]  /*8dd0*/  IADD3 R3, PT, PT, R6, R0, RZ ;  /* 0x0000000006037210 */ /* 0x001fca0007ffe0ff */
[----:B------:R1:W-:Y:S02]  /*8de0*/  ST.E desc[UR22][R8.64+0x4], R3 ;  /* 0x0000040308007985 */ /* 0x0003e4000c101916 */
.L_x_336:
[----:B------:R-:W-:Y:S05]  /*8df0*/  BSYNC.RECONVERGENT B0 ;  /* 0x0000000000007941 */ /* 0x000fea0003800200 */
.L_x_335:
[----:B------:R-:W-:-:S06]  /*8e00*/  UISETP.NE.AND UP0, UPT, UR14, 0x2, UPT ;  /* 0x000000020e00788c */ /* 0x000fcc000bf05270 */
        /* <DEDUP_REMOVED lines=11> */
.L_x_342:
[----:B------:R-:W0:Y:S02]  /*8ec0*/  LDS R2, [R0] ;  /* 0x0000000000027984 */ /* 0x000e240000000800 */
[----:B0-----:R-:W-:-:S05]  /*8ed0*/  HFMA2 R3, R2, 1, 1, R15 ;  /* 0x3c003c0002037831 */ /* 0x001fca000000000f */
[----:B------:R-:W0:Y:S02]  /*8ee0*/  ATOMS.CAST.SPIN P0, [R0], R2, R3 ;  /* 0x000000020000758d */ /* 0x000e240001800003 */
[----:B0-----:R-:W-:Y:S05]  /*8ef0*/  @!P0 BRA `(.L_x_342) ;  /* 0xfffffffc00f08947 */ /* 0x001fea000383ffff */
[----:B------:R-:W-:Y:S05]  /*8f00*/  BRA `(.L_x_340) ;  /* 0x00000000000c7947 */ /* 0x000fea0003800000 */
.L_x_341:
[----:B------:R-:W2:Y:S02]  /*8f10*/  LD.E R0, desc[UR22][R8.64] ;  /* 0x0000001608007980 */ /* 0x000ea4000c101900 */
[----:B--2---:R-:W-:-:S05]  /*8f20*/  IADD3 R3, PT, PT, R15, R0, RZ ;  /* 0x000000000f037210 */ /* 0x004fca0007ffe0ff */
[----:B------:R0:W-:Y:S02]  /*8f30*/  ST.E desc[UR22][R8.64], R3 ;  /* 0x0000000308007985 */ /* 0x0001e4000c101916 */
.L_x_340:
[----:B------:R-:W-:Y:S05]  /*8f40*/  BSYNC.RECONVERGENT B0 ;  /* 0x0000000000007941 */ /* 0x000fea0003800200 */
.L_x_339:
[----:B------:R1:W-:Y:S01]  /*8f50*/  ATOM.E.ADD.F16x2.RN.STRONG.GPU P0, RZ, desc[UR22][R8.64+0x4], R14 ;  /* 0x8000040e08ff79a2 */ /* 0x0003e2000c10e116 */
[----:B------:R-:W-:Y:S04]  /*8f60*/  BSSY.RECONVERGENT B0, `(.L_x_343) ;  /* 0x000000e000007945 */ /* 0x000fe80003800200 */
[----:B-1----:R-:W-:Y:S05]  /*8f70*/  @P0 BRA `(.L_x_344) ;  /* 0x0000000000300947 */ /* 0x002fea0003800000 */
[----:B------:R-:W1:Y:S02]  /*8f80*/  QSPC.E.S P0, RZ, [R8+0x4] ;  /* 0x0000040008ff73aa */ /* 0x000e640000000500 */
[----:B-1----:R-:W-:Y:S05]  /*8f90*/  @!P0 BRA `(.L_x_345) ;  /* 0x00000000001c8947 */ /* 0x002fea0003800000 */
[----:B------:R-:W-:-:S04]  /*8fa0*/  MOV R2, R8 ;  /* 0x0000000800027202 */ /* 0x000fc80000000f00 */
[----:B------:R-:W-:-:S07]  /*8fb0*/  MOV R0, R2 ;  /* 0x0000000200007202 */ /* 0x000fce0000000f00 */
.L_x_346:
[----:B------:R-:W0:Y:S02]  /*8fc0*/  LDS R2, [R0+0x4] ;  /* 0x0000040000027984 */ /* 0x000e240000000800 */
[----:B0-----:R-:W-:-:S05]  /*8fd0*/  HADD2 R3, R2, R14 ;  /* 0x0000000e02037230 */ /* 0x001fca0000000000 */
[----:B------:R-:W0:Y:S02]  /*8fe0*/  ATOMS.CAST.SPIN P0, [R0+0x4], R2, R3 ;  /* 0x000004020000758d */ /* 0x000e240001800003 */
[----:B0-----:R-:W-:Y:S05]  /*8ff0*/  @!P0 BRA `(.L_x_346) ;  /* 0xfffffffc00f08947 */ /* 0x001fea000383ffff */
[----:B------:R-:W-:Y:S05]  /*9000*/  BRA `(.L_x_344) ;  /* 0x00000000000c7947 */ /* 0x000fea0003800000 */
.L_x_345:
[----:B------:R-:W0:Y:S02]  /*9010*/  LD.E R0, desc[UR22][R8.64+0x4] ;  /* 0x0000041608007980 */ /* 0x000e24000c101900 */
[----:B0-----:R-:W-:-:S05]  /*9020*/  IADD3 R3, PT, PT, R14, R0, RZ ;  /* 0x000000000e037210 */ /* 0x001fca0007ffe0ff */
[----:B------:R1:W-:Y:S02]  /*9030*/  ST.E desc[UR22][R8.64+0x4], R3 ;  /* 0x0000040308007985 */ /* 0x0003e4000c101916 */
.L_x_344:
[----:B------:R-:W-:Y:S05]  /*9040*/  BSYNC.RECONVERGENT B0 ;  /* 0x0000000000007941 */ /* 0x000fea0003800200 */
.L_x_343:
        /* <DEDUP_REMOVED lines=12> */
.L_x_350:
[----:B------:R-:W0:Y:S02]  /*9110*/  LDS R2, [R0] ;  /* 0x0000000000027984 */ /* 0x000e240000000800 */
[----:B0-----:R-:W-:-:S05]  /*9120*/  HFMA2 R3, R2, 1, 1, R5 ;  /* 0x3c003c0002037831 */ /* 0x001fca0000000005 */
[----:B------:R-:W0:Y:S02]  /*9130*/  ATOMS.CAST.SPIN P0, [R0], R2, R3 ;  /* 0x000000020000758d */ /* 0x000e240001800003 */
[----:B0-----:R-:W-:Y:S05]  /*9140*/  @!P0 BRA `(.L_x_350) ;  /* 0xfffffffc00f08947 */ /* 0x001fea000383ffff */
[----:B------:R-:W-:Y:S05]  /*9150*/  BRA `(.L_x_348) ;  /* 0x00000000000c7947 */ /* 0x000fea0003800000 */
.L_x_349:
[----:B------:R-:W2:Y:S02]  /*9160*/  LD.E R0, desc[UR22][R8.64] ;  /* 0x0000001608007980 */ /* 0x000ea4000c101900 */
[----:B--2---:R-:W-:-:S05]  /*9170*/  IADD3 R3, PT, PT, R5, R0, RZ ;  /* 0x0000000005037210 */ /* 0x004fca0007ffe0ff */
[----:B------:R0:W-:Y:S02]  /*9180*/  ST.E desc[UR22][R8.64], R3 ;  /* 0x0000000308007985 */ /* 0x0001e4000c101916 */
.L_x_348:
[----:B------:R-:W-:Y:S05]  /*9190*/  BSYNC.RECONVERGENT B0 ;  /* 0x0000000000007941 */ /* 0x000fea0003800200 */
.L_x_347:
[----:B------:R1:W-:Y:S02]  /*91a0*/  ATOM.E.ADD.F16x2.RN.STRONG.GPU P0, RZ, desc[UR22][R8.64+0x4], R4 ;  /* 0x8000040408ff79a2 */ /* 0x0003e4000c10e116 */
[----:B-1----:R-:W-:Y:S05]  /*91b0*/  @P0 EXIT ;  /* 0x000000000000094d */ /* 0x002fea0003800000 */
[----:B------:R-:W1:Y:S02]  /*91c0*/  QSPC.E.S P0, RZ, [R8+0x4] ;  /* 0x0000040008ff73aa */ /* 0x000e640000000500 */
[----:B-1----:R-:W-:Y:S05]  /*91d0*/  @!P0 BRA `(.L_x_351) ;  /* 0x00000000001c8947 */ /* 0x002fea0003800000 */
[----:B------:R-:W-:-:S04]  /*91e0*/  MOV R2, R8 ;  /* 0x0000000800027202 */ /* 0x000fc80000000f00 */
[----:B------:R-:W-:-:S07]  /*91f0*/  MOV R0, R2 ;  /* 0x0000000200007202 */ /* 0x000fce0000000f00 */
.L_x_352:
[----:B------:R-:W0:Y:S02]  /*9200*/  LDS R2, [R0+0x4] ;  /* 0x0000040000027984 */ /* 0x000e240000000800 */
[----:B0-----:R-:W-:-:S05]  /*9210*/  HADD2 R3, R2, R4 ;  /* 0x0000000402037230 */ /* 0x001fca0000000000 */
[----:B------:R-:W0:Y:S02]  /*9220*/  ATOMS.CAST.SPIN P0, [R0+0x4], R2, R3 ;  /* 0x000004020000758d */ /* 0x000e240001800003 */
[----:B0-----:R-:W-:Y:S05]  /*9230*/  @!P0 BRA `(.L_x_352) ;  /* 0xfffffffc00f08947 */ /* 0x001fea000383ffff */
[----:B------:R-:W-:Y:S05]  /*9240*/  EXIT ;  /* 0x000000000000794d */ /* 0x000fea0003800000 */
.L_x_351:
[----:B------:R-:W0:Y:S02]  /*9250*/  LD.E R0, desc[UR22][R8.64+0x4] ;  /* 0x0000041608007980 */ /* 0x000e24000c101900 */
[----:B0-----:R-:W-:-:S05]  /*9260*/  IADD3 R3, PT, PT, R4, R0, RZ ;  /* 0x0000000004037210 */ /* 0x001fca0007ffe0ff */
[----:B------:R-:W-:Y:S01]  /*9270*/  ST.E desc[UR22][R8.64+0x4], R3 ;  /* 0x0000040308007985 */ /* 0x000fe2000c101916 */
[----:B------:R-:W-:Y:S05]  /*9280*/  EXIT ;  /* 0x000000000000794d */ /* 0x000fea0003800000 */
.L_x_353:
        /* <DEDUP_REMOVED lines=15> */
.L_x_3917:


//--------------------- .text._Z23gemm_half_q_half_kernelILi4ELi12ELb1ELb0ELi64EEvPK6__halfPKjS4_S2_PS0_iiiiPKtS7_iiiiiibS2_i --------------------------
	.section	.text._Z23gemm_half_q_half_kernelILi4ELi12ELb1ELb0ELi64EEvPK6__halfPKjS4_S2_PS0_iiiiPKtS7_iiiiiibS2_i,"ax",@progbits
	.align	128
        .global         _Z23gemm_half_q_half_kernelILi4ELi12ELb1ELb0ELi64EEvPK6__halfPKjS4_S2_PS0_iiiiPKtS7_iiiiiibS2_i
        .type           _Z23gemm_half_q_half_kernelILi4ELi12ELb1ELb0ELi64EEvPK6__halfPKjS4_S2_PS0_iiiiPKtS7_iiiiiibS2_i,@function
        .size           _Z23gemm_half_q_half_kernelILi4ELi12ELb1ELb0ELi64EEvPK6__halfPKjS4_S2_PS0_iiiiPKtS7_iiiiiibS2_i,(.L_x_3918 - _Z23gemm_half_q_half_kernelILi4ELi12ELb1ELb0ELi64EEvPK6__halfPKjS4_S2_PS0_iiiiPKtS7_iiiiiibS2_i)
        .other          _Z23gemm_half_q_half_kernelILi4ELi12ELb1ELb0ELi64EEvPK6__halfPKjS4_S2_PS0_iiiiPKtS7_iiiiiibS2_i,@"STO_CUDA_ENTRY STV_DEFAULT"
_Z23gemm_half_q_half_kernelILi4ELi12ELb1ELb0ELi64EEvPK6__halfPKjS4_S2_PS0_iiiiPKtS7_iiiiiibS2_i:
.text._Z23gemm_half_q_half_kernelILi4ELi12ELb1ELb0ELi64EEvPK6__halfPKjS4_S2_PS0_iiiiPKtS7_iiiiiibS2_i:
        /* <DEDUP_REMOVED lines=37> */
.L_x_354:
        /* <DEDUP_REMOVED lines=41> */
.L_x_360:
        /* <DEDUP_REMOVED lines=32> */
.L_x_359:
        /* <DEDUP_REMOVED lines=20> */
.L_x_361:
[----:B------:R-:W-:-:S13]  /*0820*/  ISETP.EQ.AND P3, PT, R14, RZ, PT ;  /* 0x000000ff0e00720c */ /* 0x000fda0003f62270 */
[----:B------:R-:W-:Y:S05]  /*0830*/  @!P1 BRA P3, `(.L_x_356) ;  /* 0x0000000400789947 */ /* 0x000fea0001800000 */
.L_x_358:
        /* <DEDUP_REMOVED lines=12> */
.L_x_357:
        /* <DEDUP_REMOVED lines=16> */
.L_x_364:
        /* <DEDUP_REMOVED lines=32> */
.L_x_363:
        /* <DEDUP_REMOVED lines=21> */
.L_x_365:
[----:B------:R-:W-:-:S13]  /*0d50*/  ISETP.NE.OR P1, PT, R14, RZ, P1 ;  /* 0x000000ff0e00720c */ /* 0x000fda0000f25670 */
[----:B------:R-:W-:Y:S05]  /*0d60*/  @!P1 BRA `(.L_x_356) ;  /* 0x00000000002c9947 */ /* 0x000fea0003800000 */
.L_x_362:
        /* <DEDUP_REMOVED lines=11> */
.L_x_356:
[----:B------:R-:W-:Y:S05]  /*0e20*/  BSYNC.RECONVERGENT B0 ;  /* 0x0000000000007941 */ /* 0x000fea0003800200 */
.L_x_355:
        /* <DEDUP_REMOVED lines=21> */
.L_x_369:
        /* <DEDUP_REMOVED lines=15> */
.L_x_368:
        /* <DEDUP_REMOVED lines=12> */
.L_x_370:
[----:B------:R-:W-:-:S13]  /*1130*/  ISETP.NE.OR P1, PT, R8, RZ, P1 ;  /* 0x000000ff0800720c */ /* 0x000fda0000f25670 */
[----:B------:R-:W-:Y:S05]  /*1140*/  @!P1 BRA `(.L_x_366) ;  /* 0x00000000001c9947 */ /* 0x000fea0003800000 */
.L_x_367:
[----:B0-----:R-:W0:Y:S02]  /*1150*/  LDC.64 R4, c[0x0][0x3a0] ;  /* 0x0000e800ff047b82 */ /* 0x001e240000000a00 */
.L_x_371:
[C---:B0-----:R-:W-:Y:S01]  /*1160*/  IMAD.WIDE R6, R3.reuse, 0x2, R4 ;  /* 0x0000000203067825 */ /* 0x041fe200078e0204 */
[----:B------:R-:W-:Y:S02]  /*1170*/  IADD3 R8, PT, PT, R8, 0x1, RZ ;  /* 0x0000000108087810 */ /* 0x000fe40007ffe0ff */
[----:B------:R-:W-:Y:S02]  /*1180*/  IADD3 R3, PT, PT, R3, R85, RZ ;  /* 0x0000005503037210 */ /* 0x000fe40007ffe0ff */
[----:B------:R1:W-:Y:S01]  /*1190*/  STG.E.64 desc[UR8][R6.64], RZ ;  /* 0x000000ff06007986 */ /* 0x0003e2000c101b08 */
[----:B------:R-:W-:-:S13]  /*11a0*/  ISETP.NE.AND P1, PT, R8, RZ, PT ;  /* 0x000000ff0800720c */ /* 0x000fda0003f25270 */
[----:B-1----:R-:W-:Y:S05]  /*11b0*/  @P1 BRA `(.L_x_371) ;  /* 0xfffffffc00e81947 */ /* 0x002fea000383ffff */
.L_x_366:
        /* <DEDUP_REMOVED lines=15> */
.L_x_373:
        /* <DEDUP_REMOVED lines=29> */
[----:B------:R-:W-:Y:S01]  /*1480*/  IMAD R5, R16, R16, R16 ;  /* 0x0000001010057224 */ /* 0x000fe200078e0210 */
[C---:B------:R-:W-:Y:S02]  /*1490*/  LEA R4, R14.reuse, R1, 0x3 ;  /* 0x000000010e047211 */ /* 0x040fe400078e18ff */
[----:B------:R-:W-:-:S02]  /*14a0*/  IADD3 R14, PT, PT, R14, 0x1, RZ ;  /* 0x000000010e0e7810 */ /* 0x000fc40007ffe0ff */
        /* <DEDUP_REMOVED lines=12> */
.L_x_372:
[----:B0-----:R0:W5:Y:S01]  /*1570*/  LDL.64 R4, [R1] ;  /* 0x0000000001047983 */ /* 0x0011620000100a00 */
[----:B------:R-:W1:Y:S01]  /*1580*/  LDCU UR4, c[0x0][0x3c8] ;  /* 0x00007900ff0477ac */ /* 0x000e620008000800 */
[----:B------:R-:W-:Y:S02]  /*1590*/  CS2R R6, SRZ ;  /* 0x0000000000067805 */ /* 0x000fe4000001ff00 */
[----:B------:R-:W-:Y:S01]  /*15a0*/  CS2R R12, SRZ ;  /* 0x00000000000c7805 */ /* 0x000fe2000001ff00 */
[----:B------:R-:W2:Y:S01]  /*15b0*/  LDCU UR5, c[0x0][0x3cc] ;  /* 0x00007980ff0577ac */ /* 0x000ea20008000800 */
[----:B------:R-:W3:Y:S01]  /*15c0*/  LDCU UR6, c[0x0][0x3d0] ;  /* 0x00007a00ff0677ac */ /* 0x000ee20008000800 */
[----:B------:R-:W4:Y:S01]  /*15d0*/  LDCU UR12, c[0x0][0x3d4] ;  /* 0x00007a80ff0c77ac */ /* 0x000f220008000800 */
[----:B------:R-:W0:Y:S01]  /*15e0*/  LDCU UR10, c[0x0][0x3d8] ;  /* 0x00007b00ff0a77ac */ /* 0x000e220008000800 */
[C---:B-1----:R-:W-:Y:S02]  /*15f0*/  ISETP.GT.AND P1, PT, R93.reuse, UR4, PT ;  /* 0x000000045d007c0c */ /* 0x042fe4000bf24270 */
[----:B------:R-:W-:-:S02]  /*1600*/  VIMNMX R0, PT, PT, R93, UR4, PT ;  /* 0x000000045d007c48 */ /* 0x000fc4000bfe0100 */
[C---:B--2---:R-:W-:Y:S02]  /*1610*/  ISETP.GT.AND P3, PT, R93.reuse, UR5, PT ;  /* 0x000000055d007c0c */ /* 0x044fe4000bf64270 */
[----:B------:R-:W-:Y:S02]  /*1620*/  SHF.R.S32.HI R3, RZ, 0x1f, R0 ;  /* 0x0000001fff037819 */ /* 0x000fe40000011400 */
[----:B---3--:R-:W-:Y:S02]  /*1630*/  ISETP.GT.AND P4, PT, R93, UR6, PT ;  /* 0x000000065d007c0c */ /* 0x008fe4000bf84270 */
[----:B------:R-:W-:Y:S01]  /*1640*/  LEA.HI R3, R3, R0, RZ, 0x5 ;  /* 0x0000000003037211 */ /* 0x000fe200078f28ff */
[----:B------:R-:W-:Y:S01]  /*1650*/  HFMA2 R0, -RZ, RZ, 0, 0 ;  /* 0x00000000ff007431 */ /* 0x000fe200000001ff */
[----:B----4-:R-:W-:Y:S02]  /*1660*/  ISETP.GT.AND P5, PT, R93, UR12, PT ;  /* 0x0000000c5d007c0c */ /* 0x010fe4000bfa4270 */
[----:B------:R-:W-:-:S02]  /*1670*/  SHF.R.S32.HI R15, RZ, 0x5, R3 ;  /* 0x00000005ff0f7819 */ /* 0x000fc40000011403 */
        /* <DEDUP_REMOVED lines=9> */
.L_x_374:
        /* <DEDUP_REMOVED lines=8> */
.L_x_375:
        /* <DEDUP_REMOVED lines=8> */
.L_x_376:
        /* <DEDUP_REMOVED lines=8> */
.L_x_377:
        /* <DEDUP_REMOVED lines=8> */
.L_x_378:
        /* <DEDUP_REMOVED lines=39> */
.L_x_396:
[----:B------:R-:W-:Y:S02]  /*1b80*/  ISETP.NE.AND P4, PT, R93, R90, PT ;  /* 0x0000005a5d00720c */ /* 0x000fe40003f85270 */
[----:B------:R-:W-:Y:S02]  /*1b90*/  MOV R14, R22 ;  /* 0x00000016000e7202 */ /* 0x000fe40000000f00 */
[----:B------:R-:W-:-:S05]  /*1ba0*/  MOV R15, R23 ;  /* 0x00000017000f7202 */ /* 0x000fca0000000f00 */
[----:B------:R-:W2:Y:S04]  /*1bb0*/  LDG.E.128.CONSTANT R24, desc[UR8][R14.64] ;  /* 0x000000080e187981 */ /* 0x000ea8000c1e9d00 */
[----:B------:R-:W-:Y:S01]  /*1bc0*/  @!P4 LEA R9, R89, R1, 0x3 ;  /* 0x000000015909c211 */ /* 0x000fe200078e18ff */
[----:B------:R-:W5:Y:S04]  /*1bd0*/  @!P4 LDG.E.U16.CONSTANT R12, desc[UR8][R18.64] ;  /* 0x00000008120cc981 */ /* 0x000f68000c1e9500 */
[----:B------:R2:W3:Y:S01]  /*1be0*/  @!P4 LDL.64 R10, [R9+0x8] ;  /* 0x00000800090ac983 */ /* 0x0004e20000100a00 */
[----:B------:R-:W-:-:S02]  /*1bf0*/  ISETP.NE.AND P3, PT, R94, RZ, PT ;  /* 0x000000ff5e00720c */ /* 0x000fc40003f65270 */
[----:B------:R-:W-:Y:S02]  /*1c00*/  MOV R16, 0x2c00 ;  /* 0x00002c0000107802 */ /* 0x000fe40000000f00 */
[----:B------:R-:W-:Y:S02]  /*1c10*/  ISETP.NE.AND P2, PT, R95, 0x1, PT ;  /* 0x000000015f00780c */ /* 0x000fe40003f45270 */
[----:B------:R-:W-:Y:S02]  /*1c20*/  @!P4 IADD3 R43, PT, PT, R89, 0x1, RZ ;  /* 0x00000001592bc810 */ /* 0x000fe40007ffe0ff */
[----:B--2---:R-:W-:Y:S02]  /*1c30*/  LOP3.LUT R9, R24, 0xf000f, RZ, 0xc0, !PT ;  /* 0x000f000f18097812 */ /* 0x004fe400078ec0ff */
[----:B------:R-:W-:Y:S02]  /*1c40*/  LOP3.LUT R13, R25, 0xf000f0, RZ, 0xc0, !PT ;  /* 0x00f000f0190d7812 */ /* 0x000fe400078ec0ff */
[----:B------:R-:W-:-:S02]  /*1c50*/  LOP3.LUT R22, R26, 0xf000f, RZ, 0xc0, !PT ;  /* 0x000f000f1a167812 */ /* 0x000fc400078ec0ff */
[----:B---3--:R-:W-:Y:S02]  /*1c60*/  @!P4 PRMT R97, R10, 0x7610, R97 ;  /* 0x000076100a61c816 */ /* 0x008fe40000000061 */
[----:B------:R-:W-:Y:S02]  /*1c70*/  @!P4 PRMT R100, R11, 0x7610, R100 ;  /* 0x000076100b64c816 */ /* 0x000fe40000000064 */
[----:B------:R-:W-:Y:S02]  /*1c80*/  @!P4 PRMT R97, R97, 0x7610, R10 ;  /* 0x000076106161c816 */ /* 0x000fe4000000000a */
[----:B------:R-:W-:Y:S02]  /*1c90*/  @!P4 PRMT R100, R100, 0x7610, R11 ;  /* 0x000076106464c816 */ /* 0x000fe4000000000b */
[----:B------:R-:W-:Y:S02]  /*1ca0*/  LOP3.LUT R10, R24, 0xf000f0, RZ, 0xc0, !PT ;  /* 0x00f000f0180a7812 */ /* 0x000fe400078ec0ff */
[----:B------:R-:W-:-:S02]  /*1cb0*/  LOP3.LUT R11, R25, 0xf000f, RZ, 0xc0, !PT ;  /* 0x000f000f190b7812 */ /* 0x000fc400078ec0ff */
[----:B------:R-:W-:Y:S02]  /*1cc0*/  LOP3.LUT R23, R26, 0xf000f0, RZ, 0xc0, !PT ;  /* 0x00f000f01a177812 */ /* 0x000fe400078ec0ff */
[----:B------:R-:W-:Y:S02]  /*1cd0*/  SHF.R.U32.HI R24, RZ, 0x8, R24 ;  /* 0x00000008ff187819 */ /* 0x000fe40000011618 */
[----:B------:R-:W-:Y:S02]  /*1ce0*/  SHF.R.U32.HI R25, RZ, 0x8, R25 ;  /* 0x00000008ff197819 */ /* 0x000fe40000011619 */
[----:B------:R-:W-:Y:S02]  /*1cf0*/  SHF.R.U32.HI R26, RZ, 0x8, R26 ;  /* 0x00000008ff1a7819 */ /* 0x000fe4000001161a */
[----:B------:R-:W-:Y:S02]  /*1d00*/  SHF.R.U32.HI R30, RZ, 0x8, R27 ;  /* 0x00000008ff1e7819 */ /* 0x000fe4000001161b */
        /* <DEDUP_REMOVED lines=41> */
[----:B------:R-:W-:Y:S01]  /*1fa0*/  HFMA2 R37, R37, R16.H0_H0, -72, -72 ;  /* 0xd480d48025257431 */ /* 0x000fe20000040010 */
[----:B------:R-:W-:Y:S06]  /*1fb0*/  @!P3 BRA `(.L_x_380) ;  /* 0x000000040068b947 */ /* 0x000fec0003800000 */
[----:B------:R-:W0:Y:S01]  /*1fc0*/  LDS.64 R38, [UR4] ;  /* 0x00000004ff267984 */ /* 0x000e220008000a00 */
[----:B------:R-:W-:Y:S02]  /*1fd0*/  HADD2.F32 R9, -RZ, R24.H0_H0 ;  /* 0x20000018ff097230 */ /* 0x000fe40000004100 */
[----:B------:R-:W-:Y:S01]  /*1fe0*/  HADD2.F32 R11, -RZ, R26.H0_H0 ;  /* 0x2000001aff0b7230 */ /* 0x000fe20000004100 */
[----:B------:R-:W1:Y:S01]  /*1ff0*/  LDS.64 R22, [UR4+0x8] ;  /* 0x00000804ff167984 */ /* 0x000e620008000a00 */
        /* <DEDUP_REMOVED lines=86> */
.L_x_380:
[----:B------:R-:W-:Y:S02]  /*2560*/  @!P4 MOV R89, R43 ;  /* 0x0000002b0059c202 */ /* 0x000fe40000000f00 */
[----:B-----5:R-:W-:Y:S01]  /*2570*/  @!P4 IADD3 R90, PT, PT, R12, R93, RZ ;  /* 0x0000005d0c5ac210 */ /* 0x020fe20007ffe0ff */
[----:B------:R-:W-:Y:S06]  /*2580*/  @!P2 BRA `(.L_x_381) ;  /* 0x00000010005ca947 */ /* 0x000fec0003800000 */
[----:B------:R-:W-:Y:S02]  /*2590*/  PRMT R9, R91, 0x9910, RZ ;  /* 0x000099105b097816 */ /* 0x000fe400000000ff */
[----:B------:R-:W-:Y:S02]  /*25a0*/  ISETP.NE.AND P5, PT, R95, 0x2, PT ;  /* 0x000000025f00780c */ /* 0x000fe40003fa5270 */
        /* <DEDUP_REMOVED lines=92> */
.L_x_382:
        /* <DEDUP_REMOVED lines=94> */
.L_x_383:
        /* <DEDUP_REMOVED lines=91> */
.L_x_381:
        /* <DEDUP_REMOVED lines=56> */
[----:B------:R-:W0:Y:S01]  /*3a80*/  LDS.64 R12, [UR4+0x10] ;  /* 0x00001004ff0c7984 */ /* 0x000e220008000a00 */
[--C-:B------:R-:W-:Y:S02]  /*3a90*/  HADD2.F32 R43, -RZ, R21.reuse.H0_H0 ;  /* 0x20000015ff2b7230 */ /* 0x100fe40000004100 */
[----:B------:R-:W-:Y:S01]  /*3aa0*/  HADD2.F32 R9, -RZ, R26.H0_H0 ;  /* 0x2000001aff097230 */ /* 0x000fe20000004100 */
[----:B------:R-:W1:Y:S01]  /*3ab0*/  LDS.64 R24, [UR4+0x18] ;  /* 0x00001804ff187984 */ /* 0x000e620008000a00 */
        /* <DEDUP_REMOVED lines=86> */
.L_x_384:
[----:B------:R-:W-:Y:S05]  /*4020*/  @!P2 BRA `(.L_x_385) ;  /* 0x00000010005ca947 */ /* 0x000fea0003800000 */
        /* <DEDUP_REMOVED lines=94> */
.L_x_386:
        /* <DEDUP_REMOVED lines=94> */
.L_x_387:
        /* <DEDUP_REMOVED lines=91> */
.L_x_385:
        /* <DEDUP_REMOVED lines=145> */
.L_x_388:
        /* <DEDUP_REMOVED lines=95> */
.L_x_390:
        /* <DEDUP_REMOVED lines=94> */
.L_x_391:
        /* <DEDUP_REMOVED lines=91> */
.L_x_389:
[----:B------:R-:W-:-:S05]  /*6c30*/  IMAD.WIDE R22, R85, 0x4, R22 ;  /* 0x0000000455167825 */ /* 0x000fca00078e0216 */
[----:B------:R-:W2:Y:S02]  /*6c40*/  LDG.E.128.CONSTANT R24, desc[UR8][R22.64] ;  /* 0x0000000816187981 */ /* 0x000ea4000c1e9d00 */
[C---:B--2---:R-:W-:Y:S02]  /*6c50*/  LOP3.LUT R9, R24.reuse, 0xf000f, RZ, 0xc0, !PT ;  /* 0x000f000f18097812 */ /* 0x044fe400078ec0ff */
[----:B------:R-:W-:Y:S02]  /*6c60*/  LOP3.LUT R10, R24, 0xf000f0, RZ, 0xc0, !PT ;  /* 0x00f000f0180a7812 */ /* 0x000fe400078ec0ff */
[----:B------:R-:W-:Y:S02]  /*6c70*/  SHF.R.U32.HI R11, RZ, 0x8, R24 ;  /* 0x00000008ff0b7819 */ /* 0x000fe40000011618 */
[C---:B------:R-:W-:Y:S02]  /*6c80*/  LOP3.LUT R31, R26.reuse, 0xf000f, RZ, 0xc0, !PT ;  /* 0x000f000f1a1f7812 */ /* 0x040fe400078ec0ff */
[----:B------:R-:W-:-:S02]  /*6c90*/  LOP3.LUT R24, R26, 0xf000f0, RZ, 0xc0, !PT ;  /* 0x00f000f01a187812 */ /* 0x000fc400078ec0ff */
[----:B------:R-:W-:Y:S02]  /*6ca0*/  SHF.R.U32.HI R33, RZ, 0x8, R26 ;  /* 0x00000008ff217819 */ /* 0x000fe4000001161a */
[----:B------:R-:W-:Y:S02]  /*6cb0*/  LOP3.LUT R26, R27, 0xf000f0, RZ, 0xc0, !PT ;  /* 0x00f000f01b1a7812 */ /* 0x000fe400078ec0ff */
[----:B------:R-:W-:Y:S02]  /*6cc0*/  SHF.R.U32.HI R17, RZ, 0x8, R25 ;  /* 0x00000008ff117819 */ /* 0x000fe40000011619 */
[----:B------:R-:W-:Y:S02]  /*6cd0*/  SHF.R.U32.HI R36, RZ, 0x8, R27 ;  /* 0x00000008ff247819 */ /* 0x000fe4000001161b */
[C---:B------:R-:W-:Y:S02]  /*6ce0*/  LOP3.LUT R12, R25.reuse, 0xf000f, RZ, 0xc0, !PT ;  /* 0x000f000f190c7812 */ /* 0x040fe400078ec0ff */
[----:B------:R-:W-:-:S02]  /*6cf0*/  LOP3.LUT R13, R25, 0xf000f0, RZ, 0xc0, !PT ;  /* 0x00f000f0190d7812 */ /* 0x000fc400078ec0ff */
[----:B------:R-:W-:Y:S02]  /*6d00*/  LOP3.LUT R25, R24, 0x64006400, RZ, 0xfc, !PT ;  /* 0x6400640018197812 */ /* 0x000fe400078efcff */
[----:B------:R-:W-:Y:S02]  /*6d10*/  LOP3.LUT R37, R26, 0x64006400, RZ, 0xfc, !PT ;  /* 0x640064001a257812 */ /* 0x000fe400078efcff */
[----:B------:R-:W-:Y:S01]  /*6d20*/  LOP3.LUT R21, R10, 0x64006400, RZ, 0xfc, !PT ;  /* 0x640064000a157812 */ /* 0x000fe200078efcff */
[-C--:B------:R-:W-:Y:S01]  /*6d30*/  HFMA2 R25, R25, R16.reuse.H0_H0, -72, -72 ;  /* 0xd480d48019197431 */ /* 0x080fe20000040010 */
[----:B------:R-:W-:Y:S02]  /*6d40*/  LOP3.LUT R24, R17, 0xf000f0, RZ, 0xc0, !PT ;  /* 0x00f000f011187812 */ /* 0x000fe400078ec0ff */
[----:B------:R-:W-:Y:S01]  /*6d50*/  LOP3.LUT R26, R33, 0xf000f0, RZ, 0xc0, !PT ;  /* 0x00f000f0211a7812 */ /* 0x000fe200078ec0ff */
[----:B------:R-:W-:Y:S01]  /*6d60*/  HFMA2 R21, R21, R16.H0_H0, -72, -72 ;  /* 0xd480d48015157431 */ /* 0x000fe20000040010 */
        /* <DEDUP_REMOVED lines=32> */
[----:B------:R-:W-:Y:S02]  /*6f70*/  HADD2 R37, R37, -1032, -1032 ;  /* 0xe408e40825257430 */ /* 0x000fe40000000000 */
[----:B------:R-:W-:Y:S01]  /*6f80*/  HADD2 R38, R38, -1032, -1032 ;  /* 0xe408e40826267430 */ /* 0x000fe20000000000 */
[----:B------:R-:W-:Y:S06]  /*6f90*/  @!P3 BRA `(.L_x_392) ;  /* 0x000000040068b947 */ /* 0x000fec0003800000 */
[----:B------:R-:W0:Y:S01]  /*6fa0*/  LDS.64 R12, [UR4+0x30] ;  /* 0x00003004ff0c7984 */ /* 0x000e220008000a00 */
[----:B------:R-:W-:Y:S02]  /*6fb0*/  HADD2.F32 R41, -RZ, R31.H0_H0 ;  /* 0x2000001fff297230 */ /* 0x000fe40000004100 */
        /* <DEDUP_REMOVED lines=88> */
.L_x_392:
[----:B------:R-:W-:Y:S05]  /*7540*/  @!P2 BRA `(.L_x_393) ;  /* 0x00000010005ca947 */ /* 0x000fea0003800000 */
[----:B------:R-:W-:Y:S02]  /*7550*/  PRMT R9, R91, 0x9910, RZ ;  /* 0x000099105b097816 */ /* 0x000fe400000000ff */
[----:B------:R-:W-:Y:S02]  /*7560*/  ISETP.NE.AND P4, PT, R95, 0x2, PT ;  /* 0x000000025f00780c */ /* 0x000fe40003f85270 */
        /* <DEDUP_REMOVED lines=92> */
.L_x_394:
        /* <DEDUP_REMOVED lines=94> */
.L_x_395:
        /* <DEDUP_REMOVED lines=26> */
[-C--:B------:R-:W-:Y:S01]  /*82b0*/  FFMA.FTZ R11, R11, R41.reuse, R10 ;  /* 0x000000290b0b7223 */ /* 0x080fe2000001000a */
[----:B------:R-:W-:Y:S02]  /*82c0*/  HADD2.F32 R10, -RZ, R21.H1_H1 ;  /* 0x30000015ff0a7230 */ /* 0x000fe40000004100 */
        /* <DEDUP_REMOVED lines=8> */
[-C--:B------:R-:W-:Y:S01]  /*8350*/  FFMA.FTZ R11, R24, R42.reuse, R11 ;  /* 0x0000002a180b7223 */ /* 0x080fe2000001000b */
[----:B-1----:R-:W-:Y:S02]  /*8360*/  HADD2.F32 R10, -RZ, R16.H0_H0 ;  /* 0x20000010ff0a7230 */ /* 0x002fe40000004100 */
[-C--:B------:R-:W-:Y:S01]  /*8370*/  FFMA.FTZ R13, R32, R42.reuse, R13 ;  /* 0x0000002a200d7223 */ /* 0x080fe2000001000d */
[----:B------:R-:W-:Y:S02]  /*8380*/  HADD2.F32 R24, -RZ, R35.H0_H0 ;  /* 0x20000023ff187230 */ /* 0x000fe40000004100 */
[----:B------:R-:W-:Y:S01]  /*8390*/  FFMA.FTZ R41, R26, R42, R41 ;  /* 0x0000002a1a297223 */ /* 0x000fe20000010029 */
[----:B------:R-:W-:Y:S02]  /*83a0*/  HADD2.F32 R32, -RZ, R36.H0_H0 ;  /* 0x20000024ff207230 */ /* 0x000fe40000004100 */
[----:B------:R-:W-:-:S02]  /*83b0*/  HADD2.F32 R16, -RZ, R16.H1_H1 ;  /* 0x30000010ff107230 */ /* 0x000fc40000004100 */
[-C--:B------:R-:W-:Y:S01]  /*83c0*/  FFMA.FTZ R9, R24, R10.reuse, R9 ;  /* 0x0000000a18097223 */ /* 0x080fe20000010009 */
[----:B------:R-:W-:Y:S02]  /*83d0*/  HADD2.F32 R26, -RZ, R35.H1_H1 ;  /* 0x30000023ff1a7230 */ /* 0x000fe40000004100 */
[----:B------:R-:W-:Y:S01]  /*83e0*/  FFMA.FTZ R11, R32, R10, R11 ;  /* 0x0000000a200b7223 */ /* 0x000fe2000001000b */
[--C-:B------:R-:W-:Y:S02]  /*83f0*/  HADD2.F32 R34, -RZ, R37.reuse.H0_H0 ;  /* 0x20000025ff227230 */ /* 0x100fe40000004100 */
        /* <DEDUP_REMOVED lines=44> */
.L_x_393:
        /* <DEDUP_REMOVED lines=8> */
.L_x_379:
        /* <DEDUP_REMOVED lines=10> */
.L_x_402:
[----:B------:R-:W0:Y:S01]  /*87e0*/  LDC R85, c[0x0][0x3ac] ;  /* 0x0000eb00ff557b82 */ /* 0x000e220000000800 */
[----:B------:R-:W-:Y:S01]  /*87f0*/  ISETP.NE.AND P1, PT, R93, R90, PT ;  /* 0x0000005a5d00720c */ /* 0x000fe20003f25270 */
[----:B------:R-:W2:-:S12]  /*8800*/  LDG.E.128.CONSTANT R12, desc[UR8][R26.64] ;  /* 0x000000081a0c7981 */ /* 0x000e98000c1e9d00 */
[----:B------:R-:W-:Y:S01]  /*8810*/  @!P1 LEA R30, R89, R1, 0x3 ;  /* 0x00000001591e9211 */ /* 0x000fe200078e18ff */
[----:B------:R-:W3:Y:S05]  /*8820*/  @!P1 LDG.E.U16.CONSTANT R28, desc[UR8][R86.64] ;  /* 0x00000008561c9981 */ /* 0x000eea000c1e9500 */
[----:B------:R-:W4:Y:S01]  /*8830*/  @!P1 LDL.64 R30, [R30+0x8] ;  /* 0x000008001e1e9983 */ /* 0x000f220000100a00 */
[----:B0-----:R-:W-:-:S05]  /*8840*/  IMAD.WIDE R10, R85, 0x4, R26 ;  /* 0x00000004550a7825 */ /* 0x001fca00078e021a */
[----:B------:R0:W5:Y:S01]  /*8850*/  LDG.E.128.CONSTANT R20, desc[UR8][R10.64] ;  /* 0x000000080a147981 */ /* 0x000162000c1e9d00 */
[----:B------:R-:W-:-:S05]  /*8860*/  IMAD.WIDE R98, R85, 0x4, R10 ;  /* 0x0000000455627825 */ /* 0x000fca00078e020a */
[----:B------:R-:W3:Y:S01]  /*8870*/  LDG.E.128.CONSTANT R16, desc[UR8][R98.64] ;  /* 0x0000000862107981 */ /* 0x000ee2000c1e9d00 */
[----:B------:R-:W-:Y:S01]  /*8880*/  MOV R24, 0x3000 ;  /* 0x0000300000187802 */ /* 0x000fe20000000f00 */
[----:B------:R-:W-:Y:S01]  /*8890*/  HFMA2 R40, -RZ, RZ, 0, 0.015625 ;  /* 0x00002400ff287431 */ /* 0x000fe200000001ff */
[----:B------:R-:W-:Y:S02]  /*88a0*/  ISETP.NE.AND P3, PT, R94, RZ, PT ;  /* 0x000000ff5e00720c */ /* 0x000fe40003f65270 */
[----:B------:R-:W-:Y:S02]  /*88b0*/  ISETP.NE.AND P2, PT, R95, 0x1, PT ;  /* 0x000000015f00780c */ /* 0x000fe40003f45270 */
[----:B------:R-:W-:Y:S02]  /*88c0*/  @!P1 IADD3 R101, PT, PT, R89, 0x1, RZ ;  /* 0x0000000159659810 */ /* 0x000fe40007ffe0ff */
[C---:B--2---:R-:W-:Y:S02]  /*88d0*/  LOP3.LUT R52, R12.reuse, 0x70007, RZ, 0xc0, !PT ;  /* 0x000700070c347812 */ /* 0x044fe400078ec0ff */
[----:B------:R-:W-:-:S02]  /*88e0*/  LOP3.LUT R9, R12, 0x380038, RZ, 0xc0, !PT ;  /* 0x003800380c097812 */ /* 0x000fc400078ec0ff */
[--C-:B------:R-:W-:Y:S02]  /*88f0*/  SHF.R.U32.HI R47, RZ, 0x6, R12.reuse ;  /* 0x00000006ff2f7819 */ /* 0x100fe4000001160c */
[----:B------:R-:W-:Y:S02]  /*8900*/  SHF.R.U32.HI R12, RZ, 0xf, R12 ;  /* 0x0000000fff0c7819 */ /* 0x000fe4000001160c */
[----:B------:R-:W-:Y:S02]  /*8910*/  SHF.R.U32.HI R27, RZ, 0xf, R14 ;  /* 0x0000000fff1b7819 */ /* 0x000fe4000001160e */
[C---:B------:R-:W-:Y:S02]  /*8920*/  LOP3.LUT R53, R13.reuse, 0x70007, RZ, 0xc0, !PT ;  /* 0x000700070d357812 */ /* 0x040fe400078ec0ff */
[----:B------:R-:W-:Y:S02]  /*8930*/  LOP3.LUT R25, R13, 0x380038, RZ, 0xc0, !PT ;  /* 0x003800380d197812 */ /* 0x000fe400078ec0ff */
[----:B----4-:R-:W-:-:S02]  /*8940*/  @!P1 PRMT R97, R30, 0x7610, R97 ;  /* 0x000076101e619816 */ /* 0x010fc40000000061 */
[----:B------:R-:W-:Y:S02]  /*8950*/  @!P1 PRMT R100, R31, 0x7610, R100 ;  /* 0x000076101f649816 */ /* 0x000fe40000000064 */
[----:B------:R-:W-:Y:S02]  /*8960*/  @!P1 PRMT R97, R97, 0x7610, R30 ;  /* 0x0000761061619816 */ /* 0x000fe4000000001e */
[--C-:B------:R-:W-:Y:S02]  /*8970*/  SHF.R.U32.HI R48, RZ, 0x6, R13.reuse ;  /* 0x00000006ff307819 */ /* 0x100fe4000001160d */
[----:B0-----:R-:W-:Y:S02]  /*8980*/  SHF.R.U32.HI R10, RZ, 0xf, R13 ;  /* 0x0000000fff0a7819 */ /* 0x001fe4000001160d */
[----:B------:R-:W-:Y:S02]  /*8990*/  SHF.R.U32.HI R30, RZ, 0xf, R15 ;  /* 0x0000000fff1e7819 */ /* 0x000fe4000001160f */
[----:B-----5:R-:W-:-:S02]  /*89a0*/  LOP3.LUT R39, R20, 0x70007, RZ, 0xc0, !PT ;  /* 0x0007000714277812 */ /* 0x020fc400078ec0ff */
[----:B------:R-:W-:Y:S02]  /*89b0*/  LOP3.LUT R11, R20, 0x380038, RZ, 0xc0, !PT ;  /* 0x00380038140b7812 */ /* 0x000fe400078ec0ff */
[--C-:B------:R-:W-:Y:S02]  /*89c0*/  SHF.R.U32.HI R29, RZ, 0x6, R20.reuse ;  /* 0x00000006ff1d7819 */ /* 0x100fe40000011614 */
[----:B------:R-:W-:Y:S02]  /*89d0*/  SHF.R.U32.HI R13, RZ, 0xe, R20 ;  /* 0x0000000eff0d7819 */ /* 0x000fe40000011614 */
[----:B------:R-:W-:Y:S02]  /*89e0*/  LOP3.LUT R12, R12, 0x10001, RZ, 0xc0, !PT ;  /* 0x000100010c0c7812 */ /* 0x000fe400078ec0ff */
[C---:B------:R-:W-:Y:S02]  /*89f0*/  LOP3.LUT R43, R22.reuse, 0x70007, RZ, 0xc0, !PT ;  /* 0x00070007162b7812 */ /* 0x040fe400078ec0ff */
[----:B------:R-:W-:-:S02]  /*8a00*/  LOP3.LUT R20, R22, 0x380038, RZ, 0xc0, !PT ;  /* 0x0038003816147812 */ /* 0x000fc400078ec0ff */
[----:B------:R-:W-:Y:S02]  /*8a10*/  SHF.R.U32.HI R35, RZ, 0x6, R22 ;  /* 0x00000006ff237819 */ /* 0x000fe40000011616 */
[C---:B------:R-:W-:Y:S02]  /*8a20*/  LOP3.LUT R54, R14.reuse, 0x70007, RZ, 0xc0, !PT ;  /* 0x000700070e367812 */ /* 0x040fe400078ec0ff */
[----:B------:R-:W-:Y:S02]  /*8a30*/  LOP3.LUT R26, R14, 0x380038, RZ, 0xc0, !PT ;  /* 0x003800380e1a7812 */ /* 0x000fe400078ec0ff */
[----:B------:R-:W-:Y:S02]  /*8a40*/  SHF.R.U32.HI R51, RZ, 0x6, R14 ;  /* 0x00000006ff337819 */ /* 0x000fe4000001160e */
[----:B------:R-:W-:Y:S02]  /*8a50*/  SHF.R.U32.HI R22, RZ, 0xe, R22 ;  /* 0x0000000eff167819 */ /* 0x000fe40000011616 */
[----:B------:R-:W-:-:S02]  /*8a60*/  LOP3.LUT R50, R23, 0x70007, RZ, 0xc0, !PT ;  /* 0x0007000717327812 */ /* 0x000fc400078ec0ff */
[----:B------:R-:W-:Y:S02]  /*8a70*/  LOP3.LUT R58, R23, 0x380038, RZ, 0xc0, !PT ;  /* 0x00380038173a7812 */ /* 0x000fe400078ec0ff */
[----:B------:R-:W-:Y:S02]  /*8a80*/  SHF.R.U32.HI R44, RZ, 0x6, R23 ;  /* 0x00000006ff2c7819 */ /* 0x000fe40000011617 */
[----:B------:R-:W-:Y:S02]  /*8a90*/  LOP3.LUT R27, R27, 0x10001, RZ, 0xc0, !PT ;  /* 0x000100011b1b7812 */ /* 0x000fe400078ec0ff */
[----:B------:R-:W-:Y:S02]  /*8aa0*/  @!P1 PRMT R100, R100, 0x7610, R31 ;  /* 0x0000761064649816 */ /* 0x000fe4000000001f */
[----:B------:R-:W-:Y:S02]  /*8ab0*/  SHF.R.U32.HI R23, RZ, 0xe, R23 ;  /* 0x0000000eff177819 */ /* 0x000fe40000011617 */
[----:B------:R-:W-:-:S02]  /*8ac0*/  LOP3.LUT R14, R10, 0x10001, RZ, 0xc0, !PT ;  /* 0x000100010a0e7812 */ /* 0x000fc400078ec0ff */
[----:B------:R-:W-:Y:S02]  /*8ad0*/  LOP3.LUT R30, R30, 0x10001, RZ, 0xc0, !PT ;  /* 0x000100011e1e7812 */ /* 0x000fe400078ec0ff */
[----:B------:R-:W-:Y:S02]  /*8ae0*/  LOP3.LUT R10, R12, 0x20002, R13, 0xf8, !PT ;  /* 0x000200020c0a7812 */ /* 0x000fe400078ef80d */
[----:B---3--:R-:W-:Y:S02]  /*8af0*/  SHF.R.U32.HI R31, RZ, 0xd, R16 ;  /* 0x0000000dff1f7819 */ /* 0x008fe40000011610 */
[----:B------:R-:W-:Y:S02]  /*8b00*/  @!P1 IADD3 R90, PT, PT, R28, R93, RZ ;  /* 0x0000005d1c5a9210 */ /* 0x000fe40007ffe0ff */
[C---:B------:R-:W-:Y:S02]  /*8b10*/  LOP3.LUT R66, R15.reuse, 0x70007, RZ, 0xc0, !PT ;  /* 0x000700070f427812 */ /* 0x040fe400078ec0ff */
[----:B------:R-:W-:-:S02]  /*8b20*/  LOP3.LUT R56, R15, 0x380038, RZ, 0xc0, !PT ;  /* 0x003800380f387812 */ /* 0x000fc400078ec0ff */
[----:B------:R-:W-:Y:S02]  /*8b30*/  SHF.R.U32.HI R55, RZ, 0x6, R15 ;  /* 0x00000006ff377819 */ /* 0x000fe4000001160f */
[C---:B------:R-:W-:Y:S02]  /*8b40*/  LOP3.LUT R37, R21.reuse, 0x70007, RZ, 0xc0, !PT ;  /* 0x0007000715257812 */ /* 0x040fe400078ec0ff */
[----:B------:R-:W-:Y:S02]  /*8b50*/  LOP3.LUT R15, R21, 0x380038, RZ, 0xc0, !PT ;  /* 0x00380038150f7812 */ /* 0x000fe400078ec0ff */
[----:B------:R-:W-:Y:S02]  /*8b60*/  SHF.R.U32.HI R28, RZ, 0x6, R21 ;  /* 0x00000006ff1c7819 */ /* 0x000fe40000011615 */
[----:B------:R-:W-:Y:S02]  /*8b70*/  LOP3.LUT R34, R27, 0x20002, R22, 0xf8, !PT ;  /* 0x000200021b227812 */ /* 0x000fe400078ef816 */
[----:B------:R-:W-:-:S02]  /*8b80*/  SHF.R.U32.HI R33, RZ, 0xd, R18 ;  /* 0x0000000dff217819 */ /* 0x000fc40000011612 */
[C---:B------:R-:W-:Y:S02]  /*8b90*/  LOP3.LUT R49, R19.reuse, 0x70007, RZ, 0xc0, !PT ;  /* 0x0007000713317812 */ /* 0x040fe400078ec0ff */
[----:B------:R-:W-:Y:S02]  /*8ba0*/  LOP3.LUT R59, R19, 0x380038, RZ, 0xc0, !PT ;  /* 0x00380038133b7812 */ /* 0x000fe400078ec0ff */
[----:B------:R-:W-:Y:S02]  /*8bb0*/  SHF.R.U32.HI R46, RZ, 0x6, R19 ;  /* 0x00000006ff2e7819 */ /* 0x000fe40000011613 */
[----:B------:R-:W-:Y:S02]  /*8bc0*/  SHF.R.U32.HI R21, RZ, 0xe, R21 ;  /* 0x0000000eff157819 */ /* 0x000fe40000011615 */
[----:B------:R-:W-:Y:S02]  /*8bd0*/  LOP3.LUT R60, R30, 0x20002, R23, 0xf8, !PT ;  /* 0x000200021e3c7812 */ /* 0x000fe400078ef817 */
[----:B------:R-:W-:-:S02]  /*8be0*/  SHF.R.U32.HI R19, RZ, 0xd, R19 ;  /* 0x0000000dff137819 */ /* 0x000fc40000011613 */
[C---:B------:R-:W-:Y:S02]  /*8bf0*/  LOP3.LUT R38, R16.reuse, 0x70007, RZ, 0xc0, !PT ;  /* 0x0007000710267812 */ /* 0x040fe400078ec0ff */
[----:B------:R-:W-:Y:S02]  /*8c00*/  LOP3.LUT R12, R16, 0x380038, RZ, 0xc0, !PT ;  /* 0x00380038100c7812 */ /* 0x000fe400078ec0ff */
[----:B------:R-:W-:Y:S02]  /*8c10*/  SHF.R.U32.HI R30, RZ, 0x6, R16 ;  /* 0x00000006ff1e7819 */ /* 0x000fe40000011610 */
[----:B------:R-:W-:Y:S02]  /*8c20*/  LOP3.LUT R31, R10, 0x40004, R31, 0xf8, !PT ;  /* 0x000400040a1f7812 */ /* 0x000fe400078ef81f */
[----:B------:R-:W-:Y:S02]  /*8c30*/  LOP3.LUT R13, R48, 0x380038, RZ, 0xc0, !PT ;  /* 0x00380038300d7812 */ /* 0x000fe400078ec0ff */
[----:B------:R-:W-:-:S02]  /*8c40*/  LOP3.LUT R10, R47, 0x380038, RZ, 0xc0, !PT ;  /* 0x003800382f0a7812 */ /* 0x000fc400078ec0ff */
[----:B------:R-:W-:Y:S02]  /*8c50*/  LOP3.LUT R16, R51, 0x380038, RZ, 0xc0, !PT ;  /* 0x0038003833107812 */ /* 0x000fe400078ec0ff */
[----:B------:R-:W-:Y:S02]  /*8c60*/  LOP3.LUT R33, R34, 0x40004, R33, 0xf8, !PT ;  /* 0x0004000422217812 */ /* 0x000fe400078ef821 */
[----:B------:R-:W-:Y:S02]  /*8c70*/  LOP3.LUT R21, R14, 0x20002, R21, 0xf8, !PT ;  /* 0x000200020e157812 */ /* 0x000fe400078ef815 */
[----:B------:R-:W-:Y:S02]  /*8c80*/  LOP3.LUT R34, R60, 0x40004, R19, 0xf8, !PT ;  /* 0x000400043c227812 */ /* 0x000fe400078ef813 */
[C---:B------:R-:W-:Y:S02]  /*8c90*/  LOP3.LUT R41, R17.reuse, 0x70007, RZ, 0xc0, !PT ;  /* 0x0007000711297812 */ /* 0x040fe400078ec0ff */
[----:B------:R-:W-:-:S02]  /*8ca0*/  LOP3.LUT R14, R17, 0x380038, RZ, 0xc0, !PT ;  /* 0x00380038110e7812 */ /* 0x000fc400078ec0ff */
[--C-:B------:R-:W-:Y:S02]  /*8cb0*/  SHF.R.U32.HI R36, RZ, 0x6, R17.reuse ;  /* 0x00000006ff247819 */ /* 0x100fe40000011611 */
[----:B------:R-:W-:Y:S02]  /*8cc0*/  SHF.R.U32.HI R32, RZ, 0xd, R17 ;  /* 0x0000000dff207819 */ /* 0x000fe40000011611 */
[----:B------:R-:W-:Y:S02]  /*8cd0*/  LOP3.LUT R25, R25, 0x64006400, RZ, 0xfc, !PT ;  /* 0x6400640019197812 */ /* 0x000fe400078efcff */
[----:B------:R-:W-:Y:S02]  /*8ce0*/  LOP3.LUT R19, R56, 0x64006400, RZ, 0xfc, !PT ;  /* 0x6400640038137812 */ /* 0x000fe400078efcff */
[----:B------:R-:W-:Y:S02]  /*8cf0*/  LOP3.LUT R13, R13, 0x64006400, RZ, 0xfc, !PT ;  /* 0x640064000d0d7812 */ /* 0x000fe400078efcff */
[----:B------:R-:W-:-:S02]  /*8d00*/  LOP3.LUT R45, R18, 0x70007, RZ, 0xc0, !PT ;  /* 0x00070007122d7812 */ /* 0x000fc400078ec0ff */
[----:B------:R-:W-:Y:S02]  /*8d10*/  LOP3.LUT R22, R18, 0x380038, RZ, 0xc0, !PT ;  /* 0x0038003812167812 */ /* 0x000fe400078ec0ff */
[----:B------:R-:W-:Y:S02]  /*8d20*/  SHF.R.U32.HI R42, RZ, 0x6, R18 ;  /* 0x00000006ff2a7819 */ /* 0x000fe40000011612 */
[----:B------:R-:W-:Y:S02]  /*8d30*/  LOP3.LUT R9, R9, 0x64006400, RZ, 0xfc, !PT ;  /* 0x6400640009097812 */ /* 0x000fe400078efcff */
[----:B------:R-:W-:Y:S02]  /*8d40*/  LOP3.LUT R75, R10, 0x64006400, RZ, 0xfc, !PT ;  /* 0x640064000a4b7812 */ /* 0x000fe400078efcff */
[----:B------:R-:W-:Y:S02]  /*8d50*/  LOP3.LUT R17, R16, 0x64006400, RZ, 0xfc, !PT ;  /* 0x6400640010117812 */ /* 0x000fe400078efcff */
[----:B------:R-:W-:-:S02]  /*8d60*/  LOP3.LUT R18, R55, 0x380038, RZ, 0xc0, !PT ;  /* 0x0038003837127812 */ /* 0x000fc400078ec0ff */
        /* <DEDUP_REMOVED lines=19> */
[-C--:B------:R-:W-:Y:S01]  /*8ea0*/  HFMA2 R56, R17, R24.reuse.H0_H0, -132, -132 ;  /* 0xd820d82011387431 */ /* 0x080fe20000040018 */
        /* <DEDUP_REMOVED lines=13> */
[-C--:B------:R-:W-:Y:S02]  /*8f80*/  HFMA2 R58, R11, R24.reuse.H0_H0, -132, -132 ;  /* 0xd820d8200b3a7431 */ /* 0x080fe40000040018 */
[-C--:B------:R-:W-:Y:S02]  /*8f90*/  HFMA2 R59, R15, R24.reuse.H0_H0, -132, -132 ;  /* 0xd820d8200f3b7431 */ /* 0x080fe40000040018 */
[-C--:B------:R-:W-:Y:S02]  /*8fa0*/  HFMA2 R10, R19, R24.reuse.H0_H0, -132, -132 ;  /* 0xd820d820130a7431 */ /* 0x080fe40000040018 */
        /* <DEDUP_REMOVED lines=8> */
[-C--:B------:R-:W-:Y:S01]  /*9030*/  HFMA2 R14, R21, R24.reuse.H0_H0, -132, -132 ;  /* 0xd820d820150e7431 */ /* 0x080fe20000040018 */
[----:B------:R-:W-:Y:S01]  /*9040*/  LOP3.LUT R21, R47, 0x1c001c0, RZ, 0xc0, !PT ;  /* 0x01c001c02f157812 */ /* 0x000fe200078ec0ff */
        /* <DEDUP_REMOVED lines=84> */
[----:B------:R-:W-:Y:S02]  /*9590*/  HFMA2 R40, R73, R40.H0_H0, -20, -20 ;  /* 0xcd00cd0049287431 */ /* 0x000fe40000040028 */
        /* <DEDUP_REMOVED lines=101> */
.L_x_398:
[----:B------:R-:W-:Y:S01]  /*9bf0*/  @!P1 MOV R89, R101 ;  /* 0x0000006500599202 */ /* 0x000fe20000000f00 */
[----:B------:R-:W-:Y:S06]  /*9c00*/  @!P2 BRA `(.L_x_399) ;  /* 0x0000000c00b4a947 */ /* 0x000fec0003800000 */
[----:B------:R-:W-:Y:S02]  /*9c10*/  PRMT R28, R91, 0x9910, RZ ;  /* 0x000099105b1c7816 */ /* 0x000fe400000000ff */
[----:B------:R-:W-:Y:S02]  /*9c20*/  ISETP.NE.AND P3, PT, R95, 0x2, PT ;  /* 0x000000025f00780c */ /* 0x000fe40003f65270 */
        /* <DEDUP_REMOVED lines=78> */
.L_x_400:
[----:B------:R-:W-:Y:S05]  /*a110*/  @!P3 BRA `(.L_x_399) ;  /* 0x000000080070b947 */ /* 0x000fea0003800000 */
        /* <DEDUP_REMOVED lines=79> */
.L_x_401:
        /* <DEDUP_REMOVED lines=77> */
.L_x_399:
[----:B------:R-:W-:Y:S01]  /*aae0*/  IADD3 R93, PT, PT, R93, 0x20, RZ ;  /* 0x000000205d5d7810 */ /* 0x000fe20007ffe0ff */
[----:B------:R-:W-:Y:S01]  /*aaf0*/  UIADD3 UR4, UPT, UPT, UR4, 0x40, URZ ;  /* 0x0000004004047890 */ /* 0x000fe2000fffe0ff */
[----:B------:R-:W-:Y:S01]  /*ab00*/  IADD3 R86, P3, PT, R86, 0x80, RZ ;  /* 0x0000008056567810 */ /* 0x000fe20007f7e0ff */
[----:B------:R-:W-:Y:S01]  /*ab10*/  IMAD.WIDE R26, R85, 0x4, R98 ;  /* 0x00000004551a7825 */ /* 0x000fe200078e0262 */
[----:B------:R-:W-:Y:S02]  /*ab20*/  ISETP.GE.AND P1, PT, R93, R88, PT ;  /* 0x000000585d00720c */ /* 0x000fe40003f26270 */
[----:B------:R-:W-:-:S11]  /*ab30*/  IADD3.X R87, PT, PT, RZ, R87, RZ, P3, !PT ;  /* 0x00000057ff577210 */ /* 0x000fd60001ffe4ff */
[----:B------:R-:W-:Y:S05]  /*ab40*/  @!P1 BRA `(.L_x_402) ;  /* 0xffffffdc00249947 */ /* 0x000fea000383ffff */
.L_x_397:
        /* <DEDUP_REMOVED lines=13> */
.L_x_406:
[----:B------:R-:W0:Y:S02]  /*ac20*/  LDS R8, [R10] ;  /* 0x000000000a087984 */ /* 0x000e240000000800 */
[----:B0-----:R-:W-:-:S05]  /*ac30*/  HADD2 R9, R8, R11 ;  /* 0x0000000b08097230 */ /* 0x001fca0000000000 */
[----:B------:R-:W0:Y:S02]  /*ac40*/  ATOMS.CAST.SPIN P0, [R10], R8, R9 ;  /* 0x000000080a00758d */ /* 0x000e240001800009 */
[----:B0-----:R-:W-:Y:S05]  /*ac50*/  @!P0 BRA `(.L_x_406) ;  /* 0xfffffffc00f08947 */ /* 0x001fea000383ffff */
[----:B------:R-:W-:Y:S05]  /*ac60*/  BRA `(.L_x_404) ;  /* 0x00000000000c7947 */ /* 0x000fea0003800000 */
.L_x_405:
[----:B------:R-:W2:Y:S02]  /*ac70*/  LD.E R8, desc[UR8][R12.64] ;  /* 0x000000080c087980 */ /* 0x000ea4000c101900 */
[----:B--2---:R-:W-:-:S05]  /*ac80*/  IADD3 R9, PT, PT, R9, R8, RZ ;  /* 0x0000000809097210 */ /* 0x004fca0007ffe0ff */
[----:B------:R0:W-:Y:S02]  /*ac90*/  ST.E desc[UR8][R12.64], R9 ;  /* 0x000000090c007985 */ /* 0x0001e4000c101908 */
.L_x_404:
[----:B------:R-:W-:Y:S05]  /*aca0*/  BSYNC.RECONVERGENT B0 ;  /* 0x0000000000007941 */ /* 0x000fea0003800200 */
.L_x_403:
[----:B------:R1:W-:Y:S01]  /*acb0*/  ATOM.E.ADD.F16x2.RN.STRONG.GPU P0, RZ, desc[UR8][R12.64+0x4], R14 ;  /* 0x8000040e0cff79a2 */ /* 0x0003e2000c10e108 */
[----:B------:R-:W-:Y:S04]  /*acc0*/  BSSY.RECONVERGENT B0, `(.L_x_407) ;  /* 0x000000e000007945 */ /* 0x000fe80003800200 */
[----:B-1----:R-:W-:Y:S05]  /*acd0*/  @P0 BRA `(.L_x_408) ;  /* 0x0000000000300947 */ /* 0x002fea0003800000 */
[----:B------:R-:W1:Y:S02]  /*ace0*/  QSPC.E.S P0, RZ, [R12+0x4] ;  /* 0x000004000cff73aa */ /* 0x000e640000000500 */
[----:B-1----:R-:W-:Y:S05]  /*acf0*/  @!P0 BRA `(.L_x_409) ;  /* 0x00000000001c8947 */ /* 0x002fea0003800000 */
[----:B------:R-:W-:-:S04]  /*ad00*/  MOV R8, R12 ;  /* 0x0000000c00087202 */ /* 0x000fc80000000f00 */
[----:B------:R-:W-:-:S07]  /*ad10*/  MOV R10, R8 ;  /* 0x00000008000a7202 */ /* 0x000fce0000000f00 */
.L_x_410:
[----:B------:R-:W0:Y:S02]  /*ad20*/  LDS R8, [R10+0x4] ;  /* 0x000004000a087984 */ /* 0x000e240000000800 */
[----:B0-----:R-:W-:-:S05]  /*ad30*/  HFMA2 R9, R8, 1, 1, R7 ;  /* 0x3c003c0008097831 */ /* 0x001fca0000000007 */
[----:B------:R-:W0:Y:S02]  /*ad40*/  ATOMS.CAST.SPIN P0, [R10+0x4], R8, R9 ;  /* 0x000004080a00758d */ /* 0x000e240001800009 */
[----:B0-----:R-:W-:Y:S05]  /*ad50*/  @!P0 BRA `(.L_x_410) ;  /* 0xfffffffc00f08947 */ /* 0x001fea000383ffff */
[----:B------:R-:W-:Y:S05]  /*ad60*/  BRA `(.L_x_408) ;  /* 0x00000000000c7947 */ /* 0x000fea0003800000 */
.L_x_409:
[----:B------:R-:W2:Y:S02]  /*ad70*/  LD.E R7, desc[UR8][R12.64+0x4] ;  /* 0x000004080c077980 */ /* 0x000ea4000c101900 */
[----:B--2---:R-:W-:-:S05]  /*ad80*/  IADD3 R7, PT, PT, R14, R7, RZ ;  /* 0x000000070e077210 */ /* 0x004fca0007ffe0ff */
[----:B------:R1:W-:Y:S02]  /*ad90*/  ST.E desc[UR8][R12.64+0x4], R7 ;  /* 0x000004070c007985 */ /* 0x0003e4000c101908 */
.L_x_408:
[----:B------:R-:W-:Y:S05]  /*ada0*/  BSYNC.RECONVERGENT B0 ;  /* 0x0000000000007941 */ /* 0x000fea0003800200 */
.L_x_407:
        /* <DEDUP_REMOVED lines=12> */
.L_x_414:
[----:B------:R-:W0:Y:S02]  /*ae70*/  LDS R6, [R8] ;  /* 0x0000000008067984 */ /* 0x000e240000000800 */
[----:B0-----:R-:W-:-:S05]  /*ae80*/  HADD2 R7, R6, R9 ;  /* 0x0000000906077230 */ /* 0x001fca0000000000 */
[----:B------:R-:W0:Y:S02]  /*ae90*/  ATOMS.CAST.SPIN P0, [R8], R6, R7 ;  /* 0x000000060800758d */ /* 0x000e240001800007 */
[----:B0-----:R-:W-:Y:S05]  /*aea0*/  @!P0 BRA `(.L_x_414) ;  /* 0xfffffffc00f08947 */ /* 0x001fea000383ffff */
[----:B------:R-:W-:Y:S05]  /*aeb0*/  BRA `(.L_x_412) ;  /* 0x00000000000c7947 */ /* 0x000fea0003800000 */
.L_x_413:
[----:B------:R-:W2:Y:S02]  /*aec0*/  LD.E R6, desc[UR8][R12.64] ;  /* 0x000000080c067980 */ /* 0x000ea4000c101900 */
[----:B--2---:R-:W-:-:S05]  /*aed0*/  IADD3 R7, PT, PT, R7, R6, RZ ;  /* 0x0000000607077210 */ /* 0x004fca0007ffe0ff */
[----:B------:R0:W-:Y:S02]  /*aee0*/  ST.E desc[UR8][R12.64], R7 ;  /* 0x000000070c007985 */ /* 0x0001e4000c101908 */
.L_x_412:
[----:B------:R-:W-:Y:S05]  /*aef0*/  BSYNC.RECONVERGENT B0 ;  /* 0x0000000000007941 */ /* 0x000fea0003800200 */
.L_x_411:
[----:B------:R1:W-:Y:S01]  /*af00*/  ATOM.E.ADD.F16x2.RN.STRONG.GPU P0, RZ, desc[UR8][R12.64+0x4], R10 ;  /* 0x8000040a0cff79a2 */ /* 0x0003e2000c10e108 */
[----:B------:R-:W-:Y:S04]  /*af10*/  BSSY.RECONVERGENT B0, `(.L_x_415) ;  /* 0x000000e000007945 */ /* 0x000fe80003800200 */
[----:B-1----:R-:W-:Y:S05]  /*af20*/  @P0 BRA `(.L_x_416) ;  /* 0x0000000000300947 */ /* 0x002fea0003800000 */
[----:B------:R-:W1:Y:S02]  /*af30*/  QSPC.E.S P0, RZ, [R12+0x4] ;  /* 0x000004000cff73aa */ /* 0x000e640000000500 */
[----:B-1----:R-:W-:Y:S05]  /*af40*/  @!P0 BRA `(.L_x_417) ;  /* 0x00000000001c8947 */ /* 0x002fea0003800000 */
[----:B------:R-:W-:-:S04]  /*af50*/  MOV R6, R12 ;  /* 0x0000000c00067202 */ /* 0x000fc80000000f00 */
[----:B------:R-:W-:-:S07]  /*af60*/  MOV R8, R6 ;  /* 0x0000000600087202 */ /* 0x000fce0000000f00 */
.L_x_418:
[----:B------:R-:W0:Y:S02]  /*af70*/  LDS R6, [R8+0x4] ;  /* 0x0000040008067984 */ /* 0x000e240000000800 */
[----:B0-----:R-:W-:-:S05]  /*af80*/  HFMA2 R7, R6, 1, 1, R5 ;  /* 0x3c003c0006077831 */ /* 0x001fca0000000005 */
[----:B------:R-:W0:Y:S02]  /*af90*/  ATOMS.CAST.SPIN P0, [R8+0x4], R6, R7 ;  /* 0x000004060800758d */ /* 0x000e240001800007 */
[----:B0-----:R-:W-:Y:S05]  /*afa0*/  @!P0 BRA `(.L_x_418) ;  /* 0xfffffffc00f08947 */ /* 0x001fea000383ffff */
[----:B------:R-:W-:Y:S05]  /*afb0*/  BRA `(.L_x_416) ;  /* 0x00000000000c7947 */ /* 0x000fea0003800000 */
.L_x_417:
[----:B------:R-:W2:Y:S02]  /*afc0*/  LD.E R5, desc[UR8][R12.64+0x4] ;  /* 0x000004080c057980 */ /* 0x000ea4000c101900 */
[----:B--2---:R-:W-:-:S05]  /*afd0*/  IADD3 R5, PT, PT, R10, R5, RZ ;  /* 0x000000050a057210 */ /* 0x004fca0007ffe0ff */
[----:B------:R1:W-:Y:S02]  /*afe0*/  ST.E desc[UR8][R12.64+0x4], R5 ;  /* 0x000004050c007985 */ /* 0x0003e4000c101908 */
.L_x_416:
[----:B------:R-:W-:Y:S05]  /*aff0*/  BSYNC.RECONVERGENT B0 ;  /* 0x0000000000007941 */ /* 0x000fea0003800200 */
.L_x_415:
        /* <DEDUP_REMOVED lines=13> */
.L_x_422:
[----:B------:R-:W0:Y:S02]  /*b0d0*/  LDS R4, [R6] ;  /* 0x0000000006047984 */ /* 0x000e240000000800 */
[----:B0-----:R-:W-:-:S05]  /*b0e0*/  HADD2 R5, R4, R7 ;  /* 0x0000000704057230 */ /* 0x001fca0000000000 */
[----:B------:R-:W0:Y:S02]  /*b0f0*/  ATOMS.CAST.SPIN P0, [R6], R4, R5 ;  /* 0x000000040600758d */ /* 0x000e240001800005 */
[----:B0-----:R-:W-:Y:S05]  /*b100*/  @!P0 BRA `(.L_x_422) ;  /* 0xfffffffc00f08947 */ /* 0x001fea000383ffff */
[----:B------:R-:W-:Y:S05]  /*b110*/  BRA `(.L_x_420) ;  /* 0x00000000000c7947 */ /* 0x000fea0003800000 */
.L_x_421:
[----:B------:R-:W2:Y:S02]  /*b120*/  LD.E R4, desc[UR8][R12.64] ;  /* 0x000000080c047980 */ /* 0x000ea4000c101900 */
[----:B--2---:R-:W-:-:S05]  /*b130*/  IADD3 R5, PT, PT, R5, R4, RZ ;  /* 0x0000000405057210 */ /* 0x004fca0007ffe0ff */
[----:B------:R0:W-:Y:S02]  /*b140*/  ST.E desc[UR8][R12.64], R5 ;  /* 0x000000050c007985 */ /* 0x0001e4000c101908 */
.L_x_420:
[----:B------:R-:W-:Y:S05]  /*b150*/  BSYNC.RECONVERGENT B0 ;  /* 0x0000000000007941 */ /* 0x000fea0003800200 */
.L_x_419:
[----:B------:R1:W-:Y:S01]  /*b160*/  ATOM.E.ADD.F16x2.RN.STRONG.GPU P0, RZ, desc[UR8][R12.64+0x4], R8 ;  /* 0x800004080cff79a2 */ /* 0x0003e2000c10e108 */
[----:B------:R-:W-:Y:S04]  /*b170*/  BSSY.RECONVERGENT B0, `(.L_x_423) ;  /* 0x000000e000007945 */ /* 0x000fe80003800200 */
[----:B-1----:R-:W-:Y:S05]  /*b180*/  @P0 BRA `(.L_x_424) ;  /* 0x0000000000300947 */ /* 0x002fea0003800000 */
[----:B------:R-:W1:Y:S02]  /*b190*/  QSPC.E.S P0, RZ, [R12+0x4] ;  /* 0x000004000cff73aa */ /* 0x000e640000000500 */
[----:B-1----:R-:W-:Y:S05]  /*b1a0*/  @!P0 BRA `(.L_x_425) ;  /* 0x00000000001c8947 */ /* 0x002fea0003800000 */
[----:B------:R-:W-:-:S04]  /*b1b0*/  MOV R4, R12 ;  /* 0x0000000c00047202 */ /* 0x000fc80000000f00 */
[----:B------:R-:W-:-:S07]  /*b1c0*/  MOV R6, R4 ;  /* 0x0000000400067202 */ /* 0x000fce0000000f00 */
.L_x_426:
[----:B------:R-:W0:Y:S02]  /*b1d0*/  LDS R4, [R6+0x4] ;  /* 0x0000040006047984 */ /* 0x000e240000000800 */
[----:B0-----:R-:W-:-:S05]  /*b1e0*/  HFMA2 R5, R4, 1, 1, R3 ;  /* 0x3c003c0004057831 */ /* 0x001fca0000000003 */
[----:B------:R-:W0:Y:S02]  /*b1f0*/  ATOMS.CAST.SPIN P0, [R6+0x4], R4, R5 ;  /* 0x000004040600758d */ /* 0x000e240001800005 */
[----:B0-----:R-:W-:Y:S05]  /*b200*/  @!P0 BRA `(.L_x_426) ;  /* 0xfffffffc00f08947 */ /* 0x001fea000383ffff */
[----:B------:R-:W-:Y:S05]  /*b210*/  BRA `(.L_x_424) ;  /* 0x00000000000c7947 */ /* 0x000fea0003800000 */
.L_x_425:
[----:B------:R-:W2:Y:S02]  /*b220*/  LD.E R3, desc[UR8][R12.64+0x4] ;  /* 0x000004080c037980 */ /* 0x000ea4000c101900 */
[----:B--2---:R-:W-:-:S05]  /*b230*/  IADD3 R3, PT, PT, R8, R3, RZ ;  /* 0x0000000308037210 */ /* 0x004fca0007ffe0ff */
[----:B------:R1:W-:Y:S02]  /*b240*/  ST.E desc[UR8][R12.64+0x4], R3 ;  /* 0x000004030c007985 */ /* 0x0003e4000c101908 */
.L_x_424:
[----:B------:R-:W-:Y:S05]  /*b250*/  BSYNC.RECONVERGENT B0 ;  /* 0x0000000000007941 */ /* 0x000fea0003800200 */
.L_x_423:
        /* <DEDUP_REMOVED lines=13> */
.L_x_430:
[----:B------:R-:W0:Y:S02]  /*b330*/  LDS R2, [R4] ;  /* 0x0000000004027984 */ /* 0x000e240000000800 */
[----:B0-----:R-:W-:-:S05]  /*b340*/  HADD2 R3, R2, R5 ;  /* 0x0000000502037230 */ /* 0x001fca0000000000 */
[----:B------:R-:W0:Y:S02]  /*b350*/  ATOMS.CAST.SPIN P0, [R4], R2, R3 ;  /* 0x000000020400758d */ /* 0x000e240001800003 */
[----:B0-----:R-:W-:Y:S05]  /*b360*/  @!P0 BRA `(.L_x_430) ;  /* 0xfffffffc00f08947 */ /* 0x001fea000383ffff */
[----:B------:R-:W-:Y:S05]  /*b370*/  BRA `(.L_x_428) ;  /* 0x00000000000c7947 */ /* 0x000fea0003800000 */
.L_x_429:
[----:B------:R-:W2:Y:S02]  /*b380*/  LD.E R2, desc[UR8][R12.64] ;  /* 0x000000080c027980 */ /* 0x000ea4000c101900 */
[----:B--2---:R-:W-:-:S05]  /*b390*/  IADD3 R3, PT, PT, R3, R2, RZ ;  /* 0x0000000203037210 */ /* 0x004fca0007ffe0ff */
[----:B------:R0:W-:Y:S02]  /*b3a0*/  ST.E desc[UR8][R12.64], R3 ;  /* 0x000000030c007985 */ /* 0x0001e4000c101908 */
.L_x_428:
[----:B------:R-:W-:Y:S05]  /*b3b0*/  BSYNC.RECONVERGENT B0 ;  /* 0x0000000000007941 */ /* 0x000fea0003800200 */
.L_x_427:
[----:B------:R1:W-:Y:S02]  /*b3c0*/  ATOM.E.ADD.F16x2.RN.STRONG.GPU P0, RZ, desc[UR8][R12.64+0x4], R7 ;  /* 0x800004070cff79a2 */ /* 0x0003e4000c10e108 */
[----:B-1----:R-:W-:Y:S05]  /*b3d0*/  @P0 EXIT ;  /* 0x000000000000094d */ /* 0x002fea0003800000 */
[----:B------:R-:W1:Y:S02]  /*b3e0*/  QSPC.E.S P0, RZ, [R12+0x4] ;  /* 0x000004000cff73aa */ /* 0x000e640000000500 */
[----:B-1----:R-:W-:Y:S05]  /*b3f0*/  @!P0 BRA `(.L_x_431) ;  /* 0x00000000001c8947 */ /* 0x002fea0003800000 */
[----:B------:R-:W-:-:S04]  /*b400*/  MOV R2, R12 ;  /* 0x0000000c00027202 */ /* 0x000fc80000000f00 */
[----:B------:R-:W-:-:S07]  /*b410*/  MOV R4, R2 ;  /* 0x0000000200047202 */ /* 0x000fce0000000f00 */
.L_x_432:
[----:B------:R-:W0:Y:S02]  /*b420*/  LDS R2, [R4+0x4] ;  /* 0x0000040004027984 */ /* 0x000e240000000800 */
[----:B0-----:R-:W-:-:S05]  /*b430*/  HFMA2 R3, R2, 1, 1, R0 ;  /* 0x3c003c0002037831 */ /* 0x001fca0000000000 */
[----:B------:R-:W0:Y:S02]  /*b440*/  ATOMS.CAST.SPIN P0, [R4+0x4], R2, R3 ;  /* 0x000004020400758d */ /* 0x000e240001800003 */
[----:B0-----:R-:W-:Y:S05]  /*b450*/  @!P0 BRA `(.L_x_432) ;  /* 0xfffffffc00f08947 */ /* 0x001fea000383ffff */
[----:B------:R-:W-:Y:S05]  /*b460*/  EXIT ;  /* 0x000000000000794d */ /* 0x000fea0003800000 */
.L_x_431:
[----:B------:R-:W0:Y:S02]  /*b470*/  LD.E R0, desc[UR8][R12.64+0x4] ;  /* 0x000004080c007980 */ /* 0x000e24000c101900 */
[----:B0-----:R-:W-:-:S05]  /*b480*/  IADD3 R3, PT, PT, R7, R0, RZ ;  /* 0x0000000007037210 */ /* 0x001fca0007ffe0ff */
[----:B------:R-:W-:Y:S01]  /*b490*/  ST.E desc[UR8][R12.64+0x4], R3 ;  /* 0x000004030c007985 */ /* 0x000fe2000c101908 */
[----:B------:R-:W-:Y:S05]  /*b4a0*/  EXIT ;  /* 0x000000000000794d */ /* 0x000fea0003800000 */
.L_x_433:
        /* <DEDUP_REMOVED lines=13> */
.L_x_3918:


//--------------------- .text._Z23gemm_half_q_half_kernelILi4ELi14ELb1ELb0ELi64EEvPK6__halfPKjS4_S2_PS0_iiiiPKtS7_iiiiiibS2_i --------------------------
	.section	.text._Z23gemm_half_q_half_kernelILi4ELi14ELb1ELb0ELi64EEvPK6__halfPKjS4_S2_PS0_iiiiPKtS7_iiiiiibS2_i,"ax",@progbits
	.align	128
        .global         _Z23gemm_half_q_half_kernelILi4ELi14ELb1ELb0ELi64EEvPK6__halfPKjS4_S2_PS0_iiiiPKtS7_iiiiiibS2_i
        .type           _Z23gemm_half_q_half_kernelILi4ELi14ELb1ELb0ELi64EEvPK6__halfPKjS4_S2_PS0_iiiiPKtS7_iiiiiibS2_i,@function
        .size           _Z23gemm_half_q_half_kernelILi4ELi14ELb1ELb0ELi64EEvPK6__halfPKjS4_S2_PS0_iiiiPKtS7_iiiiiibS2_i,(.L_x_3919 - _Z23gemm_half_q_half_kernelILi4ELi14ELb1ELb0ELi64EEvPK6__halfPKjS4_S2_PS0_iiiiPKtS7_iiiiiibS2_i)
        .other          _Z23gemm_half_q_half_kernelILi4ELi14ELb1ELb0ELi64EEvPK6__halfPKjS4_S2_PS0_iiiiPKtS7_iiiiiibS2_i,@"STO_CUDA_ENTRY STV_DEFAULT"
_Z23gemm_half_q_half_kernelILi4ELi14ELb1ELb0ELi64EEvPK6__halfPKjS4_S2_PS0_iiiiPKtS7_iiiiiibS2_i:
.text._Z23gemm_half_q_half_kernelILi4ELi14ELb1ELb0ELi64EEvPK6__halfPKjS4_S2_PS0_iiiiPKtS7_iiiiiibS2_i:
        /* <DEDUP_REMOVED lines=37> */
.L_x_434:
        /* <DEDUP_REMOVED lines=41> */
.L_x_440:
        /* <DEDUP_REMOVED lines=32> */
.L_x_439:
        /* <DEDUP_REMOVED lines=20> */
.L_x_441:
[----:B------:R-:W-:-:S13]  /*0820*/  ISETP.EQ.AND P3, PT, R14, RZ, PT ;  /* 0x000000ff0e00720c */ /* 0x000fda0003f62270 */
[----:B------:R-:W-:Y:S05]  /*0830*/  @!P1 BRA P3, `(.L_x_436) ;  /* 0x0000000400789947 */ /* 0x000fea0001800000 */
.L_x_438:
        /* <DEDUP_REMOVED lines=12> */
.L_x_437:
        /* <DEDUP_REMOVED lines=16> */
.L_x_444:
        /* <DEDUP_REMOVED lines=32> */
.L_x_443:
        /* <DEDUP_REMOVED lines=21> */
.L_x_445:
[----:B------:R-:W-:-:S13]  /*0d50*/  ISETP.NE.OR P1, PT, R14, RZ, P1 ;  /* 0x000000ff0e00720c */ /* 0x000fda0000f25670 */
[----:B------:R-:W-:Y:S05]  /*0d60*/  @!P1 BRA `(.L_x_436) ;  /* 0x00000000002c9947 */ /* 0x000fea0003800000 */
.L_x_442:
        /* <DEDUP_REMOVED lines=11> */
.L_x_436:
[----:B------:R-:W-:Y:S05]  /*0e20*/  BSYNC.RECONVERGENT B0 ;  /* 0x0000000000007941 */ /* 0x000fea0003800200 */
.L_x_435:
        /* <DEDUP_REMOVED lines=21> */
.L_x_449:
        /* <DEDUP_REMOVED lines=15> */
.L_x_448:
        /* <DEDUP_REMOVED lines=12> */
.L_x_450:
[----:B------:R-:W-:-:S13]  /*1130*/  ISETP.NE.OR P1, PT, R8, RZ, P1 ;  /* 0x000000ff0800720c */ /* 0x000fda0000f25670 */
[----:B------:R-:W-:Y:S05]  /*1140*/  @!P1 BRA `(.L_x_446) ;  /* 0x00000000001c9947 */ /* 0x000fea0003800000 */
.L_x_447:
[----:B0-----:R-:W0:Y:S02]  /*1150*/  LDC.64 R4, c[0x0][0x3a0] ;  /* 0x0000e800ff047b82 */ /* 0x001e240000000a00 */
.L_x_451:
[C---:B0-----:R-:W-:Y:S01]  /*1160*/  IMAD.WIDE R6, R3.reuse, 0x2, R4 ;  /* 0x0000000203067825 */ /* 0x041fe200078e0204 */
[----:B------:R-:W-:Y:S02]  /*1170*/  IADD3 R8, PT, PT, R8, 0x1, RZ ;  /* 0x0000000108087810 */ /* 0x000fe40007ffe0ff */
[----:B------:R-:W-:Y:S02]  /*1180*/  IADD3 R3, PT, PT, R3, R85, RZ ;  /* 0x0000005503037210 */ /* 0x000fe40007ffe0ff */
[----:B------:R1:W-:Y:S01]  /*1190*/  STG.E.64 desc[UR8][R6.64], RZ ;  /* 0x000000ff06007986 */ /* 0x0003e2000c101b08 */
[----:B------:R-:W-:-:S13]  /*11a0*/  ISETP.NE.AND P1, PT, R8, RZ, PT ;  /* 0x000000ff0800720c */ /* 0x000fda0003f25270 */
[----:B-1----:R-:W-:Y:S05]  /*11b0*/  @P1 BRA `(.L_x_451) ;  /* 0xfffffffc00e81947 */ /* 0x002fea000383ffff */
.L_x_446:
        /* <DEDUP_REMOVED lines=15> */
.L_x_453:
        /* <DEDUP_REMOVED lines=44> */
.L_x_452:
        /* <DEDUP_REMOVED lines=27> */
.L_x_454:
        /* <DEDUP_REMOVED lines=8> */
.L_x_455:
        /* <DEDUP_REMOVED lines=8> */
.L_x_456:
        /* <DEDUP_REMOVED lines=8> */
.L_x_457:
        /* <DEDUP_REMOVED lines=8> */
.L_x_458:
        /* <DEDUP_REMOVED lines=37> */
.L_x_476:
        /* <DEDUP_REMOVED lines=158> */
.L_x_460:
        /* <DEDUP_REMOVED lines=97> */
.L_x_462:
        /* <DEDUP_REMOVED lines=94> */
.L_x_463:
        /* <DEDUP_REMOVED lines=91> */
.L_x_461:
        /* <DEDUP_REMOVED lines=146> */
.L_x_464:
        /* <DEDUP_REMOVED lines=95> */
.L_x_466:
        /* <DEDUP_REMOVED lines=94> */
.L_x_467:
        /* <DEDUP_REMOVED lines=91> */
.L_x_465:
        /* <DEDUP_REMOVED lines=145> */
.L_x_468:
        /* <DEDUP_REMOVED lines=95> */
.L_x_470:
        /* <DEDUP_REMOVED lines=94> */
.L_x_471:
        /* <DEDUP_REMOVED lines=91> */
.L_x_469:
        /* <DEDUP_REMOVED lines=145> */
.L_x_472:
        /* <DEDUP_REMOVED lines=95> */
.L_x_474:
        /* <DEDUP_REMOVED lines=94> */
.L_x_475:
        /* <DEDUP_REMOVED lines=91> */
.L_x_473:
        /* <DEDUP_REMOVED lines=8> */
.L_x_459:
[----:B------:R-:W0:Y:S02]  /*8730*/  LDCU UR5, c[0x0][0x3d8] ;  /* 0x00007b00ff0577ac */ /* 0x000e240008000800 */
[----:B0-----:R-:W-:-:S04]  /*8740*/  VIMNMX R88, PT, PT, R95, UR5, PT ;  /* 0x000000055f587c48 */ /* 0x001fc8000bfe0100 */
[----:B------:R-:W-:-:S13]  /*8750*/  ISETP.GT.AND P1, PT, R88, R93, PT ;  /* 0x0000005d5800720c */ /* 0x000fda0003f24270 */
[----:B------:R-:W-:Y:S05]  /*8760*/  @!P1 BRA `(.L_x_477) ;  /* 0x0000002000fc9947 */ /* 0x000fea0003800000 */
[----:B------:R-:W0:Y:S01]  /*8770*/  LDC.64 R10, c[0x0][0x3b8] ;  /* 0x0000ee00ff0a7b82 */ /* 0x000e220000000a00 */
[----:B------:R-:W-:Y:S01]  /*8780*/  ISETP.EQ.OR P1, PT, R97, 0x3, P0 ;  /* 0x000000036100780c */ /* 0x000fe20000722670 */
[----:B0-----:R-:W-:-:S03]  /*8790*/  IMAD.WIDE.U32 R10, R93, 0x4, R10 ;  /* 0x000000045d0a7825 */ /* 0x001fc600078e000a */
[----:B------:R-:W-:-:S04]  /*87a0*/  IADD3 R86, P2, PT, R10, 0x2, RZ ;  /* 0x000000020a567810 */ /* 0x000fc80007f5e0ff */
[----:B------:R-:W-:-:S09]  /*87b0*/  IADD3.X R87, PT, PT, RZ, R11, RZ, P2, !PT ;  /* 0x0000000bff577210 */ /* 0x000fd200017fe4ff */
.L_x_482:
        /* <DEDUP_REMOVED lines=19> */
[C---:B------:R-:W-:Y:S02]  /*88f0*/  LOP3.LUT R53, R13.reuse, 0x70007, RZ, 0xc0, !PT ;  /* 0x000700070d357812 */ /* 0x040fe400078ec0ff */
[----:B------:R-:W-:Y:S02]  /*8900*/  LOP3.LUT R25, R13, 0x380038, RZ, 0xc0, !PT ;  /* 0x003800380d197812 */ /* 0x000fe400078ec0ff */
[----:B----4-:R-:W-:-:S04]  /*8910*/  @!P3 PRMT R105, R29, 0x7610, R105 ;  /* 0x000076101d69b816 */ /* 0x010fc80000000069 */
[----:B------:R-:W-:Y:S02]  /*8920*/  @!P3 PRMT R105, R105, 0x7610, R29 ;  /* 0x000076106969b816 */ /* 0x000fe4000000001d */
[----:B------:R-:W-:Y:S02]  /*8930*/  SHF.R.U32.HI R29, RZ, 0xf, R15 ;  /* 0x0000000fff1d7819 */ /* 0x000fe4000001160f */
[----:B------:R-:W-:Y:S02]  /*8940*/  @!P3 PRMT R104, R28, 0x7610, R104 ;  /* 0x000076101c68b816 */ /* 0x000fe40000000068 */
[--C-:B------:R-:W-:Y:S02]  /*8950*/  SHF.R.U32.HI R47, RZ, 0x6, R13.reuse ;  /* 0x00000006ff2f7819 */ /* 0x100fe4000001160d */
[----:B0-----:R-:W-:Y:S02]  /*8960*/  SHF.R.U32.HI R10, RZ, 0xf, R13 ;  /* 0x0000000fff0a7819 */ /* 0x001fe4000001160d */
[----:B-----5:R-:W-:-:S02]  /*8970*/  LOP3.LUT R39, R16, 0x70007, RZ, 0xc0, !PT ;  /* 0x0007000710277812 */ /* 0x020fc400078ec0ff */
[----:B------:R-:W-:Y:S02]  /*8980*/  LOP3.LUT R11, R16, 0x380038, RZ, 0xc0, !PT ;  /* 0x00380038100b7812 */ /* 0x000fe400078ec0ff */
[--C-:B------:R-:W-:Y:S02]  /*8990*/  SHF.R.U32.HI R30, RZ, 0x6, R16.reuse ;  /* 0x00000006ff1e7819 */ /* 0x100fe40000011610 */
[----:B------:R-:W-:Y:S02]  /*89a0*/  SHF.R.U32.HI R13, RZ, 0xe, R16 ;  /* 0x0000000eff0d7819 */ /* 0x000fe40000011610 */
[----:B------:R-:W-:Y:S02]  /*89b0*/  SHF.R.U32.HI R16, RZ, 0xe, R19 ;  /* 0x0000000eff107819 */ /* 0x000fe40000011613 */
[----:B------:R-:W-:Y:S02]  /*89c0*/  LOP3.LUT R12, R12, 0x10001, RZ, 0xc0, !PT ;  /* 0x000100010c0c7812 */ /* 0x000fe400078ec0ff */
[----:B------:R-:W-:-:S02]  /*89d0*/  LOP3.LUT R29, R29, 0x10001, RZ, 0xc0, !PT ;  /* 0x000100011d1d7812 */ /* 0x000fc400078ec0ff */
[----:B---3--:R-:W-:Y:S02]  /*89e0*/  @!P3 IADD3 R90, PT, PT, R26, R93, RZ ;  /* 0x0000005d1a5ab210 */ /* 0x008fe40007ffe0ff */
[----:B------:R-:W-:Y:S02]  /*89f0*/  @!P3 PRMT R104, R104, 0x7610, R28 ;  /* 0x000076106868b816 */ /* 0x000fe4000000001c */
[C---:B------:R-:W-:Y:S02]  /*8a00*/  LOP3.LUT R54, R14.reuse, 0x70007, RZ, 0xc0, !PT ;  /* 0x000700070e367812 */ /* 0x040fe400078ec0ff */
[----:B------:R-:W-:Y:S02]  /*8a10*/  LOP3.LUT R26, R14, 0x380038, RZ, 0xc0, !PT ;  /* 0x003800380e1a7812 */ /* 0x000fe400078ec0ff */
[--C-:B------:R-:W-:Y:S02]  /*8a20*/  SHF.R.U32.HI R51, RZ, 0x6, R14.reuse ;  /* 0x00000006ff337819 */ /* 0x100fe4000001160e */
[----:B------:R-:W-:-:S02]  /*8a30*/  SHF.R.U32.HI R27, RZ, 0xf, R14 ;  /* 0x0000000fff1b7819 */ /* 0x000fc4000001160e */
[C---:B------:R-:W-:Y:S02]  /*8a40*/  LOP3.LUT R66, R15.reuse, 0x70007, RZ, 0xc0, !PT ;  /* 0x000700070f427812 */ /* 0x040fe400078ec0ff */
[----:B------:R-:W-:Y:S02]  /*8a50*/  LOP3.LUT R57, R15, 0x380038, RZ, 0xc0, !PT ;  /* 0x003800380f397812 */ /* 0x000fe400078ec0ff */
[----:B------:R-:W-:Y:S02]  /*8a60*/  SHF.R.U32.HI R55, RZ, 0x6, R15 ;  /* 0x00000006ff377819 */ /* 0x000fe4000001160f */
[C---:B------:R-:W-:Y:S02]  /*8a70*/  LOP3.LUT R38, R17.reuse, 0x70007, RZ, 0xc0, !PT ;  /* 0x0007000711267812 */ /* 0x040fe400078ec0ff */
[----:B------:R-:W-:Y:S02]  /*8a80*/  LOP3.LUT R15, R17, 0x380038, RZ, 0xc0, !PT ;  /* 0x00380038110f7812 */ /* 0x000fe400078ec0ff */
[----:B------:R-:W-:-:S02]  /*8a90*/  SHF.R.U32.HI R28, RZ, 0x6, R17 ;  /* 0x00000006ff1c7819 */ /* 0x000fc40000011611 */
[----:B------:R-:W-:Y:S02]  /*8aa0*/  LOP3.LUT R14, R10, 0x10001, RZ, 0xc0, !PT ;  /* 0x000100010a0e7812 */ /* 0x000fe400078ec0ff */
[----:B------:R-:W-:Y:S02]  /*8ab0*/  SHF.R.U32.HI R17, RZ, 0xe, R17 ;  /* 0x0000000eff117819 */ /* 0x000fe40000011611 */
[----:B------:R-:W-:Y:S02]  /*8ac0*/  LOP3.LUT R10, R12, 0x20002, R13, 0xf8, !PT ;  /* 0x000200020c0a7812 */ /* 0x000fe400078ef80d */
[----:B------:R-:W-:Y:S02]  /*8ad0*/  LOP3.LUT R16, R29, 0x20002, R16, 0xf8, !PT ;  /* 0x000200021d107812 */ /* 0x000fe400078ef810 */
[----:B------:R-:W-:Y:S02]  /*8ae0*/  SHF.R.U32.HI R31, RZ, 0xd, R20 ;  /* 0x0000000dff1f7819 */ /* 0x000fe40000011614 */
[----:B------:R-:W-:-:S02]  /*8af0*/  SHF.R.U32.HI R33, RZ, 0xd, R23 ;  /* 0x0000000dff217819 */ /* 0x000fc40000011617 */
[C---:B------:R-:W-:Y:S02]  /*8b00*/  LOP3.LUT R48, R19.reuse, 0x70007, RZ, 0xc0, !PT ;  /* 0x0007000713307812 */ /* 0x040fe400078ec0ff */
[----:B------:R-:W-:Y:S02]  /*8b10*/  LOP3.LUT R58, R19, 0x380038, RZ, 0xc0, !PT ;  /* 0x00380038133a7812 */ /* 0x000fe400078ec0ff */
[----:B------:R-:W-:Y:S02]  /*8b20*/  SHF.R.U32.HI R43, RZ, 0x6, R19 ;  /* 0x00000006ff2b7819 */ /* 0x000fe40000011613 */
[----:B------:R-:W-:Y:S02]  /*8b30*/  LOP3.LUT R17, R14, 0x20002, R17, 0xf8, !PT ;  /* 0x000200020e117812 */ /* 0x000fe400078ef811 */
[----:B------:R-:W-:Y:S02]  /*8b40*/  SHF.R.U32.HI R32, RZ, 0xd, R21 ;  /* 0x0000000dff207819 */ /* 0x000fe40000011615 */
[----:B------:R-:W-:-:S02]  /*8b50*/  LOP3.LUT R31, R10, 0x40004, R31, 0xf8, !PT ;  /* 0x000400040a1f7812 */ /* 0x000fc400078ef81f */
[----:B------:R-:W-:Y:S02]  /*8b60*/  LOP3.LUT R33, R16, 0x40004, R33, 0xf8, !PT ;  /* 0x0004000410217812 */ /* 0x000fe400078ef821 */
[----:B------:R-:W-:Y:S02]  /*8b70*/  LOP3.LUT R13, R47, 0x380038, RZ, 0xc0, !PT ;  /* 0x003800382f0d7812 */ /* 0x000fe400078ec0ff */
[----:B------:R-:W-:Y:S02]  /*8b80*/  LOP3.LUT R19, R55, 0x380038, RZ, 0xc0, !PT ;  /* 0x0038003837137812 */ /* 0x000fe400078ec0ff */
[C---:B------:R-:W-:Y:S02]  /*8b90*/  LOP3.LUT R42, R18.reuse, 0x70007, RZ, 0xc0, !PT ;  /* 0x00070007122a7812 */ /* 0x040fe400078ec0ff */
[----:B------:R-:W-:Y:S02]  /*8ba0*/  LOP3.LUT R56, R18, 0x380038, RZ, 0xc0, !PT ;  /* 0x0038003812387812 */ /* 0x000fe400078ec0ff */
[----:B------:R-:W-:-:S02]  /*8bb0*/  SHF.R.U32.HI R36, RZ, 0x6, R18 ;  /* 0x00000006ff247819 */ /* 0x000fc40000011612 */
[----:B------:R-:W-:Y:S02]  /*8bc0*/  LOP3.LUT R10, R46, 0x380038, RZ, 0xc0, !PT ;  /* 0x003800382e0a7812 */ /* 0x000fe400078ec0ff */
[----:B------:R-:W-:Y:S02]  /*8bd0*/  LOP3.LUT R16, R51, 0x380038, RZ, 0xc0, !PT ;  /* 0x0038003833107812 */ /* 0x000fe400078ec0ff */
[----:B------:R-:W-:Y:S02]  /*8be0*/  SHF.R.U32.HI R18, RZ, 0xe, R18 ;  /* 0x0000000eff127819 */ /* 0x000fe40000011612 */
        /* <DEDUP_REMOVED lines=8> */
[----:B------:R-:W-:-:S02]  /*8c70*/  LOP3.LUT R17, R16, 0x64006400, RZ, 0xfc, !PT ;  /* 0x6400640010117812 */ /* 0x000fc400078efcff */
[----:B------:R-:W-:Y:S02]  /*8c80*/  LOP3.LUT R27, R27, 0x20002, R18, 0xf8, !PT ;  /* 0x000200021b1b7812 */ /* 0x000fe400078ef812 */
[----:B------:R-:W-:Y:S02]  /*8c90*/  LOP3.LUT R12, R20, 0x380038, RZ, 0xc0, !PT ;  /* 0x00380038140c7812 */ /* 0x000fe400078ec0ff */
[----:B------:R-:W-:Y:S02]  /*8ca0*/  LOP3.LUT R14, R21, 0x380038, RZ, 0xc0, !PT ;  /* 0x00380038150e7812 */ /* 0x000fe400078ec0ff */
[----:B------:R-:W-:Y:S02]  /*8cb0*/  LOP3.LUT R10, R28, 0x380038, RZ, 0xc0, !PT ;  /* 0x003800381c0a7812 */ /* 0x000fe400078ec0ff */
[----:B------:R-:W-:Y:S01]  /*8cc0*/  LOP3.LUT R16, R36, 0x380038, RZ, 0xc0, !PT ;  /* 0x0038003824107812 */ /* 0x000fe200078ec0ff */
[----:B------:R-:W-:Y:S01]  /*8cd0*/  HFMA2 R76, R57, R24.H0_H0, -132, -132 ;  /* 0xd820d820394c7431 */ /* 0x000fe20000040018 */
[----:B------:R-:W-:-:S02]  /*8ce0*/  SHF.R.U32.HI R29, RZ, 0x6, R20 ;  /* 0x00000006ff1d7819 */ /* 0x000fc40000011614 */
[----:B------:R-:W-:Y:S02]  /*8cf0*/  SHF.R.U32.HI R37, RZ, 0x6, R21 ;  /* 0x00000006ff257819 */ /* 0x000fe40000011615 */
[C---:B------:R-:W-:Y:S02]  /*8d00*/  LOP3.LUT R45, R22.reuse, 0x70007, RZ, 0xc0, !PT ;  /* 0x00070007162d7812 */ /* 0x040fe400078ec0ff */
[----:B------:R-:W-:Y:S02]  /*8d10*/  LOP3.LUT R18, R22, 0x380038, RZ, 0xc0, !PT ;  /* 0x0038003816127812 */ /* 0x000fe400078ec0ff */
[--C-:B------:R-:W-:Y:S02]  /*8d20*/  SHF.R.U32.HI R44, RZ, 0x6, R22.reuse ;  /* 0x00000006ff2c7819 */ /* 0x100fe40000011616 */
[----:B------:R-:W-:Y:S02]  /*8d30*/  SHF.R.U32.HI R34, RZ, 0xd, R22 ;  /* 0x0000000dff227819 */ /* 0x000fe40000011616 */
[----:B------:R-:W-:Y:S01]  /*8d40*/  SHF.R.U32.HI R50, RZ, 0x6, R23 ;  /* 0x00000006ff327819 */ /* 0x000fe20000011617 */
[-C--:B------:R-:W-:Y:S01]  /*8d50*/  HFMA2 R78, R25, R24.reuse.H0_H0, -132, -132 ;  /* 0xd820d820194e7431 */ /* 0x080fe20000040018 */
[C---:B------:R-:W-:Y:S01]  /*8d60*/  LOP3.LUT R49, R23.reuse, 0x70007, RZ, 0xc0, !PT ;  /* 0x0007000717317812 */ /* 0x040fe200078ec0ff */
        /* <DEDUP_REMOVED lines=41> */
[-C--:B------:R-:W-:Y:S02]  /*9000*/  HFMA2 R13, R13, R24.reuse.H0_H0, -132, -132 ;  /* 0xd820d8200d0d7431 */ /* 0x080fe40000040018 */
[-C--:B------:R-:W-:Y:S01]  /*9010*/  HFMA2 R14, R21, R24.reuse.H0_H0, -132, -132 ;  /* 0xd820d820150e7431 */ /* 0x080fe20000040018 */
[----:B------:R-:W-:Y:S01]  /*9020*/  LOP3.LUT R21, R46, 0x1c001c0, RZ, 0xc0, !PT ;  /* 0x01c001c02e157812 */ /* 0x000fe200078ec0ff */
[-C--:B------:R-:W-:Y:S02]  /*9030*/  HFMA2 R15, R27, R24.reuse.H0_H0, -132, -132 ;  /* 0xd820d8201b0f7431 */ /* 0x080fe40000040018 */
[-C--:B------:R-:W-:Y:S02]  /*9040*/  HFMA2 R16, R67, R24.reuse.H0_H0, -132, -132 ;  /* 0xd820d82043107431 */ /* 0x080fe40000040018 */
[----:B------:R-:W-:-:S02]  /*9050*/  HFMA2 R17, R17, R24.H0_H0, -132, -132 ;  /* 0xd820d82011117431 */ /* 0x000fc40000040018 */
[-C--:B------:R-:W-:Y:S02]  /*9060*/  HFMA2 R18, R23, R24.reuse.H0_H0, -132, -132 ;  /* 0xd820d82017127431 */ /* 0x080fe40000040018 */
[-C--:B------:R-:W-:Y:S02]  /*9070*/  HFMA2 R19, R63, R24.reuse.H0_H0, -132, -132 ;  /* 0xd820d8203f137431 */ /* 0x080fe40000040018 */
[----:B------:R-:W-:Y:S01]  /*9080*/  HFMA2 R20, R69, R24.H0_H0, -132, -132 ;  /* 0xd820d82045147431 */ /* 0x000fe20000040018 */
        /* <DEDUP_REMOVED lines=72> */
[-C--:B------:R-:W-:Y:S02]  /*9510*/  HFMA2 R63, R63, R40.reuse.H0_H0, -20, -20 ;  /* 0xcd00cd003f3f7431 */ /* 0x080fe40000040028 */
[-C--:B------:R-:W-:Y:S02]  /*9520*/  HFMA2 R65, R65, R40.reuse.H0_H0, -20, -20 ;  /* 0xcd00cd0041417431 */ /* 0x080fe40000040028 */
[-C--:B------:R-:W-:Y:S02]  /*9530*/  HFMA2 R21, R21, R40.reuse.H0_H0, -20, -20 ;  /* 0xcd00cd0015157431 */ /* 0x080fe40000040028 */
[-C--:B------:R-:W-:Y:S02]  /*9540*/  HFMA2 R23, R67, R40.reuse.H0_H0, -20, -20 ;  /* 0xcd00cd0043177431 */ /* 0x080fe40000040028 */
[-C--:B------:R-:W-:Y:S02]  /*9550*/  HFMA2 R24, R71, R40.reuse.H0_H0, -20, -20 ;  /* 0xcd00cd0047187431 */ /* 0x080fe40000040028 */
[----:B------:R-:W-:-:S02]  /*9560*/  HFMA2 R25, R25, R40.H0_H0, -20, -20 ;  /* 0xcd00cd0019197431 */ /* 0x000fc40000040028 */
[-C--:B------:R-:W-:Y:S02]  /*9570*/  HFMA2 R27, R69, R40.reuse.H0_H0, -20, -20 ;  /* 0xcd00cd00451b7431 */ /* 0x080fe40000040028 */
[----:B------:R-:W-:Y:S02]  /*9580*/  HADD2 R68, R42, -1028, -1028 ;  /* 0xe404e4042a447430 */ /* 0x000fe40000000000 */
[----:B------:R-:W-:Y:S02]  /*9590*/  HFMA2 R40, R73, R40.H0_H0, -20, -20 ;  /* 0xcd00cd0049287431 */ /* 0x000fe40000040028 */
        /* <DEDUP_REMOVED lines=99> */
.L_x_478:
[----:B------:R-:W-:Y:S02]  /*9bd0*/  @!P3 MOV R89, R100 ;  /* 0x000000640059b202 */ /* 0x000fe40000000f00 */
[----:B------:R-:W-:Y:S02]  /*9be0*/  MOV R100, R102 ;  /* 0x0000006600647202 */ /* 0x000fe40000000f00 */
[----:B------:R-:W-:Y:S01]  /*9bf0*/  MOV R101, R103 ;  /* 0x0000006700657202 */ /* 0x000fe20000000f00 */
        /* <DEDUP_REMOVED lines=81> */
.L_x_480:
        /* <DEDUP_REMOVED lines=80> */
.L_x_481:
        /* <DEDUP_REMOVED lines=77> */
.L_x_479:
        /* <DEDUP_REMOVED lines=8> */
.L_x_477:
        /* <DEDUP_REMOVED lines=10> */
.L_x_488:
[----:B------:R-:W-:Y:S01]  /*ac00*/  ISETP.NE.AND P1, PT, R93, R90, PT ;  /* 0x0000005a5d00720c */ /* 0x000fe20003f25270 */
[----:B------:R-:W2:-:S12]  /*ac10*/  LDG.E.128.CONSTANT R12, desc[UR8][R102.64] ;  /* 0x00000008660c7981 */ /* 0x000e98000c1e9d00 */
[----:B------:R-:W-:Y:S01]  /*ac20*/  @!P1 LEA R18, R89, R1, 0x3 ;  /* 0x0000000159129211 */ /* 0x000fe200078e18ff */
[----:B------:R0:W5:Y:S05]  /*ac30*/  @!P1 LDG.E.U16.CONSTANT R30, desc[UR8][R20.64] ;  /* 0x00000008141e9981 */ /* 0x00016a000c1e9500 */
[----:B------:R-:W3:Y:S01]  /*ac40*/  @!P1 LDL.64 R18, [R18+0x8] ;  /* 0x0000080012129983 */ /* 0x000ee20000100a00 */
[----:B------:R-:W-:Y:S01]  /*ac50*/  HFMA2 R16, -RZ, RZ, 0, 0.0625 ;  /* 0x00002c00ff107431 */ /* 0x000fe200000001ff */
[----:B------:R-:W-:Y:S02]  /*ac60*/  MOV R9, 0x2400 ;  /* 0x0000240000097802 */ /* 0x000fe40000000f00 */
[----:B------:R-:W-:-:S02]  /*ac70*/  MOV R29, 0x3400 ;  /* 0x00003400001d7802 */ /* 0x000fc40000000f00 */
[----:B------:R-:W-:Y:S02]  /*ac80*/  PRMT R16, R9, 0x5410, R16 ;  /* 0x0000541009107816 */ /* 0x000fe40000000010 */
[----:B------:R-:W-:Y:S02]  /*ac90*/  ISETP.NE.AND P3, PT, R94, RZ, PT ;  /* 0x000000ff5e00720c */ /* 0x000fe40003f65270 */
[----:B------:R-:W-:Y:S02]  /*aca0*/  ISETP.NE.AND P2, PT, R97, 0x1, PT ;  /* 0x000000016100780c */ /* 0x000fe40003f45270 */
[----:B------:R-:W-:Y:S02]  /*acb0*/  @!P1 IADD3 R56, PT, PT, R89, 0x1, RZ ;  /* 0x0000000159389810 */ /* 0x000fe40007ffe0ff */
[C---:B--2---:R-:W-:Y:S02]  /*acc0*/  LOP3.LUT R48, R14.reuse, 0x30003, RZ, 0xc0, !PT ;  /* 0x000300030e307812 */ /* 0x044fe400078ec0ff */
[----:B------:R-:W-:-:S02]  /*acd0*/  LOP3.LUT R22, R14, 0xc000c, RZ, 0xc0, !PT ;  /* 0x000c000c0e167812 */ /* 0x000fc400078ec0ff */
[C---:B------:R-:W-:Y:S02]  /*ace0*/  LOP3.LUT R31, R14.reuse, 0x300030, RZ, 0xc0, !PT ;  /* 0x003000300e1f7812 */ /* 0x040fe400078ec0ff */
[----:B------:R-:W-:Y:S02]  /*acf0*/  LOP3.LUT R38, R14, 0xc000c0, RZ, 0xc0, !PT ;  /* 0x00c000c00e267812 */ /* 0x000fe400078ec0ff */
[----:B------:R-:W-:Y:S02]  /*ad00*/  SHF.R.U32.HI R49, RZ, 0x8, R14 ;  /* 0x00000008ff317819 */ /* 0x000fe4000001160e */
[----:B------:R-:W-:Y:S02]  /*ad10*/  LOP3.LUT R14, R15, 0xc000c, RZ, 0xc0, !PT ;  /* 0x000c000c0f0e7812 */ /* 0x000fe400078ec0ff */
[----:B------:R-:W-:Y:S02]  /*ad20*/  SHF.R.U32.HI R47, RZ, 0x8, R13 ;  /* 0x00000008ff2f7819 */ /* 0x000fe4000001160d */
[----:B---3--:R-:W-:-:S02]  /*ad30*/  @!P1 PRMT R104, R18, 0x7610, R104 ;  /* 0x0000761012689816 */ /* 0x008fc40000000068 */
[----:B------:R-:W-:Y:S02]  /*ad40*/  @!P1 PRMT R105, R19, 0x7610, R105 ;  /* 0x0000761013699816 */ /* 0x000fe40000000069 */
[----:B------:R-:W-:Y:S02]  /*ad50*/  @!P1 PRMT R104, R104, 0x7610, R18 ;  /* 0x0000761068689816 */ /* 0x000fe40000000012 */
[----:B------:R-:W-:Y:S02]  /*ad60*/  @!P1 PRMT R105, R105, 0x7610, R19 ;  /* 0x0000761069699816 */ /* 0x000fe40000000013 */
[C---:B------:R-:W-:Y:S02]  /*ad70*/  LOP3.LUT R17, R12.reuse, 0x30003, RZ, 0xc0, !PT ;  /* 0x000300030c117812 */ /* 0x040fe400078ec0ff */
[C---:B------:R-:W-:Y:S02]  /*ad80*/  LOP3.LUT R9, R12.reuse, 0xc000c, RZ, 0xc0, !PT ;  /* 0x000c000c0c097812 */ /* 0x040fe400078ec0ff */
[----:B------:R-:W-:-:S02]  /*ad90*/  LOP3.LUT R18, R12, 0x300030, RZ, 0xc0, !PT ;  /* 0x003000300c127812 */ /* 0x000fc400078ec0ff */
[----:B------:R-:W-:Y:S02]  /*ada0*/  LOP3.LUT R19, R12, 0xc000c0, RZ, 0xc0, !PT ;  /* 0x00c000c00c137812 */ /* 0x000fe400078ec0ff */
[----:B------:R-:W-:Y:S02]  /*adb0*/  LOP3.LUT R11, R13, 0xc000c, RZ, 0xc0, !PT ;  /* 0x000c000c0d0b7812 */ /* 0x000fe400078ec0ff */
[----:B------:R-:W-:Y:S02]  /*adc0*/  LOP3.LUT R23, R14, 0x64006400, RZ, 0xfc, !PT ;  /* 0x640064000e177812 */ /* 0x000fe400078efcff */
[----:B------:R-:W-:Y:S02]  /*add0*/  SHF.R.U32.HI R12, RZ, 0x8, R12 ;  /* 0x00000008ff0c7819 */ /* 0x000fe4000001160c */
[----:B------:R-:W-:Y:S02]  /*ade0*/  SHF.R.U32.HI R52, RZ, 0x8, R15 ;  /* 0x00000008ff347819 */ /* 0x000fe4000001160f */
[----:B------:R-:W-:-:S02]  /*adf0*/  LOP3.LUT R14, R47, 0xc000c, RZ, 0xc0, !PT ;  /* 0x000c000c2f0e7812 */ /* 0x000fc400078ec0ff */
[C---:B------:R-:W-:Y:S02]  /*ae00*/  LOP3.LUT R45, R13.reuse, 0x30003, RZ, 0xc0, !PT ;  /* 0x000300030d2d7812 */ /* 0x040fe400078ec0ff */
[C---:B------:R-:W-:Y:S02]  /*ae10*/  LOP3.LUT R28, R13.reuse, 0x300030, RZ, 0xc0, !PT ;  /* 0x003000300d1c7812 */ /* 0x040fe400078ec0ff */
[----:B------:R-:W-:Y:S02]  /*ae20*/  LOP3.LUT R37, R13, 0xc000c0, RZ, 0xc0, !PT ;  /* 0x00c000c00d257812 */ /* 0x000fe400078ec0ff */
[C---:B------:R-:W-:Y:S02]  /*ae30*/  LOP3.LUT R50, R15.reuse, 0x30003, RZ, 0xc0, !PT ;  /* 0x000300030f327812 */ /* 0x040fe400078ec0ff */
[C---:B------:R-:W-:Y:S02]  /*ae40*/  LOP3.LUT R32, R15.reuse, 0x300030, RZ, 0xc0, !PT ;  /* 0x003000300f207812 */ /* 0x040fe400078ec0ff */
        /* <DEDUP_REMOVED lines=19> */
[----:B------:R-:W-:-:S02]  /*af80*/  HFMA2 R23, R23, R29.H0_H0, -258, -258 ;  /* 0xdc08dc0817177431 */ /* 0x000fc4000004001d */
[-C--:B------:R-:W-:Y:S02]  /*af90*/  HFMA2 R24, R24, R29.reuse.H0_H0, -258, -258 ;  /* 0xdc08dc0818187431 */ /* 0x080fe4000004001d */
[-C--:B------:R-:W-:Y:S02]  /*afa0*/  HFMA2 R26, R15, R29.reuse.H0_H0, -258, -258 ;  /* 0xdc08dc080f1a7431 */ /* 0x080fe4000004001d */
[----:B------:R-:W-:Y:S01]  /*afb0*/  HFMA2 R27, R27, R29.H0_H0, -258, -258 ;  /* 0xdc08dc081b1b7431 */ /* 0x000fe2000004001d */
[----:B------:R-:W-:Y:S02]  /*afc0*/  LOP3.LUT R29, R28, 0x64006400, RZ, 0xfc, !PT ;  /* 0x640064001c1d7812 */ /* 0x000fe400078efcff */
[----:B------:R-:W-:Y:S02]  /*afd0*/  LOP3.LUT R18, R18, 0x64006400, RZ, 0xfc, !PT ;  /* 0x6400640012127812 */ /* 0x000fe400078efcff */
[----:B------:R-:W-:Y:S02]  /*afe0*/  LOP3.LUT R15, R49, 0x300030, RZ, 0xc0, !PT ;  /* 0x00300030310f7812 */ /* 0x000fe400078ec0ff */
[----:B------:R-:W-:Y:S01]  /*aff0*/  LOP3.LUT R28, R52, 0x300030, RZ, 0xc0, !PT ;  /* 0x00300030341c7812 */ /* 0x000fe200078ec0ff */
[-C--:B------:R-:W-:Y:S01]  /*b000*/  HFMA2 R33, R13, R16.reuse.H1_H1, -66, -66 ;  /* 0xd420d4200d217431 */ /* 0x080fe20000060010 */
[----:B------:R-:W-:Y:S01]  /*b010*/  LOP3.LUT R15, R15, 0x64006400, RZ, 0xfc, !PT ;  /* 0x640064000f0f7812 */ /* 0x000fe200078efcff */
[-C--:B------:R-:W-:Y:S01]  /*b020*/  HFMA2 R34, R14, R16.reuse.H1_H1, -66, -66 ;  /* 0xd420d4200e227431 */ /* 0x080fe20000060010 */
[----:B------:R-:W-:Y:S01]  /*b030*/  LOP3.LUT R36, R28, 0x64006400, RZ, 0xfc, !PT ;  /* 0x640064001c247812 */ /* 0x000fe200078efcff */
[----:B------:R-:W-:Y:S01]  /*b040*/  HFMA2 R28, R18, R16.H1_H1, -66, -66 ;  /* 0xd420d420121c7431 */ /* 0x000fe20000060010 */
[----:B------:R-:W-:-:S02]  /*b050*/  LOP3.LUT R13, R12, 0xc000c0, RZ, 0xc0, !PT ;  /* 0x00c000c00c0d7812 */ /* 0x000fc400078ec0ff */
[----:B------:R-:W-:Y:S02]  /*b060*/  LOP3.LUT R14, R47, 0xc000c0, RZ, 0xc0, !PT ;  /* 0x00c000c02f0e7812 */ /* 0x000fe400078ec0ff */
[----:B------:R-:W-:Y:S01]  /*b070*/  LOP3.LUT R18, R49, 0xc000c0, RZ, 0xc0, !PT ;  /* 0x00c000c031127812 */ /* 0x000fe200078ec0ff */
[----:B------:R-:W-:Y:S01]  /*b080*/  HFMA2 R35, R15, R16.H1_H1, -66, -66 ;  /* 0xd420d4200f237431 */ /* 0x000fe20000060010 */
        /* <DEDUP_REMOVED lines=28> */
[-C--:B------:R-:W-:Y:S02]  /*b250*/  HFMA2 R29, R29, R16.reuse.H1_H1, -66, -66 ;  /* 0xd420d4201d1d7431 */ /* 0x080fe40000060010 */
[----:B------:R-:W-:-:S02]  /*b260*/  HFMA2 R31, R31, R16.H1_H1, -66, -66 ;  /* 0xd420d4201f1f7431 */ /* 0x000fc40000060010 */
[-C--:B------:R-:W-:Y:S02]  /*b270*/  HFMA2 R32, R32, R16.reuse.H1_H1, -66, -66 ;  /* 0xd420d42020207431 */ /* 0x080fe40000060010 */
[-C--:B------:R-:W-:Y:S02]  /*b280*/  HFMA2 R36, R36, R16.reuse.H1_H1, -66, -66 ;  /* 0xd420d42024247431 */ /* 0x080fe40000060010 */
[-C--:B------:R-:W-:Y:S02]  /*b290*/  HFMA2 R37, R19, R16.reuse.H0_H0, -18, -18 ;  /* 0xcc80cc8013257431 */ /* 0x080fe40000040010 */
[-C--:B------:R-:W-:Y:S02]  /*b2a0*/  HFMA2 R38, R15, R16.reuse.H0_H0, -18, -18 ;  /* 0xcc80cc800f267431 */ /* 0x080fe40000040010 */
[-C--:B------:R-:W-:Y:S02]  /*b2b0*/  HFMA2 R39, R39, R16.reuse.H0_H0, -18, -18 ;  /* 0xcc80cc8027277431 */ /* 0x080fe40000040010 */
[----:B------:R-:W-:-:S02]  /*b2c0*/  HFMA2 R44, R53, R16.H0_H0, -18, -18 ;  /* 0xcc80cc80352c7431 */ /* 0x000fc40000040010 */
[----:B------:R-:W-:Y:S02]  /*b2d0*/  HADD2 R45, R17, -1026, -1026 ;  /* 0xe402e402112d7430 */ /* 0x000fe40000000000 */
[----:B------:R-:W-:Y:S02]  /*b2e0*/  HADD2 R46, R46, -1026, -1026 ;  /* 0xe402e4022e2e7430 */ /* 0x000fe40000000000 */
[----:B------:R-:W-:Y:S02]  /*b2f0*/  HADD2 R48, R13, -1026, -1026 ;  /* 0xe402e4020d307430 */ /* 0x000fe40000000000 */
[----:B------:R-:W-:Y:S02]  /*b300*/  HADD2 R49, R12, -1026, -1026 ;  /* 0xe402e4020c317430 */ /* 0x000fe40000000000 */
[----:B------:R-:W-:Y:S02]  /*b310*/  HADD2 R50, R50, -1026, -1026 ;  /* 0xe402e40232327430 */ /* 0x000fe40000000000 */
[----:B------:R-:W-:-:S02]  /*b320*/  HADD2 R51, R51, -1026, -1026 ;  /* 0xe402e40233337430 */ /* 0x000fc40000000000 */
[----:B------:R-:W-:Y:S01]  /*b330*/  HADD2 R52, R52, -1026, -1026 ;  /* 0xe402e40234347430 */ /* 0x000fe20000000000 */
[----:B0-----:R-:W-:Y:S06]  /*b340*/  @!P3 BRA `(.L_x_484) ;  /* 0x0000000000a8b947 */ /* 0x001fec0003800000 */
        /* <DEDUP_REMOVED lines=42> */
.L_x_484:
[----:B------:R-:W-:Y:S02]  /*b5f0*/  @!P1 MOV R89, R56 ;  /* 0x0000003800599202 */ /* 0x000fe40000000f00 */
[----:B-----5:R-:W-:Y:S01]  /*b600*/  @!P1 IADD3 R90, PT, PT, R30, R93, RZ ;  /* 0x0000005d1e5a9210 */ /* 0x020fe20007ffe0ff */
        /* <DEDUP_REMOVED lines=47> */
.L_x_486:
        /* <DEDUP_REMOVED lines=46> */
.L_x_487:
        /* <DEDUP_REMOVED lines=44> */
.L_x_485:
[----:B------:R-:W0:Y:S01]  /*bea0*/  LDC R85, c[0x0][0x3ac] ;  /* 0x0000eb00ff557b82 */ /* 0x000e220000000800 */
[----:B------:R-:W-:Y:S01]  /*beb0*/  IADD3 R93, PT, PT, R93, 0x10, RZ ;  /* 0x000000105d5d7810 */ /* 0x000fe20007ffe0ff */
[----:B------:R-:W-:Y:S01]  /*bec0*/  UIADD3 UR4, UPT, UPT, UR4, 0x20, URZ ;  /* 0x0000002004047890 */ /* 0x000fe2000fffe0ff */
[----:B------:R-:W-:Y:S02]  /*bed0*/  IADD3 R20, P3, PT, R20, 0x40, RZ ;  /* 0x0000004014147810 */ /* 0x000fe40007f7e0ff */
[----:B------:R-:W-:Y:S02]  /*bee0*/  ISETP.GE.AND P1, PT, R93, R10, PT ;  /* 0x0000000a5d00720c */ /* 0x000fe40003f26270 */
[----:B------:R-:W-:Y:S01]  /*bef0*/  IADD3.X R21, PT, PT, RZ, R21, RZ, P3, !PT ;  /* 0x00000015ff157210 */ /* 0x000fe20001ffe4ff */
[----:B0-----:R-:W-:-:S10]  /*bf00*/  IMAD.WIDE R102, R85, 0x4, R102 ;  /* 0x0000000455667825 */ /* 0x001fd400078e0266 */
[----:B------:R-:W-:Y:S05]  /*bf10*/  @!P1 BRA `(.L_x_488) ;  /* 0xffffffec00389947 */ /* 0x000fea000383ffff */
.L_x_483:
        /* <DEDUP_REMOVED lines=13> */
.L_x_492:
[----:B------:R-:W0:Y:S02]  /*bff0*/  LDS R8, [R10] ;  /* 0x000000000a087984 */ /* 0x000e240000000800 */
[----:B0-----:R-:W-:-:S05]  /*c000*/  HADD2 R9, R8, R11 ;  /* 0x0000000b08097230 */ /* 0x001fca0000000000 */
[----:B------:R-:W0:Y:S02]  /*c010*/  ATOMS.CAST.SPIN P0, [R10], R8, R9 ;  /* 0x000000080a00758d */ /* 0x000e240001800009 */
[----:B0-----:R-:W-:Y:S05]  /*c020*/  @!P0 BRA `(.L_x_492) ;  /* 0xfffffffc00f08947 */ /* 0x001fea000383ffff */
[----:B------:R-:W-:Y:S05]  /*c030*/  BRA `(.L_x_490) ;  /* 0x00000000000c7947 */ /* 0x000fea0003800000 */
.L_x_491:
[----:B------:R-:W2:Y:S02]  /*c040*/  LD.E R8, desc[UR8][R12.64] ;  /* 0x000000080c087980 */ /* 0x000ea4000c101900 */
[----:B--2---:R-:W-:-:S05]  /*c050*/  IADD3 R9, PT, PT, R9, R8, RZ ;  /* 0x0000000809097210 */ /* 0x004fca0007ffe0ff */
[----:B------:R0:W-:Y:S02]  /*c060*/  ST.E desc[UR8][R12.64], R9 ;  /* 0x000000090c007985 */ /* 0x0001e4000c101908 */
.L_x_490:
[----:B------:R-:W-:Y:S05]  /*c070*/  BSYNC.RECONVERGENT B0 ;  /* 0x0000000000007941 */ /* 0x000fea0003800200 */
.L_x_489:
[----:B------:R1:W-:Y:S01]  /*c080*/  ATOM.E.ADD.F16x2.RN.STRONG.GPU P0, RZ, desc[UR8][R12.64+0x4], R14 ;  /* 0x8000040e0cff79a2 */ /* 0x0003e2000c10e108 */
[----:B------:R-:W-:Y:S04]  /*c090*/  BSSY.RECONVERGENT B0, `(.L_x_493) ;  /* 0x000000e000007945 */ /* 0x000fe80003800200 */
[----:B-1----:R-:W-:Y:S05]  /*c0a0*/  @P0 BRA `(.L_x_494) ;  /* 0x0000000000300947 */ /* 0x002fea0003800000 */
[----:B------:R-:W1:Y:S02]  /*c0b0*/  QSPC.E.S P0, RZ, [R12+0x4] ;  /* 0x000004000cff73aa */ /* 0x000e640000000500 */
[----:B-1----:R-:W-:Y:S05]  /*c0c0*/  @!P0 BRA `(.L_x_495) ;  /* 0x00000000001c8947 */ /* 0x002fea0003800000 */
[----:B------:R-:W-:-:S04]  /*c0d0*/  MOV R8, R12 ;  /* 0x0000000c00087202 */ /* 0x000fc80000000f00 */
[----:B------:R-:W-:-:S07]  /*c0e0*/  MOV R10, R8 ;  /* 0x00000008000a7202 */ /* 0x000fce0000000f00 */
.L_x_496:
[----:B------:R-:W0:Y:S02]  /*c0f0*/  LDS R8, [R10+0x4] ;  /* 0x000004000a087984 */ /* 0x000e240000000800 */
[----:B0-----:R-:W-:-:S05]  /*c100*/  HFMA2 R9, R8, 1, 1, R7 ;  /* 0x3c003c0008097831 */ /* 0x001fca0000000007 */
[----:B------:R-:W0:Y:S02]  /*c110*/  ATOMS.CAST.SPIN P0, [R10+0x4], R8, R9 ;  /* 0x000004080a00758d */ /* 0x000e240001800009 */
[----:B0-----:R-:W-:Y:S05]  /*c120*/  @!P0 BRA `(.L_x_496) ;  /* 0xfffffffc00f08947 */ /* 0x001fea000383ffff */
[----:B------:R-:W-:Y:S05]  /*c130*/  BRA `(.L_x_494) ;  /* 0x00000000000c7947 */ /* 0x000fea0003800000 */
.L_x_495:
[----:B------:R-:W2:Y:S02]  /*c140*/  LD.E R7, desc[UR8][R12.64+0x4] ;  /* 0x000004080c077980 */ /* 0x000ea4000c101900 */
[----:B--2---:R-:W-:-:S05]  /*c150*/  IADD3 R7, PT, PT, R14, R7, RZ ;  /* 0x000000070e077210 */ /* 0x004fca0007ffe0ff */
[----:B------:R1:W-:Y:S02]  /*c160*/  ST.E desc[UR8][R12.64+0x4], R7 ;  /* 0x000004070c007985 */ /* 0x0003e4000c101908 */
.L_x_494:
[----:B------:R-:W-:Y:S05]  /*c170*/  BSYNC.RECONVERGENT B0 ;  /* 0x0000000000007941 */ /* 0x000fea0003800200 */
.L_x_493:
        /* <DEDUP_REMOVED lines=12> */
.L_x_500:
[----:B------:R-:W0:Y:S02]  /*c240*/  LDS R6, [R8] ;  /* 0x0000000008067984 */ /* 0x000e240000000800 */
[----:B0-----:R-:W-:-:S05]  /*c250*/  HADD2 R7, R6, R9 ;  /* 0x0000000906077230 */ /* 0x001fca0000000000 */
[----:B------:R-:W0:Y:S02]  /*c260*/  ATOMS.CAST.SPIN P0, [R8], R6, R7 ;  /* 0x000000060800758d */ /* 0x000e240001800007 */
[----:B0-----:R-:W-:Y:S05]  /*c270*/  @!P0 BRA `(.L_x_500) ;  /* 0xfffffffc00f08947 */ /* 0x001fea000383ffff */
[----:B------:R-:W-:Y:S05]  /*c280*/  BRA `(.L_x_498) ;  /* 0x00000000000c7947 */ /* 0x000fea0003800000 */
.L_x_499:
[----:B------:R-:W2:Y:S02]  /*c290*/  LD.E R6, desc[UR8][R12.64] ;  /* 0x000000080c067980 */ /* 0x000ea4000c101900 */
[----:B--2---:R-:W-:-:S05]  /*c2a0*/  IADD3 R7, PT, PT, R7, R6, RZ ;  /* 0x0000000607077210 */ /* 0x004fca0007ffe0ff */
[----:B------:R0:W-:Y:S02]  /*c2b0*/  ST.E desc[UR8][R12.64], R7 ;  /* 0x000000070c007985 */ /* 0x0001e4000c101908 */
.L_x_498:
[----:B------:R-:W-:Y:S05]  /*c2c0*/  BSYNC.RECONVERGENT B0 ;  /* 0x0000000000007941 */ /* 0x000fea0003800200 */
.L_x_497:
[----:B------:R1:W-:Y:S01]  /*c2d0*/  ATOM.E.ADD.F16x2.RN.STRONG.GPU P0, RZ, desc[UR8][R12.64+0x4], R10 ;  /* 0x8000040a0cff79a2 */ /* 0x0003e2000c10e108 */
[----:B------:R-:W-:Y:S04]  /*c2e0*/  BSSY.RECONVERGENT B0, `(.L_x_501) ;  /* 0x000000e000007945 */ /* 0x000fe80003800200 */
[----:B-1----:R-:W-:Y:S05]  /*c2f0*/  @P0 BRA `(.L_x_502) ;  /* 0x0000000000300947 */ /* 0x002fea0003800000 */
[----:B------:R-:W1:Y:S02]  /*c300*/  QSPC.E.S P0, RZ, [R12+0x4] ;  /* 0x000004000cff73aa */ /* 0x000e640000000500 */
[----:B-1----:R-:W-:Y:S05]  /*c310*/  @!P0 BRA `(.L_x_503) ;  /* 0x00000000001c8947 */ /* 0x002fea0003800000 */
[----:B------:R-:W-:-:S04]  /*c320*/  MOV R6, R12 ;  /* 0x0000000c00067202 */ /* 0x000fc80000000f00 */
[----:B------:R-:W-:-:S07]  /*c330*/  MOV R8, R6 ;  /* 0x0000000600087202 */ /* 0x000fce0000000f00 */
.L_x_504:
[----:B------:R-:W0:Y:S02]  /*c340*/  LDS R6, [R8+0x4] ;  /* 0x0000040008067984 */ /* 0x000e240000000800 */
[----:B0-----:R-:W-:-:S05]  /*c350*/  HFMA2 R7, R6, 1, 1, R5 ;  /* 0x3c003c0006077831 */ /* 0x001fca0000000005 */
[----:B------:R-:W0:Y:S02]  /*c360*/  ATOMS.CAST.SPIN P0, [R8+0x4], R6, R7 ;  /* 0x000004060800758d */ /* 0x000e240001800007 */
[----:B0-----:R-:W-:Y:S05]  /*c370*/  @!P0 BRA `(.L_x_504) ;  /* 0xfffffffc00f08947 */ /* 0x001fea000383ffff */
[----:B------:R-:W-:Y:S05]  /*c380*/  BRA `(.L_x_502) ;  /* 0x00000000000c7947 */ /* 0x000fea0003800000 */
.L_x_503:
[----:B------:R-:W2:Y:S02]  /*c390*/  LD.E R5, desc[UR8][R12.64+0x4] ;  /* 0x000004080c057980 */ /* 0x000ea4000c101900 */
[----:B--2---:R-:W-:-:S05]  /*c3a0*/  IADD3 R5, PT, PT, R10, R5, RZ ;  /* 0x000000050a057210 */ /* 0x004fca0007ffe0ff */
[----:B------:R1:W-:Y:S02]  /*c3b0*/  ST.E desc[UR8][R12.64+0x4], R5 ;  /* 0x000004050c007985 */ /* 0x0003e4000c101908 */
.L_x_502:
[----:B------:R-:W-:Y:S05]  /*c3c0*/  BSYNC.RECONVERGENT B0 ;  /* 0x0000000000007941 */ /* 0x000fea0003800200 */
.L_x_501:
        /* <DEDUP_REMOVED lines=13> */
.L_x_508:
[----:B------:R-:W0:Y:S02]  /*c4a0*/  LDS R4, [R6] ;  /* 0x0000000006047984 */ /* 0x000e240000000800 */
[----:B0-----:R-:W-:-:S05]  /*c4b0*/  HADD2 R5, R4, R7 ;  /* 0x0000000704057230 */ /* 0x001fca0000000000 */
[----:B------:R-:W0:Y:S02]  /*c4c0*/  ATOMS.CAST.SPIN P0, [R6], R4, R5 ;  /* 0x000000040600758d */ /* 0x000e240001800005 */
[----:B0-----:R-:W-:Y:S05]  /*c4d0*/  @!P0 BRA `(.L_x_508) ;  /* 0xfffffffc00f08947 */ /* 0x001fea000383ffff */
[----:B------:R-:W-:Y:S05]  /*c4e0*/  BRA `(.L_x_506) ;  /* 0x00000000000c7947 */ /* 0x000fea0003800000 */
.L_x_507:
[----:B------:R-:W2:Y:S02]  /*c4f0*/  LD.E R4, desc[UR8][R12.64] ;  /* 0x000000080c047980 */ /* 0x000ea4000c101900 */
[----:B--2---:R-:W-:-:S05]  /*c500*/  IADD3 R5, PT, PT, R5, R4, RZ ;  /* 0x0000000405057210 */ /* 0x004fca0007ffe0ff */
[----:B------:R0:W-:Y:S02]  /*c510*/  ST.E desc[UR8][R12.64], R5 ;  /* 0x000000050c007985 */ /* 0x0001e4000c101908 */
.L_x_506:
[----:B------:R-:W-:Y:S05]  /*c520*/  BSYNC.RECONVERGENT B0 ;  /* 0x0000000000007941 */ /* 0x000fea0003800200 */
.L_x_505:
[----:B------:R1:W-:Y:S01]  /*c530*/  ATOM.E.ADD.F16x2.RN.STRONG.GPU P0, RZ, desc[UR8][R12.64+0x4], R8 ;  /* 0x800004080cff79a2 */ /* 0x0003e2000c10e108 */
[----:B------:R-:W-:Y:S04]  /*c540*/  BSSY.RECONVERGENT B0, `(.L_x_509) ;  /* 0x000000e000007945 */ /* 0x000fe80003800200 */
[----:B-1----:R-:W-:Y:S05]  /*c550*/  @P0 BRA `(.L_x_510) ;  /* 0x0000000000300947 */ /* 0x002fea0003800000 */
[----:B------:R-:W1:Y:S02]  /*c560*/  QSPC.E.S P0, RZ, [R12+0x4] ;  /* 0x000004000cff73aa */ /* 0x000e640000000500 */
[----:B-1----:R-:W-:Y:S05]  /*c570*/  @!P0 BRA `(.L_x_511) ;  /* 0x00000000001c8947 */ /* 0x002fea0003800000 */
[----:B------:R-:W-:-:S04]  /*c580*/  MOV R4, R12 ;  /* 0x0000000c00047202 */ /* 0x000fc80000000f00 */
[----:B------:R-:W-:-:S07]  /*c590*/  MOV R6, R4 ;  /* 0x0000000400067202 */ /* 0x000fce0000000f00 */
.L_x_512:
[----:B------:R-:W0:Y:S02]  /*c5a0*/  LDS R4, [R6+0x4] ;  /* 0x0000040006047984 */ /* 0x000e240000000800 */
[----:B0-----:R-:W-:-:S05]  /*c5b0*/  HFMA2 R5, R4, 1, 1, R3 ;  /* 0x3c003c0004057831 */ /* 0x001fca0000000003 */
[----:B------:R-:W0:Y:S02]  /*c5c0*/  ATOMS.CAST.SPIN P0, [R6+0x4], R4, R5 ;  /* 0x000004040600758d */ /* 0x000e240001800005 */
[----:B0-----:R-:W-:Y:S05]  /*c5d0*/  @!P0 BRA `(.L_x_512) ;  /* 0xfffffffc00f08947 */ /* 0x001fea000383ffff */
[----:B------:R-:W-:Y:S05]  /*c5e0*/  BRA `(.L_x_510) ;  /* 0x00000000000c7947 */ /* 0x000fea0003800000 */
.L_x_511:
[----:B------:R-:W2:Y:S02]  /*c5f0*/  LD.E R3, desc[UR8][R12.64+0x4] ;  /* 0x000004080c037980 */ /* 0x000ea4000c101900 */
[----:B--2---:R-:W-:-:S05]  /*c600*/  IADD3 R3, PT, PT, R8, R3, RZ ;  /* 0x0000000308037210 */ /* 0x004fca0007ffe0ff */
[----:B------:R1:W-:Y:S02]  /*c610*/  ST.E desc[UR8][R12.64+0x4], R3 ;  /* 0x000004030c007985 */ /* 0x0003e4000c101908 */
.L_x_510:
[----:B------:R-:W-:Y:S05]  /*c620*/  BSYNC.RECONVERGENT B0 ;  /* 0x0000000000007941 */ /* 0x000fea0003800200 */
.L_x_509:
        /* <DEDUP_REMOVED lines=13> */
.L_x_516:
[----:B------:R-:W0:Y:S02]  /*c700*/  LDS R2, [R4] ;  /* 0x0000000004027984 */ /* 0x000e240000000800 */
[----:B0-----:R-:W-:-:S05]  /*c710*/  HADD2 R3, R2, R5 ;  /* 0x0000000502037230 */ /* 0x001fca0000000000 */
[----:B------:R-:W0:Y:S02]  /*c720*/  ATOMS.CAST.SPIN P0, [R4], R2, R3 ;  /* 0x000000020400758d */ /* 0x000e240001800003 */
[----:B0-----:R-:W-:Y:S05]  /*c730*/  @!P0 BRA `(.L_x_516) ;  /* 0xfffffffc00f08947 */ /* 0x001fea000383ffff */
[----:B------:R-:W-:Y:S05]  /*c740*/  BRA `(.L_x_514) ;  /* 0x00000000000c7947 */ /* 0x000fea0003800000 */
.L_x_515:
[----:B------:R-:W2:Y:S02]  /*c750*/  LD.E R2, desc[UR8][R12.64] ;  /* 0x000000080c027980 */ /* 0x000ea4000c101900 */
[----:B--2---:R-:W-:-:S05]  /*c760*/  IADD3 R3, PT, PT, R3, R2, RZ ;  /* 0x0000000203037210 */ /* 0x004fca0007ffe0ff */
[----:B------:R0:W-:Y:S02]  /*c770*/  ST.E desc[UR8][R12.64], R3 ;  /* 0x000000030c007985 */ /* 0x0001e4000c101908 */
.L_x_514:
[----:B------:R-:W-:Y:S05]  /*c780*/  BSYNC.RECONVERGENT B0 ;  /* 0x0000000000007941 */ /* 0x000fea0003800200 */
.L_x_513:
[----:B------:R1:W-:Y:S02]  /*c790*/  ATOM.E.ADD.F16x2.RN.STRONG.GPU P0, RZ, desc[UR8][R12.64+0x4], R7 ;  /* 0x800004070cff79a2 */ /* 0x0003e4000c10e108 */
[----:B-1----:R-:W-:Y:S05]  /*c7a0*/  @P0 EXIT ;  /* 0x000000000000094d */ /* 0x002fea0003800000 */
[----:B------:R-:W1:Y:S02]  /*c7b0*/  QSPC.E.S P0, RZ, [R12+0x4] ;  /* 0x000004000cff73aa */ /* 0x000e640000000500 */
[----:B-1----:R-:W-:Y:S05]  /*c7c0*/  @!P0 BRA `(.L_x_517) ;  /* 0x00000000001c8947 */ /* 0x002fea0003800000 */
[----:B------:R-:W-:-:S04]  /*c7d0*/  MOV R2, R12 ;  /* 0x0000000c00027202 */ /* 0x000fc80000000f00 */
[----:B------:R-:W-:-:S07]  /*c7e0*/  MOV R4, R2 ;  /* 0x0000000200047202 */ /* 0x000fce0000000f00 */
.L_x_518:
[----:B------:R-:W0:Y:S02]  /*c7f0*/  LDS R2, [R4+0x4] ;  /* 0x0000040004027984 */ /* 0x000e240000000800 */
[----:B0-----:R-:W-:-:S05]  /*c800*/  HFMA2 R3, R2, 1, 1, R0 ;  /* 0x3c003c0002037831 */ /* 0x001fca0000000000 */
[----:B------:R-:W0:Y:S02]  /*c810*/  ATOMS.CAST.SPIN P0, [R4+0x4], R2, R3 ;  /* 0x000004020400758d */ /* 0x000e240001800003 */
[----:B0-----:R-:W-:Y:S05]  /*c820*/  @!P0 BRA `(.L_x_518) ;  /* 0xfffffffc00f08947 */ /* 0x001fea000383ffff */
[----:B------:R-:W-:Y:S05]  /*c830*/  EXIT ;  /* 0x000000000000794d */ /* 0x000fea0003800000 */
.L_x_517:
[----:B------:R-:W0:Y:S02]  /*c840*/  LD.E R0, desc[UR8][R12.64+0x4] ;  /* 0x000004080c007980 */ /* 0x000e24000c101900 */
[----:B0-----:R-:W-:-:S05]  /*c850*/  IADD3 R3, PT, PT, R7, R0, RZ ;  /* 0x0000000007037210 */ /* 0x001fca0007ffe0ff */
[----:B------:R-:W-:Y:S01]  /*c860*/  ST.E desc[UR8][R12.64+0x4], R3 ;  /* 0x000004030c007985 */ /* 0x000fe2000c101908 */
[----:B------:R-:W-:Y:S05]  /*c870*/  EXIT ;  /* 0x000000000000794d */ /* 0x000fea0003800000 */
.L_x_519:
        /* <DEDUP_REMOVED lines=16> */
.L_x_3919:


//--------------------- .text._Z23gemm_half_q_half_kernelILi4ELi4ELb1ELb0ELi64EEvPK6__halfPKjS4_S2_PS0_iiiiPKtS7_iiiiiibS2_i --------------------------
	.section	.text._Z23gemm_half_q_half_kernelILi4ELi4ELb1ELb0ELi64EEvPK6__halfPKjS4_S2_PS0_iiiiPKtS7_iiiiiibS2_i,"ax",@progbits
	.align	128
        .global         _Z23gemm_half_q_half_kernelILi4ELi4ELb1ELb0ELi64EEvPK6__halfPKjS4_S2_PS0_iiiiPKtS7_iiiiiibS2_i
        .type           _Z23gemm_half_q_half_kernelILi4ELi4ELb1ELb0ELi64EEvPK6__halfPKjS4_S2_PS0_iiiiPKtS7_iiiiiibS2_i,@function
        .size           _Z23gemm_half_q_half_kernelILi4ELi4ELb1ELb0ELi64EEvPK6__halfPKjS4_S2_PS0_iiiiPKtS7_iiiiiibS2_i,(.L_x_3920 - _Z23gemm_half_q_half_kernelILi4ELi4ELb1ELb0ELi64EEvPK6__halfPKjS4_S2_PS0_iiiiPKtS7_iiiiiibS2_i)
        .other          _Z23gemm_half_q_half_kernelILi4ELi4ELb1ELb0ELi64EEvPK6__halfPKjS4_S2_PS0_iiiiPKtS7_iiiiiibS2_i,@"STO_CUDA_ENTRY STV_DEFAULT"
_Z23gemm_half_q_half_kernelILi4ELi4ELb1ELb0ELi64EEvPK6__halfPKjS4_S2_PS0_iiiiPKtS7_iiiiiibS2_i:
.text._Z23gemm_half_q_half_kernelILi4ELi4ELb1ELb0ELi64EEvPK6__halfPKjS4_S2_PS0_iiiiPKtS7_iiiiiibS2_i:
[----:B------:R-:W0:Y:S08]  /*0000*/  LDC R1, c[0x0][0x37c] ;  /* 0x0000df00ff017b82 */ /* 0x000e300000000800 */
[----:B------:R-:W1:Y:S01]  /*0010*/  S2UR UR10, SR_CTAID.Y ;  /* 0x00000000000a79c3 */ /* 0x000e620000002600 */
[----:B0-----:R-:W-:-:S07]  /*0020*/  IADD3 R1, PT, PT, R1, -0x10, RZ ;  /* 0xfffffff001017810 */ /* 0x001fce0007ffe0ff */
        /* <DEDUP_REMOVED lines=34> */
.L_x_520:
[----:B------:R-:W-:Y:S02]  /*0250*/  PRMT R0, R11, 0x9910, RZ ;  /* 0x000099100b007816 */ /* 0x000fe400000000ff */
[----:B------:R-:W-:Y:S02]  /*0260*/  SHF.L.U32 R92, R10, 0x6, RZ ;  /* 0x000000060a5c7819 */ /* 0x000fe400000006ff */
[----:B------:R-:W-:Y:S02]  /*0270*/  ISETP.NE.AND P1, PT, R0, RZ, PT ;  /* 0x000000ff0000720c */ /* 0x000fe40003f25270 */
[----:B------:R-:W-:-:S11]  /*0280*/  VIADDMNMX R90, R92, 0x40, R3, PT ;  /* 0x000000405c5a7846 */ /* 0x000fd60003800103 */
[----:B------:R-:W-:Y:S05]  /*0290*/  @!P1 EXIT ;  /* 0x000000000000994d */ /* 0x000fea0003800000 */
        /* <DEDUP_REMOVED lines=28> */
[----:B0-----:R-:W-:Y:S01]  /*0460*/  VIADD R2, R2, 0x80 ;  /* 0x0000008002027836 */ /* 0x001fe20000000000 */
[----:B------:R-:W-:-:S11]  /*0470*/  IADD3 R4, PT, PT, R4, R3, RZ ;  /* 0x0000000304047210 */ /* 0x000fd60007ffe0ff */
[----:B------:R-:W-:Y:S05]  /*0480*/  @P1 BRA `(.L_x_524) ;  /* 0x0000000000ec1947 */ /* 0x000fea0003800000 */
[----:B------:R-:W-:Y:S01]  /*0490*/  IMAD.MOV R6, RZ, RZ, -R11 ;  /* 0x000000ffff067224 */ /* 0x000fe200078e0a0b */
[----:B------:R-:W-:-:S04]  /*04a0*/  PLOP3.LUT P1, PT, PT, PT, PT, 0x80, 0x8 ;  /* 0x000000000008781c */ /* 0x000fc80003f2f070 */
[----:B------:R-:W-:-:S13]  /*04b0*/  ISETP.GT.AND P3, PT, R6, 0x3, PT ;  /* 0x000000030600780c */ /* 0x000fda0003f64270 */
[----:B------:R-:W-:Y:S05]  /*04c0*/  @!P3 BRA `(.L_x_525) ;  /* 0x000000000084b947 */ /* 0x000fea0003800000 */
[----:B------:R-:W-:-:S13]  /*04d0*/  PLOP3.LUT P1, PT, PT, PT, PT, 0x8, 0x80 ;  /* 0x000000000080781c */ /* 0x000fda0003f2e170 */
.L_x_526:
[----:B------:R-:W-:Y:S02]  /*04e0*/  IADD3 R7, P3, PT, R21, R4, RZ ;  /* 0x0000000415077210 */ /* 0x000fe40007f7e0ff */
[C---:B------:R-:W-:Y:S02]  /*04f0*/  IADD3 R8, PT, PT, R4.reuse, R3, RZ ;  /* 0x0000000304087210 */ /* 0x040fe40007ffe0ff */
[----:B------:R-:W-:Y:S02]  /*0500*/  LEA.HI.X.SX32 R16, R4, RZ, 0x1, P3 ;  /* 0x000000ff04107211 */ /* 0x000fe400018f0eff */
[----:B------:R-:W-:Y:S01]  /*0510*/  LEA R6, P3, R7, UR12, 0x1 ;  /* 0x0000000c07067c11 */ /* 0x000fe2000f8608ff */
[----:B------:R-:W-:Y:S01]  /*0520*/  IMAD.IADD R4, R8, 0x1, R3 ;  /* 0x0000000108047824 */ /* 0x000fe200078e0203 */
[----:B------:R-:W-:Y:S02]  /*0530*/  IADD3 R9, P4, PT, R21, R8, RZ ;  /* 0x0000000815097210 */ /* 0x000fe40007f9e0ff */
[----:B------:R-:W-:-:S02]  /*0540*/  LEA.HI.X R7, R7, UR13, R16, 0x1, P3 ;  /* 0x0000000d07077c11 */ /* 0x000fc400098f0c10 */
[----:B------:R-:W-:Y:S02]  /*0550*/  IADD3 R20, PT, PT, R4, R3, RZ ;  /* 0x0000000304147210 */ /* 0x000fe40007ffe0ff */
[----:B------:R-:W-:Y:S02]  /*0560*/  LEA.HI.X.SX32 R18, R8, RZ, 0x1, P4 ;  /* 0x000000ff08127211 */ /* 0x000fe400020f0eff */
[----:B------:R-:W-:Y:S01]  /*0570*/  IADD3 R15, P5, PT, R21, R4, RZ ;  /* 0x00000004150f7210 */ /* 0x000fe20007fbe0ff */
[----:B------:R-:W2:Y:S01]  /*0580*/  LDG.E.U16.CONSTANT R7, desc[UR8][R6.64] ;  /* 0x0000000806077981 */ /* 0x000ea2000c1e9500 */
[----:B------:R-:W-:Y:S02]  /*0590*/  LEA R8, P3, R9, UR12, 0x1 ;  /* 0x0000000c09087c11 */ /* 0x000fe4000f8608ff */
[----:B------:R-:W-:Y:S02]  /*05a0*/  IADD3 R13, P6, PT, R21, R20, RZ ;  /* 0x00000014150d7210 */ /* 0x000fe40007fde0ff */
[----:B------:R-:W-:-:S02]  /*05b0*/  LEA.HI.X.SX32 R22, R4, RZ, 0x1, P5 ;  /* 0x000000ff04167211 */ /* 0x000fc400028f0eff */
[----:B------:R-:W-:Y:S02]  /*05c0*/  LEA.HI.X R9, R9, UR13, R18, 0x1, P3 ;  /* 0x0000000d09097c11 */ /* 0x000fe400098f0c12 */
[----:B------:R-:W-:Y:S02]  /*05d0*/  LEA R16, P4, R15, UR12, 0x1 ;  /* 0x0000000c0f107c11 */ /* 0x000fe4000f8808ff */
[----:B------:R-:W-:Y:S02]  /*05e0*/  LEA.HI.X.SX32 R4, R20, RZ, 0x1, P6 ;  /* 0x000000ff14047211 */ /* 0x000fe400030f0eff */
[----:B------:R-:W-:Y:S01]  /*05f0*/  LEA R18, P3, R13, UR12, 0x1 ;  /* 0x0000000c0d127c11 */ /* 0x000fe2000f8608ff */
[----:B------:R-:W3:Y:S01]  /*0600*/  LDG.E.U16.CONSTANT R9, desc[UR8][R8.64] ;  /* 0x0000000808097981 */ /* 0x000ee2000c1e9500 */
[----:B------:R-:W-:Y:S02]  /*0610*/  LEA.HI.X R17, R15, UR13, R22, 0x1, P4 ;  /* 0x0000000d0f117c11 */ /* 0x000fe4000a0f0c16 */
[----:B------:R-:W-:-:S04]  /*0620*/  LEA.HI.X R19, R13, UR13, R4, 0x1, P3 ;  /* 0x0000000d0d137c11 */ /* 0x000fc800098f0c04 */
[----:B------:R-:W4:Y:S04]  /*0630*/  LDG.E.U16.CONSTANT R17, desc[UR8][R16.64] ;  /* 0x0000000810117981 */ /* 0x000f28000c1e9500 */
[----:B------:R-:W5:Y:S01]  /*0640*/  LDG.E.U16.CONSTANT R19, desc[UR8][R18.64] ;  /* 0x0000000812137981 */ /* 0x000f62000c1e9500 */
[----:B------:R-:W-:-:S05]  /*0650*/  VIADD R11, R11, 0x4 ;  /* 0x000000040b0b7836 */ /* 0x000fca0000000000 */
[----:B------:R-:W-:Y:S02]  /*0660*/  ISETP.GE.AND P3, PT, R11, -0x3, PT ;  /* 0xfffffffd0b00780c */ /* 0x000fe40003f66270 */
[----:B------:R-:W-:Y:S01]  /*0670*/  IADD3 R4, PT, PT, R20, R3, RZ ;  /* 0x0000000314047210 */ /* 0x000fe20007ffe0ff */
[----:B--2---:R-:W-:Y:S04]  /*0680*/  STS.U16 [R2], R7 ;  /* 0x0000000702007388 */ /* 0x004fe80000000400 */
[----:B---3--:R-:W-:Y:S04]  /*0690*/  STS.U16 [R2+0x80], R9 ;  /* 0x0000800902007388 */ /* 0x008fe80000000400 */
[----:B----4-:R-:W-:Y:S04]  /*06a0*/  STS.U16 [R2+0x100], R17 ;  /* 0x0001001102007388 */ /* 0x010fe80000000400 */
[----:B-----5:R0:W-:Y:S02]  /*06b0*/  STS.U16 [R2+0x180], R19 ;  /* 0x0001801302007388 */ /* 0x0201e40000000400 */
[----:B0-----:R-:W-:Y:S01]  /*06c0*/  VIADD R2, R2, 0x200 ;  /* 0x0000020002027836 */ /* 0x001fe20000000000 */
[----:B------:R-:W-:Y:S06]  /*06d0*/  @!P3 BRA `(.L_x_526) ;  /* 0xfffffffc0080b947 */ /* 0x000fec000383ffff */
.L_x_525:
        /* <DEDUP_REMOVED lines=15> */
[----:B------:R-:W-:Y:S01]  /*07d0*/  IMAD.IADD R4, R16, 0x1, R3 ;  /* 0x0000000110047824 */ /* 0x000fe200078e0203 */
[----:B------:R-:W-:Y:S01]  /*07e0*/  IADD3 R11, PT, PT, R11, 0x2, RZ ;  /* 0x000000020b0b7810 */ /* 0x000fe20007ffe0ff */
[----:B--2---:R-:W-:Y:S04]  /*07f0*/  STS.U16 [R2], R7 ;  /* 0x0000000702007388 */ /* 0x004fe80000000400 */
[----:B---3--:R0:W-:Y:S02]  /*0800*/  STS.U16 [R2+0x80], R9 ;  /* 0x0000800902007388 */ /* 0x0081e40000000400 */
[----:B0-----:R-:W-:-:S07]  /*0810*/  IADD3 R2, PT, PT, R2, 0x100, RZ ;  /* 0x0000010002027810 */ /* 0x001fce0007ffe0ff */
.L_x_527:
[----:B------:R-:W-:-:S13]  /*0820*/  ISETP.EQ.AND P3, PT, R11, RZ, PT ;  /* 0x000000ff0b00720c */ /* 0x000fda0003f62270 */
[----:B------:R-:W-:Y:S05]  /*0830*/  @!P1 BRA P3, `(.L_x_522) ;  /* 0x0000000400789947 */ /* 0x000fea0001800000 */
.L_x_524:
        /* <DEDUP_REMOVED lines=12> */
.L_x_523:
[C---:B------:R-:W-:Y:S01]  /*0900*/  LEA R6, P1, R21.reuse, UR12, 0x1 ;  /* 0x0000000c15067c11 */ /* 0x040fe2000f8208ff */
[----:B------:R-:W0:Y:S03]  /*0910*/  LDCU.64 UR14, c[0x0][0x380] ;  /* 0x00007000ff0e77ac */ /* 0x000e260008000a00 */
[----:B------:R-:W-:-:S05]  /*0920*/  LEA.HI.X R7, R21, UR13, RZ, 0x1, P1 ;  /* 0x0000000d15077c11 */ /* 0x000fca00088f0cff */
[----:B------:R1:W5:Y:S01]  /*0930*/  LDG.E.U16.CONSTANT R15, desc[UR8][R6.64] ;  /* 0x00000008060f7981 */ /* 0x000362000c1e9500 */
[----:B------:R-:W-:Y:S01]  /*0940*/  IADD3 R4, PT, PT, RZ, -R0, RZ ;  /* 0x80000000ff047210 */ /* 0x000fe20007ffe0ff */
[----:B------:R-:W-:-:S03]  /*0950*/  IMAD R20, R3, UR10, RZ ;  /* 0x0000000a03147c24 */ /* 0x000fc6000f8e02ff */
[----:B------:R-:W-:Y:S01]  /*0960*/  ISETP.GE.AND P1, PT, R4, RZ, PT ;  /* 0x000000ff0400720c */ /* 0x000fe20003f26270 */
[----:B------:R-:W-:-:S12]  /*0970*/  IMAD.SHL.U32 R20, R20, 0x4, RZ ;  /* 0x0000000414147824 */ /* 0x000fd800078e00ff */
        /* <DEDUP_REMOVED lines=8> */
.L_x_530:
[----:B-----5:R-:W-:Y:S01]  /*0a00*/  IADD3 R7, P3, PT, R15, R20, RZ ;  /* 0x000000140f077210 */ /* 0x020fe20007f7e0ff */
[----:B------:R-:W-:-:S03]  /*0a10*/  IMAD.IADD R8, R20, 0x1, R3 ;  /* 0x0000000114087824 */ /* 0x000fc600078e0203 */
[----:B------:R-:W-:Y:S02]  /*0a20*/  LEA.HI.X.SX32 R20, R20, RZ, 0x1, P3 ;  /* 0x000000ff14147211 */ /* 0x000fe400018f0eff */
[----:B0-----:R-:W-:Y:S02]  /*0a30*/  LEA R6, P3, R7, UR12, 0x1 ;  /* 0x0000000c07067c11 */ /* 0x001fe4000f8608ff */
[----:B------:R-:W-:Y:S02]  /*0a40*/  IADD3 R16, PT, PT, R8, R3, RZ ;  /* 0x0000000308107210 */ /* 0x000fe40007ffe0ff */
        /* <DEDUP_REMOVED lines=18> */
[----:B------:R-:W-:-:S04]  /*0b70*/  IADD3 R4, PT, PT, R4, 0x4, RZ ;  /* 0x0000000404047810 */ /* 0x000fc80007ffe0ff */
[----:B------:R-:W-:Y:S01]  /*0b80*/  ISETP.GE.AND P3, PT, R4, -0x3, PT ;  /* 0xfffffffd0400780c */ /* 0x000fe20003f66270 */
[----:B------:R-:W-:Y:S01]  /*0b90*/  IMAD.IADD R20, R20, 0x1, R3 ;  /* 0x0000000114147824 */ /* 0x000fe200078e0203 */
[----:B--2---:R-:W-:Y:S04]  /*0ba0*/  STS.U16 [R2], R7 ;  /* 0x0000000702007388 */ /* 0x004fe80000000400 */
[----:B---3--:R-:W-:Y:S04]  /*0bb0*/  STS.U16 [R2+0x80], R9 ;  /* 0x0000800902007388 */ /* 0x008fe80000000400 */
[----:B----4-:R-:W-:Y:S04]  /*0bc0*/  STS.U16 [R2+0x100], R17 ;  /* 0x0001001102007388 */ /* 0x010fe80000000400 */
[----:B------:R0:W-:Y:S02]  /*0bd0*/  STS.U16 [R2+0x180], R19 ;  /* 0x0001801302007388 */ /* 0x0001e40000000400 */
[----:B0-----:R-:W-:Y:S01]  /*0be0*/  IADD3 R2, PT, PT, R2, 0x200, RZ ;  /* 0x0000020002027810 */ /* 0x001fe20007ffe0ff */
[----:B------:R-:W-:Y:S06]  /*0bf0*/  @!P3 BRA `(.L_x_530) ;  /* 0xfffffffc0080b947 */ /* 0x000fec000383ffff */
.L_x_529:
        /* <DEDUP_REMOVED lines=21> */
.L_x_531:
[----:B------:R-:W-:-:S13]  /*0d50*/  ISETP.NE.OR P1, PT, R4, RZ, P1 ;  /* 0x000000ff0400720c */ /* 0x000fda0000f25670 */
[----:B------:R-:W-:Y:S05]  /*0d60*/  @!P1 BRA `(.L_x_522) ;  /* 0x00000000002c9947 */ /* 0x000fea0003800000 */
.L_x_528:
[----:B-----5:R-:W-:-:S04]  /*0d70*/  IADD3 R7, P1, PT, R15, R20, RZ ;  /* 0x000000140f077210 */ /* 0x020fc80007f3e0ff */
[----:B------:R-:W-:Y:S02]  /*0d80*/  LEA.HI.X.SX32 R8, R20, RZ, 0x1, P1 ;  /* 0x000000ff14087211 */ /* 0x000fe400008f0eff */
[----:B------:R-:W-:-:S04]  /*0d90*/  LEA R6, P1, R7, UR14, 0x1 ;  /* 0x0000000e07067c11 */ /* 0x000fc8000f8208ff */
[----:B------:R-:W-:-:S06]  /*0da0*/  LEA.HI.X R7, R7, UR15, R8, 0x1, P1 ;  /* 0x0000000f07077c11 */ /* 0x000fcc00088f0c08 */
[----:B------:R-:W2:Y:S01]  /*0db0*/  LDG.E.U16.CONSTANT R7, desc[UR8][R6.64] ;  /* 0x0000000806077981 */ /* 0x000ea2000c1e9500 */
[----:B------:R-:W-:Y:S01]  /*0dc0*/  IADD3 R4, PT, PT, R4, 0x1, RZ ;  /* 0x0000000104047810 */ /* 0x000fe20007ffe0ff */
[----:B------:R-:W-:-:S03]  /*0dd0*/  IMAD.IADD R20, R20, 0x1, R3 ;  /* 0x0000000114147824 */ /* 0x000fc600078e0203 */
[----:B------:R-:W-:Y:S01]  /*0de0*/  ISETP.NE.AND P1, PT, R4, RZ, PT ;  /* 0x000000ff0400720c */ /* 0x000fe20003f25270 */
[----:B--2---:R0:W-:Y:S02]  /*0df0*/  STS.U16 [R2], R7 ;  /* 0x0000000702007388 */ /* 0x0041e40000000400 */
[----:B0-----:R-:W-:-:S10]  /*0e00*/  IADD3 R2, PT, PT, R2, 0x80, RZ ;  /* 0x0000008002027810 */ /* 0x001fd40007ffe0ff */
[----:B------:R-:W-:Y:S05]  /*0e10*/  @P1 BRA `(.L_x_528) ;  /* 0xfffffffc00d41947 */ /* 0x000fea000383ffff */
.L_x_522:
[----:B------:R-:W-:Y:S05]  /*0e20*/  BSYNC.RECONVERGENT B0 ;  /* 0x0000000000007941 */ /* 0x000fea0003800200 */
.L_x_521:
        /* <DEDUP_REMOVED lines=12> */
[----:B------:R-:W-:-:S05]  /*0ef0*/  LEA R0, R0, UR4, 0x2 ;  /* 0x0000000400007c11 */ /* 0x000fca000f8e10ff */
[----:B------:R-:W-:-:S06]  /*0f00*/  IMAD R0, R5, 0x4, R0 ;  /* 0x0000000405007824 */ /* 0x000fcc00078e0200 */
[----:B------:R-:W-:Y:S05]  /*0f10*/  @P1 BRA `(.L_x_533) ;  /* 0x00000000008c1947 */ /* 0x000fea0003800000 */
[----:B------:R-:W-:Y:S02]  /*0f20*/  IADD3 R4, PT, PT, RZ, -R2, RZ ;  /* 0x80000002ff047210 */ /* 0x000fe40007ffe0ff */
[----:B------:R-:W-:Y:S02]  /*0f30*/  PLOP3.LUT P1, PT, PT, PT, PT, 0x80, 0x8 ;  /* 0x000000000008781c */ /* 0x000fe40003f2f070 */
[----:B------:R-:W-:-:S13]  /*0f40*/  ISETP.GT.AND P3, PT, R4, 0x3, PT ;  /* 0x000000030400780c */ /* 0x000fda0003f64270 */
[----:B------:R-:W-:Y:S05]  /*0f50*/  @!P3 BRA `(.L_x_534) ;  /* 0x000000000044b947 */ /* 0x000fea0003800000 */
[----:B------:R-:W0:Y:S01]  /*0f60*/  LDC.64 R20, c[0x0][0x3a0] ;  /* 0x0000e800ff147b82 */ /* 0x000e220000000a00 */
[----:B------:R-:W-:-:S13]  /*0f70*/  PLOP3.LUT P1, PT, PT, PT, PT, 0x8, 0x80 ;  /* 0x000000000080781c */ /* 0x000fda0003f2e170 */
.L_x_535:
[----:B-1----:R-:W-:Y:S01]  /*0f80*/  IMAD.IADD R8, R0, 0x1, R85 ;  /* 0x0000000100087824 */ /* 0x002fe200078e0255 */
[----:B------:R-:W-:Y:S01]  /*0f90*/  IADD3 R2, PT, PT, R2, 0x4, RZ ;  /* 0x0000000402027810 */ /* 0x000fe20007ffe0ff */
[----:B0-----:R-:W-:-:S03]  /*0fa0*/  IMAD.WIDE R6, R0, 0x2, R20 ;  /* 0x0000000200067825 */ /* 0x001fc600078e0214 */
[C---:B------:R-:W-:Y:S01]  /*0fb0*/  IADD3 R16, PT, PT, R8.reuse, R85, RZ ;  /* 0x0000005508107210 */ /* 0x040fe20007ffe0ff */
[----:B------:R-:W-:Y:S01]  /*0fc0*/  IMAD.WIDE R8, R8, 0x2, R20 ;  /* 0x0000000208087825 */ /* 0x000fe200078e0214 */
[----:B------:R1:W-:Y:S01]  /*0fd0*/  STG.E.64 desc[UR8][R6.64], RZ ;  /* 0x000000ff06007986 */ /* 0x0003e2000c101b08 */
[----:B------:R-:W-:Y:S02]  /*0fe0*/  ISETP.GE.AND P3, PT, R2, -0x3, PT ;  /* 0xfffffffd0200780c */ /* 0x000fe40003f66270 */
[C---:B------:R-:W-:Y:S01]  /*0ff0*/  IMAD.IADD R4, R16.reuse, 0x1, R85 ;  /* 0x0000000110047824 */ /* 0x040fe200078e0255 */
[----:B------:R1:W-:Y:S01]  /*1000*/  STG.E.64 desc[UR8][R8.64], RZ ;  /* 0x000000ff08007986 */ /* 0x0003e2000c101b08 */
[----:B------:R-:W-:-:S04]  /*1010*/  IMAD.WIDE R16, R16, 0x2, R20 ;  /* 0x0000000210107825 */ /* 0x000fc800078e0214 */
[C---:B------:R-:W-:Y:S01]  /*1020*/  IMAD.WIDE R18, R4.reuse, 0x2, R20 ;  /* 0x0000000204127825 */ /* 0x040fe200078e0214 */
[----:B------:R1:W-:Y:S03]  /*1030*/  STG.E.64 desc[UR8][R16.64], RZ ;  /* 0x000000ff10007986 */ /* 0x0003e6000c101b08 */
[----:B------:R-:W-:Y:S01]  /*1040*/  IMAD.IADD R0, R4, 0x1, R85 ;  /* 0x0000000104007824 */ /* 0x000fe200078e0255 */
[----:B------:R1:W-:Y:S01]  /*1050*/  STG.E.64 desc[UR8][R18.64], RZ ;  /* 0x000000ff12007986 */ /* 0x0003e2000c101b08 */
[----:B------:R-:W-:Y:S05]  /*1060*/  @!P3 BRA `(.L_x_535) ;  /* 0xfffffffc00c4b947 */ /* 0x000fea000383ffff */
.L_x_534:
[----:B------:R-:W-:-:S04]  /*1070*/  IADD3 R4, PT, PT, RZ, -R2, RZ ;  /* 0x80000002ff047210 */ /* 0x000fc80007ffe0ff */
[----:B------:R-:W-:-:S13]  /*1080*/  ISETP.GT.AND P3, PT, R4, 0x1, PT ;  /* 0x000000010400780c */ /* 0x000fda0003f64270 */
[----:B------:R-:W-:Y:S05]  /*1090*/  @!P3 BRA `(.L_x_536) ;  /* 0x000000000024b947 */ /* 0x000fea0003800000 */
[----:B-1----:R-:W0:Y:S01]  /*10a0*/  LDC.64 R8, c[0x0][0x3a0] ;  /* 0x0000e800ff087b82 */ /* 0x002e220000000a00 */
[----:B------:R-:W-:Y:S01]  /*10b0*/  IMAD.IADD R4, R0, 0x1, R85 ;  /* 0x0000000100047824 */ /* 0x000fe200078e0255 */
[----:B------:R-:W-:Y:S02]  /*10c0*/  PLOP3.LUT P1, PT, PT, PT, PT, 0x8, 0x80 ;  /* 0x000000000080781c */ /* 0x000fe40003f2e170 */
[----:B------:R-:W-:Y:S01]  /*10d0*/  IADD3 R2, PT, PT, R2, 0x2, RZ ;  /* 0x0000000202027810 */ /* 0x000fe20007ffe0ff */
[----:B0-----:R-:W-:-:S04]  /*10e0*/  IMAD.WIDE R6, R0, 0x2, R8 ;  /* 0x0000000200067825 */ /* 0x001fc800078e0208 */
[C---:B------:R-:W-:Y:S01]  /*10f0*/  IMAD.WIDE R8, R4.reuse, 0x2, R8 ;  /* 0x0000000204087825 */ /* 0x040fe200078e0208 */
[----:B------:R0:W-:Y:S03]  /*1100*/  STG.E.64 desc[UR8][R6.64], RZ ;  /* 0x000000ff06007986 */ /* 0x0001e6000c101b08 */
[----:B------:R-:W-:Y:S01]  /*1110*/  IMAD.IADD R0, R4, 0x1, R85 ;  /* 0x0000000104007824 */ /* 0x000fe200078e0255 */
[----:B------:R0:W-:Y:S06]  /*1120*/  STG.E.64 desc[UR8][R8.64], RZ ;  /* 0x000000ff08007986 */ /* 0x0001ec000c101b08 */
.L_x_536:
[----:B------:R-:W-:-:S13]  /*1130*/  ISETP.NE.OR P1, PT, R2, RZ, P1 ;  /* 0x000000ff0200720c */ /* 0x000fda0000f25670 */
[----:B------:R-:W-:Y:S05]  /*1140*/  @!P1 BRA `(.L_x_532) ;  /* 0x00000000001c9947 */ /* 0x000fea0003800000 */
.L_x_533:
[----:B01----:R-:W0:Y:S02]  /*1150*/  LDC.64 R6, c[0x0][0x3a0] ;  /* 0x0000e800ff067b82 */ /* 0x003e240000000a00 */
.L_x_537:
[----:B0-----:R-:W-:Y:S01]  /*1160*/  IMAD.WIDE R8, R0, 0x2, R6 ;  /* 0x0000000200087825 */ /* 0x001fe200078e0206 */
[----:B------:R-:W-:-:S03]  /*1170*/  IADD3 R2, PT, PT, R2, 0x1, RZ ;  /* 0x0000000102027810 */ /* 0x000fc60007ffe0ff */
[----:B------:R-:W-:Y:S01]  /*1180*/  IMAD.IADD R0, R0, 0x1, R85 ;  /* 0x0000000100007824 */ /* 0x000fe200078e0255 */
[----:B------:R2:W-:Y:S01]  /*1190*/  STG.E.64 desc[UR8][R8.64], RZ ;  /* 0x000000ff08007986 */ /* 0x0005e2000c101b08 */
[----:B------:R-:W-:-:S13]  /*11a0*/  ISETP.NE.AND P1, PT, R2, RZ, PT ;  /* 0x000000ff0200720c */ /* 0x000fda0003f25270 */
[----:B--2---:R-:W-:Y:S05]  /*11b0*/  @P1 BRA `(.L_x_537) ;  /* 0xfffffffc00e81947 */ /* 0x004fea000383ffff */
.L_x_532:
[----:B-1----:R-:W1:Y:S01]  /*11c0*/  LDC.64 R16, c[0x0][0x3b8] ;  /* 0x0000ee00ff107b82 */ /* 0x002e620000000a00 */
[----:B------:R-:W2:Y:S07]  /*11d0*/  LDCU UR4, c[0x0][0x3c8] ;  /* 0x00007900ff0477ac */ /* 0x000eae0008000800 */
[----:B------:R-:W-:Y:S01]  /*11e0*/  BAR.SYNC.DEFER_BLOCKING 0x0 ;  /* 0x0000000000007b1d */ /* 0x000fe20000010000 */
[----:B------:R-:W-:Y:S02]  /*11f0*/  ISETP.GE.AND P1, PT, R92, R3, PT ;  /* 0x000000035c00720c */ /* 0x000fe40003f26270 */
[----:B------:R-:W-:-:S03]  /*1200*/  SHF.L.U32 R19, R10, 0x7, RZ ;  /* 0x000000070a137819 */ /* 0x000fc600000006ff */
        /* <DEDUP_REMOVED lines=9> */
[----:B------:R-:W-:Y:S02]  /*12a0*/  IMAD.SHL.U32 R5, R5, 0x10, RZ ;  /* 0x0000001005057824 */ /* 0x000fe400078e00ff */
[----:B------:R-:W-:Y:S02]  /*12b0*/  HFMA2 R13, -RZ, RZ, 0, 0 ;  /* 0x00000000ff0d7431 */ /* 0x000fe400000001ff */
[----:B-----5:R-:W-:Y:S01]  /*12c0*/  IMAD.MOV.U32 R15, RZ, RZ, R92 ;  /* 0x000000ffff0f7224 */ /* 0x020fe200078e005c */
[----:B------:R-:W-:Y:S02]  /*12d0*/  LEA.HI R7, R7, R94, RZ, 0x3 ;  /* 0x0000005e07077211 */ /* 0x000fe400078f18ff */
[----:B------:R-:W-:Y:S02]  /*12e0*/  LOP3.LUT R2, R5, 0x10, RZ, 0xc0, !PT ;  /* 0x0000001005027812 */ /* 0x000fe400078ec0ff */
[----:B0-----:R-:W-:-:S07]  /*12f0*/  SHF.R.S32.HI R11, RZ, 0x3, R7 ;  /* 0x00000003ff0b7819 */ /* 0x001fce0000011407 */
.L_x_539:
[----:B0-----:R-:W0:Y:S01]  /*1300*/  LDC.64 R4, c[0x0][0x390] ;  /* 0x0000e400ff047b82 */ /* 0x001e220000000a00 */
[----:B------:R-:W-:-:S05]  /*1310*/  IADD3 R8, PT, PT, R0, R13, RZ ;  /* 0x0000000d00087210 */ /* 0x000fca0007ffe0ff */
[----:B------:R-:W-:-:S05]  /*1320*/  IMAD R6, R8, R85, RZ ;  /* 0x0000005508067224 */ /* 0x000fca00078e02ff */
[----:B------:R-:W-:-:S04]  /*1330*/  SHF.R.S32.HI R7, RZ, 0x1f, R6 ;  /* 0x0000001fff077819 */ /* 0x000fc80000011406 */
[----:B------:R-:W-:-:S04]  /*1340*/  LEA.HI R6, R7, R6, RZ, 0x3 ;  /* 0x0000000607067211 */ /* 0x000fc800078f18ff */
[----:B------:R-:W-:-:S05]  /*1350*/  LEA.HI.SX32 R7, R6, R11, 0x1d ;  /* 0x0000000b06077211 */ /* 0x000fca00078feaff */
[----:B0-----:R-:W-:Y:S02]  /*1360*/  IMAD.WIDE R4, R7, 0x4, R4 ;  /* 0x0000000407047825 */ /* 0x001fe400078e0204 */
[----:B------:R-:W0:Y:S04]  /*1370*/  LDC.64 R6, c[0x0][0x398] ;  /* 0x0000e600ff067b82 */ /* 0x000e280000000a00 */
[----:B------:R-:W2:Y:S01]  /*1380*/  LDG.E.CONSTANT R5, desc[UR8][R4.64] ;  /* 0x0000000804057981 */ /* 0x000ea2000c1e9900 */
[----:B------:R-:W-:Y:S02]  /*1390*/  IMAD.SHL.U32 R9, R15, 0x2, RZ ;  /* 0x000000020f097824 */ /* 0x000fe400078e00ff */
        /* <DEDUP_REMOVED lines=24> */
[----:B----4-:R-:W-:-:S05]  /*1520*/  IMAD.IADD R15, R26, 0x1, R15 ;  /* 0x000000011a0f7824 */ /* 0x010fca00078e020f */
[----:B------:R-:W-:Y:S02]  /*1530*/  ISETP.GE.AND P1, PT, R15, R90, PT ;  /* 0x0000005a0f00720c */ /* 0x000fe40003f26270 */
        /* <DEDUP_REMOVED lines=8> */
.L_x_538:
[C---:B------:R-:W-:Y:S01]  /*15c0*/  ISETP.GT.AND P1, PT, R92.reuse, UR4, PT ;  /* 0x000000045c007c0c */ /* 0x040fe2000bf24270 */
[----:B------:R-:W-:Y:S01]  /*15d0*/  IMAD.MOV.U32 R2, RZ, RZ, RZ ;  /* 0x000000ffff027224 */ /* 0x000fe200078e00ff */
[----:B------:R-:W-:Y:S02]  /*15e0*/  SHF.R.S32.HI R0, RZ, 0x1f, R23 ;  /* 0x0000001fff007819 */ /* 0x000fe40000011417 */
[----:B------:R-:W-:Y:S02]  /*15f0*/  CS2R R6, SRZ ;  /* 0x0000000000067805 */ /* 0x000fe4000001ff00 */
[----:B------:R-:W-:Y:S02]  /*1600*/  ISETP.GT.AND P3, PT, R92, UR5, PT ;  /* 0x000000055c007c0c */ /* 0x000fe4000bf64270 */
[----:B------:R-:W-:Y:S02]  /*1610*/  LEA.HI R0, R0, R23, RZ, 0x5 ;  /* 0x0000001700007211 */ /* 0x000fe400078f28ff */
[----:B------:R-:W-:-:S02]  /*1620*/  ISETP.GT.AND P4, PT, R92, UR6, PT ;  /* 0x000000065c007c0c */ /* 0x000fc4000bf84270 */
[C---:B------:R-:W-:Y:S02]  /*1630*/  ISETP.GT.AND P5, PT, R92.reuse, UR10, PT ;  /* 0x0000000a5c007c0c */ /* 0x040fe4000bfa4270 */
[----:B------:R-:W-:Y:S02]  /*1640*/  ISETP.GT.AND P6, PT, R92, UR12, PT ;  /* 0x0000000c5c007c0c */ /* 0x000fe4000bfc4270 */
[----:B------:R-:W-:Y:S01]  /*1650*/  SHF.R.S32.HI R11, RZ, 0x5, R0 ;  /* 0x00000005ff0b7819 */ /* 0x000fe20000011400 */
[----:B------:R-:W-:Y:S01]  /*1660*/  IMAD.MOV.U32 R0, RZ, RZ, RZ ;  /* 0x000000ffff007224 */ /* 0x000fe200078e00ff */
[----:B------:R-:W-:Y:S01]  /*1670*/  MOV R9, RZ ;  /* 0x000000ff00097202 */ /* 0x000fe20000000f00 */
[----:B------:R-:W-:Y:S08]  /*1680*/  @!P1 BRA `(.L_x_540) ;  /* 0x00000000001c9947 */ /* 0x000ff00003800000 */
[----:B------:R-:W1:Y:S02]  /*1690*/  LDC R5, c[0x0][0x3cc] ;  /* 0x0000f300ff057b82 */ /* 0x000e640000000800 */
[----:B-1----:R-:W-:-:S04]  /*16a0*/  VIMNMX R0, PT, PT, R92, R5, PT ;  /* 0x000000055c007248 */ /* 0x002fc80003fe0100 */
[----:B------:R-:W-:-:S04]  /*16b0*/  IADD3 R0, PT, PT, R0, -UR4, RZ ;  /* 0x8000000400007c10 */ /* 0x000fc8000fffe0ff */
[----:B------:R-:W-:-:S04]  /*16c0*/  SHF.R.S32.HI R5, RZ, 0x1f, R0 ;  /* 0x0000001fff057819 */ /* 0x000fc80000011400 */
[----:B------:R-:W-:-:S04]  /*16d0*/  LEA.HI R5, R5, R0, RZ, 0x5 ;  /* 0x0000000005057211 */ /* 0x000fc800078f28ff */
[----:B------:R-:W-:-:S05]  /*16e0*/  SHF.R.S32.HI R5, RZ, 0x5, R5 ;  /* 0x00000005ff057819 */ /* 0x000fca0000011405 */
[----:B------:R-:W-:-:S07]  /*16f0*/  IMAD R0, R5, 0x6, RZ ;  /* 0x0000000605007824 */ /* 0x000fce00078e02ff */
.L_x_540:
[----:B------:R-:W-:Y:S05]  /*1700*/  @!P3 BRA `(.L_x_541) ;  /* 0x00000000001cb947 */ /* 0x000fea0003800000 */
[----:B------:R-:W1:Y:S02]  /*1710*/  LDC R5, c[0x0][0x3d0] ;  /* 0x0000f400ff057b82 */ /* 0x000e640000000800 */
[----:B-1----:R-:W-:-:S05]  /*1720*/  VIMNMX R2, PT, PT, R92, R5, PT ;  /* 0x000000055c027248 */ /* 0x002fca0003fe0100 */
[----:B------:R-:W-:-:S05]  /*1730*/  VIADD R2, R2, -UR5 ;  /* 0x8000000502027c36 */ /* 0x000fca0008000000 */
[----:B------:R-:W-:-:S04]  /*1740*/  SHF.R.S32.HI R5, RZ, 0x1f, R2 ;  /* 0x0000001fff057819 */ /* 0x000fc80000011402 */
[----:B------:R-:W-:-:S04]  /*1750*/  LEA.HI R5, R5, R2, RZ, 0x5 ;  /* 0x0000000205057211 */ /* 0x000fc800078f28ff */
[----:B------:R-:W-:-:S05]  /*1760*/  SHF.R.S32.HI R5, RZ, 0x5, R5 ;  /* 0x00000005ff057819 */ /* 0x000fca0000011405 */
[----:B------:R-:W-:-:S07]  /*1770*/  IMAD R2, R5, 0x5, RZ ;  /* 0x0000000505027824 */ /* 0x000fce00078e02ff */
.L_x_541:
        /* <DEDUP_REMOVED lines=8> */
.L_x_542:
        /* <DEDUP_REMOVED lines=8> */
.L_x_543:
        /* <DEDUP_REMOVED lines=8> */
.L_x_544:
[----:B------:R-:W-:Y:S01]  /*1900*/  VIMNMX R3, PT, PT, R3, UR12, PT ;  /* 0x0000000c03037c48 */ /* 0x000fe2000bfe0100 */
[----:B------:R-:W-:Y:S01]  /*1910*/  IMAD R0, R11, 0x8, R0 ;  /* 0x000000080b007824 */ /* 0x000fe200078e0200 */
[----:B------:R-:W-:Y:S02]  /*1920*/  PRMT R8, RZ, 0x5410, RZ ;  /* 0x00005410ff087816 */ /* 0x000fe400000000ff */
[----:B------:R-:W-:Y:S02]  /*1930*/  ISETP.GT.AND P1, PT, R3, R92, PT ;  /* 0x0000005c0300720c */ /* 0x000fe40003f24270 */
[----:B------:R-:W-:Y:S02]  /*1940*/  IADD3 R0, PT, PT, R7, R0, R2 ;  /* 0x0000000007007210 */ /* 0x000fe40007ffe002 */
[----:B------:R-:W-:Y:S02]  /*1950*/  PRMT R7, RZ, 0x5410, RZ ;  /* 0x00005410ff077816 */ /* 0x000fe400000000ff */
[----:B0-----:R-:W-:-:S02]  /*1960*/  IADD3 R20, PT, PT, R9, R0, R6 ;  /* 0x0000000009147210 */ /* 0x001fc40007ffe006 */
[----:B------:R-:W-:Y:S02]  /*1970*/  PRMT R6, RZ, 0x5410, RZ ;  /* 0x00005410ff067816 */ /* 0x000fe400000000ff */
[----:B------:R-:W-:Y:S01]  /*1980*/  PRMT R5, RZ, 0x5410, RZ ;  /* 0x00005410ff057816 */ /* 0x000fe200000000ff */
[----:B-----5:R-:W-:Y:S01]  /*1990*/  IMAD R15, R20, R85, RZ ;  /* 0x00000055140f7224 */ /* 0x020fe200078e02ff */
[----:B------:R-:W-:Y:S02]  /*19a0*/  PRMT R4, RZ, 0x5410, RZ ;  /* 0x00005410ff047816 */ /* 0x000fe400000000ff */
[----:B------:R-:W-:Y:S02]  /*19b0*/  PRMT R3, RZ, 0x5410, RZ ;  /* 0x00005410ff037816 */ /* 0x000fe400000000ff */
[----:B------:R-:W-:Y:S02]  /*19c0*/  PRMT R2, RZ, 0x5410, RZ ;  /* 0x00005410ff027816 */ /* 0x000fe400000000ff */
[----:B------:R-:W-:Y:S01]  /*19d0*/  PRMT R0, RZ, 0x5410, RZ ;  /* 0x00005410ff007816 */ /* 0x000fe200000000ff */
[----:B------:R-:W-:Y:S06]  /*19e0*/  @!P1 BRA `(.L_x_545) ;  /* 0x00000024003c9947 */ /* 0x000fec0003800000 */
[----:B------:R-:W2:Y:S04]  /*19f0*/  LDL.64 R20, [R1] ;  /* 0x0000000001147983 */ /* 0x000ea80000100a00 */
[----:B------:R-:W3:Y:S01]  /*1a00*/  LDG.E.U16.CONSTANT R89, desc[UR8][R18.64+0x2] ;  /* 0x0000020812597981 */ /* 0x000ee2000c1e9500 */
[----:B------:R-:W0:Y:S01]  /*1a10*/  S2UR UR5, SR_CgaCtaId ;  /* 0x00000000000579c3 */ /* 0x000e220000008800 */
[----:B------:R-:W1:Y:S01]  /*1a20*/  LDCU.64 UR10, c[0x0][0x388] ;  /* 0x00007100ff0a77ac */ /* 0x000e620008000a00 */
[----:B------:R-:W-:Y:S01]  /*1a30*/  PRMT R9, R12, 0x9910, RZ ;  /* 0x000099100c097816 */ /* 0x000fe200000000ff */
[----:B------:R-:W-:Y:S01]  /*1a40*/  IMAD.WIDE.U32 R10, R10, 0x100, R16 ;  /* 0x000001000a0a7825 */ /* 0x000fe200078e0010 */
[----:B------:R-:W-:Y:S01]  /*1a50*/  SHF.R.S32.HI R13, RZ, 0x1f, R15 ;  /* 0x0000001fff0d7819 */ /* 0x000fe2000001140f */
[----:B------:R-:W-:Y:S01]  /*1a60*/  UMOV UR4, 0x400 ;  /* 0x0000040000047882 */ /* 0x000fe20000000000 */
[----:B------:R-:W-:Y:S01]  /*1a70*/  IADD3 R12, P3, PT, R94, R15, RZ ;  /* 0x0000000f5e0c7210 */ /* 0x000fe20007f7e0ff */
[----:B------:R-:W-:Y:S01]  /*1a80*/  IMAD.MOV.U32 R88, RZ, RZ, RZ ;  /* 0x000000ffff587224 */ /* 0x000fe200078e00ff */
[----:B------:R-:W-:-:S02]  /*1a90*/  PRMT R14, R14, 0x9910, RZ ;  /* 0x000099100e0e7816 */ /* 0x000fc400000000ff */
[----:B------:R-:W-:Y:S02]  /*1aa0*/  IADD3 R86, P2, PT, R10, 0x2, RZ ;  /* 0x000000020a567810 */ /* 0x000fe40007f5e0ff */
[----:B------:R-:W-:Y:S02]  /*1ab0*/  LEA.HI.X.SX32 R13, R94, R13, 0x1, P3 ;  /* 0x0000000d5e0d7211 */ /* 0x000fe400018f0eff */
[----:B------:R-:W-:Y:S02]  /*1ac0*/  ISETP.NE.AND P1, PT, R9, RZ, PT ;  /* 0x000000ff0900720c */ /* 0x000fe40003f25270 */
[----:B------:R-:W-:Y:S02]  /*1ad0*/  ISETP.NE.AND P3, PT, R14, RZ, PT ;  /* 0x000000ff0e00720c */ /* 0x000fe40003f65270 */
[----:B------:R-:W-:Y:S02]  /*1ae0*/  IADD3.X R87, PT, PT, RZ, R11, RZ, P2, !PT ;  /* 0x0000000bff577210 */ /* 0x000fe400017fe4ff */
[----:B-1----:R-:W-:-:S02]  /*1af0*/  LEA R26, P4, R12, UR10, 0x2 ;  /* 0x0000000a0c1a7c11 */ /* 0x002fc4000f8810ff */
[----:B------:R-:W-:Y:S01]  /*1b00*/  ISETP.EQ.OR P0, PT, R93, 0x3, P0 ;  /* 0x000000035d00780c */ /* 0x000fe20000702670 */
[----:B0-----:R-:W-:Y:S01]  /*1b10*/  ULEA UR4, UR5, UR4, 0x18 ;  /* 0x0000000405047291 */ /* 0x001fe2000f8ec0ff */
[----:B------:R-:W-:Y:S02]  /*1b20*/  LEA.HI.X R27, R12, UR11, R13, 0x2, P4 ;  /* 0x0000000b0c1b7c11 */ /* 0x000fe4000a0f140d */
[----:B------:R-:W-:Y:S01]  /*1b30*/  VIMNMX R90, PT, PT, R90, UR12, PT ;  /* 0x0000000c5a5a7c48 */ /* 0x000fe2000bfe0100 */
[----:B------:R-:W-:Y:S01]  /*1b40*/  UIADD3 UR4, UPT, UPT, UR4, 0x100, URZ ;  /* 0x0000010004047890 */ /* 0x000fe2000fffe0ff */
[----:B------:R-:W-:Y:S02]  /*1b50*/  PRMT R8, RZ, 0x7610, R8 ;  /* 0x00007610ff087816 */ /* 0x000fe40000000008 */
[----:B--2---:R-:W-:Y:S02]  /*1b60*/  PRMT R95, R20, 0x7610, R20 ;  /* 0x00007610145f7816 */ /* 0x004fe40000000014 */
[----:B------:R-:W-:-:S02]  /*1b70*/  PRMT R98, R21, 0x7610, R21 ;  /* 0x0000761015627816 */ /* 0x000fc40000000015 */
[----:B---3--:R-:W-:-:S07]  /*1b80*/  IADD3 R89, PT, PT, R92, R89, RZ ;  /* 0x000000595c597210 */ /* 0x008fce0007ffe0ff */
.L_x_550:
[----:B------:R-:W0:Y:S01]  /*1b90*/  LDC R85, c[0x0][0x3ac] ;  /* 0x0000eb00ff557b82 */ /* 0x000e220000000800 */
[----:B------:R-:W-:Y:S01]  /*1ba0*/  ISETP.NE.AND P4, PT, R92, R89, PT ;  /* 0x000000595c00720c */ /* 0x000fe20003f85270 */
[----:B------:R-:W2:-:S12]  /*1bb0*/  LDG.E.128.CONSTANT R20, desc[UR8][R26.64] ;  /* 0x000000081a147981 */ /* 0x000e98000c1e9d00 */
[----:B------:R-:W-:Y:S01]  /*1bc0*/  @!P4 IMAD R9, R88, 0x8, R1 ;  /* 0x000000085809c824 */ /* 0x000fe200078e0201 */
[----:B------:R-:W3:Y:S04]  /*1bd0*/  @!P4 LDG.E.U16.CONSTANT R25, desc[UR8][R86.64] ;  /* 0x000000085619c981 */ /* 0x000ee8000c1e9500 */
[----:B------:R-:W4:Y:S01]  /*1be0*/  @!P4 LDL.64 R28, [R9+0x8] ;  /* 0x00000800091cc983 */ /* 0x000f220000100a00 */
[----:B0-----:R-:W-:-:S05]  /*1bf0*/  IMAD.WIDE R10, R85, 0x4, R26 ;  /* 0x00000004550a7825 */ /* 0x001fca00078e021a */
[----:B------:R-:W5:Y:S01]  /*1c00*/  LDG.E.128.CONSTANT R12, desc[UR8][R10.64] ;  /* 0x000000080a0c7981 */ /* 0x000f62000c1e9d00 */
[----:B------:R-:W-:-:S05]  /*1c10*/  IMAD.WIDE R96, R85, 0x4, R10 ;  /* 0x0000000455607825 */ /* 0x000fca00078e020a */
[----:B------:R-:W5:Y:S01]  /*1c20*/  LDG.E.128.CONSTANT R16, desc[UR8][R96.64] ;  /* 0x0000000860107981 */ /* 0x000f62000c1e9d00 */
[----:B------:R-:W-:Y:S01]  /*1c30*/  HFMA2 R24, -RZ, RZ, 0, 0.125 ;  /* 0x00003000ff187431 */ /* 0x000fe200000001ff */
[----:B------:R-:W-:Y:S01]  /*1c40*/  ISETP.NE.AND P5, PT, R91, RZ, PT ;  /* 0x000000ff5b00720c */ /* 0x000fe20003fa5270 */
[----:B------:R-:W-:Y:S01]  /*1c50*/  IMAD.MOV.U32 R40, RZ, RZ, 0x2400 ;  /* 0x00002400ff287424 */ /* 0x000fe200078e00ff */
[----:B------:R-:W-:Y:S01]  /*1c60*/  ISETP.NE.AND P2, PT, R93, 0x1, PT ;  /* 0x000000015d00780c */ /* 0x000fe20003f45270 */
[----:B------:R-:W-:Y:S01]  /*1c70*/  @!P4 VIADD R99, R88, 0x1 ;  /* 0x000000015863c836 */ /* 0x000fe20000000000 */
[----:B--2---:R-:W-:Y:S02]  /*1c80*/  SHF.R.U32.HI R27, RZ, 0xf, R22 ;  /* 0x0000000fff1b7819 */ /* 0x004fe40000011616 */
[C---:B------:R-:W-:Y:S02]  /*1c90*/  LOP3.LUT R50, R23.reuse, 0x70007, RZ, 0xc0, !PT ;  /* 0x0007000717327812 */ /* 0x040fe400078ec0ff */
[----:B------:R-:W-:-:S02]  /*1ca0*/  LOP3.LUT R56, R23, 0x380038, RZ, 0xc0, !PT ;  /* 0x0038003817387812 */ /* 0x000fc400078ec0ff */
[----:B------:R-:W-:Y:S02]  /*1cb0*/  SHF.R.U32.HI R43, RZ, 0x6, R23 ;  /* 0x00000006ff2b7819 */ /* 0x000fe40000011617 */
[----:B------:R-:W-:Y:S02]  /*1cc0*/  LOP3.LUT R27, R27, 0x10001, RZ, 0xc0, !PT ;  /* 0x000100011b1b7812 */ /* 0x000fe400078ec0ff */
[----:B----4-:R-:W-:-:S04]  /*1cd0*/  @!P4 PRMT R95, R28, 0x7610, R95 ;  /* 0x000076101c5fc816 */ /* 0x010fc8000000005f */
[----:B------:R-:W-:Y:S02]  /*1ce0*/  @!P4 PRMT R95, R95, 0x7610, R28 ;  /* 0x000076105f5fc816 */ /* 0x000fe4000000001c */
[----:B------:R-:W-:Y:S02]  /*1cf0*/  SHF.R.U32.HI R28, RZ, 0xf, R23 ;  /* 0x0000000fff1c7819 */ /* 0x000fe40000011617 */
[----:B---3--:R-:W-:Y:S02]  /*1d00*/  @!P4 IADD3 R89, PT, PT, R25, R92, RZ ;  /* 0x0000005c1959c210 */ /* 0x008fe40007ffe0ff */
[C---:B-----5:R-:W-:Y:S02]  /*1d10*/  LOP3.LUT R53, R14.reuse, 0x70007, RZ, 0xc0, !PT ;  /* 0x000700070e357812 */ /* 0x060fe400078ec0ff */
[----:B------:R-:W-:Y:S02]  /*1d20*/  LOP3.LUT R23, R14, 0x380038, RZ, 0xc0, !PT ;  /* 0x003800380e177812 */ /* 0x000fe400078ec0ff */
[----:B------:R-:W-:-:S02]  /*1d30*/  SHF.R.U32.HI R44, RZ, 0x6, R14 ;  /* 0x00000006ff2c7819 */ /* 0x000fc4000001160e */
[----:B------:R-:W-:Y:S02]  /*1d40*/  SHF.R.U32.HI R14, RZ, 0xe, R14 ;  /* 0x0000000eff0e7819 */ /* 0x000fe4000001160e */
[----:B------:R-:W-:Y:S02]  /*1d50*/  SHF.R.U32.HI R25, RZ, 0xf, R21 ;  /* 0x0000000fff197819 */ /* 0x000fe40000011615 */
[C---:B------:R-:W-:Y:S02]  /*1d60*/  LOP3.LUT R55, R15.reuse, 0x70007, RZ, 0xc0, !PT ;  /* 0x000700070f377812 */ /* 0x040fe400078ec0ff */
[----:B------:R-:W-:Y:S02]  /*1d70*/  LOP3.LUT R58, R15, 0x380038, RZ, 0xc0, !PT ;  /* 0x003800380f3a7812 */ /* 0x000fe400078ec0ff */
[--C-:B------:R-:W-:Y:S02]  /*1d80*/  SHF.R.U32.HI R54, RZ, 0x6, R15.reuse ;  /* 0x00000006ff367819 */ /* 0x100fe4000001160f */
[----:B------:R-:W-:-:S02]  /*1d90*/  SHF.R.U32.HI R15, RZ, 0xe, R15 ;  /* 0x0000000eff0f7819 */ /* 0x000fc4000001160f */
[----:B------:R-:W-:Y:S02]  /*1da0*/  LOP3.LUT R28, R28, 0x10001, RZ, 0xc0, !PT ;  /* 0x000100011c1c7812 */ /* 0x000fe400078ec0ff */
        /* <DEDUP_REMOVED lines=8> */
[C---:B------:R-:W-:Y:S02]  /*1e30*/  LOP3.LUT R45, R12.reuse, 0x70007, RZ, 0xc0, !PT ;  /* 0x000700070c2d7812 */ /* 0x040fe400078ec0ff */
[----:B------:R-:W-:Y:S02]  /*1e40*/  LOP3.LUT R11, R12, 0x380038, RZ, 0xc0, !PT ;  /* 0x003800380c0b7812 */ /* 0x000fe400078ec0ff */
[----:B------:R-:W-:-:S02]  /*1e50*/  SHF.R.U32.HI R35, RZ, 0x6, R12 ;  /* 0x00000006ff237819 */ /* 0x000fc4000001160c */
[----:B------:R-:W-:Y:S02]  /*1e60*/  SHF.R.U32.HI R21, RZ, 0xe, R12 ;  /* 0x0000000eff157819 */ /* 0x000fe4000001160c */
[----:B------:R-:W-:Y:S02]  /*1e70*/  @!P4 PRMT R98, R29, 0x7610, R98 ;  /* 0x000076101d62c816 */ /* 0x000fe40000000062 */
[----:B------:R-:W-:Y:S02]  /*1e80*/  SHF.R.U32.HI R20, RZ, 0xf, R20 ;  /* 0x0000000fff147819 */ /* 0x000fe40000011614 */
[C---:B------:R-:W-:Y:S02]  /*1e90*/  LOP3.LUT R42, R22.reuse, 0x70007, RZ, 0xc0, !PT ;  /* 0x00070007162a7812 */ /* 0x040fe400078ec0ff */
[----:B------:R-:W-:Y:S02]  /*1ea0*/  LOP3.LUT R26, R22, 0x380038, RZ, 0xc0, !PT ;  /* 0x00380038161a7812 */ /* 0x000fe400078ec0ff */
[----:B------:R-:W-:-:S02]  /*1eb0*/  SHF.R.U32.HI R38, RZ, 0x6, R22 ;  /* 0x00000006ff267819 */ /* 0x000fc40000011616 */
[--C-:B------:R-:W-:Y:S02]  /*1ec0*/  SHF.R.U32.HI R12, RZ, 0xe, R13.reuse ;  /* 0x0000000eff0c7819 */ /* 0x100fe4000001160d */
[----:B------:R-:W-:Y:S02]  /*1ed0*/  LOP3.LUT R25, R25, 0x10001, RZ, 0xc0, !PT ;  /* 0x0001000119197812 */ /* 0x000fe400078ec0ff */
[C---:B------:R-:W-:Y:S02]  /*1ee0*/  LOP3.LUT R46, R13.reuse, 0x70007, RZ, 0xc0, !PT ;  /* 0x000700070d2e7812 */ /* 0x040fe400078ec0ff */
[----:B------:R-:W-:Y:S02]  /*1ef0*/  LOP3.LUT R22, R13, 0x380038, RZ, 0xc0, !PT ;  /* 0x003800380d167812 */ /* 0x000fe400078ec0ff */
[----:B------:R-:W-:Y:S02]  /*1f00*/  SHF.R.U32.HI R37, RZ, 0x6, R13 ;  /* 0x00000006ff257819 */ /* 0x000fe4000001160d */
[----:B------:R-:W-:-:S02]  /*1f10*/  LOP3.LUT R15, R28, 0x20002, R15, 0xf8, !PT ;  /* 0x000200021c0f7812 */ /* 0x000fc400078ef80f */
[----:B------:R-:W-:Y:S02]  /*1f20*/  SHF.R.U32.HI R28, RZ, 0xd, R19 ;  /* 0x0000000dff1c7819 */ /* 0x000fe40000011613 */
[----:B------:R-:W-:Y:S02]  /*1f30*/  LOP3.LUT R31, R14, 0x40004, R31, 0xf8, !PT ;  /* 0x000400040e1f7812 */ /* 0x000fe400078ef81f */
[----:B------:R-:W-:Y:S02]  /*1f40*/  LOP3.LUT R13, R10, 0x64006400, RZ, 0xfc, !PT ;  /* 0x640064000a0d7812 */ /* 0x000fe400078efcff */
[----:B------:R-:W-:Y:S02]  /*1f50*/  LOP3.LUT R10, R32, 0x380038, RZ, 0xc0, !PT ;  /* 0x00380038200a7812 */ /* 0x000fe400078ec0ff */
[----:B------:R-:W-:Y:S02]  /*1f60*/  LOP3.LUT R14, R33, 0x380038, RZ, 0xc0, !PT ;  /* 0x00380038210e7812 */ /* 0x000fe400078ec0ff */
[----:B------:R-:W-:-:S02]  /*1f70*/  @!P4 PRMT R98, R98, 0x7610, R29 ;  /* 0x000076106262c816 */ /* 0x000fc4000000001d */
[----:B------:R-:W-:Y:S02]  /*1f80*/  LOP3.LUT R20, R20, 0x10001, RZ, 0xc0, !PT ;  /* 0x0001000114147812 */ /* 0x000fe400078ec0ff */
[----:B------:R-:W-:Y:S02]  /*1f90*/  LOP3.LUT R25, R25, 0x20002, R12, 0xf8, !PT ;  /* 0x0002000219197812 */ /* 0x000fe400078ef80c */
        /* <DEDUP_REMOVED lines=11> */
[----:B------:R-:W-:Y:S02]  /*2050*/  LOP3.LUT R28, R15, 0x40004, R28, 0xf8, !PT ;  /* 0x000400040f1c7812 */ /* 0x000fe400078ef81c */
[----:B------:R-:W-:Y:S02]  /*2060*/  LOP3.LUT R9, R9, 0x64006400, RZ, 0xfc, !PT ;  /* 0x6400640009097812 */ /* 0x000fe400078efcff */
[----:B------:R-:W-:Y:S02]  /*2070*/  LOP3.LUT R19, R56, 0x64006400, RZ, 0xfc, !PT ;  /* 0x6400640038137812 */ /* 0x000fe400078efcff */
[C---:B------:R-:W-:Y:S02]  /*2080*/  LOP3.LUT R51, R18.reuse, 0x70007, RZ, 0xc0, !PT ;  /* 0x0007000712337812 */ /* 0x040fe400078ec0ff */
[----:B------:R-:W-:-:S02]  /*2090*/  LOP3.LUT R27, R18, 0x380038, RZ, 0xc0, !PT ;  /* 0x00380038121b7812 */ /* 0x000fc400078ec0ff */
[----:B------:R-:W-:Y:S02]  /*20a0*/  SHF.R.U32.HI R49, RZ, 0x6, R18 ;  /* 0x00000006ff317819 */ /* 0x000fe40000011612 */
[----:B------:R-:W-:Y:S02]  /*20b0*/  LOP3.LUT R17, R38, 0x380038, RZ, 0xc0, !PT ;  /* 0x0038003826117812 */ /* 0x000fe400078ec0ff */
[----:B------:R-:W-:Y:S02]  /*20c0*/  LOP3.LUT R75, R10, 0x64006400, RZ, 0xfc, !PT ;  /* 0x640064000a4b7812 */ /* 0x000fe400078efcff */
[----:B------:R-:W-:Y:S02]  /*20d0*/  LOP3.LUT R15, R14, 0x64006400, RZ, 0xfc, !PT ;  /* 0x640064000e0f7812 */ /* 0x000fe400078efcff */
[----:B------:R-:W-:Y:S02]  /*20e0*/  LOP3.LUT R20, R20, 0x20002, R21, 0xf8, !PT ;  /* 0x0002000214147812 */ /* 0x000fe400078ef815 */
[----:B------:R-:W-:-:S02]  /*20f0*/  LOP3.LUT R18, R43, 0x380038, RZ, 0xc0, !PT ;  /* 0x003800382b127812 */ /* 0x000fc400078ec0ff */
[----:B------:R-:W-:Y:S02]  /*2100*/  LOP3.LUT R10, R35, 0x380038, RZ, 0xc0, !PT ;  /* 0x00380038230a7812 */ /* 0x000fe400078ec0ff */
[----:B------:R-:W-:Y:S01]  /*2110*/  LOP3.LUT R14, R37, 0x380038, RZ, 0xc0, !PT ;  /* 0x00380038250e7812 */ /* 0x000fe200078ec0ff */
[-C--:B------:R-:W-:Y:S01]  /*2120*/  HFMA2 R83, R9, R24.reuse.H0_H0, -132, -132 ;  /* 0xd820d82009537431 */ /* 0x080fe20000040018 */
[----:B------:R-:W-:Y:S01]  /*2130*/  LOP3.LUT R17, R17, 0x64006400, RZ, 0xfc, !PT ;  /* 0x6400640011117812 */ /* 0x000fe200078efcff */
[-C--:B------:R-:W-:Y:S01]  /*2140*/  HFMA2 R78, R13, R24.reuse.H0_H0, -132, -132 ;  /* 0xd820d8200d4e7431 */ /* 0x080fe20000040018 */
[----:B------:R-:W-:Y:S01]  /*2150*/  LOP3.LUT R23, R23, 0x64006400, RZ, 0xfc, !PT ;  /* 0x6400640017177812 */ /* 0x000fe200078efcff */
        /* <DEDUP_REMOVED lines=15> */
[----:B------:R-:W-:Y:S01]  /*2250*/  HFMA2 R60, R23, R24.H0_H0, -132, -132 ;  /* 0xd820d820173c7431 */ /* 0x000fe20000040018 */
[----:B------:R-:W-:-:S02]  /*2260*/  LOP3.LUT R30, R25, 0x40004, R30, 0xf8, !PT ;  /* 0x00040004191e7812 */ /* 0x000fc400078ef81e */
        /* <DEDUP_REMOVED lines=13> */
[-C--:B------:R-:W-:Y:S01]  /*2340*/  HFMA2 R10, R19, R24.reuse.H0_H0, -132, -132 ;  /* 0xd820d820130a7431 */ /* 0x080fe20000040018 */
[----:B------:R-:W-:Y:S01]  /*2350*/  LOP3.LUT R22, R33, 0x1c001c0, RZ, 0xc0, !PT ;  /* 0x01c001c021167812 */ /* 0x000fe200078ec0ff */
[-C--:B------:R-:W-:Y:S02]  /*2360*/  HFMA2 R77, R77, R24.reuse.H0_H0, -132, -132 ;  /* 0xd820d8204d4d7431 */ /* 0x080fe40000040018 */
        /* <DEDUP_REMOVED lines=40> */
[----:B------:R-:W-:Y:S02]  /*25f0*/  LOP3.LUT R43, R43, 0x70007, RZ, 0xc0, !PT ;  /* 0x000700072b2b7812 */ /* 0x000fe400078ec0ff */
        /* <DEDUP_REMOVED lines=53> */
[----:B------:R-:W-:Y:S02]  /*2950*/  HADD2 R67, R46, -1028, -1028 ;  /* 0xe404e4042e437430 */ /* 0x000fe40000000000 */
[----:B------:R-:W-:Y:S02]  /*2960*/  HFMA2 R40, R79, R40.H0_H0, -20, -20 ;  /* 0xcd00cd004f287431 */ /* 0x000fe40000040028 */
        /* <DEDUP_REMOVED lines=99> */
.L_x_546:
[----:B------:R-:W-:Y:S01]  /*2fa0*/  @!P4 MOV R88, R99 ;  /* 0x000000630058c202 */ /* 0x000fe20000000f00 */
[----:B------:R-:W-:Y:S06]  /*2fb0*/  @!P2 BRA `(.L_x_547) ;  /* 0x0000000c00a4a947 */ /* 0x000fec0003800000 */
        /* <DEDUP_REMOVED lines=78> */
.L_x_548:
        /* <DEDUP_REMOVED lines=78> */
.L_x_549:
        /* <DEDUP_REMOVED lines=77> */
.L_x_547:
        /* <DEDUP_REMOVED lines=9> */
.L_x_545:
[----:B------:R-:W0:Y:S01]  /*3ee0*/  LDC.64 R12, c[0x0][0x3a0] ;  /* 0x0000e800ff0c7b82 */ /* 0x000e220000000a00 */
[----:B------:R-:W-:-:S04]  /*3ef0*/  IMAD R9, R85, UR7, R94 ;  /* 0x0000000755097c24 */ /* 0x000fc8000f8e025e */
[----:B0-----:R-:W-:-:S04]  /*3f00*/  IMAD.WIDE R12, R9, 0x2, R12 ;  /* 0x00000002090c7825 */ /* 0x001fc800078e020c */
        /* <DEDUP_REMOVED lines=10> */
.L_x_554:
[----:B------:R-:W0:Y:S02]  /*3fb0*/  LDS R8, [R10] ;  /* 0x000000000a087984 */ /* 0x000e240000000800 */
[----:B0-----:R-:W-:-:S05]  /*3fc0*/  HFMA2 R9, R8, 1, 1, R11 ;  /* 0x3c003c0008097831 */ /* 0x001fca000000000b */
[----:B------:R-:W0:Y:S02]  /*3fd0*/  ATOMS.CAST.SPIN P0, [R10], R8, R9 ;  /* 0x000000080a00758d */ /* 0x000e240001800009 */
[----:B0-----:R-:W-:Y:S05]  /*3fe0*/  @!P0 BRA `(.L_x_554) ;  /* 0xfffffffc00f08947 */ /* 0x001fea000383ffff */
[----:B------:R-:W-:Y:S05]  /*3ff0*/  BRA `(.L_x_552) ;  /* 0x00000000000c7947 */ /* 0x000fea0003800000 */
.L_x_553:
[----:B------:R-:W2:Y:S02]  /*4000*/  LD.E R8, desc[UR8][R12.64] ;  /* 0x000000080c087980 */ /* 0x000ea4000c101900 */
[----:B--2---:R-:W-:-:S05]  /*4010*/  IMAD.IADD R9, R9, 0x1, R8 ;  /* 0x0000000109097824 */ /* 0x004fca00078e0208 */
[----:B------:R0:W-:Y:S02]  /*4020*/  ST.E desc[UR8][R12.64], R9 ;  /* 0x000000090c007985 */ /* 0x0001e4000c101908 */
.L_x_552:
[----:B------:R-:W-:Y:S05]  /*4030*/  BSYNC.RECONVERGENT B0 ;  /* 0x0000000000007941 */ /* 0x000fea0003800200 */
.L_x_551:
[----:B------:R1:W-:Y:S01]  /*4040*/  ATOM.E.ADD.F16x2.RN.STRONG.GPU P0, RZ, desc[UR8][R12.64+0x4], R14 ;  /* 0x8000040e0cff79a2 */ /* 0x0003e2000c10e108 */
[----:B------:R-:W-:Y:S04]  /*4050*/  BSSY.RECONVERGENT B0, `(.L_x_555) ;  /* 0x000000e000007945 */ /* 0x000fe80003800200 */
[----:B-1----:R-:W-:Y:S05]  /*4060*/  @P0 BRA `(.L_x_556) ;  /* 0x0000000000300947 */ /* 0x002fea0003800000 */
[----:B------:R-:W1:Y:S02]  /*4070*/  QSPC.E.S P0, RZ, [R12+0x4] ;  /* 0x000004000cff73aa */ /* 0x000e640000000500 */
[----:B-1----:R-:W-:Y:S05]  /*4080*/  @!P0 BRA `(.L_x_557) ;  /* 0x00000000001c8947 */ /* 0x002fea0003800000 */
[----:B------:R-:W-:-:S04]  /*4090*/  MOV R8, R12 ;  /* 0x0000000c00087202 */ /* 0x000fc80000000f00 */
[----:B------:R-:W-:-:S07]  /*40a0*/  MOV R10, R8 ;  /* 0x00000008000a7202 */ /* 0x000fce0000000f00 */
.L_x_558:
[----:B------:R-:W0:Y:S02]  /*40b0*/  LDS R8, [R10+0x4] ;  /* 0x000004000a087984 */ /* 0x000e240000000800 */
[----:B0-----:R-:W-:-:S05]  /*40c0*/  HADD2 R9, R8, R7 ;  /* 0x0000000708097230 */ /* 0x001fca0000000000 */
[----:B------:R-:W0:Y:S02]  /*40d0*/  ATOMS.CAST.SPIN P0, [R10+0x4], R8, R9 ;  /* 0x000004080a00758d */ /* 0x000e240001800009 */
[----:B0-----:R-:W-:Y:S05]  /*40e0*/  @!P0 BRA `(.L_x_558) ;  /* 0xfffffffc00f08947 */ /* 0x001fea000383ffff */
[----:B------:R-:W-:Y:S05]  /*40f0*/  BRA `(.L_x_556) ;  /* 0x00000000000c7947 */ /* 0x000fea0003800000 */
.L_x_557:
[----:B------:R-:W2:Y:S02]  /*4100*/  LD.E R7, desc[UR8][R12.64+0x4] ;  /* 0x000004080c077980 */ /* 0x000ea4000c101900 */
[----:B--2---:R-:W-:-:S05]  /*4110*/  IMAD.IADD R7, R14, 0x1, R7 ;  /* 0x000000010e077824 */ /* 0x004fca00078e0207 */
[----:B------:R1:W-:Y:S02]  /*4120*/  ST.E desc[UR8][R12.64+0x4], R7 ;  /* 0x000004070c007985 */ /* 0x0003e4000c101908 */
.L_x_556:
[----:B------:R-:W-:Y:S05]  /*4130*/  BSYNC.RECONVERGENT B0 ;  /* 0x0000000000007941 */ /* 0x000fea0003800200 */
.L_x_555:
        /* <DEDUP_REMOVED lines=12> */
.L_x_562:
[----:B------:R-:W0:Y:S02]  /*4200*/  LDS R6, [R8] ;  /* 0x0000000008067984 */ /* 0x000e240000000800 */
[----:B0-----:R-:W-:-:S05]  /*4210*/  HFMA2 R7, R6, 1, 1, R9 ;  /* 0x3c003c0006077831 */ /* 0x001fca0000000009 */
[----:B------:R-:W0:Y:S02]  /*4220*/  ATOMS.CAST.SPIN P0, [R8], R6, R7 ;  /* 0x000000060800758d */ /* 0x000e240001800007 */
[----:B0-----:R-:W-:Y:S05]  /*4230*/  @!P0 BRA `(.L_x_562) ;  /* 0xfffffffc00f08947 */ /* 0x001fea000383ffff */
[----:B------:R-:W-:Y:S05]  /*4240*/  BRA `(.L_x_560) ;  /* 0x00000000000c7947 */ /* 0x000fea0003800000 */
.L_x_561:
[----:B------:R-:W2:Y:S02]  /*4250*/  LD.E R6, desc[UR8][R12.64] ;  /* 0x000000080c067980 */ /* 0x000ea4000c101900 */
[----:B--2---:R-:W-:-:S05]  /*4260*/  IADD3 R7, PT, PT, R7, R6, RZ ;  /* 0x0000000607077210 */ /* 0x004fca0007ffe0ff */
[----:B------:R0:W-:Y:S02]  /*4270*/  ST.E desc[UR8][R12.64], R7 ;  /* 0x000000070c007985 */ /* 0x0001e4000c101908 */
.L_x_560:
[----:B------:R-:W-:Y:S05]  /*4280*/  BSYNC.RECONVERGENT B0 ;  /* 0x0000000000007941 */ /* 0x000fea0003800200 */
.L_x_559:
[----:B------:R1:W-:Y:S01]  /*4290*/  ATOM.E.ADD.F16x2.RN.STRONG.GPU P0, RZ, desc[UR8][R12.64+0x4], R10 ;  /* 0x8000040a0cff79a2 */ /* 0x0003e2000c10e108 */
[----:B------:R-:W-:Y:S04]  /*42a0*/  BSSY.RECONVERGENT B0, `(.L_x_563) ;  /* 0x000000e000007945 */ /* 0x000fe80003800200 */
[----:B-1----:R-:W-:Y:S05]  /*42b0*/  @P0 BRA `(.L_x_564) ;  /* 0x0000000000300947 */ /* 0x002fea0003800000 */
[----:B------:R-:W1:Y:S02]  /*42c0*/  QSPC.E.S P0, RZ, [R12+0x4] ;  /* 0x000004000cff73aa */ /* 0x000e640000000500 */
[----:B-1----:R-:W-:Y:S05]  /*42d0*/  @!P0 BRA `(.L_x_565) ;  /* 0x00000000001c8947 */ /* 0x002fea0003800000 */
[----:B------:R-:W-:-:S04]  /*42e0*/  MOV R6, R12 ;  /* 0x0000000c00067202 */ /* 0x000fc80000000f00 */
[----:B------:R-:W-:-:S07]  /*42f0*/  MOV R8, R6 ;  /* 0x0000000600087202 */ /* 0x000fce0000000f00 */
.L_x_566:
[----:B------:R-:W0:Y:S02]  /*4300*/  LDS R6, [R8+0x4] ;  /* 0x0000040008067984 */ /* 0x000e240000000800 */
[----:B0-----:R-:W-:-:S05]  /*4310*/  HADD2 R7, R6, R5 ;  /* 0x0000000506077230 */ /* 0x001fca0000000000 */
[----:B------:R-:W0:Y:S02]  /*4320*/  ATOMS.CAST.SPIN P0, [R8+0x4], R6, R7 ;  /* 0x000004060800758d */ /* 0x000e240001800007 */
[----:B0-----:R-:W-:Y:S05]  /*4330*/  @!P0 BRA `(.L_x_566) ;  /* 0xfffffffc00f08947 */ /* 0x001fea000383ffff */
[----:B------:R-:W-:Y:S05]  /*4340*/  BRA `(.L_x_564) ;  /* 0x00000000000c7947 */ /* 0x000fea0003800000 */
.L_x_565:
[----:B------:R-:W2:Y:S02]  /*4350*/  LD.E R5, desc[UR8][R12.64+0x4] ;  /* 0x000004080c057980 */ /* 0x000ea4000c101900 */
[----:B--2---:R-:W-:-:S05]  /*4360*/  IMAD.IADD R5, R10, 0x1, R5 ;  /* 0x000000010a057824 */ /* 0x004fca00078e0205 */
[----:B------:R1:W-:Y:S02]  /*4370*/  ST.E desc[UR8][R12.64+0x4], R5 ;  /* 0x000004050c007985 */ /* 0x0003e4000c101908 */
.L_x_564:
[----:B------:R-:W-:Y:S05]  /*4380*/  BSYNC.RECONVERGENT B0 ;  /* 0x0000000000007941 */ /* 0x000fea0003800200 */
.L_x_563:
        /* <DEDUP_REMOVED lines=13> */
.L_x_570:
[----:B------:R-:W0:Y:S02]  /*4460*/  LDS R4, [R6] ;  /* 0x0000000006047984 */ /* 0x000e240000000800 */
[----:B0-----:R-:W-:-:S05]  /*4470*/  HFMA2 R5, R4, 1, 1, R7 ;  /* 0x3c003c0004057831 */ /* 0x001fca0000000007 */
[----:B------:R-:W0:Y:S02]  /*4480*/  ATOMS.CAST.SPIN P0, [R6], R4, R5 ;  /* 0x000000040600758d */ /* 0x000e240001800005 */
[----:B0-----:R-:W-:Y:S05]  /*4490*/  @!P0 BRA `(.L_x_570) ;  /* 0xfffffffc00f08947 */ /* 0x001fea000383ffff */
[----:B------:R-:W-:Y:S05]  /*44a0*/  BRA `(.L_x_568) ;  /* 0x00000000000c7947 */ /* 0x000fea0003800000 */
.L_x_569:
[----:B------:R-:W2:Y:S02]  /*44b0*/  LD.E R4, desc[UR8][R12.64] ;  /* 0x000000080c047980 */ /* 0x000ea4000c101900 */
[----:B--2---:R-:W-:-:S05]  /*44c0*/  IADD3 R5, PT, PT, R5, R4, RZ ;  /* 0x0000000405057210 */ /* 0x004fca0007ffe0ff */
[----:B------:R0:W-:Y:S02]  /*44d0*/  ST.E desc[UR8][R12.64], R5 ;  /* 0x000000050c007985 */ /* 0x0001e4000c101908 */
.L_x_568:
[----:B------:R-:W-:Y:S05]  /*44e0*/  BSYNC.RECONVERGENT B0 ;  /* 0x0000000000007941 */ /* 0x000fea0003800200 */
.L_x_567:
[----:B------:R1:W-:Y:S01]  /*44f0*/  ATOM.E.ADD.F16x2.RN.STRONG.GPU P0, RZ, desc[UR8][R12.64+0x4], R8 ;  /* 0x800004080cff79a2 */ /* 0x0003e2000c10e108 */
[----:B------:R-:W-:Y:S04]  /*4500*/  BSSY.RECONVERGENT B0, `(.L_x_571) ;  /* 0x000000e000007945 */ /* 0x000fe80003800200 */
[----:B-1----:R-:W-:Y:S05]  /*4510*/  @P0 BRA `(.L_x_572) ;  /* 0x0000000000300947 */ /* 0x002fea0003800000 */
[----:B------:R-:W1:Y:S02]  /*4520*/  QSPC.E.S P0, RZ, [R12+0x4] ;  /* 0x000004000cff73aa */ /* 0x000e640000000500 */
[----:B-1----:R-:W-:Y:S05]  /*4530*/  @!P0 BRA `(.L_x_573) ;  /* 0x00000000001c8947 */ /* 0x002fea0003800000 */
[----:B------:R-:W-:-:S05]  /*4540*/  IMAD.MOV.U32 R4, RZ, RZ, R12 ;  /* 0x000000ffff047224 */ /* 0x000fca00078e000c */
[----:B------:R-:W-:-:S07]  /*4550*/  MOV R6, R4 ;  /* 0x0000000400067202 */ /* 0x000fce0000000f00 */
.L_x_574:
[----:B------:R-:W0:Y:S02]  /*4560*/  LDS R4, [R6+0x4] ;  /* 0x0000040006047984 */ /* 0x000e240000000800 */
[----:B0-----:R-:W-:-:S05]  /*4570*/  HADD2 R5, R4, R3 ;  /* 0x0000000304057230 */ /* 0x001fca0000000000 */
[----:B------:R-:W0:Y:S02]  /*4580*/  ATOMS.CAST.SPIN P0, [R6+0x4], R4, R5 ;  /* 0x000004040600758d */ /* 0x000e240001800005 */
[----:B0-----:R-:W-:Y:S05]  /*4590*/  @!P0 BRA `(.L_x_574) ;  /* 0xfffffffc00f08947 */ /* 0x001fea000383ffff */
[----:B------:R-:W-:Y:S05]  /*45a0*/  BRA `(.L_x_572) ;  /* 0x00000000000c7947 */ /* 0x000fea0003800000 */
.L_x_573:
[----:B------:R-:W2:Y:S02]  /*45b0*/  LD.E R3, desc[UR8][R12.64+0x4] ;  /* 0x000004080c037980 */ /* 0x000ea4000c101900 */
[----:B--2---:R-:W-:-:S05]  /*45c0*/  IADD3 R3, PT, PT, R8, R3, RZ ;  /* 0x0000000308037210 */ /* 0x004fca0007ffe0ff */
[----:B------:R1:W-:Y:S02]  /*45d0*/  ST.E desc[UR8][R12.64+0x4], R3 ;  /* 0x000004030c007985 */ /* 0x0003e4000c101908 */
.L_x_572:
[----:B------:R-:W-:Y:S05]  /*45e0*/  BSYNC.RECONVERGENT B0 ;  /* 0x0000000000007941 */ /* 0x000fea0003800200 */
.L_x_571:
        /* <DEDUP_REMOVED lines=11> */
[----:B------:R-:W-:Y:S02]  /*46a0*/  MOV R4, R4 ;  /* 0x0000000400047202 */ /* 0x000fe40000000f00 */
[----:B------:R-:W-:-:S07]  /*46b0*/  MOV R5, R2 ;  /* 0x0000000200057202 */ /* 0x000fce0000000f00 */
.L_x_578:
[----:B------:R-:W0:Y:S02]  /*46c0*/  LDS R2, [R4] ;  /* 0x0000000004027984 */ /* 0x000e240000000800 */
[----:B0-----:R-:W-:-:S05]  /*46d0*/  HFMA2 R3, R2, 1, 1, R5 ;  /* 0x3c003c0002037831 */ /* 0x001fca0000000005 */
[----:B------:R-:W0:Y:S02]  /*46e0*/  ATOMS.CAST.SPIN P0, [R4], R2, R3 ;  /* 0x000000020400758d */ /* 0x000e240001800003 */
[----:B0-----:R-:W-:Y:S05]  /*46f0*/  @!P0 BRA `(.L_x_578) ;  /* 0xfffffffc00f08947 */ /* 0x001fea000383ffff */
[----:B------:R-:W-:Y:S05]  /*4700*/  BRA `(.L_x_576) ;  /* 0x00000000000c7947 */ /* 0x000fea0003800000 */
.L_x_577:
[----:B------:R-:W2:Y:S02]  /*4710*/  LD.E R2, desc[UR8][R12.64] ;  /* 0x000000080c027980 */ /* 0x000ea4000c101900 */
[----:B--2---:R-:W-:-:S05]  /*4720*/  IMAD.IADD R3, R3, 0x1, R2 ;  /* 0x0000000103037824 */ /* 0x004fca00078e0202 */
[----:B------:R0:W-:Y:S02]  /*4730*/  ST.E desc[UR8][R12.64], R3 ;  /* 0x000000030c007985 */ /* 0x0001e4000c101908 */
.L_x_576:
[----:B------:R-:W-:Y:S05]  /*4740*/  BSYNC.RECONVERGENT B0 ;  /* 0x0000000000007941 */ /* 0x000fea0003800200 */
.L_x_575:
[----:B------:R1:W-:Y:S02]  /*4750*/  ATOM.E.ADD.F16x2.RN.STRONG.GPU P0, RZ, desc[UR8][R12.64+0x4], R7 ;  /* 0x800004070cff79a2 */ /* 0x0003e4000c10e108 */
[----:B-1----:R-:W-:Y:S05]  /*4760*/  @P0 EXIT ;  /* 0x000000000000094d */ /* 0x002fea0003800000 */
[----:B------:R-:W1:Y:S02]  /*4770*/  QSPC.E.S P0, RZ, [R12+0x4] ;  /* 0x000004000cff73aa */ /* 0x000e640000000500 */
[----:B-1----:R-:W-:Y:S05]  /*4780*/  @!P0 BRA `(.L_x_579) ;  /* 0x00000000001c8947 */ /* 0x002fea0003800000 */
[----:B------:R-:W-:-:S04]  /*4790*/  MOV R2, R12 ;  /* 0x0000000c00027202 */ /* 0x000fc80000000f00 */
[----:B------:R-:W-:-:S07]  /*47a0*/  MOV R4, R2 ;  /* 0x0000000200047202 */ /* 0x000fce0000000f00 */
.L_x_580:
[----:B------:R-:W0:Y:S02]  /*47b0*/  LDS R2, [R4+0x4] ;  /* 0x0000040004027984 */ /* 0x000e240000000800 */
[----:B0-----:R-:W-:-:S05]  /*47c0*/  HADD2 R3, R2, R0 ;  /* 0x0000000002037230 */ /* 0x001fca0000000000 */
[----:B------:R-:W0:Y:S02]  /*47d0*/  ATOMS.CAST.SPIN P0, [R4+0x4], R2, R3 ;  /* 0x000004020400758d */ /* 0x000e240001800003 */
[----:B0-----:R-:W-:Y:S05]  /*47e0*/  @!P0 BRA `(.L_x_580) ;  /* 0xfffffffc00f08947 */ /* 0x001fea000383ffff */
[----:B------:R-:W-:Y:S05]  /*47f0*/  EXIT ;  /* 0x000000000000794d */ /* 0x000fea0003800000 */
.L_x_579:
[----:B------:R-:W0:Y:S02]  /*4800*/  LD.E R0, desc[UR8][R12.64+0x4] ;  /* 0x000004080c007980 */ /* 0x000e24000c101900 */
[----:B0-----:R-:W-:-:S05]  /*4810*/  IADD3 R3, PT, PT, R7, R0, RZ ;  /* 0x0000000007037210 */ /* 0x001fca0007ffe0ff */
[----:B------:R-:W-:Y:S01]  /*4820*/  ST.E desc[UR8][R12.64+0x4], R3 ;  /* 0x000004030c007985 */ /* 0x000fe2000c101908 */
[----:B------:R-:W-:Y:S05]  /*4830*/  EXIT ;  /* 0x000000000000794d */ /* 0x000fea0003800000 */
.L_x_581:
        /* <DEDUP_REMOVED lines=12> */
.L_x_3920:


//--------------------- .text._Z23gemm_half_q_half_kernelILi4ELi6ELb1ELb0ELi64EEvPK6__halfPKjS4_S2_PS0_iiiiPKtS7_iiiiiibS2_i --------------------------
	.section	.text._Z23gemm_half_q_half_kernelILi4ELi6ELb1ELb0ELi64EEvPK6__halfPKjS4_S2_PS0_iiiiPKtS7_iiiiiibS2_i,"ax",@progbits
	.align	128
        .global         _Z23gemm_half_q_half_kernelILi4ELi6ELb1ELb0ELi64EEvPK6__halfPKjS4_S2_PS0_iiiiPKtS7_iiiiiibS2_i
        .type           _Z23gemm_half_q_half_kernelILi4ELi6ELb1ELb0ELi64EEvPK6__halfPKjS4_S2_PS0_iiiiPKtS7_iiiiiibS2_i,@function
        .size           _Z23gemm_half_q_half_kernelILi4ELi6ELb1ELb0ELi64EEvPK6__halfPKjS4_S2_PS0_iiiiPKtS7_iiiiiibS2_i,(.L_x_3921 - _Z23gemm_half_q_half_kernelILi4ELi6ELb1ELb0ELi64EEvPK6__halfPKjS4_S2_PS0_iiiiPKtS7_iiiiiibS2_i)
        .other          _Z23gemm_half_q_half_kernelILi4ELi6ELb1ELb0ELi64EEvPK6__halfPKjS4_S2_PS0_iiiiPKtS7_iiiiiibS2_i,@"STO_CUDA_ENTRY STV_DEFAULT"
_Z23gemm_half_q_half_kernelILi4ELi6ELb1ELb0ELi64EEvPK6__halfPKjS4_S2_PS0_iiiiPKtS7_iiiiiibS2_i:
.text._Z23gemm_half_q_half_kernelILi4ELi6ELb1ELb0ELi64EEvPK6__halfPKjS4_S2_PS0_iiiiPKtS7_iiiiiibS2_i:
        /* <DEDUP_REMOVED lines=37> */
.L_x_582:
        /* <DEDUP_REMOVED lines=36> */
[----:B------:R-:W-:Y:S01]  /*0490*/  IMAD.MOV R4, RZ, RZ, -R14 ;  /* 0x000000ffff047224 */ /* 0x000fe200078e0a0e */
[----:B------:R-:W-:-:S04]  /*04a0*/  PLOP3.LUT P1, PT, PT, PT, PT, 0x80, 0x8 ;  /* 0x000000000008781c */ /* 0x000fc80003f2f070 */
[----:B------:R-:W-:-:S13]  /*04b0*/  ISETP.GT.AND P3, PT, R4, 0x3, PT ;  /* 0x000000030400780c */ /* 0x000fda0003f64270 */
[----:B------:R-:W-:Y:S05]  /*04c0*/  @!P3 BRA `(.L_x_587) ;  /* 0x000000000084b947 */ /* 0x000fea0003800000 */
[----:B------:R-:W-:-:S13]  /*04d0*/  PLOP3.LUT P1, PT, PT, PT, PT, 0x8, 0x80 ;  /* 0x000000000080781c */ /* 0x000fda0003f2e170 */
.L_x_588:
        /* <DEDUP_REMOVED lines=32> */
.L_x_587:
        /* <DEDUP_REMOVED lines=20> */
.L_x_589:
[----:B------:R-:W-:-:S13]  /*0820*/  ISETP.EQ.AND P3, PT, R14, RZ, PT ;  /* 0x000000ff0e00720c */ /* 0x000fda0003f62270 */
[----:B------:R-:W-:Y:S05]  /*0830*/  @!P1 BRA P3, `(.L_x_584) ;  /* 0x0000000400789947 */ /* 0x000fea0001800000 */
.L_x_586:
        /* <DEDUP_REMOVED lines=12> */
.L_x_585:
        /* <DEDUP_REMOVED lines=16> */
.L_x_592:
        /* <DEDUP_REMOVED lines=32> */
.L_x_591:
        /* <DEDUP_REMOVED lines=21> */
.L_x_593:
[----:B------:R-:W-:-:S13]  /*0d50*/  ISETP.NE.OR P1, PT, R14, RZ, P1 ;  /* 0x000000ff0e00720c */ /* 0x000fda0000f25670 */
[----:B------:R-:W-:Y:S05]  /*0d60*/  @!P1 BRA `(.L_x_584) ;  /* 0x00000000002c9947 */ /* 0x000fea0003800000 */
.L_x_590:
        /* <DEDUP_REMOVED lines=11> */
.L_x_584:
[----:B------:R-:W-:Y:S05]  /*0e20*/  BSYNC.RECONVERGENT B0 ;  /* 0x0000000000007941 */ /* 0x000fea0003800200 */
.L_x_583:
        /* <DEDUP_REMOVED lines=21> */
.L_x_597:
[CC--:B-1----:R-:W-:Y:S01]  /*0f80*/  IADD3 R6, PT, PT, R3.reuse, R85.reuse, RZ ;  /* 0x0000005503067210 */ /* 0x0c2fe20007ffe0ff */
[--C-:B0-----:R-:W-:Y:S01]  /*0f90*/  IMAD.WIDE R4, R3, 0x2, R14.reuse ;  /* 0x0000000203047825 */ /* 0x101fe200078e020e */
[----:B------:R-:W-:Y:S02]  /*0fa0*/  IADD3 R8, PT, PT, R8, 0x4, RZ ;  /* 0x0000000408087810 */ /* 0x000fe40007ffe0ff */
[CC--:B------:R-:W-:Y:S01]  /*0fb0*/  IADD3 R10, PT, PT, R6.reuse, R85.reuse, RZ ;  /* 0x00000055060a7210 */ /* 0x0c0fe20007ffe0ff */
[--C-:B------:R-:W-:Y:S01]  /*0fc0*/  IMAD.WIDE R6, R6, 0x2, R14.reuse ;  /* 0x0000000206067825 */ /* 0x100fe200078e020e */
[----:B------:R1:W-:Y:S01]  /*0fd0*/  STG.E.64 desc[UR8][R4.64], RZ ;  /* 0x000000ff04007986 */ /* 0x0003e2000c101b08 */
[----:B------:R-:W-:Y:S02]  /*0fe0*/  ISETP.GE.AND P3, PT, R8, -0x3, PT ;  /* 0xfffffffd0800780c */ /* 0x000fe40003f66270 */
[C---:B------:R-:W-:Y:S01]  /*0ff0*/  IADD3 R16, PT, PT, R10.reuse, R85, RZ ;  /* 0x000000550a107210 */ /* 0x040fe20007ffe0ff */
[--C-:B------:R-:W-:Y:S01]  /*1000*/  IMAD.WIDE R10, R10, 0x2, R14.reuse ;  /* 0x000000020a0a7825 */ /* 0x100fe200078e020e */
[----:B------:R1:W-:Y:S03]  /*1010*/  STG.E.64 desc[UR8][R6.64], RZ ;  /* 0x000000ff06007986 */ /* 0x0003e6000c101b08 */
[C---:B------:R-:W-:Y:S01]  /*1020*/  IMAD.WIDE R12, R16.reuse, 0x2, R14 ;  /* 0x00000002100c7825 */ /* 0x040fe200078e020e */
[----:B------:R1:W-:Y:S03]  /*1030*/  STG.E.64 desc[UR8][R10.64], RZ ;  /* 0x000000ff0a007986 */ /* 0x0003e6000c101b08 */
[----:B------:R-:W-:Y:S01]  /*1040*/  IMAD.IADD R3, R16, 0x1, R85 ;  /* 0x0000000110037824 */ /* 0x000fe200078e0255 */
[----:B------:R1:W-:Y:S01]  /*1050*/  STG.E.64 desc[UR8][R12.64], RZ ;  /* 0x000000ff0c007986 */ /* 0x0003e2000c101b08 */
[----:B------:R-:W-:Y:S05]  /*1060*/  @!P3 BRA `(.L_x_597) ;  /* 0xfffffffc00c4b947 */ /* 0x000fea000383ffff */
.L_x_596:
        /* <DEDUP_REMOVED lines=12> */
.L_x_598:
[----:B------:R-:W-:-:S13]  /*1130*/  ISETP.NE.OR P1, PT, R8, RZ, P1 ;  /* 0x000000ff0800720c */ /* 0x000fda0000f25670 */
[----:B------:R-:W-:Y:S05]  /*1140*/  @!P1 BRA `(.L_x_594) ;  /* 0x00000000001c9947 */ /* 0x000fea0003800000 */
.L_x_595:
[----:B0-----:R-:W0:Y:S02]  /*1150*/  LDC.64 R4, c[0x0][0x3a0] ;  /* 0x0000e800ff047b82 */ /* 0x001e240000000a00 */
.L_x_599:
[C---:B0-----:R-:W-:Y:S01]  /*1160*/  IMAD.WIDE R6, R3.reuse, 0x2, R4 ;  /* 0x0000000203067825 */ /* 0x041fe200078e0204 */
[----:B------:R-:W-:Y:S02]  /*1170*/  IADD3 R8, PT, PT, R8, 0x1, RZ ;  /* 0x0000000108087810 */ /* 0x000fe40007ffe0ff */
[----:B------:R-:W-:Y:S02]  /*1180*/  IADD3 R3, PT, PT, R3, R85, RZ ;  /* 0x0000005503037210 */ /* 0x000fe40007ffe0ff */
[----:B------:R1:W-:Y:S01]  /*1190*/  STG.E.64 desc[UR8][R6.64], RZ ;  /* 0x000000ff06007986 */ /* 0x0003e2000c101b08 */
[----:B------:R-:W-:-:S13]  /*11a0*/  ISETP.NE.AND P1, PT, R8, RZ, PT ;  /* 0x000000ff0800720c */ /* 0x000fda0003f25270 */
[----:B-1----:R-:W-:Y:S05]  /*11b0*/  @P1 BRA `(.L_x_599) ;  /* 0xfffffffc00e81947 */ /* 0x002fea000383ffff */
.L_x_594:
        /* <DEDUP_REMOVED lines=9> */
[----:B------:R-:W-:Y:S02]  /*1250*/  IMAD.SHL.U32 R0, R0, 0x10, RZ ;  /* 0x0000001000007824 */ /* 0x000fe400078e00ff */
[----:B------:R-:W-:Y:S01]  /*1260*/  HFMA2 R14, -RZ, RZ, 0, 0 ;  /* 0x00000000ff0e7431 */ /* 0x000fe200000001ff */
[----:B------:R-:W-:Y:S02]  /*1270*/  MOV R16, R93 ;  /* 0x0000005d00107202 */ /* 0x000fe40000000f00 */
[----:B------:R-:W-:Y:S02]  /*1280*/  LEA.HI R7, R7, R96, RZ, 0x3 ;  /* 0x0000006007077211 */ /* 0x000fe400078f18ff */
[----:B------:R-:W-:Y:S02]  /*1290*/  LOP3.LUT R0, R0, 0x10, RZ, 0xc0, !PT ;  /* 0x0000001000007812 */ /* 0x000fe400078ec0ff */
[----:B0-----:R-:W-:-:S07]  /*12a0*/  SHF.R.S32.HI R8, RZ, 0x3, R7 ;  /* 0x00000003ff087819 */ /* 0x001fce0000011407 */
.L_x_601:
        /* <DEDUP_REMOVED lines=44> */
.L_x_600:
[----:B------:R1:W5:Y:S01]  /*1570*/  LDL.64 R102, [R1] ;  /* 0x0000000001667983 */ /* 0x0003620000100a00 */
[----:B------:R-:W2:Y:S01]  /*1580*/  LDCU UR4, c[0x0][0x3c8] ;  /* 0x00007900ff0477ac */ /* 0x000ea20008000800 */
[----:B------:R-:W-:Y:S01]  /*1590*/  HFMA2 R8, -RZ, RZ, 0, 0 ;  /* 0x00000000ff087431 */ /* 0x000fe200000001ff */
[----:B0-----:R-:W-:Y:S01]  /*15a0*/  CS2R R4, SRZ ;  /* 0x0000000000047805 */ /* 0x001fe2000001ff00 */
[----:B------:R-:W-:Y:S01]  /*15b0*/  IMAD.MOV.U32 R7, RZ, RZ, RZ ;  /* 0x000000ffff077224 */ /* 0x000fe200078e00ff */
[----:B------:R-:W0:Y:S01]  /*15c0*/  LDCU UR5, c[0x0][0x3cc] ;  /* 0x00007980ff0577ac */ /* 0x000e220008000800 */
[----:B------:R-:W3:Y:S01]  /*15d0*/  LDCU UR6, c[0x0][0x3d0] ;  /* 0x00007a00ff0677ac */ /* 0x000ee20008000800 */
[----:B------:R-:W4:Y:S01]  /*15e0*/  LDCU UR10, c[0x0][0x3d4] ;  /* 0x00007a80ff0a77ac */ /* 0x000f220008000800 */
[----:B------:R-:W1:Y:S01]  /*15f0*/  LDCU UR12, c[0x0][0x3d8] ;  /* 0x00007b00ff0c77ac */ /* 0x000e620008000800 */
[C---:B--2---:R-:W-:Y:S02]  /*1600*/  ISETP.GT.AND P1, PT, R93.reuse, UR4, PT ;  /* 0x000000045d007c0c */ /* 0x044fe4000bf24270 */
[----:B------:R-:W-:-:S02]  /*1610*/  VIMNMX R0, PT, PT, R93, UR4, PT ;  /* 0x000000045d007c48 */ /* 0x000fc4000bfe0100 */
[C---:B0-----:R-:W-:Y:S02]  /*1620*/  ISETP.GT.AND P3, PT, R93.reuse, UR5, PT ;  /* 0x000000055d007c0c */ /* 0x041fe4000bf64270 */
[----:B------:R-:W-:Y:S02]  /*1630*/  SHF.R.S32.HI R3, RZ, 0x1f, R0 ;  /* 0x0000001fff037819 */ /* 0x000fe40000011400 */
[----:B---3--:R-:W-:Y:S02]  /*1640*/  ISETP.GT.AND P4, PT, R93, UR6, PT ;  /* 0x000000065d007c0c */ /* 0x008fe4000bf84270 */
[----:B------:R-:W-:Y:S02]  /*1650*/  LEA.HI R3, R3, R0, RZ, 0x5 ;  /* 0x0000000003037211 */ /* 0x000fe400078f28ff */
[----:B----4-:R-:W-:Y:S02]  /*1660*/  ISETP.GT.AND P5, PT, R93, UR10, PT ;  /* 0x0000000a5d007c0c */ /* 0x010fe4000bfa4270 */
[----:B------:R-:W-:-:S02]  /*1670*/  SHF.R.S32.HI R13, RZ, 0x5, R3 ;  /* 0x00000005ff0d7819 */ /* 0x000fc40000011403 */
[----:B-1----:R-:W-:Y:S02]  /*1680*/  ISETP.GT.AND P6, PT, R93, UR12, PT ;  /* 0x0000000c5d007c0c */ /* 0x002fe4000bfc4270 */
[----:B------:R-:W-:Y:S01]  /*1690*/  MOV R0, RZ ;  /* 0x000000ff00007202 */ /* 0x000fe20000000f00 */
[----:B------:R-:W-:Y:S10]  /*16a0*/  @!P1 BRA `(.L_x_602) ;  /* 0x00000000001c9947 */ /* 0x000ff40003800000 */
[----:B------:R-:W0:Y:S02]  /*16b0*/  LDC R0, c[0x0][0x3cc] ;  /* 0x0000f300ff007b82 */ /* 0x000e240000000800 */
[----:B0-----:R-:W-:-:S04]  /*16c0*/  VIMNMX R0, PT, PT, R93, R0, PT ;  /* 0x000000005d007248 */ /* 0x001fc80003fe0100 */
[----:B------:R-:W-:-:S04]  /*16d0*/  IADD3 R0, PT, PT, R0, -UR4, RZ ;  /* 0x8000000400007c10 */ /* 0x000fc8000fffe0ff */
[----:B------:R-:W-:-:S04]  /*16e0*/  SHF.R.S32.HI R3, RZ, 0x1f, R0 ;  /* 0x0000001fff037819 */ /* 0x000fc80000011400 */
[----:B------:R-:W-:-:S04]  /*16f0*/  LEA.HI R3, R3, R0, RZ, 0x5 ;  /* 0x0000000003037211 */ /* 0x000fc800078f28ff */
[----:B------:R-:W-:-:S05]  /*1700*/  SHF.R.S32.HI R3, RZ, 0x5, R3 ;  /* 0x00000005ff037819 */ /* 0x000fca0000011403 */
[----:B------:R-:W-:-:S07]  /*1710*/  IMAD R0, R3, 0x6, RZ ;  /* 0x0000000603007824 */ /* 0x000fce00078e02ff */
.L_x_602:
        /* <DEDUP_REMOVED lines=8> */
.L_x_603:
        /* <DEDUP_REMOVED lines=8> */
.L_x_604:
        /* <DEDUP_REMOVED lines=8> */
.L_x_605:
        /* <DEDUP_REMOVED lines=8> */
.L_x_606:
[----:B------:R-:W-:Y:S01]  /*1920*/  LEA R0, R13, R0, 0x3 ;  /* 0x000000000d007211 */ /* 0x000fe200078e18ff */
[----:B------:R-:W0:Y:S01]  /*1930*/  S2UR UR5, SR_CgaCtaId ;  /* 0x00000000000579c3 */ /* 0x000e220000008800 */
[----:B------:R-:W1:Y:S01]  /*1940*/  LDCU.64 UR10, c[0x0][0x388] ;  /* 0x00007100ff0a77ac */ /* 0x000e620008000a00 */
[----:B------:R-:W-:Y:S01]  /*1950*/  VIMNMX R2, PT, PT, R2, UR12, PT ;  /* 0x0000000c02027c48 */ /* 0x000fe2000bfe0100 */
[----:B------:R-:W-:Y:S01]  /*1960*/  HFMA2 R89, -RZ, RZ, 0, 0 ;  /* 0x00000000ff597431 */ /* 0x000fe200000001ff */
[----:B------:R-:W-:Y:S01]  /*1970*/  IADD3 R0, PT, PT, R5, R0, R4 ;  /* 0x0000000005007210 */ /* 0x000fe20007ffe004 */
[----:B------:R-:W-:Y:S01]  /*1980*/  UMOV UR4, 0x400 ;  /* 0x0000040000047882 */ /* 0x000fe20000000000 */
[----:B------:R-:W-:Y:S02]  /*1990*/  PRMT R6, RZ, 0x5410, RZ ;  /* 0x00005410ff067816 */ /* 0x000fe400000000ff */
[----:B------:R-:W-:Y:S02]  /*19a0*/  IADD3 R0, PT, PT, R8, R0, R7 ;  /* 0x0000000008007210 */ /* 0x000fe40007ffe007 */
[----:B------:R-:W-:-:S02]  /*19b0*/  PRMT R8, RZ, 0x5410, RZ ;  /* 0x00005410ff087816 */ /* 0x000fc400000000ff */
[----:B------:R-:W-:Y:S01]  /*19c0*/  PRMT R7, RZ, 0x5410, RZ ;  /* 0x00005410ff077816 */ /* 0x000fe200000000ff */
[----:B------:R-:W-:Y:S01]  /*19d0*/  IMAD R3, R0, R85, RZ ;  /* 0x0000005500037224 */ /* 0x000fe200078e02ff */
[----:B------:R-:W-:Y:S02]  /*19e0*/  SHF.R.S32.HI R0, RZ, 0x1f, R96 ;  /* 0x0000001fff007819 */ /* 0x000fe40000011460 */
[----:B------:R-:W-:Y:S02]  /*19f0*/  PRMT R5, RZ, 0x5410, RZ ;  /* 0x00005410ff057816 */ /* 0x000fe400000000ff */
[----:B------:R-:W-:Y:S02]  /*1a00*/  IADD3 R4, P1, PT, R96, R3, RZ ;  /* 0x0000000360047210 */ /* 0x000fe40007f3e0ff */
[----:B-----5:R-:W-:Y:S02]  /*1a10*/  IADD3 R90, PT, PT, R93, R90, RZ ;  /* 0x0000005a5d5a7210 */ /* 0x020fe40007ffe0ff */
        /* <DEDUP_REMOVED lines=11> */
[----:B------:R-:W-:Y:S02]  /*1ad0*/  MOV R100, R98 ;  /* 0x0000006200647202 */ /* 0x000fe40000000f00 */
[----:B------:R-:W-:Y:S01]  /*1ae0*/  MOV R101, R99 ;  /* 0x0000006300657202 */ /* 0x000fe20000000f00 */
[----:B------:R-:W-:Y:S06]  /*1af0*/  @!P1 BRA `(.L_x_607) ;  /* 0x0000002400049947 */ /* 0x000fec0003800000 */
[----:B------:R-:W-:Y:S01]  /*1b00*/  IMAD.WIDE.U32 R10, R9, 0x100, R10 ;  /* 0x00000100090a7825 */ /* 0x000fe200078e000a */
[----:B------:R-:W-:Y:S02]  /*1b10*/  ISETP.EQ.OR P1, PT, R97, 0x3, P0 ;  /* 0x000000036100780c */ /* 0x000fe40000722670 */
[----:B------:R-:W-:Y:S02]  /*1b20*/  VIMNMX R88, PT, PT, R95, UR12, PT ;  /* 0x0000000c5f587c48 */ /* 0x000fe4000bfe0100 */
[----:B------:R-:W-:Y:S02]  /*1b30*/  IADD3 R86, P2, PT, R10, 0x2, RZ ;  /* 0x000000020a567810 */ /* 0x000fe40007f5e0ff */
[----:B------:R-:W-:Y:S02]  /*1b40*/  MOV R89, RZ ;  /* 0x000000ff00597202 */ /* 0x000fe40000000f00 */
[----:B------:R-:W-:Y:S01]  /*1b50*/  PRMT R8, RZ, 0x7610, R8 ;  /* 0x00007610ff087816 */ /* 0x000fe20000000008 */
[----:B------:R-:W-:-:S08]  /*1b60*/  IMAD.X R87, RZ, RZ, R11, P2 ;  /* 0x000000ffff577224 */ /* 0x000fd000010e060b */
.L_x_612:
[----:B------:R-:W0:Y:S01]  /*1b70*/  LDC R85, c[0x0][0x3ac] ;  /* 0x0000eb00ff557b82 */ /* 0x000e220000000800 */
[----:B------:R-:W-:Y:S02]  /*1b80*/  ISETP.NE.AND P3, PT, R93, R90, PT ;  /* 0x0000005a5d00720c */ /* 0x000fe40003f65270 */
[----:B------:R-:W-:Y:S02]  /*1b90*/  MOV R100, R98 ;  /* 0x0000006200647202 */ /* 0x000fe40000000f00 */
[----:B------:R-:W-:-:S05]  /*1ba0*/  MOV R101, R99 ;  /* 0x0000006300657202 */ /* 0x000fca0000000f00 */
[----:B------:R-:W2:Y:S04]  /*1bb0*/  LDG.E.128.CONSTANT R12, desc[UR8][R100.64] ;  /* 0x00000008640c7981 */ /* 0x000ea8000c1e9d00 */
[----:B------:R-:W-:Y:S01]  /*1bc0*/  @!P3 LEA R9, R89, R1, 0x3 ;  /* 0x000000015909b211 */ /* 0x000fe200078e18ff */
[----:B------:R-:W3:Y:S04]  /*1bd0*/  @!P3 LDG.E.U16.CONSTANT R26, desc[UR8][R86.64] ;  /* 0x00000008561ab981 */ /* 0x000ee8000c1e9500 */
[----:B------:R1:W4:Y:S01]  /*1be0*/  @!P3 LDL.64 R28, [R9+0x8] ;  /* 0x00000800091cb983 */ /* 0x0003220000100a00 */
[----:B0-----:R-:W-:-:S05]  /*1bf0*/  IMAD.WIDE R10, R85, 0x4, R100 ;  /* 0x00000004550a7825 */ /* 0x001fca00078e0264 */
[----:B------:R0:W5:Y:S01]  /*1c00*/  LDG.E.128.CONSTANT R16, desc[UR8][R10.64] ;  /* 0x000000080a107981 */ /* 0x000162000c1e9d00 */
[----:B------:R-:W-:-:S05]  /*1c10*/  IMAD.WIDE R98, R85, 0x4, R10 ;  /* 0x0000000455627825 */ /* 0x000fca00078e020a */
[----:B------:R-:W5:Y:S01]  /*1c20*/  LDG.E.128.CONSTANT R20, desc[UR8][R98.64] ;  /* 0x0000000862147981 */ /* 0x000f62000c1e9d00 */
[----:B------:R-:W-:Y:S01]  /*1c30*/  HFMA2 R24, -RZ, RZ, 0, 0.125 ;  /* 0x00003000ff187431 */ /* 0x000fe200000001ff */
[----:B------:R-:W-:Y:S02]  /*1c40*/  MOV R40, 0x2400 ;  /* 0x0000240000287802 */ /* 0x000fe40000000f00 */
[----:B------:R-:W-:Y:S01]  /*1c50*/  ISETP.NE.AND P4, PT, R94, RZ, PT ;  /* 0x000000ff5e00720c */ /* 0x000fe20003f85270 */
[----:B------:R-:W-:Y:S01]  /*1c60*/  @!P3 VIADD R104, R89, 0x1 ;  /* 0x000000015968b836 */ /* 0x000fe20000000000 */
[----:B------:R-:W-:Y:S02]  /*1c70*/  ISETP.NE.AND P2, PT, R97, 0x1, PT ;  /* 0x000000016100780c */ /* 0x000fe40003f45270 */
[C---:B--2---:R-:W-:Y:S02]  /*1c80*/  LOP3.LUT R51, R15.reuse, 0x70007, RZ, 0xc0, !PT ;  /* 0x000700070f337812 */ /* 0x044fe400078ec0ff */
[----:B------:R-:W-:-:S02]  /*1c90*/  LOP3.LUT R57, R15, 0x380038, RZ, 0xc0, !PT ;  /* 0x003800380f397812 */ /* 0x000fc400078ec0ff */
[--C-:B------:R-:W-:Y:S02]  /*1ca0*/  SHF.R.U32.HI R42, RZ, 0x6, R15.reuse ;  /* 0x00000006ff2a7819 */ /* 0x100fe4000001160f */
[C---:B------:R-:W-:Y:S02]  /*1cb0*/  LOP3.LUT R38, R12.reuse, 0x70007, RZ, 0xc0, !PT ;  /* 0x000700070c267812 */ /* 0x040fe400078ec0ff */
[----:B-1----:R-:W-:Y:S02]  /*1cc0*/  LOP3.LUT R9, R12, 0x380038, RZ, 0xc0, !PT ;  /* 0x003800380c097812 */ /* 0x002fe400078ec0ff */
[----:B----4-:R-:W-:Y:S02]  /*1cd0*/  @!P3 PRMT R102, R28, 0x7610, R102 ;  /* 0x000076101c66b816 */ /* 0x010fe40000000066 */
[----:B------:R-:W-:Y:S02]  /*1ce0*/  SHF.R.U32.HI R32, RZ, 0x6, R12 ;  /* 0x00000006ff207819 */ /* 0x000fe4000001160c */
[----:B------:R-:W-:-:S02]  /*1cf0*/  SHF.R.U32.HI R15, RZ, 0xf, R15 ;  /* 0x0000000fff0f7819 */ /* 0x000fc4000001160f */
[----:B------:R-:W-:Y:S02]  /*1d00*/  SHF.R.U32.HI R12, RZ, 0xf, R12 ;  /* 0x0000000fff0c7819 */ /* 0x000fe4000001160c */
[----:B------:R-:W-:Y:S02]  /*1d10*/  SHF.R.U32.HI R25, RZ, 0xf, R13 ;  /* 0x0000000fff197819 */ /* 0x000fe4000001160d */
[----:B------:R-:W-:Y:S02]  /*1d20*/  @!P3 PRMT R102, R102, 0x7610, R28 ;  /* 0x000076106666b816 */ /* 0x000fe4000000001c */
[----:B---3--:R-:W-:Y:S02]  /*1d30*/  @!P3 IADD3 R90, PT, PT, R26, R93, RZ ;  /* 0x0000005d1a5ab210 */ /* 0x008fe40007ffe0ff */
[C---:B------:R-:W-:Y:S02]  /*1d40*/  LOP3.LUT R37, R13.reuse, 0x70007, RZ, 0xc0, !PT ;  /* 0x000700070d257812 */ /* 0x040fe400078ec0ff */
[----:B0-----:R-:W-:-:S02]  /*1d50*/  LOP3.LUT R10, R13, 0x380038, RZ, 0xc0, !PT ;  /* 0x003800380d0a7812 */ /* 0x001fc400078ec0ff */
[----:B------:R-:W-:Y:S02]  /*1d60*/  SHF.R.U32.HI R33, RZ, 0x6, R13 ;  /* 0x00000006ff217819 */ /* 0x000fe4000001160d */
[----:B-----5:R-:W-:Y:S02]  /*1d70*/  SHF.R.U32.HI R28, RZ, 0xe, R19 ;  /* 0x0000000eff1c7819 */ /* 0x020fe40000011613 */
[----:B------:R-:W-:Y:S02]  /*1d80*/  LOP3.LUT R15, R15, 0x10001, RZ, 0xc0, !PT ;  /* 0x000100010f0f7812 */ /* 0x000fe400078ec0ff */
[----:B------:R-:W-:Y:S02]  /*1d90*/  @!P3 PRMT R103, R29, 0x7610, R103 ;  /* 0x000076101d67b816 */ /* 0x000fe40000000067 */
[C---:B------:R-:W-:Y:S02]  /*1da0*/  LOP3.LUT R46, R14.reuse, 0x70007, RZ, 0xc0, !PT ;  /* 0x000700070e2e7812 */ /* 0x040fe400078ec0ff */
[----:B------:R-:W-:-:S02]  /*1db0*/  LOP3.LUT R26, R14, 0x380038, RZ, 0xc0, !PT ;  /* 0x003800380e1a7812 */ /* 0x000fc400078ec0ff */
[--C-:B------:R-:W-:Y:S02]  /*1dc0*/  SHF.R.U32.HI R36, RZ, 0x6, R14.reuse ;  /* 0x00000006ff247819 */ /* 0x100fe4000001160e */
[----:B------:R-:W-:Y:S02]  /*1dd0*/  SHF.R.U32.HI R27, RZ, 0xf, R14 ;  /* 0x0000000fff1b7819 */ /* 0x000fe4000001160e */
[----:B------:R-:W-:Y:S02]  /*1de0*/  SHF.R.U32.HI R13, RZ, 0xe, R16 ;  /* 0x0000000eff0d7819 */ /* 0x000fe40000011610 */
[----:B------:R-:W-:Y:S02]  /*1df0*/  LOP3.LUT R12, R12, 0x10001, RZ, 0xc0, !PT ;  /* 0x000100010c0c7812 */ /* 0x000fe400078ec0ff */
[----:B------:R-:W-:Y:S02]  /*1e00*/  SHF.R.U32.HI R14, RZ, 0xe, R17 ;  /* 0x0000000eff0e7819 */ /* 0x000fe40000011611 */
[----:B------:R-:W-:-:S02]  /*1e10*/  LOP3.LUT R25, R25, 0x10001, RZ, 0xc0, !PT ;  /* 0x0001000119197812 */ /* 0x000fc400078ec0ff */
[----:B------:R-:W-:Y:S02]  /*1e20*/  LOP3.LUT R15, R15, 0x20002, R28, 0xf8, !PT ;  /* 0x000200020f0f7812 */ /* 0x000fe400078ef81c */
[----:B------:R-:W-:Y:S02]  /*1e30*/  @!P3 PRMT R103, R103, 0x7610, R29 ;  /* 0x000076106767b816 */ /* 0x000fe4000000001d */
[C---:B------:R-:W-:Y:S02]  /*1e40*/  LOP3.LUT R52, R18.reuse, 0x70007, RZ, 0xc0, !PT ;  /* 0x0007000712347812 */ /* 0x040fe400078ec0ff */
[----:B------:R-:W-:Y:S02]  /*1e50*/  LOP3.LUT R56, R18, 0x380038, RZ, 0xc0, !PT ;  /* 0x0038003812387812 */ /* 0x000fe400078ec0ff */
[----:B------:R-:W-:Y:S02]  /*1e60*/  SHF.R.U32.HI R43, RZ, 0x6, R18 ;  /* 0x00000006ff2b7819 */ /* 0x000fe40000011612 */
[----:B------:R-:W-:-:S02]  /*1e70*/  LOP3.LUT R13, R12, 0x20002, R13, 0xf8, !PT ;  /* 0x000200020c0d7812 */ /* 0x000fc400078ef80d */
[----:B------:R-:W-:Y:S02]  /*1e80*/  SHF.R.U32.HI R28, RZ, 0xd, R20 ;  /* 0x0000000dff1c7819 */ /* 0x000fe40000011614 */
[----:B------:R-:W-:Y:S02]  /*1e90*/  SHF.R.U32.HI R18, RZ, 0xe, R18 ;  /* 0x0000000eff127819 */ /* 0x000fe40000011612 */
[----:B------:R-:W-:Y:S02]  /*1ea0*/  LOP3.LUT R27, R27, 0x10001, RZ, 0xc0, !PT ;  /* 0x000100011b1b7812 */ /* 0x000fe400078ec0ff */
[----:B------:R-:W-:Y:S02]  /*1eb0*/  LOP3.LUT R14, R25, 0x20002, R14, 0xf8, !PT ;  /* 0x00020002190e7812 */ /* 0x000fe400078ef80e */
[----:B------:R-:W-:Y:S02]  /*1ec0*/  SHF.R.U32.HI R29, RZ, 0xd, R21 ;  /* 0x0000000dff1d7819 */ /* 0x000fe40000011615 */
[----:B------:R-:W-:-:S02]  /*1ed0*/  LOP3.LUT R28, R13, 0x40004, R28, 0xf8, !PT ;  /* 0x000400040d1c7812 */ /* 0x000fc400078ef81c */
[C---:B------:R-:W-:Y:S02]  /*1ee0*/  LOP3.LUT R49, R16.reuse, 0x70007, RZ, 0xc0, !PT ;  /* 0x0007000710317812 */ /* 0x040fe400078ec0ff */
[----:B------:R-:W-:Y:S02]  /*1ef0*/  LOP3.LUT R11, R16, 0x380038, RZ, 0xc0, !PT ;  /* 0x00380038100b7812 */ /* 0x000fe400078ec0ff */
[----:B------:R-:W-:Y:S02]  /*1f00*/  SHF.R.U32.HI R35, RZ, 0x6, R16 ;  /* 0x00000006ff237819 */ /* 0x000fe40000011610 */
[----:B------:R-:W-:Y:S02]  /*1f10*/  LOP3.LUT R18, R27, 0x20002, R18, 0xf8, !PT ;  /* 0x000200021b127812 */ /* 0x000fe400078ef812 */
[----:B------:R-:W-:Y:S02]  /*1f20*/  SHF.R.U32.HI R31, RZ, 0xd, R22 ;  /* 0x0000000dff1f7819 */ /* 0x000fe40000011616 */
[----:B------:R-:W-:-:S02]  /*1f30*/  SHF.R.U32.HI R30, RZ, 0xd, R23 ;  /* 0x0000000dff1e7819 */ /* 0x000fc40000011617 */
[----:B------:R-:W-:Y:S02]  /*1f40*/  LOP3.LUT R29, R14, 0x40004, R29, 0xf8, !PT ;  /* 0x000400040e1d7812 */ /* 0x000fe400078ef81d */
[----:B------:R-:W-:Y:S02]  /*1f50*/  LOP3.LUT R13, R10, 0x64006400, RZ, 0xfc, !PT ;  /* 0x640064000a0d7812 */ /* 0x000fe400078efcff */
[----:B------:R-:W-:Y:S02]  /*1f60*/  LOP3.LUT R16, R17, 0x380038, RZ, 0xc0, !PT ;  /* 0x0038003811107812 */ /* 0x000fe400078ec0ff */
[----:B------:R-:W-:Y:S02]  /*1f70*/  LOP3.LUT R10, R32, 0x380038, RZ, 0xc0, !PT ;  /* 0x00380038200a7812 */ /* 0x000fe400078ec0ff */
[----:B------:R-:W-:Y:S02]  /*1f80*/  LOP3.LUT R14, R33, 0x380038, RZ, 0xc0, !PT ;  /* 0x00380038210e7812 */ /* 0x000fe400078ec0ff */
[----:B------:R-:W-:-:S02]  /*1f90*/  SHF.R.U32.HI R39, RZ, 0x6, R17 ;  /* 0x00000006ff277819 */ /* 0x000fc40000011611 */
[C---:B------:R-:W-:Y:S02]  /*1fa0*/  LOP3.LUT R66, R19.reuse, 0x70007, RZ, 0xc0, !PT ;  /* 0x0007000713427812 */ /* 0x040fe400078ec0ff */
[----:B------:R-:W-:Y:S02]  /*1fb0*/  LOP3.LUT R58, R19, 0x380038, RZ, 0xc0, !PT ;  /* 0x00380038133a7812 */ /* 0x000fe400078ec0ff */
[----:B------:R-:W-:Y:S02]  /*1fc0*/  SHF.R.U32.HI R50, RZ, 0x6, R19 ;  /* 0x00000006ff327819 */ /* 0x000fe40000011613 */
        /* <DEDUP_REMOVED lines=14> */
[----:B------:R-:W-:-:S02]  /*20b0*/  SHF.R.U32.HI R41, RZ, 0x6, R21 ;  /* 0x00000006ff297819 */ /* 0x000fc40000011615 */
[C---:B------:R-:W-:Y:S02]  /*20c0*/  LOP3.LUT R53, R22.reuse, 0x70007, RZ, 0xc0, !PT ;  /* 0x0007000716357812 */ /* 0x040fe400078ec0ff */
[----:B------:R-:W-:Y:S02]  /*20d0*/  LOP3.LUT R20, R22, 0x380038, RZ, 0xc0, !PT ;  /* 0x0038003816147812 */ /* 0x000fe400078ec0ff */
[----:B------:R-:W-:Y:S02]  /*20e0*/  SHF.R.U32.HI R45, RZ, 0x6, R22 ;  /* 0x00000006ff2d7819 */ /* 0x000fe40000011616 */
[----:B------:R-:W-:Y:S02]  /*20f0*/  SHF.R.U32.HI R54, RZ, 0x6, R23 ;  /* 0x00000006ff367819 */ /* 0x000fe40000011617 */
[----:B------:R-:W-:Y:S01]  /*2100*/  LOP3.LUT R57, R57, 0x64006400, RZ, 0xfc, !PT ;  /* 0x6400640039397812 */ /* 0x000fe200078efcff */
[-C--:B------:R-:W-:Y:S01]  /*2110*/  HFMA2 R83, R9, R24.reuse.H0_H0, -132, -132 ;  /* 0xd820d82009537431 */ /* 0x080fe20000040018 */
[C---:B------:R-:W-:Y:S01]  /*2120*/  LOP3.LUT R55, R23.reuse, 0x70007, RZ, 0xc0, !PT ;  /* 0x0007000717377812 */ /* 0x040fe200078ec0ff */
        /* <DEDUP_REMOVED lines=72> */
[----:B------:R-:W-:Y:S01]  /*25b0*/  HADD2 R73, R37, -1028, -1028 ;  /* 0xe404e40425497430 */ /* 0x000fe20000000000 */
        /* <DEDUP_REMOVED lines=19> */
[----:B------:R-:W-:Y:S01]  /*26f0*/  LOP3.LUT R25, R22, 0x64006400, RZ, 0xfc, !PT ;  /* 0x6400640016197812 */ /* 0x000fe200078efcff */
[----:B------:R-:W-:Y:S01]  /*2700*/  HADD2 R72, R46, -1028, -1028 ;  /* 0xe404e4042e487430 */ /* 0x000fe20000000000 */
        /* <DEDUP_REMOVED lines=33> */
[----:B------:R-:W-:Y:S02]  /*2920*/  HFMA2 R40, R79, R40.H0_H0, -20, -20 ;  /* 0xcd00cd004f287431 */ /* 0x000fe40000040028 */
        /* <DEDUP_REMOVED lines=103> */
.L_x_608:
        /* <DEDUP_REMOVED lines=82> */
.L_x_610:
        /* <DEDUP_REMOVED lines=80> */
.L_x_611:
        /* <DEDUP_REMOVED lines=77> */
.L_x_609:
        /* <DEDUP_REMOVED lines=8> */
.L_x_607:
        /* <DEDUP_REMOVED lines=10> */
.L_x_618:
[----:B------:R-:W-:Y:S01]  /*3fb0*/  ISETP.NE.AND P1, PT, R93, R90, PT ;  /* 0x0000005a5d00720c */ /* 0x000fe20003f25270 */
[----:B------:R-:W2:-:S12]  /*3fc0*/  LDG.E.128.CONSTANT R12, desc[UR8][R100.64] ;  /* 0x00000008640c7981 */ /* 0x000e98000c1e9d00 */
[----:B------:R-:W-:Y:S01]  /*3fd0*/  @!P1 LEA R18, R89, R1, 0x3 ;  /* 0x0000000159129211 */ /* 0x000fe200078e18ff */
[----:B------:R0:W5:Y:S05]  /*3fe0*/  @!P1 LDG.E.U16.CONSTANT R30, desc[UR8][R20.64] ;  /* 0x00000008141e9981 */ /* 0x00016a000c1e9500 */
[----:B------:R-:W3:Y:S01]  /*3ff0*/  @!P1 LDL.64 R18, [R18+0x8] ;  /* 0x0000080012129983 */ /* 0x000ee20000100a00 */
[----:B------:R-:W-:Y:S02]  /*4000*/  HFMA2 R16, -RZ, RZ, 0, 0.0625 ;  /* 0x00002c00ff107431 */ /* 0x000fe400000001ff */
[----:B------:R-:W-:Y:S01]  /*4010*/  IMAD.MOV.U32 R9, RZ, RZ, 0x2400 ;  /* 0x00002400ff097424 */ /* 0x000fe200078e00ff */
[----:B------:R-:W-:-:S04]  /*4020*/  MOV R29, 0x3400 ;  /* 0x00003400001d7802 */ /* 0x000fc80000000f00 */
        /* <DEDUP_REMOVED lines=151> */
.L_x_614:
        /* <DEDUP_REMOVED lines=49> */
.L_x_616:
        /* <DEDUP_REMOVED lines=46> */
.L_x_617:
        /* <DEDUP_REMOVED lines=44> */
.L_x_615:
        /* <DEDUP_REMOVED lines=8> */
.L_x_613:
[----:B------:R-:W0:Y:S01]  /*52d0*/  LDC.64 R12, c[0x0][0x3a0] ;  /* 0x0000e800ff0c7b82 */ /* 0x000e220000000a00 */
[----:B------:R-:W-:-:S04]  /*52e0*/  IMAD R9, R85, UR7, R96 ;  /* 0x0000000755097c24 */ /* 0x000fc8000f8e0260 */
[----:B0-----:R-:W-:Y:S01]  /*52f0*/  IMAD.WIDE R12, R9, 0x2, R12 ;  /* 0x00000002090c7825 */ /* 0x001fe200078e020c */
        /* <DEDUP_REMOVED lines=10> */
.L_x_622:
[----:B------:R-:W0:Y:S02]  /*53a0*/  LDS R8, [R10] ;  /* 0x000000000a087984 */ /* 0x000e240000000800 */
[----:B0-----:R-:W-:-:S05]  /*53b0*/  HADD2 R9, R8, R11 ;  /* 0x0000000b08097230 */ /* 0x001fca0000000000 */
[----:B------:R-:W0:Y:S02]  /*53c0*/  ATOMS.CAST.SPIN P0, [R10], R8, R9 ;  /* 0x000000080a00758d */ /* 0x000e240001800009 */
[----:B0-----:R-:W-:Y:S05]  /*53d0*/  @!P0 BRA `(.L_x_622) ;  /* 0xfffffffc00f08947 */ /* 0x001fea000383ffff */
[----:B------:R-:W-:Y:S05]  /*53e0*/  BRA `(.L_x_620) ;  /* 0x00000000000c7947 */ /* 0x000fea0003800000 */
.L_x_621:
[----:B------:R-:W2:Y:S02]  /*53f0*/  LD.E R8, desc[UR8][R12.64] ;  /* 0x000000080c087980 */ /* 0x000ea4000c101900 */
[----:B--2---:R-:W-:-:S05]  /*5400*/  IADD3 R9, PT, PT, R9, R8, RZ ;  /* 0x0000000809097210 */ /* 0x004fca0007ffe0ff */
[----:B------:R0:W-:Y:S02]  /*5410*/  ST.E desc[UR8][R12.64], R9 ;  /* 0x000000090c007985 */ /* 0x0001e4000c101908 */
.L_x_620:
[----:B------:R-:W-:Y:S05]  /*5420*/  BSYNC.RECONVERGENT B0 ;  /* 0x0000000000007941 */ /* 0x000fea0003800200 */
.L_x_619:
[----:B------:R1:W-:Y:S01]  /*5430*/  ATOM.E.ADD.F16x2.RN.STRONG.GPU P0, RZ, desc[UR8][R12.64+0x4], R14 ;  /* 0x8000040e0cff79a2 */ /* 0x0003e2000c10e108 */
[----:B------:R-:W-:Y:S04]  /*5440*/  BSSY.RECONVERGENT B0, `(.L_x_623) ;  /* 0x000000e000007945 */ /* 0x000fe80003800200 */
[----:B-1----:R-:W-:Y:S05]  /*5450*/  @P0 BRA `(.L_x_624) ;  /* 0x0000000000300947 */ /* 0x002fea0003800000 */
[----:B------:R-:W1:Y:S02]  /*5460*/  QSPC.E.S P0, RZ, [R12+0x4] ;  /* 0x000004000cff73aa */ /* 0x000e640000000500 */
[----:B-1----:R-:W-:Y:S05]  /*5470*/  @!P0 BRA `(.L_x_625) ;  /* 0x00000000001c8947 */ /* 0x002fea0003800000 */
[----:B------:R-:W-:-:S04]  /*5480*/  MOV R8, R12 ;  /* 0x0000000c00087202 */ /* 0x000fc80000000f00 */
[----:B------:R-:W-:-:S07]  /*5490*/  MOV R10, R8 ;  /* 0x00000008000a7202 */ /* 0x000fce0000000f00 */
.L_x_626:
[----:B------:R-:W0:Y:S02]  /*54a0*/  LDS R8, [R10+0x4] ;  /* 0x000004000a087984 */ /* 0x000e240000000800 */
[----:B0-----:R-:W-:-:S05]  /*54b0*/  HFMA2 R9, R8, 1, 1, R7 ;  /* 0x3c003c0008097831 */ /* 0x001fca0000000007 */
[----:B------:R-:W0:Y:S02]  /*54c0*/  ATOMS.CAST.SPIN P0, [R10+0x4], R8, R9 ;  /* 0x000004080a00758d */ /* 0x000e240001800009 */
[----:B0-----:R-:W-:Y:S05]  /*54d0*/  @!P0 BRA `(.L_x_626) ;  /* 0xfffffffc00f08947 */ /* 0x001fea000383ffff */
[----:B------:R-:W-:Y:S05]  /*54e0*/  BRA `(.L_x_624) ;  /* 0x00000000000c7947 */ /* 0x000fea0003800000 */
.L_x_625:
[----:B------:R-:W2:Y:S02]  /*54f0*/  LD.E R7, desc[UR8][R12.64+0x4] ;  /* 0x000004080c077980 */ /* 0x000ea4000c101900 */
[----:B--2---:R-:W-:-:S05]  /*5500*/  IADD3 R7, PT, PT, R14, R7, RZ ;  /* 0x000000070e077210 */ /* 0x004fca0007ffe0ff */
[----:B------:R1:W-:Y:S02]  /*5510*/  ST.E desc[UR8][R12.64+0x4], R7 ;  /* 0x000004070c007985 */ /* 0x0003e4000c101908 */
.L_x_624:
[----:B------:R-:W-:Y:S05]  /*5520*/  BSYNC.RECONVERGENT B0 ;  /* 0x0000000000007941 */ /* 0x000fea0003800200 */
.L_x_623:
        /* <DEDUP_REMOVED lines=10> */
[----:B------:R-:W-:Y:S01]  /*55d0*/  MOV R8, R8 ;  /* 0x0000000800087202 */ /* 0x000fe20000000f00 */
[----:B------:R-:W-:-:S07]  /*55e0*/  IMAD.MOV.U32 R9, RZ, RZ, R6 ;  /* 0x000000ffff097224 */ /* 0x000fce00078e0006 */
.L_x_630:
[----:B------:R-:W0:Y:S02]  /*55f0*/  LDS R6, [R8] ;  /* 0x0000000008067984 */ /* 0x000e240000000800 */
[----:B0-----:R-:W-:-:S05]  /*5600*/  HADD2 R7, R6, R9 ;  /* 0x0000000906077230 */ /* 0x001fca0000000000 */
[----:B------:R-:W0:Y:S02]  /*5610*/  ATOMS.CAST.SPIN P0, [R8], R6, R7 ;  /* 0x000000060800758d */ /* 0x000e240001800007 */
[----:B0-----:R-:W-:Y:S05]  /*5620*/  @!P0 BRA `(.L_x_630) ;  /* 0xfffffffc00f08947 */ /* 0x001fea000383ffff */
[----:B------:R-:W-:Y:S05]  /*5630*/  BRA `(.L_x_628) ;  /* 0x00000000000c7947 */ /* 0x000fea0003800000 */
.L_x_629:
[----:B------:R-:W2:Y:S02]  /*5640*/  LD.E R6, desc[UR8][R12.64] ;  /* 0x000000080c067980 */ /* 0x000ea4000c101900 */
[----:B--2---:R-:W-:-:S05]  /*5650*/  IADD3 R7, PT, PT, R7, R6, RZ ;  /* 0x0000000607077210 */ /* 0x004fca0007ffe0ff */
[----:B------:R0:W-:Y:S02]  /*5660*/  ST.E desc[UR8][R12.64], R7 ;  /* 0x000000070c007985 */ /* 0x0001e4000c101908 */
.L_x_628:
[----:B------:R-:W-:Y:S05]  /*5670*/  BSYNC.RECONVERGENT B0 ;  /* 0x0000000000007941 */ /* 0x000fea0003800200 */
.L_x_627:
[----:B------:R1:W-:Y:S01]  /*5680*/  ATOM.E.ADD.F16x2.RN.STRONG.GPU P0, RZ, desc[UR8][R12.64+0x4], R10 ;  /* 0x8000040a0cff79a2 */ /* 0x0003e2000c10e108 */
[----:B------:R-:W-:Y:S04]  /*5690*/  BSSY.RECONVERGENT B0, `(.L_x_631) ;  /* 0x000000e000007945 */ /* 0x000fe80003800200 */
[----:B-1----:R-:W-:Y:S05]  /*56a0*/  @P0 BRA `(.L_x_632) ;  /* 0x0000000000300947 */ /* 0x002fea0003800000 */
[----:B------:R-:W1:Y:S02]  /*56b0*/  QSPC.E.S P0, RZ, [R12+0x4] ;  /* 0x000004000cff73aa */ /* 0x000e640000000500 */
[----:B-1----:R-:W-:Y:S05]  /*56c0*/  @!P0 BRA `(.L_x_633) ;  /* 0x00000000001c8947 */ /* 0x002fea0003800000 */
[----:B------:R-:W-:-:S04]  /*56d0*/  MOV R6, R12 ;  /* 0x0000000c00067202 */ /* 0x000fc80000000f00 */
[----:B------:R-:W-:-:S07]  /*56e0*/  MOV R8, R6 ;  /* 0x0000000600087202 */ /* 0x000fce0000000f00 */
.L_x_634:
[----:B------:R-:W0:Y:S02]  /*56f0*/  LDS R6, [R8+0x4] ;  /* 0x0000040008067984 */ /* 0x000e240000000800 */
[----:B0-----:R-:W-:-:S05]  /*5700*/  HFMA2 R7, R6, 1, 1, R5 ;  /* 0x3c003c0006077831 */ /* 0x001fca0000000005 */
[----:B------:R-:W0:Y:S02]  /*5710*/  ATOMS.CAST.SPIN P0, [R8+0x4], R6, R7 ;  /* 0x000004060800758d */ /* 0x000e240001800007 */
[----:B0-----:R-:W-:Y:S05]  /*5720*/  @!P0 BRA `(.L_x_634) ;  /* 0xfffffffc00f08947 */ /* 0x001fea000383ffff */
[----:B------:R-:W-:Y:S05]  /*5730*/  BRA `(.L_x_632) ;  /* 0x00000000000c7947 */ /* 0x000fea0003800000 */
.L_x_633:
[----:B------:R-:W2:Y:S02]  /*5740*/  LD.E R5, desc[UR8][R12.64+0x4] ;  /* 0x000004080c057980 */ /* 0x000ea4000c101900 */
[----:B--2---:R-:W-:-:S05]  /*5750*/  IADD3 R5, PT, PT, R10, R5, RZ ;  /* 0x000000050a057210 */ /* 0x004fca0007ffe0ff */
[----:B------:R1:W-:Y:S02]  /*5760*/  ST.E desc[UR8][R12.64+0x4], R5 ;  /* 0x000004050c007985 */ /* 0x0003e4000c101908 */
.L_x_632:
[----:B------:R-:W-:Y:S05]  /*5770*/  BSYNC.RECONVERGENT B0 ;  /* 0x0000000000007941 */ /* 0x000fea0003800200 */
.L_x_631:
        /* <DEDUP_REMOVED lines=13> */
.L_x_638:
[----:B------:R-:W0:Y:S02]  /*5850*/  LDS R4, [R6] ;  /* 0x0000000006047984 */ /* 0x000e240000000800 */
[----:B0-----:R-:W-:-:S05]  /*5860*/  HADD2 R5, R4, R7 ;  /* 0x0000000704057230 */ /* 0x001fca0000000000 */
[----:B------:R-:W0:Y:S02]  /*5870*/  ATOMS.CAST.SPIN P0, [R6], R4, R5 ;  /* 0x000000040600758d */ /* 0x000e240001800005 */
[----:B0-----:R-:W-:Y:S05]  /*5880*/  @!P0 BRA `(.L_x_638) ;  /* 0xfffffffc00f08947 */ /* 0x001fea000383ffff */
[----:B------:R-:W-:Y:S05]  /*5890*/  BRA `(.L_x_636) ;  /* 0x00000000000c7947 */ /* 0x000fea0003800000 */
.L_x_637:
[----:B------:R-:W2:Y:S02]  /*58a0*/  LD.E R4, desc[UR8][R12.64] ;  /* 0x000000080c047980 */ /* 0x000ea4000c101900 */
[----:B--2---:R-:W-:-:S05]  /*58b0*/  IADD3 R5, PT, PT, R5, R4, RZ ;  /* 0x0000000405057210 */ /* 0x004fca0007ffe0ff */
[----:B------:R0:W-:Y:S02]  /*58c0*/  ST.E desc[UR8][R12.64], R5 ;  /* 0x000000050c007985 */ /* 0x0001e4000c101908 */
.L_x_636:
[----:B------:R-:W-:Y:S05]  /*58d0*/  BSYNC.RECONVERGENT B0 ;  /* 0x0000000000007941 */ /* 0x000fea0003800200 */
.L_x_635:
[----:B------:R1:W-:Y:S01]  /*58e0*/  ATOM.E.ADD.F16x2.RN.STRONG.GPU P0, RZ, desc[UR8][R12.64+0x4], R8 ;  /* 0x800004080cff79a2 */ /* 0x0003e2000c10e108 */
[----:B------:R-:W-:Y:S04]  /*58f0*/  BSSY.RECONVERGENT B0, `(.L_x_639) ;  /* 0x000000e000007945 */ /* 0x000fe80003800200 */
[----:B-1----:R-:W-:Y:S05]  /*5900*/  @P0 BRA `(.L_x_640) ;  /* 0x0000000000300947 */ /* 0x002fea0003800000 */
[----:B------:R-:W1:Y:S02]  /*5910*/  QSPC.E.S P0, RZ, [R12+0x4] ;  /* 0x000004000cff73aa */ /* 0x000e640000000500 */
[----:B-1----:R-:W-:Y:S05]  /*5920*/  @!P0 BRA `(.L_x_641) ;  /* 0x00000000001c8947 */ /* 0x002fea0003800000 */
[----:B------:R-:W-:-:S05]  /*5930*/  IMAD.MOV.U32 R4, RZ, RZ, R12 ;  /* 0x000000ffff047224 */ /* 0x000fca00078e000c */
[----:B------:R-:W-:-:S07]  /*5940*/  MOV R6, R4 ;  /* 0x0000000400067202 */ /* 0x000fce0000000f00 */
.L_x_642:
[----:B------:R-:W0:Y:S02]  /*5950*/  LDS R4, [R6+0x4] ;  /* 0x0000040006047984 */ /* 0x000e240000000800 */
[----:B0-----:R-:W-:-:S05]  /*5960*/  HFMA2 R5, R4, 1, 1, R3 ;  /* 0x3c003c0004057831 */ /* 0x001fca0000000003 */
[----:B------:R-:W0:Y:S02]  /*5970*/  ATOMS.CAST.SPIN P0, [R6+0x4], R4, R5 ;  /* 0x000004040600758d */ /* 0x000e240001800005 */
[----:B0-----:R-:W-:Y:S05]  /*5980*/  @!P0 BRA `(.L_x_642) ;  /* 0xfffffffc00f08947 */ /* 0x001fea000383ffff */
[----:B------:R-:W-:Y:S05]  /*5990*/  BRA `(.L_x_640) ;  /* 0x00000000000c7947 */ /* 0x000fea0003800000 */
.L_x_641:
[----:B------:R-:W2:Y:S02]  /*59a0*/  LD.E R3, desc[UR8][R12.64+0x4] ;  /* 0x000004080c037980 */ /* 0x000ea4000c101900 */
[----:B--2---:R-:W-:-:S05]  /*59b0*/  IADD3 R3, PT, PT, R8, R3, RZ ;  /* 0x0000000308037210 */ /* 0x004fca0007ffe0ff */
[----:B------:R1:W-:Y:S02]  /*59c0*/  ST.E desc[UR8][R12.64+0x4], R3 ;  /* 0x000004030c007985 */ /* 0x0003e4000c101908 */
.L_x_640:
[----:B------:R-:W-:Y:S05]  /*59d0*/  BSYNC.RECONVERGENT B0 ;  /* 0x0000000000007941 */ /* 0x000fea0003800200 */
.L_x_639:
        /* <DEDUP_REMOVED lines=13> */
.L_x_646:
[----:B------:R-:W0:Y:S02]  /*5ab0*/  LDS R2, [R4] ;  /* 0x0000000004027984 */ /* 0x000e240000000800 */
[----:B0-----:R-:W-:-:S05]  /*5ac0*/  HADD2 R3, R2, R5 ;  /* 0x0000000502037230 */ /* 0x001fca0000000000 */
[----:B------:R-:W0:Y:S02]  /*5ad0*/  ATOMS.CAST.SPIN P0, [R4], R2, R3 ;  /* 0x000000020400758d */ /* 0x000e240001800003 */
[----:B0-----:R-:W-:Y:S05]  /*5ae0*/  @!P0 BRA `(.L_x_646) ;  /* 0xfffffffc00f08947 */ /* 0x001fea000383ffff */
[----:B------:R-:W-:Y:S05]  /*5af0*/  BRA `(.L_x_644) ;  /* 0x00000000000c7947 */ /* 0x000fea0003800000 */
.L_x_645:
[----:B------:R-:W2:Y:S02]  /*5b00*/  LD.E R2, desc[UR8][R12.64] ;  /* 0x000000080c027980 */ /* 0x000ea4000c101900 */
[----:B--2---:R-:W-:-:S05]  /*5b10*/  IADD3 R3, PT, PT, R3, R2, RZ ;  /* 0x0000000203037210 */ /* 0x004fca0007ffe0ff */
[----:B------:R0:W-:Y:S02]  /*5b20*/  ST.E desc[UR8][R12.64], R3 ;  /* 0x000000030c007985 */ /* 0x0001e4000c101908 */
.L_x_644:
[----:B------:R-:W-:Y:S05]  /*5b30*/  BSYNC.RECONVERGENT B0 ;  /* 0x0000000000007941 */ /* 0x000fea0003800200 */
.L_x_643:
[----:B------:R1:W-:Y:S02]  /*5b40*/  ATOM.E.ADD.F16x2.RN.STRONG.GPU P0, RZ, desc[UR8][R12.64+0x4], R7 ;  /* 0x800004070cff79a2 */ /* 0x0003e4000c10e108 */
[----:B-1----:R-:W-:Y:S05]  /*5b50*/  @P0 EXIT ;  /* 0x000000000000094d */ /* 0x002fea0003800000 */
[----:B------:R-:W1:Y:S02]  /*5b60*/  QSPC.E.S P0, RZ, [R12+0x4] ;  /* 0x000004000cff73aa */ /* 0x000e640000000500 */
[----:B-1----:R-:W-:Y:S05]  /*5b70*/  @!P0 BRA `(.L_x_647) ;  /* 0x00000000001c8947 */ /* 0x002fea0003800000 */
[----:B------:R-:W-:-:S04]  /*5b80*/  MOV R2, R12 ;  /* 0x0000000c00027202 */ /* 0x000fc80000000f00 */
[----:B------:R-:W-:-:S07]  /*5b90*/  MOV R4, R2 ;  /* 0x0000000200047202 */ /* 0x000fce0000000f00 */
.L_x_648:
[----:B------:R-:W0:Y:S02]  /*5ba0*/  LDS R2, [R4+0x4] ;  /* 0x0000040004027984 */ /* 0x000e240000000800 */
[----:B0-----:R-:W-:-:S05]  /*5bb0*/  HFMA2 R3, R2, 1, 1, R0 ;  /* 0x3c003c0002037831 */ /* 0x001fca0000000000 */
[----:B------:R-:W0:Y:S02]  /*5bc0*/  ATOMS.CAST.SPIN P0, [R4+0x4], R2, R3 ;  /* 0x000004020400758d */ /* 0x000e240001800003 */
[----:B0-----:R-:W-:Y:S05]  /*5bd0*/  @!P0 BRA `(.L_x_648) ;  /* 0xfffffffc00f08947 */ /* 0x001fea000383ffff */
[----:B------:R-:W-:Y:S05]  /*5be0*/  EXIT ;  /* 0x000000000000794d */ /* 0x000fea0003800000 */
.L_x_647:
[----:B------:R-:W0:Y:S02]  /*5bf0*/  LD.E R0, desc[UR8][R12.64+0x4] ;  /* 0x000004080c007980 */ /* 0x000e24000c101900 */
[----:B0-----:R-:W-:-:S05]  /*5c00*/  IADD3 R3, PT, PT, R7, R0, RZ ;  /* 0x0000000007037210 */ /* 0x001fca0007ffe0ff */
[----:B------:R-:W-:Y:S01]  /*5c10*/  ST.E desc[UR8][R12.64+0x4], R3 ;  /* 0x000004030c007985 */ /* 0x000fe2000c101908 */
[----:B------:R-:W-:Y:S05]  /*5c20*/  EXIT ;  /* 0x000000000000794d */ /* 0x000fea0003800000 */
.L_x_649:
        /* <DEDUP_REMOVED lines=13> */
.L_x_3921:


//--------------------- .text._Z23gemm_half_q_half_kernelILi4ELi2ELb1ELb0ELi64EEvPK6__halfPKjS4_S2_PS0_iiiiPKtS7_iiiiiibS2_i --------------------------
	.section	.text._Z23gemm_half_q_half_kernelILi4ELi2ELb1ELb0ELi64EEvPK6__halfPKjS4_S2_PS0_iiiiPKtS7_iiiiiibS2_i,"ax",@progbits
	.align	128
        .global         _Z23gemm_half_q_half_kernelILi4ELi2ELb1ELb0ELi64EEvPK6__halfPKjS4_S2_PS0_iiiiPKtS7_iiiiiibS2_i
        .type           _Z23gemm_half_q_half_kernelILi4ELi2ELb1ELb0ELi64EEvPK6__halfPKjS4_S2_PS0_iiiiPKtS7_iiiiiibS2_i,@function
        .size           _Z23gemm_half_q_half_kernelILi4ELi2ELb1ELb0ELi64EEvPK6__halfPKjS4_S2_PS0_iiiiPKtS7_iiiiiibS2_i,(.L_x_3922 - _Z23gemm_half_q_half_kernelILi4ELi2ELb1ELb0ELi64EEvPK6__halfPKjS4_S2_PS0_iiiiPKtS7_iiiiiibS2_i)
        .other          _Z23gemm_half_q_half_kernelILi4ELi2ELb1ELb0ELi64EEvPK6__halfPKjS4_S2_PS0_iiiiPKtS7_iiiiiibS2_i,@"STO_CUDA_ENTRY STV_DEFAULT"
_Z23gemm_half_q_half_kernelILi4ELi2ELb1ELb0ELi64EEvPK6__halfPKjS4_S2_PS0_iiiiPKtS7_iiiiiibS2_i:
.text._Z23gemm_half_q_half_kernelILi4ELi2ELb1ELb0ELi64EEvPK6__halfPKjS4_S2_PS0_iiiiPKtS7_iiiiiibS2_i:
        /* <DEDUP_REMOVED lines=36> */
.L_x_650:
[----:B------:R-:W-:Y:S01]  /*0240*/  PRMT R3, R8, 0x9910, RZ ;  /* 0x0000991008037816 */ /* 0x000fe200000000ff */
[----:B------:R-:W-:Y:S01]  /*0250*/  IMAD.SHL.U32 R55, R6, 0x40, RZ ;  /* 0x0000004006377824 */ /* 0x000fe200078e00ff */
[----:B------:R-:W0:Y:S02]  /*0260*/  S2UR UR4, SR_CTAID.X ;  /* 0x00000000000479c3 */ /* 0x000e240000002500 */
        /* <DEDUP_REMOVED lines=19> */
[----:B------:R-:W-:-:S05]  /*03a0*/  IMAD R5, R57, R0, RZ ;  /* 0x0000000039057224 */ /* 0x000fca00078e02ff */
        /* <DEDUP_REMOVED lines=11> */
[----:B------:R-:W-:Y:S02]  /*0460*/  VIADD R8, R4, 0x80 ;  /* 0x0000008004087836 */ /* 0x000fe40000000000 */
[----:B------:R-:W-:-:S10]  /*0470*/  IMAD.IADD R13, R5, 0x1, R0 ;  /* 0x00000001050d7824 */ /* 0x000fd400078e0200 */
[----:B------:R-:W-:Y:S05]  /*0480*/  @P1 BRA `(.L_x_654) ;  /* 0x0000000000ec1947 */ /* 0x000fea0003800000 */
[----:B-1----:R-:W-:Y:S01]  /*0490*/  IMAD.MOV R4, RZ, RZ, -R7 ;  /* 0x000000ffff047224 */ /* 0x002fe200078e0a07 */
[----:B------:R-:W-:-:S04]  /*04a0*/  PLOP3.LUT P1, PT, PT, PT, PT, 0x80, 0x8 ;  /* 0x000000000008781c */ /* 0x000fc80003f2f070 */
[----:B------:R-:W-:-:S13]  /*04b0*/  ISETP.GT.AND P2, PT, R4, 0x3, PT ;  /* 0x000000030400780c */ /* 0x000fda0003f44270 */
[----:B------:R-:W-:Y:S05]  /*04c0*/  @!P2 BRA `(.L_x_655) ;  /* 0x000000000084a947 */ /* 0x000fea0003800000 */
[----:B------:R-:W-:-:S13]  /*04d0*/  PLOP3.LUT P1, PT, PT, PT, PT, 0x8, 0x80 ;  /* 0x000000000080781c */ /* 0x000fda0003f2e170 */
.L_x_656:
[----:B------:R-:W-:Y:S01]  /*04e0*/  IADD3 R5, P2, PT, R22, R13, RZ ;  /* 0x0000000d16057210 */ /* 0x000fe20007f5e0ff */
[----:B------:R-:W-:-:S03]  /*04f0*/  IMAD.IADD R15, R13, 0x1, R0 ;  /* 0x000000010d0f7824 */ /* 0x000fc600078e0200 */
[----:B------:R-:W-:Y:S02]  /*0500*/  LEA.HI.X.SX32 R10, R13, RZ, 0x1, P2 ;  /* 0x000000ff0d0a7211 */ /* 0x000fe400010f0eff */
[----:B------:R-:W-:Y:S02]  /*0510*/  IADD3 R13, PT, PT, R15, R0, RZ ;  /* 0x000000000f0d7210 */ /* 0x000fe40007ffe0ff */
[----:B------:R-:W-:Y:S02]  /*0520*/  LEA R4, P2, R5, UR6, 0x1 ;  /* 0x0000000605047c11 */ /* 0x000fe4000f8408ff */
[C---:B------:R-:W-:Y:S01]  /*0530*/  IADD3 R18, P3, PT, R22.reuse, R15, RZ ;  /* 0x0000000f16127210 */ /* 0x040fe20007f7e0ff */
[----:B------:R-:W-:Y:S01]  /*0540*/  IMAD.IADD R21, R13, 0x1, R0 ;  /* 0x000000010d157824 */ /* 0x000fe200078e0200 */
[----:B------:R-:W-:Y:S02]  /*0550*/  LEA.HI.X R5, R5, UR7, R10, 0x1, P2 ;  /* 0x0000000705057c11 */ /* 0x000fe400090f0c0a */
[----:B------:R-:W-:-:S02]  /*0560*/  IADD3 R17, P4, PT, R22, R13, RZ ;  /* 0x0000000d16117210 */ /* 0x000fc40007f9e0ff */
[----:B------:R-:W-:Y:S02]  /*0570*/  LEA.HI.X.SX32 R15, R15, RZ, 0x1, P3 ;  /* 0x000000ff0f0f7211 */ /* 0x000fe400018f0eff */
[----:B------:R-:W-:Y:S01]  /*0580*/  LEA R14, P2, R18, UR6, 0x1 ;  /* 0x00000006120e7c11 */ /* 0x000fe2000f8408ff */
[----:B------:R-:W2:Y:S01]  /*0590*/  LDG.E.U16.CONSTANT R5, desc[UR8][R4.64] ;  /* 0x0000000804057981 */ /* 0x000ea2000c1e9500 */
[----:B------:R-:W-:Y:S02]  /*05a0*/  IADD3 R10, P5, PT, R22, R21, RZ ;  /* 0x00000015160a7210 */ /* 0x000fe40007fbe0ff */
[----:B------:R-:W-:Y:S02]  /*05b0*/  LEA.HI.X.SX32 R20, R13, RZ, 0x1, P4 ;  /* 0x000000ff0d147211 */ /* 0x000fe400020f0eff */
[----:B------:R-:W-:Y:S02]  /*05c0*/  LEA.HI.X R15, R18, UR7, R15, 0x1, P2 ;  /* 0x00000007120f7c11 */ /* 0x000fe400090f0c0f */
[----:B------:R-:W-:-:S02]  /*05d0*/  LEA R16, P3, R17, UR6, 0x1 ;  /* 0x0000000611107c11 */ /* 0x000fc4000f8608ff */
[----:B------:R-:W-:Y:S02]  /*05e0*/  LEA.HI.X.SX32 R13, R21, RZ, 0x1, P5 ;  /* 0x000000ff150d7211 */ /* 0x000fe400028f0eff */
[C---:B------:R-:W-:Y:S01]  /*05f0*/  LEA R18, P2, R10.reuse, UR6, 0x1 ;  /* 0x000000060a127c11 */ /* 0x040fe2000f8408ff */
[----:B------:R-:W3:Y:S01]  /*0600*/  LDG.E.U16.CONSTANT R15, desc[UR8][R14.64] ;  /* 0x000000080e0f7981 */ /* 0x000ee2000c1e9500 */
[----:B------:R-:W-:Y:S02]  /*0610*/  LEA.HI.X R17, R17, UR7, R20, 0x1, P3 ;  /* 0x0000000711117c11 */ /* 0x000fe400098f0c14 */
[----:B------:R-:W-:-:S04]  /*0620*/  LEA.HI.X R19, R10, UR7, R13, 0x1, P2 ;  /* 0x000000070a137c11 */ /* 0x000fc800090f0c0d */
[----:B------:R-:W4:Y:S04]  /*0630*/  LDG.E.U16.CONSTANT R17, desc[UR8][R16.64] ;  /* 0x0000000810117981 */ /* 0x000f28000c1e9500 */
[----:B------:R-:W5:Y:S01]  /*0640*/  LDG.E.U16.CONSTANT R19, desc[UR8][R18.64] ;  /* 0x0000000812137981 */ /* 0x000f62000c1e9500 */
[----:B------:R-:W-:-:S05]  /*0650*/  VIADD R7, R7, 0x4 ;  /* 0x0000000407077836 */ /* 0x000fca0000000000 */
[----:B------:R-:W-:Y:S01]  /*0660*/  ISETP.GE.AND P2, PT, R7, -0x3, PT ;  /* 0xfffffffd0700780c */ /* 0x000fe20003f46270 */
[----:B------:R-:W-:Y:S01]  /*0670*/  IMAD.IADD R13, R21, 0x1, R0 ;  /* 0x00000001150d7824 */ /* 0x000fe200078e0200 */
[----:B--2---:R-:W-:Y:S04]  /*0680*/  STS.U16 [R8], R5 ;  /* 0x0000000508007388 */ /* 0x004fe80000000400 */
[----:B---3--:R-:W-:Y:S04]  /*0690*/  STS.U16 [R8+0x80], R15 ;  /* 0x0000800f08007388 */ /* 0x008fe80000000400 */
[----:B----4-:R-:W-:Y:S04]  /*06a0*/  STS.U16 [R8+0x100], R17 ;  /* 0x0001001108007388 */ /* 0x010fe80000000400 */
[----:B-----5:R0:W-:Y:S02]  /*06b0*/  STS.U16 [R8+0x180], R19 ;  /* 0x0001801308007388 */ /* 0x0201e40000000400 */
[----:B0-----:R-:W-:Y:S01]  /*06c0*/  IADD3 R8, PT, PT, R8, 0x200, RZ ;  /* 0x0000020008087810 */ /* 0x001fe20007ffe0ff */
[----:B------:R-:W-:Y:S06]  /*06d0*/  @!P2 BRA `(.L_x_656) ;  /* 0xfffffffc0080a947 */ /* 0x000fec000383ffff */
.L_x_655:
[----:B------:R-:W-:-:S05]  /*06e0*/  IMAD.MOV R4, RZ, RZ, -R7 ;  /* 0x000000ffff047224 */ /* 0x000fca00078e0a07 */
[----:B------:R-:W-:-:S13]  /*06f0*/  ISETP.GT.AND P2, PT, R4, 0x1, PT ;  /* 0x000000010400780c */ /* 0x000fda0003f44270 */
[----:B------:R-:W-:Y:S05]  /*0700*/  @!P2 BRA `(.L_x_657) ;  /* 0x000000000044a947 */ /* 0x000fea0003800000 */
[----:B------:R-:W-:Y:S01]  /*0710*/  IMAD.IADD R17, R13, 0x1, R0 ;  /* 0x000000010d117824 */ /* 0x000fe200078e0200 */
[----:B------:R-:W-:-:S04]  /*0720*/  IADD3 R5, P1, PT, R22, R13, RZ ;  /* 0x0000000d16057210 */ /* 0x000fc80007f3e0ff */
[----:B------:R-:W-:Y:S02]  /*0730*/  IADD3 R10, P2, PT, R22, R17, RZ ;  /* 0x00000011160a7210 */ /* 0x000fe40007f5e0ff */
[----:B------:R-:W-:Y:S02]  /*0740*/  LEA.HI.X.SX32 R16, R13, RZ, 0x1, P1 ;  /* 0x000000ff0d107211 */ /* 0x000fe400008f0eff */
[----:B------:R-:W-:Y:S02]  /*0750*/  LEA.HI.X.SX32 R13, R17, RZ, 0x1, P2 ;  /* 0x000000ff110d7211 */ /* 0x000fe400010f0eff */
[C---:B------:R-:W-:Y:S02]  /*0760*/  LEA R4, P1, R5.reuse, UR6, 0x1 ;  /* 0x0000000605047c11 */ /* 0x040fe4000f8208ff */
        /* <DEDUP_REMOVED lines=11> */
.L_x_657:
[----:B------:R-:W-:-:S13]  /*0820*/  ISETP.EQ.AND P2, PT, R7, RZ, PT ;  /* 0x000000ff0700720c */ /* 0x000fda0003f42270 */
[----:B------:R-:W-:Y:S05]  /*0830*/  @!P1 BRA P2, `(.L_x_652) ;  /* 0x0000000400789947 */ /* 0x000fea0001000000 */
.L_x_654:
[----:B------:R-:W-:-:S04]  /*0840*/  IADD3 R5, P1, PT, R22, R13, RZ ;  /* 0x0000000d16057210 */ /* 0x000fc80007f3e0ff */
[----:B------:R-:W-:Y:S02]  /*0850*/  LEA.HI.X.SX32 R10, R13, RZ, 0x1, P1 ;  /* 0x000000ff0d0a7211 */ /* 0x000fe400008f0eff */
[----:B-1----:R-:W-:-:S04]  /*0860*/  LEA R4, P1, R5, UR6, 0x1 ;  /* 0x0000000605047c11 */ /* 0x002fc8000f8208ff */
[----:B------:R-:W-:-:S06]  /*0870*/  LEA.HI.X R5, R5, UR7, R10, 0x1, P1 ;  /* 0x0000000705057c11 */ /* 0x000fcc00088f0c0a */
[----:B------:R-:W2:Y:S01]  /*0880*/  LDG.E.U16.CONSTANT R5, desc[UR8][R4.64] ;  /* 0x0000000804057981 */ /* 0x000ea2000c1e9500 */
[----:B------:R-:W-:Y:S02]  /*0890*/  VIADD R7, R7, 0x1 ;  /* 0x0000000107077836 */ /* 0x000fe40000000000 */
[----:B------:R-:W-:-:S03]  /*08a0*/  IMAD.IADD R13, R13, 0x1, R0 ;  /* 0x000000010d0d7824 */ /* 0x000fc600078e0200 */
[----:B------:R-:W-:Y:S01]  /*08b0*/  ISETP.NE.AND P1, PT, R7, RZ, PT ;  /* 0x000000ff0700720c */ /* 0x000fe20003f25270 */
[----:B--2---:R0:W-:Y:S02]  /*08c0*/  STS.U16 [R8], R5 ;  /* 0x0000000508007388 */ /* 0x0041e40000000400 */
[----:B0-----:R-:W-:-:S10]  /*08d0*/  IADD3 R8, PT, PT, R8, 0x80, RZ ;  /* 0x0000008008087810 */ /* 0x001fd40007ffe0ff */
[----:B------:R-:W-:Y:S05]  /*08e0*/  @P1 BRA `(.L_x_654) ;  /* 0xfffffffc00d41947 */ /* 0x000fea000383ffff */
[----:B------:R-:W-:Y:S05]  /*08f0*/  BRA `(.L_x_652) ;  /* 0x0000000400487947 */ /* 0x000fea0003800000 */
.L_x_653:
[----:B------:R-:W-:-:S04]  /*0900*/  LEA R14, P1, R22, UR10, 0x1 ;  /* 0x0000000a160e7c11 */ /* 0x000fc8000f8208ff */
[----:B------:R-:W-:Y:S01]  /*0910*/  LEA.HI.X R15, R22, UR11, RZ, 0x1, P1 ;  /* 0x0000000b160f7c11 */ /* 0x000fe200088f0cff */
[----:B------:R-:W-:Y:S01]  /*0920*/  IMAD.MOV R5, RZ, RZ, -R3 ;  /* 0x000000ffff057224 */ /* 0x000fe200078e0a03 */
[----:B------:R-:W0:Y:S03]  /*0930*/  LDCU.64 UR10, c[0x0][0x380] ;  /* 0x00007000ff0a77ac */ /* 0x000e260008000a00 */
[----:B------:R1:W5:Y:S01]  /*0940*/  LDG.E.U16.CONSTANT R22, desc[UR8][R14.64] ;  /* 0x000000080e167981 */ /* 0x000362000c1e9500 */
[----:B------:R-:W-:Y:S01]  /*0950*/  ISETP.GE.AND P1, PT, R5, RZ, PT ;  /* 0x000000ff0500720c */ /* 0x000fe20003f26270 */
[----:B------:R-:W-:-:S04]  /*0960*/  IMAD R7, R57, R0, RZ ;  /* 0x0000000039077224 */ /* 0x000fc800078e02ff */
[----:B------:R-:W-:-:S08]  /*0970*/  IMAD.SHL.U32 R7, R7, 0x4, RZ ;  /* 0x0000000407077824 */ /* 0x000fd000078e00ff */
        /* <DEDUP_REMOVED lines=8> */
.L_x_660:
[----:B-----5:R-:W-:Y:S02]  /*0a00*/  IADD3 R8, P2, PT, R22, R7, RZ ;  /* 0x0000000716087210 */ /* 0x020fe40007f5e0ff */
[C---:B------:R-:W-:Y:S02]  /*0a10*/  IADD3 R13, PT, PT, R7.reuse, R0, RZ ;  /* 0x00000000070d7210 */ /* 0x040fe40007ffe0ff */
[----:B------:R-:W-:Y:S02]  /*0a20*/  LEA.HI.X.SX32 R15, R7, RZ, 0x1, P2 ;  /* 0x000000ff070f7211 */ /* 0x000fe400010f0eff */
[----:B-1----:R-:W-:Y:S01]  /*0a30*/  LEA R14, P2, R8, UR6, 0x1 ;  /* 0x00000006080e7c11 */ /* 0x002fe2000f8408ff */
[--C-:B------:R-:W-:Y:S01]  /*0a40*/  IMAD.IADD R7, R13, 0x1, R0.reuse ;  /* 0x000000010d077824 */ /* 0x100fe200078e0200 */
[----:B------:R-:W-:Y:S02]  /*0a50*/  IADD3 R17, P3, PT, R22, R13, RZ ;  /* 0x0000000d16117210 */ /* 0x000fe40007f7e0ff */
[----:B------:R-:W-:Y:S01]  /*0a60*/  LEA.HI.X R15, R8, UR7, R15, 0x1, P2 ;  /* 0x00000007080f7c11 */ /* 0x000fe200090f0c0f */
[----:B------:R-:W-:Y:S01]  /*0a70*/  IMAD.IADD R23, R7, 0x1, R0 ;  /* 0x0000000107177824 */ /* 0x000fe200078e0200 */
        /* <DEDUP_REMOVED lines=24> */
.L_x_659:
[----:B------:R-:W-:-:S05]  /*0c00*/  IMAD.MOV R8, RZ, RZ, -R5 ;  /* 0x000000ffff087224 */ /* 0x000fca00078e0a05 */
[----:B------:R-:W-:-:S13]  /*0c10*/  ISETP.GT.AND P2, PT, R8, 0x1, PT ;  /* 0x000000010800780c */ /* 0x000fda0003f44270 */
[----:B------:R-:W-:Y:S05]  /*0c20*/  @!P2 BRA `(.L_x_661) ;  /* 0x000000000048a947 */ /* 0x000fea0003800000 */
[----:B------:R-:W1:Y:S01]  /*0c30*/  LDCU.64 UR6, c[0x0][0x380] ;  /* 0x00007000ff0677ac */ /* 0x000e620008000a00 */
[----:B------:R-:W-:Y:S01]  /*0c40*/  IMAD.IADD R13, R7, 0x1, R0 ;  /* 0x00000001070d7824 */ /* 0x000fe200078e0200 */
[----:B-----5:R-:W-:-:S04]  /*0c50*/  IADD3 R10, P1, PT, R22, R7, RZ ;  /* 0x00000007160a7210 */ /* 0x020fc80007f3e0ff */
[----:B------:R-:W-:Y:S02]  /*0c60*/  IADD3 R8, P2, PT, R22, R13, RZ ;  /* 0x0000000d16087210 */ /* 0x000fe40007f5e0ff */
[----:B------:R-:W-:Y:S02]  /*0c70*/  LEA.HI.X.SX32 R15, R7, RZ, 0x1, P1 ;  /* 0x000000ff070f7211 */ /* 0x000fe400008f0eff */
[----:B------:R-:W-:Y:S02]  /*0c80*/  LEA.HI.X.SX32 R7, R13, RZ, 0x1, P2 ;  /* 0x000000ff0d077211 */ /* 0x000fe400010f0eff */
[----:B-1----:R-:W-:Y:S02]  /*0c90*/  LEA R14, P1, R10, UR6, 0x1 ;  /* 0x000000060a0e7c11 */ /* 0x002fe4000f8208ff */
        /* <DEDUP_REMOVED lines=10> */
[----:B-1----:R-:W-:-:S07]  /*0d40*/  VIADD R4, R4, 0x100 ;  /* 0x0000010004047836 */ /* 0x002fce0000000000 */
.L_x_661:
[----:B------:R-:W-:-:S13]  /*0d50*/  ISETP.NE.OR P1, PT, R5, RZ, P1 ;  /* 0x000000ff0500720c */ /* 0x000fda0000f25670 */
[----:B------:R-:W-:Y:S05]  /*0d60*/  @!P1 BRA `(.L_x_652) ;  /* 0x00000000002c9947 */ /* 0x000fea0003800000 */
.L_x_658:
        /* <DEDUP_REMOVED lines=11> */
.L_x_652:
[----:B0-----:R-:W-:Y:S05]  /*0e20*/  BSYNC.RECONVERGENT B0 ;  /* 0x0000000000007941 */ /* 0x001fea0003800200 */
.L_x_651:
[----:B------:R-:W0:Y:S02]  /*0e30*/  LDCU UR5, c[0x0][0x3ac] ;  /* 0x00007580ff0577ac */ /* 0x000e240008000800 */
[----:B0-----:R-:W-:-:S05]  /*0e40*/  IMAD.U32 R7, RZ, RZ, UR5 ;  /* 0x00000005ff077e24 */ /* 0x001fca000f8e00ff */
        /* <DEDUP_REMOVED lines=8> */
[----:B------:R-:W-:-:S03]  /*0ed0*/  IMAD R3, R57, R7, RZ ;  /* 0x0000000739037224 */ /* 0x000fc600078e02ff */
[----:B------:R-:W-:Y:S02]  /*0ee0*/  ISETP.GE.AND P1, PT, R8, RZ, PT ;  /* 0x000000ff0800720c */ /* 0x000fe40003f26270 */
[----:B------:R-:W-:-:S04]  /*0ef0*/  LEA R3, R3, UR4, 0x2 ;  /* 0x0000000403037c11 */ /* 0x000fc8000f8e10ff */
[----:B------:R-:W-:-:S07]  /*0f00*/  LEA R3, R2, R3, 0x2 ;  /* 0x0000000302037211 */ /* 0x000fce00078e10ff */
[----:B------:R-:W-:Y:S05]  /*0f10*/  @P1 BRA `(.L_x_663) ;  /* 0x00000000008c1947 */ /* 0x000fea0003800000 */
[----:B-1----:R-:W-:Y:S01]  /*0f20*/  IMAD.MOV R4, RZ, RZ, -R8 ;  /* 0x000000ffff047224 */ /* 0x002fe200078e0a08 */
[----:B------:R-:W-:-:S04]  /*0f30*/  PLOP3.LUT P1, PT, PT, PT, PT, 0x80, 0x8 ;  /* 0x000000000008781c */ /* 0x000fc80003f2f070 */
[----:B------:R-:W-:-:S13]  /*0f40*/  ISETP.GT.AND P2, PT, R4, 0x3, PT ;  /* 0x000000030400780c */ /* 0x000fda0003f44270 */
[----:B------:R-:W-:Y:S05]  /*0f50*/  @!P2 BRA `(.L_x_664) ;  /* 0x000000000044a947 */ /* 0x000fea0003800000 */
[----:B------:R-:W0:Y:S01]  /*0f60*/  LDC.64 R20, c[0x0][0x3a0] ;  /* 0x0000e800ff147b82 */ /* 0x000e220000000a00 */
[----:B------:R-:W-:-:S13]  /*0f70*/  PLOP3.LUT P1, PT, PT, PT, PT, 0x8, 0x80 ;  /* 0x000000000080781c */ /* 0x000fda0003f2e170 */
.L_x_665:
[C---:B------:R-:W-:Y:S02]  /*0f80*/  IMAD.IADD R14, R3.reuse, 0x1, R7 ;  /* 0x00000001030e7824 */ /* 0x040fe400078e0207 */
[----:B0-----:R-:W-:-:S04]  /*0f90*/  IMAD.WIDE R4, R3, 0x2, R20 ;  /* 0x0000000203047825 */ /* 0x001fc800078e0214 */
[C---:B------:R-:W-:Y:S01]  /*0fa0*/  IMAD.IADD R16, R14.reuse, 0x1, R7 ;  /* 0x000000010e107824 */ /* 0x040fe200078e0207 */
[----:B------:R1:W-:Y:S01]  /*0fb0*/  STG.E.64 desc[UR8][R4.64], RZ ;  /* 0x000000ff04007986 */ /* 0x0003e2000c101b08 */
[----:B------:R-:W-:-:S03]  /*0fc0*/  IMAD.WIDE R14, R14, 0x2, R20 ;  /* 0x000000020e0e7825 */ /* 0x000fc600078e0214 */
[C---:B------:R-:W-:Y:S01]  /*0fd0*/  IADD3 R10, PT, PT, R16.reuse, R7, RZ ;  /* 0x00000007100a7210 */ /* 0x040fe20007ffe0ff */
[--C-:B------:R-:W-:Y:S01]  /*0fe0*/  IMAD.WIDE R16, R16, 0x2, R20.reuse ;  /* 0x0000000210107825 */ /* 0x100fe200078e0214 */
[----:B------:R1:W-:Y:S03]  /*0ff0*/  STG.E.64 desc[UR8][R14.64], RZ ;  /* 0x000000ff0e007986 */ /* 0x0003e6000c101b08 */
[----:B------:R-:W-:Y:S01]  /*1000*/  IMAD.WIDE R18, R10, 0x2, R20 ;  /* 0x000000020a127825 */ /* 0x000fe200078e0214 */
[----:B------:R1:W-:Y:S03]  /*1010*/  STG.E.64 desc[UR8][R16.64], RZ ;  /* 0x000000ff10007986 */ /* 0x0003e6000c101b08 */
[----:B------:R-:W-:Y:S01]  /*1020*/  VIADD R8, R8, 0x4 ;  /* 0x0000000408087836 */ /* 0x000fe20000000000 */
[----:B------:R1:W-:Y:S01]  /*1030*/  STG.E.64 desc[UR8][R18.64], RZ ;  /* 0x000000ff12007986 */ /* 0x0003e2000c101b08 */
[----:B------:R-:W-:-:S03]  /*1040*/  IMAD.IADD R3, R10, 0x1, R7 ;  /* 0x000000010a037824 */ /* 0x000fc600078e0207 */
[----:B------:R-:W-:-:S13]  /*1050*/  ISETP.GE.AND P2, PT, R8, -0x3, PT ;  /* 0xfffffffd0800780c */ /* 0x000fda0003f46270 */
[----:B-1----:R-:W-:Y:S05]  /*1060*/  @!P2 BRA `(.L_x_665) ;  /* 0xfffffffc00c4a947 */ /* 0x002fea000383ffff */
.L_x_664:
[----:B------:R-:W-:-:S05]  /*1070*/  IMAD.MOV R4, RZ, RZ, -R8 ;  /* 0x000000ffff047224 */ /* 0x000fca00078e0a08 */
[----:B------:R-:W-:-:S13]  /*1080*/  ISETP.GT.AND P2, PT, R4, 0x1, PT ;  /* 0x000000010400780c */ /* 0x000fda0003f44270 */
[----:B------:R-:W-:Y:S05]  /*1090*/  @!P2 BRA `(.L_x_666) ;  /* 0x000000000024a947 */ /* 0x000fea0003800000 */
[----:B------:R-:W0:Y:S01]  /*10a0*/  LDC.64 R14, c[0x0][0x3a0] ;  /* 0x0000e800ff0e7b82 */ /* 0x000e220000000a00 */
[C---:B------:R-:W-:Y:S01]  /*10b0*/  IADD3 R10, PT, PT, R3.reuse, R7, RZ ;  /* 0x00000007030a7210 */ /* 0x040fe20007ffe0ff */
[----:B------:R-:W-:Y:S01]  /*10c0*/  VIADD R8, R8, 0x2 ;  /* 0x0000000208087836 */ /* 0x000fe20000000000 */
[----:B------:R-:W-:Y:S01]  /*10d0*/  PLOP3.LUT P1, PT, PT, PT, PT, 0x8, 0x80 ;  /* 0x000000000080781c */ /* 0x000fe20003f2e170 */
[----:B0-----:R-:W-:-:S04]  /*10e0*/  IMAD.WIDE R4, R3, 0x2, R14 ;  /* 0x0000000203047825 */ /* 0x001fc800078e020e */
[C---:B------:R-:W-:Y:S01]  /*10f0*/  IMAD.WIDE R14, R10.reuse, 0x2, R14 ;  /* 0x000000020a0e7825 */ /* 0x040fe200078e020e */
[----:B------:R0:W-:Y:S03]  /*1100*/  STG.E.64 desc[UR8][R4.64], RZ ;  /* 0x000000ff04007986 */ /* 0x0001e6000c101b08 */
[----:B------:R-:W-:Y:S01]  /*1110*/  IMAD.IADD R3, R10, 0x1, R7 ;  /* 0x000000010a037824 */ /* 0x000fe200078e0207 */
[----:B------:R0:W-:Y:S06]  /*1120*/  STG.E.64 desc[UR8][R14.64], RZ ;  /* 0x000000ff0e007986 */ /* 0x0001ec000c101b08 */
.L_x_666:
[----:B------:R-:W-:-:S13]  /*1130*/  ISETP.NE.OR P1, PT, R8, RZ, P1 ;  /* 0x000000ff0800720c */ /* 0x000fda0000f25670 */
[----:B------:R-:W-:Y:S05]  /*1140*/  @!P1 BRA `(.L_x_662) ;  /* 0x00000000001c9947 */ /* 0x000fea0003800000 */
.L_x_663:
[----:B01----:R-:W0:Y:S02]  /*1150*/  LDC.64 R4, c[0x0][0x3a0] ;  /* 0x0000e800ff047b82 */ /* 0x003e240000000a00 */
.L_x_667:
[C---:B0-----:R-:W-:Y:S01]  /*1160*/  IMAD.WIDE R14, R3.reuse, 0x2, R4 ;  /* 0x00000002030e7825 */ /* 0x041fe200078e0204 */
[----:B------:R-:W-:-:S03]  /*1170*/  IADD3 R3, PT, PT, R3, R7, RZ ;  /* 0x0000000703037210 */ /* 0x000fc60007ffe0ff */
[----:B------:R-:W-:Y:S01]  /*1180*/  VIADD R8, R8, 0x1 ;  /* 0x0000000108087836 */ /* 0x000fe20000000000 */
[----:B------:R2:W-:Y:S04]  /*1190*/  STG.E.64 desc[UR8][R14.64], RZ ;  /* 0x000000ff0e007986 */ /* 0x0005e8000c101b08 */
[----:B------:R-:W-:-:S13]  /*11a0*/  ISETP.NE.AND P1, PT, R8, RZ, PT ;  /* 0x000000ff0800720c */ /* 0x000fda0003f25270 */
[----:B--2---:R-:W-:Y:S05]  /*11b0*/  @P1 BRA `(.L_x_667) ;  /* 0xfffffffc00e81947 */ /* 0x004fea000383ffff */
.L_x_662:
[----:B------:R-:W2:Y:S01]  /*11c0*/  LDCU UR4, c[0x0][0x3c8] ;  /* 0x00007900ff0477ac */ /* 0x000ea20008000800 */
[----:B01----:R-:W0:Y:S01]  /*11d0*/  LDC.64 R14, c[0x0][0x3b8] ;  /* 0x0000ee00ff0e7b82 */ /* 0x003e220000000a00 */
[C---:B------:R-:W-:Y:S01]  /*11e0*/  ISETP.GE.AND P6, PT, R55.reuse, R0, PT ;  /* 0x000000003700720c */ /* 0x040fe20003fc6270 */
[----:B------:R-:W-:Y:S01]  /*11f0*/  IMAD.SHL.U32 R17, R6, 0x80, RZ ;  /* 0x0000008006117824 */ /* 0x000fe200078e00ff */
[----:B------:R-:W1:Y:S01]  /*1200*/  LDCU UR5, c[0x0][0x3cc] ;  /* 0x00007980ff0577ac */ /* 0x000e620008000800 */
[----:B------:R-:W3:Y:S01]  /*1210*/  LDCU UR6, c[0x0][0x3d0] ;  /* 0x00007a00ff0677ac */ /* 0x000ee20008000800 */
[----:B------:R-:W4:Y:S01]  /*1220*/  LDCU UR7, c[0x0][0x3d4] ;  /* 0x00007a80ff0777ac */ /* 0x000f220008000800 */
[----:B------:R-:W4:Y:S01]  /*1230*/  LDCU UR10, c[0x0][0x3d8] ;  /* 0x00007b00ff0a77ac */ /* 0x000f220008000800 */
[----:B--2---:R-:W-:Y:S01]  /*1240*/  VIMNMX R3, PT, PT, R55, UR4, PT ;  /* 0x0000000437037c48 */ /* 0x004fe2000bfe0100 */
[----:B------:R-:W2:Y:S01]  /*1250*/  LDCU UR11, c[0x0][0x3dc] ;  /* 0x00007b80ff0b77ac */ /* 0x000ea20008000800 */
[----:B------:R-:W-:Y:S02]  /*1260*/  BAR.SYNC.DEFER_BLOCKING 0x0 ;  /* 0x0000000000007b1d */ /* 0x000fe40000010000 */
[----:B------:R-:W-:-:S02]  /*1270*/  SHF.R.S32.HI R4, RZ, 0x1f, R3 ;  /* 0x0000001fff047819 */ /* 0x000fc40000011403 */
[----:B------:R-:W-:Y:S01]  /*1280*/  ISETP.GT.AND P1, PT, R55, UR4, PT ;  /* 0x0000000437007c0c */ /* 0x000fe2000bf24270 */
[----:B0-----:R-:W-:Y:S01]  /*1290*/  IMAD.WIDE.U32 R16, R17, 0x2, R14 ;  /* 0x0000000211107825 */ /* 0x001fe200078e000e */
[C---:B-1----:R-:W-:Y:S02]  /*12a0*/  ISETP.GT.AND P2, PT, R55.reuse, UR5, PT ;  /* 0x0000000537007c0c */ /* 0x042fe4000bf44270 */
[C---:B---3--:R-:W-:Y:S02]  /*12b0*/  ISETP.GT.AND P3, PT, R55.reuse, UR6, PT ;  /* 0x0000000637007c0c */ /* 0x048fe4000bf64270 */
[C---:B----4-:R-:W-:Y:S02]  /*12c0*/  ISETP.GT.AND P4, PT, R55.reuse, UR7, PT ;  /* 0x0000000737007c0c */ /* 0x050fe4000bf84270 */
[----:B------:R-:W-:Y:S02]  /*12d0*/  LEA.HI R3, R4, R3, RZ, 0x5 ;  /* 0x0000000304037211 */ /* 0x000fe400078f28ff */
[----:B------:R-:W-:Y:S01]  /*12e0*/  ISETP.GT.AND P5, PT, R55, UR10, PT ;  /* 0x0000000a37007c0c */ /* 0x000fe2000bfa4270 */
[----:B--2---:R-:W-:-:S12]  /*12f0*/  @P6 BRA `(.L_x_668) ;  /* 0x0000000000d06947 */ /* 0x004fd80003800000 */
[----:B------:R0:W5:Y:S01]  /*1300*/  LDG.E.U16.CONSTANT R4, desc[UR8][R16.64] ;  /* 0x0000000810047981 */ /* 0x000162000c1e9500 */
[----:B------:R-:W-:Y:S01]  /*1310*/  SHF.R.S32.HI R5, RZ, 0x1f, R12 ;  /* 0x0000001fff057819 */ /* 0x000fe2000001140c */
[----:B------:R-:W-:Y:S01]  /*1320*/  IMAD.SHL.U32 R2, R2, 0x10, RZ ;  /* 0x0000001002027824 */ /* 0x000fe200078e00ff */
[----:B------:R-:W-:Y:S01]  /*1330*/  MOV R10, R55 ;  /* 0x00000037000a7202 */ /* 0x000fe20000000f00 */
[----:B------:R-:W-:Y:S01]  /*1340*/  IMAD.MOV.U32 R8, RZ, RZ, RZ ;  /* 0x000000ffff087224 */ /* 0x000fe200078e00ff */
[----:B------:R-:W-:Y:S02]  /*1350*/  LEA.HI R5, R5, R12, RZ, 0x3 ;  /* 0x0000000c05057211 */ /* 0x000fe400078f18ff */
[----:B------:R-:W-:Y:S02]  /*1360*/  LOP3.LUT R2, R2, 0x10, RZ, 0xc0, !PT ;  /* 0x0000001002027812 */ /* 0x000fe400078ec0ff */
[----:B------:R-:W-:-:S07]  /*1370*/  SHF.R.S32.HI R5, RZ, 0x3, R5 ;  /* 0x00000003ff057819 */ /* 0x000fce0000011405 */
.L_x_669:
[----:B------:R-:W1:Y:S01]  /*1380*/  LDC.64 R18, c[0x0][0x390] ;  /* 0x0000e400ff127b82 */ /* 0x000e620000000a00 */
[----:B-----5:R-:W-:-:S04]  /*1390*/  IMAD.IADD R13, R4, 0x1, R8 ;  /* 0x00000001040d7824 */ /* 0x020fc800078e0208 */
[----:B------:R-:W-:-:S05]  /*13a0*/  IMAD R20, R13, R7, RZ ;  /* 0x000000070d147224 */ /* 0x000fca00078e02ff */
[----:B------:R-:W-:-:S04]  /*13b0*/  SHF.R.S32.HI R21, RZ, 0x1f, R20 ;  /* 0x0000001fff157819 */ /* 0x000fc80000011414 */
[----:B------:R-:W-:-:S04]  /*13c0*/  LEA.HI R20, R21, R20, RZ, 0x3 ;  /* 0x0000001415147211 */ /* 0x000fc800078f18ff */
[----:B------:R-:W-:-:S05]  /*13d0*/  LEA.HI.SX32 R21, R20, R5, 0x1d ;  /* 0x0000000514157211 */ /* 0x000fca00078feaff */
[----:B-1----:R-:W-:Y:S02]  /*13e0*/  IMAD.WIDE R18, R21, 0x4, R18 ;  /* 0x0000000415127825 */ /* 0x002fe400078e0212 */
[----:B------:R-:W1:Y:S04]  /*13f0*/  LDC.64 R20, c[0x0][0x398] ;  /* 0x0000e600ff147b82 */ /* 0x000e680000000a00 */
[----:B------:R-:W2:Y:S01]  /*1400*/  LDG.E.CONSTANT R19, desc[UR8][R18.64] ;  /* 0x0000000812137981 */ /* 0x000ea2000c1e9900 */
[----:B------:R-:W-:-:S04]  /*1410*/  IMAD.SHL.U32 R23, R10, 0x2, RZ ;  /* 0x000000020a177824 */ /* 0x000fc800078e00ff */
[----:B------:R-:W-:-:S06]  /*1420*/  IMAD.WIDE.U32 R22, R23, 0x2, R14 ;  /* 0x0000000217167825 */ /* 0x000fcc00078e000e */
[----:B------:R-:W3:Y:S01]  /*1430*/  LDG.E.U16.CONSTANT R23, desc[UR8][R22.64+0x2] ;  /* 0x0000020816177981 */ /* 0x000ee2000c1e9500 */
[----:B-1----:R-:W-:-:S06]  /*1440*/  IMAD.WIDE.U32 R20, R13, 0x2, R20 ;  /* 0x000000020d147825 */ /* 0x002fcc00078e0014 */
[----:B------:R1:W4:Y:S01]  /*1450*/  LDG.E.U16.CONSTANT R20, desc[UR8][R20.64] ;  /* 0x0000000814147981 */ /* 0x000322000c1e9500 */
[----:B--2---:R-:W-:-:S04]  /*1460*/  SHF.R.U32.HI R13, RZ, R2, R19 ;  /* 0x00000002ff0d7219 */ /* 0x004fc80000011613 */
[--C-:B------:R-:W-:Y:S02]  /*1470*/  SHF.R.U32.HI R26, RZ, 0x4, R13.reuse ;  /* 0x00000004ff1a7819 */ /* 0x100fe4000001160d */
[----:B------:R-:W-:Y:S02]  /*1480*/  SHF.R.U32.HI R18, RZ, 0x8, R13 ;  /* 0x00000008ff127819 */ /* 0x000fe4000001160d */
[----:B------:R-:W-:Y:S02]  /*1490*/  LOP3.LUT R26, R26, 0xf, RZ, 0xc0, !PT ;  /* 0x0000000f1a1a7812 */ /* 0x000fe400078ec0ff */
[----:B------:R-:W-:-:S03]  /*14a0*/  LOP3.LUT R18, R18, 0xf, RZ, 0xc0, !PT ;  /* 0x0000000f12127812 */ /* 0x000fc600078ec0ff */
[C---:B------:R-:W-:Y:S01]  /*14b0*/  IMAD R19, R26.reuse, R26, R26 ;  /* 0x0000001a1a137224 */ /* 0x040fe200078e021a */
[----:B------:R-:W-:Y:S02]  /*14c0*/  LOP3.LUT R25, R13, 0xf, RZ, 0xc0, !PT ;  /* 0x0000000f0d197812 */ /* 0x000fe400078ec0ff */
[----:B------:R-:W-:Y:S02]  /*14d0*/  SHF.R.U32.HI R13, RZ, 0xc, R13 ;  /* 0x0000000cff0d7819 */ /* 0x000fe4000001160d */
[----:B------:R-:W-:Y:S01]  /*14e0*/  IADD3 R26, PT, PT, R26, 0x1, R19 ;  /* 0x000000011a1a7810 */ /* 0x000fe20007ffe013 */
[----:B------:R-:W-:Y:S01]  /*14f0*/  IMAD R19, R18, R18, R18 ;  /* 0x0000001212137224 */ /* 0x000fe200078e0212 */
[----:B------:R-:W-:Y:S01]  /*1500*/  LOP3.LUT R13, R13, 0xf, RZ, 0xc0, !PT ;  /* 0x0000000f0d0d7812 */ /* 0x000fe200078ec0ff */
[----:B------:R-:W-:-:S03]  /*1510*/  IMAD R28, R25, R25, R25 ;  /* 0x00000019191c7224 */ /* 0x000fc600078e0219 */
[----:B------:R-:W-:Y:S01]  /*1520*/  IADD3 R19, PT, PT, R18, 0x1, R19 ;  /* 0x0000000112137810 */ /* 0x000fe20007ffe013 */
[----:B------:R-:W-:Y:S01]  /*1530*/  IMAD R18, R13, R13, R13 ;  /* 0x0000000d0d127224 */ /* 0x000fe200078e020d */
[----:B------:R-:W-:-:S04]  /*1540*/  IADD3 R28, PT, PT, R25, 0x1, R28 ;  /* 0x00000001191c7810 */ /* 0x000fc80007ffe01c */
[----:B------:R-:W-:Y:S01]  /*1550*/  IADD3 R18, PT, PT, R13, 0x1, R18 ;  /* 0x000000010d127810 */ /* 0x000fe20007ffe012 */
[----:B-1----:R-:W-:Y:S08]  /*1560*/  I2F.F16 R21, R26 ;  /* 0x0000001a00157306 */ /* 0x002ff00000200c00 */
[----:B------:R-:W1:Y:S08]  /*1570*/  I2F.F16 R28, R28 ;  /* 0x0000001c001c7306 */ /* 0x000e700000200c00 */
[----:B------:R-:W-:Y:S08]  /*1580*/  I2F.F16 R19, R19 ;  /* 0x0000001300137306 */ /* 0x000ff00000200c00 */
[----:B------:R-:W2:Y:S01]  /*1590*/  I2F.F16 R18, R18 ;  /* 0x0000001200127306 */ /* 0x000ea20000200c00 */
[----:B-1----:R-:W-:Y:S01]  /*15a0*/  PRMT R21, R28, 0x5410, R21 ;  /* 0x000054101c157816 */ /* 0x002fe20000000015 */
[----:B------:R-:W-:-:S04]  /*15b0*/  IMAD R13, R8, 0x8, R1 ;  /* 0x00000008080d7824 */ /* 0x000fc800078e0201 */
[----:B----4-:R-:W-:Y:S01]  /*15c0*/  HMUL2 R28, R21, R20.H0_H0 ;  /* 0x20000014151c7232 */ /* 0x010fe20000000000 */
[----:B--2---:R-:W-:-:S05]  /*15d0*/  PRMT R19, R19, 0x5410, R18 ;  /* 0x0000541013137816 */ /* 0x004fca0000000012 */
[----:B------:R-:W-:Y:S01]  /*15e0*/  HMUL2 R29, R19, R20.H0_H0 ;  /* 0x20000014131d7232 */ /* 0x000fe20000000000 */
[----:B---3--:R-:W-:-:S04]  /*15f0*/  IADD3 R10, PT, PT, R23, R10, RZ ;  /* 0x0000000a170a7210 */ /* 0x008fc80007ffe0ff */
[----:B------:R1:W-:Y:S01]  /*1600*/  STL.64 [R13], R28 ;  /* 0x0000001c0d007387 */ /* 0x0003e20000100a00 */
[----:B------:R-:W-:Y:S01]  /*1610*/  ISETP.GE.AND P6, PT, R10, R53, PT ;  /* 0x000000350a00720c */ /* 0x000fe20003fc6270 */
[----:B------:R-:W-:-:S12]  /*1620*/  VIADD R8, R8, 0x1 ;  /* 0x0000000108087836 */ /* 0x000fd80000000000 */
[----:B-1----:R-:W-:Y:S05]  /*1630*/  @!P6 BRA `(.L_x_669) ;  /* 0xfffffffc0050e947 */ /* 0x002fea000383ffff */
.L_x_668:
[----:B------:R-:W-:Y:S01]  /*1640*/  HFMA2 R2, -RZ, RZ, 0, 0 ;  /* 0x00000000ff027431 */ /* 0x000fe200000001ff */
[----:B------:R-:W-:Y:S01]  /*1650*/  CS2R R4, SRZ ;  /* 0x0000000000047805 */ /* 0x000fe2000001ff00 */
[----:B------:R-:W-:Y:S01]  /*1660*/  IMAD.MOV.U32 R10, RZ, RZ, RZ ;  /* 0x000000ffff0a7224 */ /* 0x000fe200078e00ff */
[----:B------:R-:W-:Y:S01]  /*1670*/  SHF.R.S32.HI R19, RZ, 0x5, R3 ;  /* 0x00000005ff137819 */ /* 0x000fe20000011403 */
[----:B------:R-:W-:Y:S01]  /*1680*/  IMAD.MOV.U32 R13, RZ, RZ, RZ ;  /* 0x000000ffff0d7224 */ /* 0x000fe200078e00ff */
        /* <DEDUP_REMOVED lines=8> */
.L_x_670:
        /* <DEDUP_REMOVED lines=8> */
.L_x_671:
[----:B------:R-:W-:Y:S05]  /*1790*/  @!P3 BRA `(.L_x_672) ;  /* 0x00000000001cb947 */ /* 0x000fea0003800000 */
[----:B------:R-:W1:Y:S02]  /*17a0*/  LDC R8, c[0x0][0x3d4] ;  /* 0x0000f500ff087b82 */ /* 0x000e640000000800 */
[----:B-1----:R-:W-:-:S05]  /*17b0*/  VIMNMX R3, PT, PT, R55, R8, PT ;  /* 0x0000000837037248 */ /* 0x002fca0003fe0100 */
[----:B------:R-:W-:-:S05]  /*17c0*/  VIADD R3, R3, -UR6 ;  /* 0x8000000603037c36 */ /* 0x000fca0008000000 */
[----:B------:R-:W-:-:S04]  /*17d0*/  SHF.R.S32.HI R8, RZ, 0x1f, R3 ;  /* 0x0000001fff087819 */ /* 0x000fc80000011403 */
[----:B------:R-:W-:-:S04]  /*17e0*/  LEA.HI R8, R8, R3, RZ, 0x5 ;  /* 0x0000000308087211 */ /* 0x000fc800078f28ff */
[----:B------:R-:W-:-:S04]  /*17f0*/  SHF.R.S32.HI R8, RZ, 0x5, R8 ;  /* 0x00000005ff087819 */ /* 0x000fc80000011408 */
[----:B------:R-:W-:-:S07]  /*1800*/  SHF.L.U32 R5, R8, 0x2, RZ ;  /* 0x0000000208057819 */ /* 0x000fce00000006ff */
.L_x_672:
        /* <DEDUP_REMOVED lines=8> */
.L_x_673:
[----:B------:R-:W-:Y:S05]  /*1890*/  @!P5 BRA `(.L_x_674) ;  /* 0x00000000001cd947 */ /* 0x000fea0003800000 */
[----:B------:R-:W1:Y:S02]  /*18a0*/  LDC R8, c[0x0][0x3dc] ;  /* 0x0000f700ff087b82 */ /* 0x000e640000000800 */
[----:B-1----:R-:W-:-:S05]  /*18b0*/  VIMNMX R3, PT, PT, R55, R8, PT ;  /* 0x0000000837037248 */ /* 0x002fca0003fe0100 */
[----:B------:R-:W-:-:S05]  /*18c0*/  VIADD R3, R3, -UR10 ;  /* 0x8000000a03037c36 */ /* 0x000fca0008000000 */
[----:B------:R-:W-:-:S04]  /*18d0*/  SHF.R.S32.HI R8, RZ, 0x1f, R3 ;  /* 0x0000001fff087819 */ /* 0x000fc80000011403 */
[----:B------:R-:W-:-:S04]  /*18e0*/  LEA.HI R8, R8, R3, RZ, 0x5 ;  /* 0x0000000308087211 */ /* 0x000fc800078f28ff */
[----:B------:R-:W-:-:S05]  /*18f0*/  SHF.R.S32.HI R8, RZ, 0x5, R8 ;  /* 0x00000005ff087819 */ /* 0x000fca0000011408 */
[----:B------:R-:W-:-:S07]  /*1900*/  IMAD.SHL.U32 R13, R8, 0x2, RZ ;  /* 0x00000002080d7824 */ /* 0x000fce00078e00ff */
.L_x_674:
        /* <DEDUP_REMOVED lines=15> */
[----:B------:R-:W2:Y:S04]  /*1a00*/  LDG.E.U16.CONSTANT R52, desc[UR8][R16.64+0x2] ;  /* 0x0000020810347981 */ /* 0x000ea8000c1e9500 */
[----:B------:R1:W5:Y:S01]  /*1a10*/  LDL.64 R60, [R1] ;  /* 0x00000000013c7983 */ /* 0x0003620000100a00 */
[----:B------:R-:W3:Y:S01]  /*1a20*/  S2UR UR5, SR_CgaCtaId ;  /* 0x00000000000579c3 */ /* 0x000ee20000008800 */
[----:B------:R-:W4:Y:S01]  /*1a30*/  LDCU.64 UR6, c[0x0][0x388] ;  /* 0x00007100ff0677ac */ /* 0x000f220008000a00 */
[----:B------:R-:W-:Y:S01]  /*1a40*/  IMAD.WIDE.U32 R6, R6, 0x100, R14 ;  /* 0x0000010006067825 */ /* 0x000fe200078e000e */
[----:B------:R-:W-:Y:S02]  /*1a50*/  PRMT R8, R9, 0x9910, RZ ;  /* 0x0000991009087816 */ /* 0x000fe400000000ff */
[----:B------:R-:W-:-:S02]  /*1a60*/  SHF.R.S32.HI R9, RZ, 0x1f, R13 ;  /* 0x0000001fff097819 */ /* 0x000fc4000001140d */
[----:B------:R-:W-:Y:S02]  /*1a70*/  IADD3 R10, P1, PT, R12, R13, RZ ;  /* 0x0000000d0c0a7210 */ /* 0x000fe40007f3e0ff */
[----:B------:R-:W-:Y:S01]  /*1a80*/  IADD3 R50, P3, PT, R6, 0x2, RZ ;  /* 0x0000000206327810 */ /* 0x000fe20007f7e0ff */
[----:B------:R-:W-:Y:S01]  /*1a90*/  UMOV UR4, 0x400 ;  /* 0x0000040000047882 */ /* 0x000fe20000000000 */
[----:B------:R-:W-:Y:S02]  /*1aa0*/  PRMT R11, R11, 0x9910, RZ ;  /* 0x000099100b0b7816 */ /* 0x000fe400000000ff */
[----:B------:R-:W-:Y:S01]  /*1ab0*/  LEA.HI.X.SX32 R9, R12, R9, 0x1, P1 ;  /* 0x000000090c097211 */ /* 0x000fe200008f0eff */
[----:B------:R-:W-:Y:S01]  /*1ac0*/  IMAD.X R49, RZ, RZ, R7, P3 ;  /* 0x000000ffff317224 */ /* 0x000fe200018e0607 */
[----:B------:R-:W-:Y:S02]  /*1ad0*/  ISETP.EQ.OR P0, PT, R24, 0x3, P0 ;  /* 0x000000031800780c */ /* 0x000fe40000702670 */
[----:B----4-:R-:W-:Y:S01]  /*1ae0*/  LEA R58, P4, R10, UR6, 0x2 ;  /* 0x000000060a3a7c11 */ /* 0x010fe2000f8810ff */
[----:B------:R-:W-:Y:S01]  /*1af0*/  IMAD.MOV.U32 R51, RZ, RZ, RZ ;  /* 0x000000ffff337224 */ /* 0x000fe200078e00ff */
[----:B------:R-:W-:-:S02]  /*1b00*/  ISETP.NE.AND P2, PT, R8, RZ, PT ;  /* 0x000000ff0800720c */ /* 0x000fc40003f45270 */
[----:B------:R-:W-:Y:S01]  /*1b10*/  ISETP.NE.AND P1, PT, R11, RZ, PT ;  /* 0x000000ff0b00720c */ /* 0x000fe20003f25270 */
[----:B---3--:R-:W-:Y:S01]  /*1b20*/  ULEA UR4, UR5, UR4, 0x18 ;  /* 0x0000000405047291 */ /* 0x008fe2000f8ec0ff */
[----:B------:R-:W-:Y:S02]  /*1b30*/  LEA.HI.X R59, R10, UR7, R9, 0x2, P4 ;  /* 0x000000070a3b7c11 */ /* 0x000fe4000a0f1409 */
[----:B------:R-:W-:Y:S02]  /*1b40*/  VIMNMX R53, PT, PT, R53, UR11, PT ;  /* 0x0000000b35357c48 */ /* 0x000fe4000bfe0100 */
[----:B------:R-:W-:Y:S01]  /*1b50*/  PRMT R48, RZ, 0x7610, R48 ;  /* 0x00007610ff307816 */ /* 0x000fe20000000030 */
[----:B------:R-:W-:Y:S01]  /*1b60*/  UIADD3 UR4, UPT, UPT, UR4, 0x100, URZ ;  /* 0x0000010004047890 */ /* 0x000fe2000fffe0ff */
[----:B-12---:R-:W-:-:S11]  /*1b70*/  IMAD.IADD R52, R55, 0x1, R52 ;  /* 0x0000000137347824 */ /* 0x006fd600078e0234 */
.L_x_680:
[----:B------:R-:W-:Y:S01]  /*1b80*/  ISETP.NE.AND P3, PT, R55, R52, PT ;  /* 0x000000343700720c */ /* 0x000fe20003f65270 */
[----:B------:R-:W2:-:S12]  /*1b90*/  LDG.E.128.CONSTANT R8, desc[UR8][R58.64] ;  /* 0x000000083a087981 */ /* 0x000e98000c1e9d00 */
[----:B------:R-:W-:-:S05]  /*1ba0*/  @!P3 LEA R6, R51, R1, 0x3 ;  /* 0x000000013306b211 */ /* 0x000fca00078e18ff */
[----:B------:R1:W3:Y:S01]  /*1bb0*/  @!P3 LDL.64 R14, [R6+0x8] ;  /* 0x00000800060eb983 */ /* 0x0002e20000100a00 */
[----:B------:R-:W-:Y:S02]  /*1bc0*/  @!P3 IMAD.MOV.U32 R7, RZ, RZ, R49 ;  /* 0x000000ffff07b224 */ /* 0x000fe400078e0031 */
[----:B-1----:R-:W-:-:S05]  /*1bd0*/  @!P3 IMAD.MOV.U32 R6, RZ, RZ, R50 ;  /* 0x000000ffff06b224 */ /* 0x002fca00078e0032 */
[----:B------:R1:W4:Y:S01]  /*1be0*/  @!P3 LDG.E.U16.CONSTANT R12, desc[UR8][R6.64] ;  /* 0x00000008060cb981 */ /* 0x000322000c1e9500 */
[----:B------:R-:W-:Y:S01]  /*1bf0*/  IMAD.MOV.U32 R13, RZ, RZ, 0x3400 ;  /* 0x00003400ff0d7424 */ /* 0x000fe200078e00ff */
[----:B------:R-:W-:Y:S02]  /*1c00*/  MOV R29, 0x2c00 ;  /* 0x00002c00001d7802 */ /* 0x000fe40000000f00 */
[----:B------:R-:W-:Y:S01]  /*1c10*/  ISETP.NE.AND P4, PT, R54, RZ, PT ;  /* 0x000000ff3600720c */ /* 0x000fe20003f85270 */
[----:B------:R-:W-:Y:S01]  /*1c20*/  IMAD.MOV.U32 R37, RZ, RZ, 0x2400 ;  /* 0x00002400ff257424 */ /* 0x000fe200078e00ff */
[C---:B--2---:R-:W-:Y:S02]  /*1c30*/  LOP3.LUT R18, R9.reuse, 0x30003, RZ, 0xc0, !PT ;  /* 0x0003000309127812 */ /* 0x044fe400078ec0ff */
[C---:B-1----:R-:W-:Y:S02]  /*1c40*/  LOP3.LUT R7, R9.reuse, 0xc000c, RZ, 0xc0, !PT ;  /* 0x000c000c09077812 */ /* 0x042fe400078ec0ff */
[----:B------:R-:W-:-:S02]  /*1c50*/  LOP3.LUT R30, R9, 0xc000c0, RZ, 0xc0, !PT ;  /* 0x00c000c0091e7812 */ /* 0x000fc400078ec0ff */
[----:B------:R-:W-:Y:S02]  /*1c60*/  SHF.R.U32.HI R19, RZ, 0x8, R9 ;  /* 0x00000008ff137819 */ /* 0x000fe40000011609 */
[----:B0-----:R-:W-:Y:S02]  /*1c70*/  SHF.R.U32.HI R17, RZ, 0x8, R8 ;  /* 0x00000008ff117819 */ /* 0x001fe40000011608 */
[----:B---3-5:R-:W-:Y:S02]  /*1c80*/  @!P3 PRMT R61, R15, 0x7610, R61 ;  /* 0x000076100f3db816 */ /* 0x028fe4000000003d */
[----:B------:R-:W-:Y:S02]  /*1c90*/  @!P3 PRMT R60, R14, 0x7610, R60 ;  /* 0x000076100e3cb816 */ /* 0x000fe4000000003c */
[----:B------:R-:W-:Y:S02]  /*1ca0*/  @!P3 PRMT R61, R61, 0x7610, R15 ;  /* 0x000076103d3db816 */ /* 0x000fe4000000000f */
[----:B------:R-:W-:-:S02]  /*1cb0*/  LOP3.LUT R15, R9, 0x300030, RZ, 0xc0, !PT ;  /* 0x00300030090f7812 */ /* 0x000fc400078ec0ff */
[----:B------:R-:W-:Y:S02]  /*1cc0*/  LOP3.LUT R9, R10, 0xc000c, RZ, 0xc0, !PT ;  /* 0x000c000c0a097812 */ /* 0x000fe400078ec0ff */
[----:B------:R-:W-:Y:S02]  /*1cd0*/  SHF.R.U32.HI R21, RZ, 0x8, R10 ;  /* 0x00000008ff157819 */ /* 0x000fe4000001160a */
[----:B------:R-:W-:Y:S02]  /*1ce0*/  @!P3 PRMT R60, R60, 0x7610, R14 ;  /* 0x000076103c3cb816 */ /* 0x000fe4000000000e */
[----:B------:R-:W-:Y:S02]  /*1cf0*/  SHF.R.U32.HI R23, RZ, 0x8, R11 ;  /* 0x00000008ff177819 */ /* 0x000fe4000001160b */
[C---:B------:R-:W-:Y:S02]  /*1d00*/  LOP3.LUT R16, R8.reuse, 0x30003, RZ, 0xc0, !PT ;  /* 0x0003000308107812 */ /* 0x040fe400078ec0ff */
[----:B------:R-:W-:-:S02]  /*1d10*/  LOP3.LUT R6, R8, 0xc000c, RZ, 0xc0, !PT ;  /* 0x000c000c08067812 */ /* 0x000fc400078ec0ff */
[C---:B------:R-:W-:Y:S02]  /*1d20*/  LOP3.LUT R14, R8.reuse, 0x300030, RZ, 0xc0, !PT ;  /* 0x00300030080e7812 */ /* 0x040fe400078ec0ff */
[----:B------:R-:W-:Y:S02]  /*1d30*/  LOP3.LUT R31, R8, 0xc000c0, RZ, 0xc0, !PT ;  /* 0x00c000c0081f7812 */ /* 0x000fe400078ec0ff */
[C---:B------:R-:W-:Y:S02]  /*1d40*/  LOP3.LUT R20, R10.reuse, 0x30003, RZ, 0xc0, !PT ;  /* 0x000300030a147812 */ /* 0x040fe400078ec0ff */
[C---:B------:R-:W-:Y:S02]  /*1d50*/  LOP3.LUT R25, R10.reuse, 0x300030, RZ, 0xc0, !PT ;  /* 0x003000300a197812 */ /* 0x040fe400078ec0ff */
[----:B------:R-:W-:Y:S02]  /*1d60*/  LOP3.LUT R32, R10, 0xc000c0, RZ, 0xc0, !PT ;  /* 0x00c000c00a207812 */ /* 0x000fe400078ec0ff */
[----:B------:R-:W-:-:S02]  /*1d70*/  LOP3.LUT R24, R9, 0x64006400, RZ, 0xfc, !PT ;  /* 0x6400640009187812 */ /* 0x000fc400078efcff */
[C---:B------:R-:W-:Y:S02]  /*1d80*/  LOP3.LUT R22, R11.reuse, 0x30003, RZ, 0xc0, !PT ;  /* 0x000300030b167812 */ /* 0x040fe400078ec0ff */
[C---:B------:R-:W-:Y:S02]  /*1d90*/  LOP3.LUT R10, R11.reuse, 0xc000c, RZ, 0xc0, !PT ;  /* 0x000c000c0b0a7812 */ /* 0x040fe400078ec0ff */
[C---:B------:R-:W-:Y:S02]  /*1da0*/  LOP3.LUT R27, R11.reuse, 0x300030, RZ, 0xc0, !PT ;  /* 0x003000300b1b7812 */ /* 0x040fe400078ec0ff */
[----:B------:R-:W-:Y:S02]  /*1db0*/  LOP3.LUT R33, R11, 0xc000c0, RZ, 0xc0, !PT ;  /* 0x00c000c00b217812 */ /* 0x000fe400078ec0ff */
[----:B------:R-:W-:Y:S02]  /*1dc0*/  LOP3.LUT R8, R7, 0x64006400, RZ, 0xfc, !PT ;  /* 0x6400640007087812 */ /* 0x000fe400078efcff */
[----:B------:R-:W-:-:S02]  /*1dd0*/  LOP3.LUT R9, R19, 0xc000c, RZ, 0xc0, !PT ;  /* 0x000c000c13097812 */ /* 0x000fc400078ec0ff */
[----:B------:R-:W-:Y:S02]  /*1de0*/  LOP3.LUT R7, R17, 0xc000c, RZ, 0xc0, !PT ;  /* 0x000c000c11077812 */ /* 0x000fe400078ec0ff */
[----:B------:R-:W-:Y:S01]  /*1df0*/  LOP3.LUT R11, R21, 0xc000c, RZ, 0xc0, !PT ;  /* 0x000c000c150b7812 */ /* 0x000fe200078ec0ff */
[----:B----4-:R-:W-:Y:S01]  /*1e00*/  @!P3 IMAD.IADD R52, R12, 0x1, R55 ;  /* 0x000000010c34b824 */ /* 0x010fe200078e0237 */
        /* <DEDUP_REMOVED lines=15> */
[----:B------:R-:W-:Y:S01]  /*1f00*/  HFMA2 R13, R34, R13.H0_H0, -258, -258 ;  /* 0xdc08dc08220d7431 */ /* 0x000fe2000004000d */
        /* <DEDUP_REMOVED lines=21> */
[----:B------:R-:W-:Y:S01]  /*2060*/  LOP3.LUT R35, R23, 0xc000c0, RZ, 0xc0, !PT ;  /* 0x00c000c017237812 */ /* 0x000fe200078ec0ff */
[-C--:B------:R-:W-:Y:S01]  /*2070*/  HFMA2 R14, R14, R29.reuse.H0_H0, -66, -66 ;  /* 0xd420d4200e0e7431 */ /* 0x080fe2000004001d */
[----:B------:R-:W-:Y:S01]  /*2080*/  LOP3.LUT R17, R17, 0x30003, RZ, 0xc0, !PT ;  /* 0x0003000311117812 */ /* 0x000fe200078ec0ff */
[-C--:B------:R-:W-:Y:S01]  /*2090*/  HFMA2 R26, R26, R29.reuse.H0_H0, -66, -66 ;  /* 0xd420d4201a1a7431 */ /* 0x080fe2000004001d */
[----:B------:R-:W-:Y:S01]  /*20a0*/  LOP3.LUT R19, R19, 0x30003, RZ, 0xc0, !PT ;  /* 0x0003000313137812 */ /* 0x000fe200078ec0ff */
[-C--:B------:R-:W-:Y:S01]  /*20b0*/  HFMA2 R28, R36, R29.reuse.H0_H0, -66, -66 ;  /* 0xd420d420241c7431 */ /* 0x080fe2000004001d */
        /* <DEDUP_REMOVED lines=75> */
.L_x_676:
[----:B------:R-:W0:Y:S01]  /*2570*/  S2R R57, SR_CTAID.Y ;  /* 0x0000000000397919 */ /* 0x000e220000002600 */
[----:B------:R-:W0:Y:S01]  /*2580*/  LDC R56, c[0x0][0x3a8] ;  /* 0x0000ea00ff387b82 */ /* 0x000e220000000800 */
[----:B------:R-:W-:-:S05]  /*2590*/  @!P3 VIADD R16, R51, 0x1 ;  /* 0x000000013310b836 */ /* 0x000fca0000000000 */
[----:B------:R-:W-:Y:S01]  /*25a0*/  @!P3 MOV R51, R16 ;  /* 0x000000100033b202 */ /* 0x000fe20000000f00 */
        /* <DEDUP_REMOVED lines=8> */
[----:B------:R-:W-:-:S04]  /*2630*/  HFMA2 R63, R39, R16, RZ.H0_H0 ;  /* 0x00000010273f7231 */ /* 0x000fc800000400ff */
[-C--:B------:R-:W-:Y:S02]  /*2640*/  HFMA2 R63, R7, R17.reuse, R63 ;  /* 0x00000011073f7231 */ /* 0x080fe4000000003f */
[----:B------:R-:W-:Y:S02]  /*2650*/  HFMA2 R62, R6, R17, R62 ;  /* 0x00000011063e7231 */ /* 0x000fe4000000003e */
[-C--:B------:R-:W-:Y:S02]  /*2660*/  HFMA2 R63, R15, R18.reuse, R63 ;  /* 0x000000120f3f7231 */ /* 0x080fe4000000003f */
[----:B------:R-:W-:Y:S02]  /*2670*/  HFMA2 R62, R14, R18, R62 ;  /* 0x000000120e3e7231 */ /* 0x000fe4000000003e */
[-C--:B------:R-:W-:Y:S02]  /*2680*/  HFMA2 R63, R31, R19.reuse, R63 ;  /* 0x000000131f3f7231 */ /* 0x080fe4000000003f */
[----:B------:R-:W-:-:S02]  /*2690*/  HFMA2 R62, R30, R19, R62 ;  /* 0x000000131e3e7231 */ /* 0x000fc4000000003e */
[-C--:B-1----:R-:W-:Y:S02]  /*26a0*/  HFMA2 R63, R43, R20.reuse, R63 ;  /* 0x000000142b3f7231 */ /* 0x082fe4000000003f */
[----:B------:R-:W-:Y:S02]  /*26b0*/  HFMA2 R62, R42, R20, R62 ;  /* 0x000000142a3e7231 */ /* 0x000fe4000000003e */
[-C--:B------:R-:W-:Y:S02]  /*26c0*/  HFMA2 R63, R11, R21.reuse, R63 ;  /* 0x000000150b3f7231 */ /* 0x080fe4000000003f */
[----:B------:R-:W-:Y:S02]  /*26d0*/  HFMA2 R62, R10, R21, R62 ;  /* 0x000000150a3e7231 */ /* 0x000fe4000000003e */
[-C--:B------:R-:W-:Y:S02]  /*26e0*/  HFMA2 R63, R27, R22.reuse, R63 ;  /* 0x000000161b3f7231 */ /* 0x080fe4000000003f */
[----:B------:R-:W-:-:S02]  /*26f0*/  HFMA2 R62, R26, R22, R62 ;  /* 0x000000161a3e7231 */ /* 0x000fc4000000003e */
[-C--:B------:R-:W-:Y:S02]  /*2700*/  HFMA2 R63, R35, R23.reuse, R63 ;  /* 0x00000017233f7231 */ /* 0x080fe4000000003f */
[----:B------:R-:W-:Y:S02]  /*2710*/  HFMA2 R62, R34, R23, R62 ;  /* 0x00000017223e7231 */ /* 0x000fe4000000003e */
[----:B------:R-:W-:Y:S02]  /*2720*/  HADD2 R63, R63.H0_H0, R63.H1_H1 ;  /* 0x3000003f3f3f7230 */ /* 0x000fe40000000800 */
        /* <DEDUP_REMOVED lines=23> */
.L_x_678:
[----:B------:R-:W-:Y:S05]  /*28a0*/  @!P3 BRA `(.L_x_677) ;  /* 0x000000040060b947 */ /* 0x000fea0003800000 */
[----:B------:R-:W-:Y:S05]  /*28b0*/  @!P1 BRA `(.L_x_679) ;  /* 0x0000000000a89947 */ /* 0x000fea0003800000 */
[----:B------:R-:W0:Y:S04]  /*28c0*/  LDS.128 R16, [UR4] ;  /* 0x00000004ff107984 */ /* 0x000e280008000c00 */
[----:B------:R-:W1:Y:S01]  /*28d0*/  LDS.128 R20, [UR4+0x10] ;  /* 0x00001004ff147984 */ /* 0x000e620008000c00 */
        /* <DEDUP_REMOVED lines=40> */
.L_x_679:
[----:B------:R-:W-:Y:S05]  /*2b60*/  @P0 BRA `(.L_x_677) ;  /* 0x0000000000b00947 */ /* 0x000fea0003800000 */
[----:B------:R-:W0:Y:S01]  /*2b70*/  LDS.128 R16, [UR4+0x80] ;  /* 0x00008004ff107984 */ /* 0x000e220008000c00 */
[----:B------:R-:W-:Y:S02]  /*2b80*/  IMAD.MOV.U32 R65, RZ, RZ, R40 ;  /* 0x000000ffff417224 */ /* 0x000fe400078e0028 */
[----:B------:R-:W-:Y:S01]  /*2b90*/  IMAD.MOV.U32 R63, RZ, RZ, R39 ;  /* 0x000000ffff3f7224 */ /* 0x000fe200078e0027 */
[----:B------:R-:W1:Y:S01]  /*2ba0*/  LDS.128 R20, [UR4+0x90] ;  /* 0x00009004ff147984 */ /* 0x000e620008000c00 */
[----:B0-----:R-:W-:-:S03]  /*2bb0*/  HFMA2 R39, R38, R16, RZ ;  /* 0x0000001026277231 */ /* 0x001fc600000000ff */
[-C--:B------:R-:W-:Y:S02]  /*2bc0*/  HFMA2 R40, R63, R16.reuse, RZ.H0_H0 ;  /* 0x000000103f287231 */ /* 0x080fe400000400ff */
[-C--:B------:R-:W-:Y:S02]  /*2bd0*/  HFMA2 R38, R65, R16.reuse, RZ ;  /* 0x0000001041267231 */ /* 0x080fe400000000ff */
[----:B------:R-:W-:Y:S02]  /*2be0*/  HFMA2 R16, R41, R16, RZ.H0_H0 ;  /* 0x0000001029107231 */ /* 0x000fe400000400ff */
        /* <DEDUP_REMOVED lines=9> */
[----:B-1----:R-:W-:Y:S02]  /*2c80*/  HFMA2 R40, R43, R20, R40 ;  /* 0x000000142b287231 */ /* 0x002fe40000000028 */
[----:B------:R-:W-:Y:S02]  /*2c90*/  HFMA2 R38, R24, R18, R38 ;  /* 0x0000001218267231 */ /* 0x000fe40000000026 */
[----:B------:R-:W-:Y:S02]  /*2ca0*/  HFMA2 R9, R45, R20, R9 ;  /* 0x000000142d097231 */ /* 0x000fe40000000009 */
[-C--:B------:R-:W-:Y:S02]  /*2cb0*/  HFMA2 R11, R11, R21.reuse, R40 ;  /* 0x000000150b0b7231 */ /* 0x080fe40000000028 */
[----:B------:R-:W-:Y:S02]  /*2cc0*/  HFMA2 R9, R13, R21, R9 ;  /* 0x000000150d097231 */ /* 0x000fe40000000009 */
[----:B------:R-:W-:-:S02]  /*2cd0*/  HFMA2 R39, R30, R19, R39 ;  /* 0x000000131e277231 */ /* 0x000fc40000000027 */
[-C--:B------:R-:W-:Y:S02]  /*2ce0*/  HFMA2 R11, R27, R22.reuse, R11 ;  /* 0x000000161b0b7231 */ /* 0x080fe4000000000b */
[----:B------:R-:W-:Y:S02]  /*2cf0*/  HFMA2 R38, R32, R19, R38 ;  /* 0x0000001320267231 */ /* 0x000fe40000000026 */
[----:B------:R-:W-:Y:S02]  /*2d00*/  HFMA2 R9, R29, R22, R9 ;  /* 0x000000161d097231 */ /* 0x000fe40000000009 */
[-C--:B------:R-:W-:Y:S02]  /*2d10*/  HFMA2 R11, R35, R23.reuse, R11 ;  /* 0x00000017230b7231 */ /* 0x080fe4000000000b */
[----:B------:R-:W-:Y:S02]  /*2d20*/  HFMA2 R9, R37, R23, R9 ;  /* 0x0000001725097231 */ /* 0x000fe40000000009 */
[----:B------:R-:W-:-:S02]  /*2d30*/  HFMA2 R39, R42, R20, R39 ;  /* 0x000000142a277231 */ /* 0x000fc40000000027 */
[----:B------:R-:W-:Y:S02]  /*2d40*/  HADD2 R11, R11.H0_H0, R11.H1_H1 ;  /* 0x3000000b0b0b7230 */ /* 0x000fe40000000800 */
[----:B------:R-:W-:Y:S02]  /*2d50*/  HFMA2 R38, R44, R20, R38 ;  /* 0x000000142c267231 */ /* 0x000fe40000000026 */
[----:B------:R-:W-:Y:S02]  /*2d60*/  HADD2 R19, R9.H0_H0, R9.H1_H1 ;  /* 0x3000000909137230 */ /* 0x000fe40000000800 */
[-C--:B------:R-:W-:Y:S02]  /*2d70*/  HFMA2 R39, R10, R21.reuse, R39 ;  /* 0x000000150a277231 */ /* 0x080fe40000000027 */
[----:B------:R-:W-:Y:S02]  /*2d80*/  HFMA2 R38, R12, R21, R38 ;  /* 0x000000150c267231 */ /* 0x000fe40000000026 */
[----:B------:R-:W-:-:S02]  /*2d90*/  HFMA2 R39, R26, R22, R39 ;  /* 0x000000161a277231 */ /* 0x000fc40000000027 */
        /* <DEDUP_REMOVED lines=9> */
.L_x_677:
[----:B------:R-:W0:Y:S01]  /*2e30*/  LDC R7, c[0x0][0x3ac] ;  /* 0x0000eb00ff077b82 */ /* 0x000e220000000800 */
[----:B------:R-:W-:Y:S01]  /*2e40*/  VIADD R55, R55, 0x10 ;  /* 0x0000001037377836 */ /* 0x000fe20000000000 */
[----:B------:R-:W-:Y:S01]  /*2e50*/  IADD3 R50, P4, PT, R50, 0x40, RZ ;  /* 0x0000004032327810 */ /* 0x000fe20007f9e0ff */
[----:B------:R-:W-:-:S03]  /*2e60*/  UIADD3 UR4, UPT, UPT, UR4, 0x20, URZ ;  /* 0x0000002004047890 */ /* 0x000fc6000fffe0ff */
[----:B------:R-:W-:Y:S02]  /*2e70*/  ISETP.GE.AND P3, PT, R55, R53, PT ;  /* 0x000000353700720c */ /* 0x000fe40003f66270 */
[----:B------:R-:W-:Y:S01]  /*2e80*/  IADD3.X R49, PT, PT, RZ, R49, RZ, P4, !PT ;  /* 0x00000031ff317210 */ /* 0x000fe200027fe4ff */
[----:B0-----:R-:W-:-:S10]  /*2e90*/  IMAD.WIDE R58, R7, 0x4, R58 ;  /* 0x00000004073a7825 */ /* 0x001fd400078e023a */
[----:B------:R-:W-:Y:S05]  /*2ea0*/  @!P3 BRA `(.L_x_680) ;  /* 0xffffffec0034b947 */ /* 0x000fea000383ffff */
.L_x_675:
[----:B------:R-:W1:Y:S01]  /*2eb0*/  S2R R6, SR_CTAID.X ;  /* 0x0000000000067919 */ /* 0x000e620000002500 */
[----:B------:R-:W2:Y:S01]  /*2ec0*/  LDC.64 R10, c[0x0][0x3a0] ;  /* 0x0000e800ff0a7b82 */ /* 0x000ea20000000a00 */
[----:B------:R-:W-:Y:S01]  /*2ed0*/  IMAD.SHL.U32 R57, R57, 0x4, RZ ;  /* 0x0000000439397824 */ /* 0x000fe200078e00ff */
[----:B------:R-:W1:Y:S02]  /*2ee0*/  S2R R9, SR_TID.X ;  /* 0x0000000000097919 */ /* 0x000e640000002100 */
[----:B-1----:R-:W-:-:S04]  /*2ef0*/  IMAD R6, R6, 0x40, R9 ;  /* 0x0000004006067824 */ /* 0x002fc800078e0209 */
[----:B------:R-:W-:-:S04]  /*2f00*/  IMAD.SHL.U32 R6, R6, 0x4, RZ ;  /* 0x0000000406067824 */ /* 0x000fc800078e00ff */
[----:B------:R-:W-:-:S04]  /*2f10*/  IMAD R9, R57, R7, R6 ;  /* 0x0000000739097224 */ /* 0x000fc800078e0206 */
[----:B--2---:R-:W-:-:S05]  /*2f20*/  IMAD.WIDE R10, R9, 0x2, R10 ;  /* 0x00000002090a7825 */ /* 0x004fca00078e020a */
[----:B------:R1:W-:Y:S01]  /*2f30*/  ATOM.E.ADD.F16x2.RN.STRONG.GPU P0, RZ, desc[UR8][R10.64], R48 ;  /* 0x800000300aff79a2 */ /* 0x0003e2000c10e108 */
[----:B------:R-:W-:Y:S01]  /*2f40*/  IADD3 R56, PT, PT, -R57, R56, RZ ;  /* 0x0000003839387210 */ /* 0x000fe20007ffe1ff */
[----:B------:R-:W-:Y:S03]  /*2f50*/  BSSY.RECONVERGENT B0, `(.L_x_681) ;  /* 0x000000f000007945 */ /* 0x000fe60003800200 */
[----:B------:R-:W-:Y:S01]  /*2f60*/  ISETP.NE.AND P1, PT, R56, 0x1, PT ;  /* 0x000000013800780c */ /* 0x000fe20003f25270 */
[----:B-1----:R-:W-:-:S12]  /*2f70*/  @P0 BRA `(.L_x_682) ;  /* 0x0000000000300947 */ /* 0x002fd80003800000 */
[----:B------:R-:W1:Y:S02]  /*2f80*/  QSPC.E.S P0, RZ, [R10] ;  /* 0x000000000aff73aa */ /* 0x000e640000000500 */
[----:B-1----:R-:W-:Y:S05]  /*2f90*/  @!P0 BRA `(.L_x_683) ;  /* 0x00000000001c8947 */ /* 0x002fea0003800000 */
[----:B------:R-:W-:-:S05]  /*2fa0*/  IMAD.MOV.U32 R8, RZ, RZ, R10 ;  /* 0x000000ffff087224 */ /* 0x000fca00078e000a */
[----:B------:R-:W-:-:S07]  /*2fb0*/  MOV R6, R8 ;  /* 0x0000000800067202 */ /* 0x000fce0000000f00 */
.L_x_684:
[----:B------:R-:W1:Y:S02]  /*2fc0*/  LDS R8, [R6] ;  /* 0x0000000006087984 */ /* 0x000e640000000800 */
[----:B-1----:R-:W-:-:S05]  /*2fd0*/  HFMA2 R9, R8, 1, 1, R48 ;  /* 0x3c003c0008097831 */ /* 0x002fca0000000030 */
[----:B------:R-:W1:Y:S02]  /*2fe0*/  ATOMS.CAST.SPIN P0, [R6], R8, R9 ;  /* 0x000000080600758d */ /* 0x000e640001800009 */
[----:B-1----:R-:W-:Y:S05]  /*2ff0*/  @!P0 BRA `(.L_x_684) ;  /* 0xfffffffc00f08947 */ /* 0x002fea000383ffff */
[----:B------:R-:W-:Y:S05]  /*3000*/  BRA `(.L_x_682) ;  /* 0x00000000000c7947 */ /* 0x000fea0003800000 */
.L_x_683:
[----:B------:R-:W2:Y:S02]  /*3010*/  LD.E R6, desc[UR8][R10.64] ;  /* 0x000000080a067980 */ /* 0x000ea4000c101900 */
[----:B--2---:R-:W-:-:S05]  /*3020*/  IMAD.IADD R9, R48, 0x1, R6 ;  /* 0x0000000130097824 */ /* 0x004fca00078e0206 */
[----:B------:R1:W-:Y:S02]  /*3030*/  ST.E desc[UR8][R10.64], R9 ;  /* 0x000000090a007985 */ /* 0x0003e4000c101908 */
.L_x_682:
[----:B------:R-:W-:Y:S05]  /*3040*/  BSYNC.RECONVERGENT B0 ;  /* 0x0000000000007941 */ /* 0x000fea0003800200 */
.L_x_681:
[----:B------:R2:W-:Y:S01]  /*3050*/  ATOM.E.ADD.F16x2.RN.STRONG.GPU P0, RZ, desc[UR8][R10.64+0x4], R47 ;  /* 0x8000042f0aff79a2 */ /* 0x0005e2000c10e108 */
[----:B------:R-:W-:Y:S04]  /*3060*/  BSSY.RECONVERGENT B0, `(.L_x_685) ;  /* 0x000000e000007945 */ /* 0x000fe80003800200 */
[----:B--2---:R-:W-:Y:S05]  /*3070*/  @P0 BRA `(.L_x_686) ;  /* 0x0000000000300947 */ /* 0x004fea0003800000 */
[----:B------:R-:W2:Y:S02]  /*3080*/  QSPC.E.S P0, RZ, [R10+0x4] ;  /* 0x000004000aff73aa */ /* 0x000ea40000000500 */
[----:B--2---:R-:W-:Y:S05]  /*3090*/  @!P0 BRA `(.L_x_687) ;  /* 0x00000000001c8947 */ /* 0x004fea0003800000 */
[----:B------:R-:W-:-:S05]  /*30a0*/  IMAD.MOV.U32 R8, RZ, RZ, R10 ;  /* 0x000000ffff087224 */ /* 0x000fca00078e000a */
[----:B------:R-:W-:-:S07]  /*30b0*/  MOV R6, R8 ;  /* 0x0000000800067202 */ /* 0x000fce0000000f00 */
.L_x_688:
[----:B------:R-:W1:Y:S02]  /*30c0*/  LDS R8, [R6+0x4] ;  /* 0x0000040006087984 */ /* 0x000e640000000800 */
[----:B-1----:R-:W-:-:S05]  /*30d0*/  HADD2 R9, R8, R47 ;  /* 0x0000002f08097230 */ /* 0x002fca0000000000 */
[----:B------:R-:W1:Y:S02]  /*30e0*/  ATOMS.CAST.SPIN P0, [R6+0x4], R8, R9 ;  /* 0x000004080600758d */ /* 0x000e640001800009 */
[----:B-1----:R-:W-:Y:S05]  /*30f0*/  @!P0 BRA `(.L_x_688) ;  /* 0xfffffffc00f08947 */ /* 0x002fea000383ffff */
[----:B------:R-:W-:Y:S05]  /*3100*/  BRA `(.L_x_686) ;  /* 0x00000000000c7947 */ /* 0x000fea0003800000 */
.L_x_687:
[----:B------:R-:W1:Y:S02]  /*3110*/  LD.E R6, desc[UR8][R10.64+0x4] ;  /* 0x000004080a067980 */ /* 0x000e64000c101900 */
[----:B-1----:R-:W-:-:S05]  /*3120*/  IADD3 R9, PT, PT, R47, R6, RZ ;  /* 0x000000062f097210 */ /* 0x002fca0007ffe0ff */
[----:B------:R2:W-:Y:S02]  /*3130*/  ST.E desc[UR8][R10.64+0x4], R9 ;  /* 0x000004090a007985 */ /* 0x0005e4000c101908 */
.L_x_686:
[----:B------:R-:W-:Y:S05]  /*3140*/  BSYNC.RECONVERGENT B0 ;  /* 0x0000000000007941 */ /* 0x000fea0003800200 */
.L_x_685:
[----:B------:R-:W-:Y:S05]  /*3150*/  @!P1 EXIT ;  /* 0x000000000000994d */ /* 0x000fea0003800000 */
[----:B-12---:R-:W-:-:S05]  /*3160*/  IMAD.WIDE R10, R7, 0x2, R10 ;  /* 0x00000002070a7825 */ /* 0x006fca00078e020a */
[----:B------:R1:W-:Y:S01]  /*3170*/  ATOM.E.ADD.F16x2.RN.STRONG.GPU P0, RZ, desc[UR8][R10.64], R46 ;  /* 0x8000002e0aff79a2 */ /* 0x0003e2000c10e108 */
[----:B------:R-:W-:Y:S01]  /*3180*/  BSSY.RECONVERGENT B0, `(.L_x_689) ;  /* 0x000000f000007945 */ /* 0x000fe20003800200 */
[----:B------:R-:W-:-:S03]  /*3190*/  IMAD.MOV.U32 R13, RZ, RZ, R0 ;  /* 0x000000ffff0d7224 */ /* 0x000fc600078e0000 */
[----:B-1----:R-:W-:Y:S05]  /*31a0*/  @P0 BRA `(.L_x_690) ;  /* 0x0000000000300947 */ /* 0x002fea0003800000 */
[----:B------:R-:W1:Y:S02]  /*31b0*/  QSPC.E.S P0, RZ, [R10] ;  /* 0x000000000aff73aa */ /* 0x000e640000000500 */
[----:B-1----:R-:W-:Y:S05]  /*31c0*/  @!P0 BRA `(.L_x_691) ;  /* 0x00000000001c8947 */ /* 0x002fea0003800000 */
[----:B------:R-:W-:-:S05]  /*31d0*/  IMAD.MOV.U32 R8, RZ, RZ, R10 ;  /* 0x000000ffff087224 */ /* 0x000fca00078e000a */
[----:B------:R-:W-:-:S07]  /*31e0*/  MOV R6, R8 ;  /* 0x0000000800067202 */ /* 0x000fce0000000f00 */
.L_x_692:
[----:B------:R-:W1:Y:S02]  /*31f0*/  LDS R8, [R6] ;  /* 0x0000000006087984 */ /* 0x000e640000000800 */
[----:B-1----:R-:W-:-:S05]  /*3200*/  HFMA2 R9, R8, 1, 1, R46 ;  /* 0x3c003c0008097831 */ /* 0x002fca000000002e */
[----:B------:R-:W1:Y:S02]  /*3210*/  ATOMS.CAST.SPIN P0, [R6], R8, R9 ;  /* 0x000000080600758d */ /* 0x000e640001800009 */
[----:B-1----:R-:W-:Y:S05]  /*3220*/  @!P0 BRA `(.L_x_692) ;  /* 0xfffffffc00f08947 */ /* 0x002fea000383ffff */
[----:B------:R-:W-:Y:S05]  /*3230*/  BRA `(.L_x_690) ;  /* 0x00000000000c7947 */ /* 0x000fea0003800000 */
.L_x_691:
[----:B------:R-:W2:Y:S02]  /*3240*/  LD.E R6, desc[UR8][R10.64] ;  /* 0x000000080a067980 */ /* 0x000ea4000c101900 */
[----:B--2---:R-:W-:-:S05]  /*3250*/  IMAD.IADD R9, R46, 0x1, R6 ;  /* 0x000000012e097824 */ /* 0x004fca00078e0206 */
[----:B------:R1:W-:Y:S02]  /*3260*/  ST.E desc[UR8][R10.64], R9 ;  /* 0x000000090a007985 */ /* 0x0003e4000c101908 */
.L_x_690:
[----:B------:R-:W-:Y:S05]  /*3270*/  BSYNC.RECONVERGENT B0 ;  /* 0x0000000000007941 */ /* 0x000fea0003800200 */
.L_x_689:
[----:B------:R2:W-:Y:S01]  /*3280*/  ATOM.E.ADD.F16x2.RN.STRONG.GPU P0, RZ, desc[UR8][R10.64+0x4], R13 ;  /* 0x8000040d0aff79a2 */ /* 0x0005e2000c10e108 */
[----:B------:R-:W-:Y:S04]  /*3290*/  BSSY.RECONVERGENT B0, `(.L_x_693) ;  /* 0x000000e000007945 */ /* 0x000fe80003800200 */
[----:B--2---:R-:W-:Y:S05]  /*32a0*/  @P0 BRA `(.L_x_694) ;  /* 0x0000000000300947 */ /* 0x004fea0003800000 */
[----:B------:R-:W2:Y:S02]  /*32b0*/  QSPC.E.S P0, RZ, [R10+0x4] ;  /* 0x000004000aff73aa */ /* 0x000ea40000000500 */
[----:B--2---:R-:W-:Y:S05]  /*32c0*/  @!P0 BRA `(.L_x_695) ;  /* 0x00000000001c8947 */ /* 0x004fea0003800000 */
[----:B------:R-:W-:-:S04]  /*32d0*/  MOV R8, R10 ;  /* 0x0000000a00087202 */ /* 0x000fc80000000f00 */
[----:B------:R-:W-:-:S07]  /*32e0*/  MOV R6, R8 ;  /* 0x0000000800067202 */ /* 0x000fce0000000f00 */
.L_x_696:
[----:B------:R-:W1:Y:S02]  /*32f0*/  LDS R8, [R6+0x4] ;  /* 0x0000040006087984 */ /* 0x000e640000000800 */
[----:B-1----:R-:W-:-:S05]  /*3300*/  HADD2 R9, R8, R0 ;  /* 0x0000000008097230 */ /* 0x002fca0000000000 */
[----:B------:R-:W1:Y:S02]  /*3310*/  ATOMS.CAST.SPIN P0, [R6+0x4], R8, R9 ;  /* 0x000004080600758d */ /* 0x000e640001800009 */
[----:B-1----:R-:W-:Y:S05]  /*3320*/  @!P0 BRA `(.L_x_696) ;  /* 0xfffffffc00f08947 */ /* 0x002fea000383ffff */
[----:B------:R-:W-:Y:S05]  /*3330*/  BRA `(.L_x_694) ;  /* 0x00000000000c7947 */ /* 0x000fea0003800000 */
.L_x_695:
[----:B------:R-:W1:Y:S02]  /*3340*/  LD.E R0, desc[UR8][R10.64+0x4] ;  /* 0x000004080a007980 */ /* 0x000e64000c101900 */
[----:B-1----:R-:W-:-:S05]  /*3350*/  IMAD.IADD R9, R13, 0x1, R0 ;  /* 0x000000010d097824 */ /* 0x002fca00078e0200 */
[----:B------:R2:W-:Y:S02]  /*3360*/  ST.E desc[UR8][R10.64+0x4], R9 ;  /* 0x000004090a007985 */ /* 0x0005e4000c101908 */
.L_x_694:
[----:B------:R-:W-:Y:S05]  /*3370*/  BSYNC.RECONVERGENT B0 ;  /* 0x0000000000007941 */ /* 0x000fea0003800200 */
.L_x_693:
[----:B------:R-:W-:-:S13]  /*3380*/  ISETP.NE.AND P0, PT, R56, 0x2, PT ;  /* 0x000000023800780c */ /* 0x000fda0003f05270 */
[----:B------:R-:W-:Y:S05]  /*3390*/  @!P0 EXIT ;  /* 0x000000000000894d */ /* 0x000fea0003800000 */
[----:B-12---:R-:W-:-:S05]  /*33a0*/  IMAD.WIDE R10, R7, 0x2, R10 ;  /* 0x00000002070a7825 */ /* 0x006fca00078e020a */
[----:B------:R1:W-:Y:S01]  /*33b0*/  ATOM.E.ADD.F16x2.RN.STRONG.GPU P0, RZ, desc[UR8][R10.64], R2 ;  /* 0x800000020aff79a2 */ /* 0x0003e2000c10e108 */
[----:B------:R-:W-:Y:S04]  /*33c0*/  BSSY.RECONVERGENT B0, `(.L_x_697) ;  /* 0x000000e000007945 */ /* 0x000fe80003800200 */
[----:B-1----:R-:W-:Y:S05]  /*33d0*/  @P0 BRA `(.L_x_698) ;  /* 0x0000000000300947 */ /* 0x002fea0003800000 */
[----:B------:R-:W1:Y:S02]  /*33e0*/  QSPC.E.S P0, RZ, [R10] ;  /* 0x000000000aff73aa */ /* 0x000e640000000500 */
[----:B-1----:R-:W-:Y:S05]  /*33f0*/  @!P0 BRA `(.L_x_699) ;  /* 0x00000000001c8947 */ /* 0x002fea0003800000 */
[----:B------:R-:W-:-:S05]  /*3400*/  IMAD.MOV.U32 R8, RZ, RZ, R10 ;  /* 0x000000ffff087224 */ /* 0x000fca00078e000a */
[----:B------:R-:W-:-:S07]  /*3410*/  MOV R0, R8 ;  /* 0x0000000800007202 */ /* 0x000fce0000000f00 */
.L_x_700:
[----:B------:R-:W1:Y:S02]  /*3420*/  LDS R8, [R0] ;  /* 0x0000000000087984 */ /* 0x000e640000000800 */
[----:B-1----:R-:W-:-:S05]  /*3430*/  HFMA2 R9, R8, 1, 1, R2 ;  /* 0x3c003c0008097831 */ /* 0x002fca0000000002 */
[----:B------:R-:W1:Y:S02]  /*3440*/  ATOMS.CAST.SPIN P0, [R0], R8, R9 ;  /* 0x000000080000758d */ /* 0x000e640001800009 */
[----:B-1----:R-:W-:Y:S05]  /*3450*/  @!P0 BRA `(.L_x_700) ;  /* 0xfffffffc00f08947 */ /* 0x002fea000383ffff */
[----:B------:R-:W-:Y:S05]  /*3460*/  BRA `(.L_x_698) ;  /* 0x00000000000c7947 */ /* 0x000fea0003800000 */
.L_x_699:
[----:B------:R-:W2:Y:S02]  /*3470*/  LD.E R0, desc[UR8][R10.64] ;  /* 0x000000080a007980 */ /* 0x000ea4000c101900 */
[----:B--2---:R-:W-:-:S05]  /*3480*/  IMAD.IADD R9, R2, 0x1, R0 ;  /* 0x0000000102097824 */ /* 0x004fca00078e0200 */
[----:B------:R1:W-:Y:S02]  /*3490*/  ST.E desc[UR8][R10.64], R9 ;  /* 0x000000090a007985 */ /* 0x0003e4000c101908 */
.L_x_698:
[----:B------:R-:W-:Y:S05]  /*34a0*/  BSYNC.RECONVERGENT B0 ;  /* 0x0000000000007941 */ /* 0x000fea0003800200 */
.L_x_697:
[----:B------:R2:W-:Y:S01]  /*34b0*/  ATOM.E.ADD.F16x2.RN.STRONG.GPU P0, RZ, desc[UR8][R10.64+0x4], R3 ;  /* 0x800004030aff79a2 */ /* 0x0005e2000c10e108 */
[----:B------:R-:W-:Y:S04]  /*34c0*/  BSSY.RECONVERGENT B0, `(.L_x_701) ;  /* 0x000000f000007945 */ /* 0x000fe80003800200 */
[----:B--2---:R-:W-:Y:S05]  /*34d0*/  @P0 BRA `(.L_x_702) ;  /* 0x0000000000340947 */ /* 0x004fea0003800000 */
[----:B------:R-:W2:Y:S02]  /*34e0*/  QSPC.E.S P0, RZ, [R10+0x4] ;  /* 0x000004000aff73aa */ /* 0x000ea40000000500 */
[----:B--2---:R-:W-:Y:S05]  /*34f0*/  @!P0 BRA `(.L_x_703) ;  /* 0x0000000000208947 */ /* 0x004fea0003800000 */
[----:B------:R-:W-:-:S04]  /*3500*/  MOV R8, R10 ;  /* 0x0000000a00087202 */ /* 0x000fc80000000f00 */
[----:B------:R-:W-:Y:S01]  /*3510*/  MOV R8, R8 ;  /* 0x0000000800087202 */ /* 0x000fe20000000f00 */
[----:B-1----:R-:W-:-:S07]  /*3520*/  IMAD.MOV.U32 R9, RZ, RZ, R3 ;  /* 0x000000ffff097224 */ /* 0x002fce00078e0003 */
.L_x_704:
[----:B------:R-:W1:Y:S02]  /*3530*/  LDS R2, [R8+0x4] ;  /* 0x0000040008027984 */ /* 0x000e640000000800 */
[----:B-1----:R-:W-:-:S05]  /*3540*/  HADD2 R3, R2, R9 ;  /* 0x0000000902037230 */ /* 0x002fca0000000000 */
[----:B------:R-:W1:Y:S02]  /*3550*/  ATOMS.CAST.SPIN P0, [R8+0x4], R2, R3 ;  /* 0x000004020800758d */ /* 0x000e640001800003 */
[----:B-1----:R-:W-:Y:S05]  /*3560*/  @!P0 BRA `(.L_x_704) ;  /* 0xfffffffc00f08947 */ /* 0x002fea000383ffff */
[----:B------:R-:W-:Y:S05]  /*3570*/  BRA `(.L_x_702) ;  /* 0x00000000000c7947 */ /* 0x000fea0003800000 */
.L_x_703:
[----:B------:R-:W2:Y:S02]  /*3580*/  LD.E R0, desc[UR8][R10.64+0x4] ;  /* 0x000004080a007980 */ /* 0x000ea4000c101900 */
[----:B--2---:R-:W-:-:S05]  /*3590*/  IMAD.IADD R3, R3, 0x1, R0 ;  /* 0x0000000103037824 */ /* 0x004fca00078e0200 */
[----:B------:R2:W-:Y:S02]  /*35a0*/  ST.E desc[UR8][R10.64+0x4], R3 ;  /* 0x000004030a007985 */ /* 0x0005e4000c101908 */
.L_x_702:
[----:B------:R-:W-:Y:S05]  /*35b0*/  BSYNC.RECONVERGENT B0 ;  /* 0x0000000000007941 */ /* 0x000fea0003800200 */
.L_x_701:
        /* <DEDUP_REMOVED lines=10> */
.L_x_708:
[----:B------:R-:W1:Y:S02]  /*3660*/  LDS R2, [R0] ;  /* 0x0000000000027984 */ /* 0x000e640000000800 */
[----:B-1----:R-:W-:-:S05]  /*3670*/  HFMA2 R3, R2, 1, 1, R4 ;  /* 0x3c003c0002037831 */ /* 0x002fca0000000004 */
[----:B------:R-:W1:Y:S02]  /*3680*/  ATOMS.CAST.SPIN P0, [R0], R2, R3 ;  /* 0x000000020000758d */ /* 0x000e640001800003 */
[----:B-1----:R-:W-:Y:S05]  /*3690*/  @!P0 BRA `(.L_x_708) ;  /* 0xfffffffc00f08947 */ /* 0x002fea000383ffff */
[----:B------:R-:W-:Y:S05]  /*36a0*/  BRA `(.L_x_706) ;  /* 0x00000000000c7947 */ /* 0x000fea0003800000 */
.L_x_707:
[----:B------:R-:W2:Y:S02]  /*36b0*/  LD.E R0, desc[UR8][R10.64] ;  /* 0x000000080a007980 */ /* 0x000ea4000c101900 */
[----:B--2---:R-:W-:-:S05]  /*36c0*/  IADD3 R3, PT, PT, R4, R0, RZ ;  /* 0x0000000004037210 */ /* 0x004fca0007ffe0ff */
[----:B------:R1:W-:Y:S02]  /*36d0*/  ST.E desc[UR8][R10.64], R3 ;  /* 0x000000030a007985 */ /* 0x0003e4000c101908 */
.L_x_706:
[----:B------:R-:W-:Y:S05]  /*36e0*/  BSYNC.RECONVERGENT B0 ;  /* 0x0000000000007941 */ /* 0x000fea0003800200 */
.L_x_705:
[----:B------:R2:W-:Y:S02]  /*36f0*/  ATOM.E.ADD.F16x2.RN.STRONG.GPU P0, RZ, desc[UR8][R10.64+0x4], R5 ;  /* 0x800004050aff79a2 */ /* 0x0005e4000c10e108 */
[----:B--2---:R-:W-:Y:S05]  /*3700*/  @P0 EXIT ;  /* 0x000000000000094d */ /* 0x004fea0003800000 */
[----:B------:R-:W2:Y:S02]  /*3710*/  QSPC.E.S P0, RZ, [R10+0x4] ;  /* 0x000004000aff73aa */ /* 0x000ea40000000500 */
[----:B--2---:R-:W-:Y:S05]  /*3720*/  @!P0 BRA `(.L_x_709) ;  /* 0x00000000001c8947 */ /* 0x004fea0003800000 */
[----:B------:R-:W-:-:S05]  /*3730*/  IMAD.MOV.U32 R2, RZ, RZ, R10 ;  /* 0x000000ffff027224 */ /* 0x000fca00078e000a */
[----:B------:R-:W-:-:S07]  /*3740*/  MOV R0, R2 ;  /* 0x0000000200007202 */ /* 0x000fce0000000f00 */
.L_x_710:
[----:B------:R-:W1:Y:S02]  /*3750*/  LDS R2, [R0+0x4] ;  /* 0x0000040000027984 */ /* 0x000e640000000800 */
[----:B-1----:R-:W-:-:S05]  /*3760*/  HADD2 R3, R2, R5 ;  /* 0x0000000502037230 */ /* 0x002fca0000000000 */
[----:B------:R-:W1:Y:S02]  /*3770*/  ATOMS.CAST.SPIN P0, [R0+0x4], R2, R3 ;  /* 0x000004020000758d */ /* 0x000e640001800003 */
[----:B-1----:R-:W-:Y:S05]  /*3780*/  @!P0 BRA `(.L_x_710) ;  /* 0xfffffffc00f08947 */ /* 0x002fea000383ffff */
[----:B------:R-:W-:Y:S05]  /*3790*/  EXIT ;  /* 0x000000000000794d */ /* 0x000fea0003800000 */
.L_x_709:
[----:B------:R-:W1:Y:S02]  /*37a0*/  LD.E R0, desc[UR8][R10.64+0x4] ;  /* 0x000004080a007980 */ /* 0x000e64000c101900 */
[----:B-1----:R-:W-:-:S05]  /*37b0*/  IMAD.IADD R3, R5, 0x1, R0 ;  /* 0x0000000105037824 */ /* 0x002fca00078e0200 */
[----:B------:R-:W-:Y:S01]  /*37c0*/  ST.E desc[UR8][R10.64+0x4], R3 ;  /* 0x000004030a007985 */ /* 0x000fe2000c101908 */
[----:B------:R-:W-:Y:S05]  /*37d0*/  EXIT ;  /* 0x000000000000794d */ /* 0x000fea0003800000 */
.L_x_711:
        /* <DEDUP_REMOVED lines=10> */
.L_x_3922:


//--------------------- .text._Z23gemm_half_q_half_kernelILi4ELi32ELb1ELb0ELi32EEvPK6__halfPKjS4_S2_PS0_iiiiPKtS7_iiiiiibS2_i --------------------------
	.section	.text._Z23gemm_half_q_half_kernelILi4ELi32ELb1ELb0ELi32EEvPK6__halfPKjS4_S2_PS0_iiiiPKtS7_iiiiiibS2_i,"ax",@progbits
	.align	128
        .global         _Z23gemm_half_q_half_kernelILi4ELi32ELb1ELb0ELi32EEvPK6__halfPKjS4_S2_PS0_iiiiPKtS7_iiiiiibS2_i
        .type           _Z23gemm_half_q_half_kernelILi4ELi32ELb1ELb0ELi32EEvPK6__halfPKjS4_S2_PS0_iiiiPKtS7_iiiiiibS2_i,@function
        .size           _Z23gemm_half_q_half_kernelILi4ELi32ELb1ELb0ELi32EEvPK6__halfPKjS4_S2_PS0_iiiiPKtS7_iiiiiibS2_i,(.L_x_3923 - _Z23gemm_half_q_half_kernelILi4ELi32ELb1ELb0ELi32EEvPK6__halfPKjS4_S2_PS0_iiiiPKtS7_iiiiiibS2_i)
        .other          _Z23gemm_half_q_half_kernelILi4ELi32ELb1ELb0ELi32EEvPK6__halfPKjS4_S2_PS0_iiiiPKtS7_iiiiiibS2_i,@"STO_CUDA_ENTRY STV_DEFAULT"
_Z23gemm_half_q_half_kernelILi4ELi32ELb1ELb0ELi32EEvPK6__halfPKjS4_S2_PS0_iiiiPKtS7_iiiiiibS2_i:
.text._Z23gemm_half_q_half_kernelILi4ELi32ELb1ELb0ELi32EEvPK6__halfPKjS4_S2_PS0_iiiiPKtS7_iiiiiibS2_i:
[----:B------:R-:W-:Y:S01]  /*0000*/  LDC R1, c[0x0][0x37c] ;  /* 0x0000df00ff017b82 */ /* 0x000fe20000000800 */
[----:B------:R-:W0:Y:S07]  /*0010*/  S2R R55, SR_CTAID.Y ;  /* 0x0000000000377919 */ /* 0x000e2e0000002600 */
[----:B------:R-:W0:Y:S02]  /*0020*/  LDC R54, c[0x0][0x3a8] ;  /* 0x0000ea00ff367b82 */ /* 0x000e240000000800 */
        /* <DEDUP_REMOVED lines=12> */
[----:B------:R-:W-:Y:S01]  /*00f0*/  PRMT R58, RZ, 0x7610, R58 ;  /* 0x00007610ff3a7816 */ /* 0x000fe2000000003a */
[----:B------:R-:W4:Y:S01]  /*0100*/  S2R R56, SR_CTAID.X ;  /* 0x0000000000387919 */ /* 0x000f220000002500 */
[----:B---3--:R-:W-:-:S05]  /*0110*/  PRMT R4, R21, 0x7610, R4 ;  /* 0x0000761015047816 */ /* 0x008fca0000000004 */
[----:B012-4-:R-:W-:Y:S05]  /*0120*/  @!P2 BRA `(.L_x_712) ;  /* 0x000000000040a947 */ /* 0x017fea0003800000 */
        /* <DEDUP_REMOVED lines=16> */
.L_x_712:
[----:B------:R-:W-:Y:S01]  /*0230*/  PRMT R2, R4, 0x9910, RZ ;  /* 0x0000991004027816 */ /* 0x000fe200000000ff */
[----:B------:R-:W-:-:S03]  /*0240*/  IMAD.SHL.U32 R3, R5, 0x20, RZ ;  /* 0x0000002005037824 */ /* 0x000fc600078e00ff */
[----:B------:R-:W-:Y:S02]  /*0250*/  ISETP.NE.AND P1, PT, R2, RZ, PT ;  /* 0x000000ff0200720c */ /* 0x000fe40003f25270 */
[----:B------:R-:W-:-:S11]  /*0260*/  VIADDMNMX R2, R3, 0x20, R0, PT ;  /* 0x0000002003027846 */ /* 0x000fd60003800100 */
[----:B------:R-:W-:Y:S05]  /*0270*/  @!P1 EXIT ;  /* 0x000000000000994d */ /* 0x000fea0003800000 */
[----:B------:R-:W-:Y:S01]  /*0280*/  IMAD.IADD R9, R3, 0x1, R6 ;  /* 0x0000000103097824 */ /* 0x000fe200078e0206 */
[----:B------:R-:W-:Y:S01]  /*0290*/  BSSY.RECONVERGENT B0, `(.L_x_713) ;  /* 0x00000b7000007945 */ /* 0x000fe20003800200 */
[----:B------:R-:W-:Y:S01]  /*02a0*/  IMAD.SHL.U32 R7, R56, 0x80, RZ ;  /* 0x0000008038077824 */ /* 0x000fe200078e00ff */
[----:B------:R-:W-:Y:S02]  /*02b0*/  VIMNMX.U32 R8, PT, PT, R20, 0x4, PT ;  /* 0x0000000414087848 */ /* 0x000fe40003fe0000 */
[----:B------:R-:W-:Y:S02]  /*02c0*/  ISETP.GE.AND P1, PT, R9, R2, PT ;  /* 0x000000020900720c */ /* 0x000fe40003f26270 */
[----:B------:R-:W-:-:S11]  /*02d0*/  LEA R4, R6, R7, 0x2 ;  /* 0x0000000706047211 */ /* 0x000fd600078e10ff */
        /* <DEDUP_REMOVED lines=25> */
[----:B-1----:R-:W-:Y:S02]  /*0470*/  IADD3 R10, PT, PT, RZ, -R16, RZ ;  /* 0x80000010ff0a7210 */ /* 0x002fe40007ffe0ff */
[----:B------:R-:W-:Y:S02]  /*0480*/  PLOP3.LUT P1, PT, PT, PT, PT, 0x80, 0x8 ;  /* 0x000000000008781c */ /* 0x000fe40003f2f070 */
[----:B------:R-:W-:-:S13]  /*0490*/  ISETP.GT.AND P3, PT, R10, 0x3, PT ;  /* 0x000000030a00780c */ /* 0x000fda0003f64270 */
[----:B------:R-:W-:Y:S05]  /*04a0*/  @!P3 BRA `(.L_x_717) ;  /* 0x000000000084b947 */ /* 0x000fea0003800000 */
[----:B------:R-:W-:-:S13]  /*04b0*/  PLOP3.LUT P1, PT, PT, PT, PT, 0x8, 0x80 ;  /* 0x000000000080781c */ /* 0x000fda0003f2e170 */
.L_x_718:
[----:B------:R-:W-:Y:S01]  /*04c0*/  IMAD.IADD R12, R17, 0x1, R0 ;  /* 0x00000001110c7824 */ /* 0x000fe200078e0200 */
[----:B------:R-:W-:-:S03]  /*04d0*/  IADD3 R11, P3, PT, R9, R17, RZ ;  /* 0x00000011090b7210 */ /* 0x000fc60007f7e0ff */
[C-C-:B------:R-:W-:Y:S01]  /*04e0*/  IMAD.IADD R13, R12.reuse, 0x1, R0.reuse ;  /* 0x000000010c0d7824 */ /* 0x140fe200078e0200 */
[----:B------:R-:W-:Y:S02]  /*04f0*/  LEA.HI.X.SX32 R14, R17, RZ, 0x1, P3 ;  /* 0x000000ff110e7211 */ /* 0x000fe400018f0eff */
[----:B------:R-:W-:Y:S01]  /*0500*/  LEA R10, P3, R11, UR4, 0x1 ;  /* 0x000000040b0a7c11 */ /* 0x000fe2000f8608ff */
[----:B------:R-:W-:Y:S01]  /*0510*/  IMAD.IADD R17, R13, 0x1, R0 ;  /* 0x000000010d117824 */ /* 0x000fe200078e0200 */
[----:B------:R-:W-:Y:S02]  /*0520*/  IADD3 R18, P4, PT, R9, R12, RZ ;  /* 0x0000000c09127210 */ /* 0x000fe40007f9e0ff */
[----:B------:R-:W-:Y:S02]  /*0530*/  LEA.HI.X R11, R11, UR5, R14, 0x1, P3 ;  /* 0x000000050b0b7c11 */ /* 0x000fe400098f0c0e */
[----:B------:R-:W-:Y:S02]  /*0540*/  IADD3 R15, P5, PT, R9, R13, RZ ;  /* 0x0000000d090f7210 */ /* 0x000fe40007fbe0ff */
[----:B------:R-:W-:-:S02]  /*0550*/  LEA.HI.X.SX32 R23, R12, RZ, 0x1, P4 ;  /* 0x000000ff0c177211 */ /* 0x000fc400020f0eff */
[C---:B------:R-:W-:Y:S01]  /*0560*/  LEA R12, P3, R18.reuse, UR4, 0x1 ;  /* 0x00000004120c7c11 */ /* 0x040fe2000f8608ff */
[----:B------:R-:W2:Y:S01]  /*0570*/  LDG.E.U16.CONSTANT R11, desc[UR6][R10.64] ;  /* 0x000000060a0b7981 */ /* 0x000ea2000c1e9500 */
[----:B------:R-:W-:Y:S02]  /*0580*/  IADD3 R19, P6, PT, R9, R17, RZ ;  /* 0x0000001109137210 */ /* 0x000fe40007fde0ff */
[----:B------:R-:W-:Y:S02]  /*0590*/  LEA.HI.X.SX32 R26, R13, RZ, 0x1, P5 ;  /* 0x000000ff0d1a7211 */ /* 0x000fe400028f0eff */
[----:B------:R-:W-:Y:S02]  /*05a0*/  LEA.HI.X R13, R18, UR5, R23, 0x1, P3 ;  /* 0x00000005120d7c11 */ /* 0x000fe400098f0c17 */
[----:B------:R-:W-:Y:S02]  /*05b0*/  LEA R14, P4, R15, UR4, 0x1 ;  /* 0x000000040f0e7c11 */ /* 0x000fe4000f8808ff */
[----:B------:R-:W-:-:S02]  /*05c0*/  LEA.HI.X.SX32 R24, R17, RZ, 0x1, P6 ;  /* 0x000000ff11187211 */ /* 0x000fc400030f0eff */
        /* <DEDUP_REMOVED lines=15> */
.L_x_717:
[----:B------:R-:W-:-:S05]  /*06c0*/  IMAD.MOV R10, RZ, RZ, -R16 ;  /* 0x000000ffff0a7224 */ /* 0x000fca00078e0a10 */
[----:B------:R-:W-:-:S13]  /*06d0*/  ISETP.GT.AND P3, PT, R10, 0x1, PT ;  /* 0x000000010a00780c */ /* 0x000fda0003f64270 */
[----:B------:R-:W-:Y:S05]  /*06e0*/  @!P3 BRA `(.L_x_719) ;  /* 0x000000000044b947 */ /* 0x000fea0003800000 */
        /* <DEDUP_REMOVED lines=16> */
[----:B0-----:R-:W-:-:S07]  /*07f0*/  VIADD R22, R22, 0x80 ;  /* 0x0000008016167836 */ /* 0x001fce0000000000 */
.L_x_719:
[----:B------:R-:W-:-:S13]  /*0800*/  ISETP.EQ.AND P3, PT, R16, RZ, PT ;  /* 0x000000ff1000720c */ /* 0x000fda0003f62270 */
[----:B------:R-:W-:Y:S05]  /*0810*/  @!P1 BRA P3, `(.L_x_714) ;  /* 0x0000000400789947 */ /* 0x000fea0001800000 */
.L_x_716:
[----:B------:R-:W-:-:S04]  /*0820*/  IADD3 R11, P1, PT, R9, R17, RZ ;  /* 0x00000011090b7210 */ /* 0x000fc80007f3e0ff */
[----:B------:R-:W-:Y:S02]  /*0830*/  LEA.HI.X.SX32 R12, R17, RZ, 0x1, P1 ;  /* 0x000000ff110c7211 */ /* 0x000fe400008f0eff */
[----:B-1----:R-:W-:-:S04]  /*0840*/  LEA R10, P1, R11, UR4, 0x1 ;  /* 0x000000040b0a7c11 */ /* 0x002fc8000f8208ff */
[----:B------:R-:W-:-:S06]  /*0850*/  LEA.HI.X R11, R11, UR5, R12, 0x1, P1 ;  /* 0x000000050b0b7c11 */ /* 0x000fcc00088f0c0c */
[----:B------:R-:W2:Y:S01]  /*0860*/  LDG.E.U16.CONSTANT R11, desc[UR6][R10.64] ;  /* 0x000000060a0b7981 */ /* 0x000ea2000c1e9500 */
[----:B------:R-:W-:Y:S01]  /*0870*/  IADD3 R16, PT, PT, R16, 0x1, RZ ;  /* 0x0000000110107810 */ /* 0x000fe20007ffe0ff */
[----:B------:R-:W-:-:S03]  /*0880*/  IMAD.IADD R17, R17, 0x1, R0 ;  /* 0x0000000111117824 */ /* 0x000fc600078e0200 */
[----:B------:R-:W-:Y:S01]  /*0890*/  ISETP.NE.AND P1, PT, R16, RZ, PT ;  /* 0x000000ff1000720c */ /* 0x000fe20003f25270 */
[----:B--2---:R0:W-:Y:S02]  /*08a0*/  STS.U16 [R22], R11 ;  /* 0x0000000b16007388 */ /* 0x0041e40000000400 */
[----:B0-----:R-:W-:-:S10]  /*08b0*/  VIADD R22, R22, 0x40 ;  /* 0x0000004016167836 */ /* 0x001fd40000000000 */
[----:B------:R-:W-:Y:S05]  /*08c0*/  @P1 BRA `(.L_x_716) ;  /* 0xfffffffc00d41947 */ /* 0x000fea000383ffff */
[----:B------:R-:W-:Y:S05]  /*08d0*/  BRA `(.L_x_714) ;  /* 0x0000000400487947 */ /* 0x000fea0003800000 */
.L_x_715:
        /* <DEDUP_REMOVED lines=16> */
.L_x_722:
[----:B-----5:R-:W-:Y:S01]  /*09e0*/  IADD3 R13, P3, PT, R9, R22, RZ ;  /* 0x00000016090d7210 */ /* 0x020fe20007f7e0ff */
[----:B------:R-:W-:-:S03]  /*09f0*/  IMAD.IADD R14, R22, 0x1, R0 ;  /* 0x00000001160e7824 */ /* 0x000fc600078e0200 */
[----:B------:R-:W-:Y:S02]  /*0a00*/  LEA.HI.X.SX32 R22, R22, RZ, 0x1, P3 ;  /* 0x000000ff16167211 */ /* 0x000fe400018f0eff */
[----:B-1----:R-:W-:Y:S02]  /*0a10*/  LEA R12, P3, R13, UR4, 0x1 ;  /* 0x000000040d0c7c11 */ /* 0x002fe4000f8608ff */
[----:B------:R-:W-:Y:S02]  /*0a20*/  IADD3 R15, PT, PT, R14, R0, RZ ;  /* 0x000000000e0f7210 */ /* 0x000fe40007ffe0ff */
[----:B------:R-:W-:Y:S02]  /*0a30*/  IADD3 R18, P4, PT, R9, R14, RZ ;  /* 0x0000000e09127210 */ /* 0x000fe40007f9e0ff */
[----:B------:R-:W-:Y:S01]  /*0a40*/  LEA.HI.X R13, R13, UR5, R22, 0x1, P3 ;  /* 0x000000050d0d7c11 */ /* 0x000fe200098f0c16 */
[----:B------:R-:W-:Y:S01]  /*0a50*/  IMAD.IADD R22, R15, 0x1, R0 ;  /* 0x000000010f167824 */ /* 0x000fe200078e0200 */
[----:B------:R-:W-:-:S02]  /*0a60*/  IADD3 R17, P5, PT, R9, R15, RZ ;  /* 0x0000000f09117210 */ /* 0x000fc40007fbe0ff */
[----:B------:R-:W-:Y:S02]  /*0a70*/  LEA.HI.X.SX32 R23, R14, RZ, 0x1, P4 ;  /* 0x000000ff0e177211 */ /* 0x000fe400020f0eff */
[C---:B------:R-:W-:Y:S01]  /*0a80*/  LEA R14, P3, R18.reuse, UR4, 0x1 ;  /* 0x00000004120e7c11 */ /* 0x040fe2000f8608ff */
        /* <DEDUP_REMOVED lines=21> */
.L_x_721:
        /* <DEDUP_REMOVED lines=21> */
.L_x_723:
[----:B------:R-:W-:-:S13]  /*0d30*/  ISETP.NE.OR P1, PT, R11, RZ, P1 ;  /* 0x000000ff0b00720c */ /* 0x000fda0000f25670 */
[----:B------:R-:W-:Y:S05]  /*0d40*/  @!P1 BRA `(.L_x_714) ;  /* 0x00000000002c9947 */ /* 0x000fea0003800000 */
.L_x_720:
[----:B-----5:R-:W-:-:S04]  /*0d50*/  IADD3 R13, P1, PT, R9, R22, RZ ;  /* 0x00000016090d7210 */ /* 0x020fc80007f3e0ff */
[----:B------:R-:W-:Y:S02]  /*0d60*/  LEA.HI.X.SX32 R14, R22, RZ, 0x1, P1 ;  /* 0x000000ff160e7211 */ /* 0x000fe400008f0eff */
[----:B0-----:R-:W-:-:S04]  /*0d70*/  LEA R12, P1, R13, UR8, 0x1 ;  /* 0x000000080d0c7c11 */ /* 0x001fc8000f8208ff */
        /* <DEDUP_REMOVED lines=8> */
.L_x_714:
[----:B0-----:R-:W-:Y:S05]  /*0e00*/  BSYNC.RECONVERGENT B0 ;  /* 0x0000000000007941 */ /* 0x001fea0003800200 */
.L_x_713:
[----:B------:R-:W0:Y:S02]  /*0e10*/  LDC R53, c[0x0][0x3ac] ;  /* 0x0000eb00ff357b82 */ /* 0x000e240000000800 */
[----:B0-----:R-:W-:-:S13]  /*0e20*/  ISETP.GE.AND P1, PT, R4, R53, PT ;  /* 0x000000350400720c */ /* 0x001fda0003f26270 */
        /* <DEDUP_REMOVED lines=8> */
[----:B------:R-:W-:Y:S01]  /*0eb0*/  ISETP.GE.AND P1, PT, R18, RZ, PT ;  /* 0x000000ff1200720c */ /* 0x000fe20003f26270 */
[----:B------:R-:W-:-:S05]  /*0ec0*/  IMAD R7, R8, 0x4, R7 ;  /* 0x0000000408077824 */ /* 0x000fca00078e0207 */
        /* <DEDUP_REMOVED lines=8> */
.L_x_727:
[C---:B-1----:R-:W-:Y:S02]  /*0f50*/  IMAD.IADD R10, R7.reuse, 0x1, R53 ;  /* 0x00000001070a7824 */ /* 0x042fe400078e0235 */
[----:B0----5:R-:W-:-:S03]  /*0f60*/  IMAD.WIDE R8, R7, 0x2, R16 ;  /* 0x0000000207087825 */ /* 0x021fc600078e0210 */
        /* <DEDUP_REMOVED lines=12> */
[----:B--2---:R-:W-:Y:S05]  /*1030*/  @!P3 BRA `(.L_x_727) ;  /* 0xfffffffc00c4b947 */ /* 0x004fea000383ffff */
.L_x_726:
[----:B------:R-:W-:-:S05]  /*1040*/  IMAD.MOV R8, RZ, RZ, -R18 ;  /* 0x000000ffff087224 */ /* 0x000fca00078e0a12 */
[----:B------:R-:W-:-:S13]  /*1050*/  ISETP.GT.AND P3, PT, R8, 0x1, PT ;  /* 0x000000010800780c */ /* 0x000fda0003f64270 */
[----:B------:R-:W-:Y:S05]  /*1060*/  @!P3 BRA `(.L_x_728) ;  /* 0x000000000024b947 */ /* 0x000fea0003800000 */
[----:B-1----:R-:W0:Y:S01]  /*1070*/  LDC.64 R10, c[0x0][0x3a0] ;  /* 0x0000e800ff0a7b82 */ /* 0x002e220000000a00 */
[C---:B------:R-:W-:Y:S01]  /*1080*/  IMAD.IADD R12, R7.reuse, 0x1, R53 ;  /* 0x00000001070c7824 */ /* 0x040fe200078e0235 */
[----:B------:R-:W-:Y:S02]  /*1090*/  PLOP3.LUT P1, PT, PT, PT, PT, 0x8, 0x80 ;  /* 0x000000000080781c */ /* 0x000fe40003f2e170 */
[----:B------:R-:W-:Y:S01]  /*10a0*/  IADD3 R18, PT, PT, R18, 0x2, RZ ;  /* 0x0000000212127810 */ /* 0x000fe20007ffe0ff */
[----:B0----5:R-:W-:-:S04]  /*10b0*/  IMAD.WIDE R8, R7, 0x2, R10 ;  /* 0x0000000207087825 */ /* 0x021fc800078e020a */
[C---:B------:R-:W-:Y:S01]  /*10c0*/  IMAD.WIDE R10, R12.reuse, 0x2, R10 ;  /* 0x000000020c0a7825 */ /* 0x040fe200078e020a */
[----:B------:R0:W-:Y:S03]  /*10d0*/  STG.E.64 desc[UR6][R8.64], RZ ;  /* 0x000000ff08007986 */ /* 0x0001e6000c101b06 */
[----:B------:R-:W-:Y:S01]  /*10e0*/  IMAD.IADD R7, R12, 0x1, R53 ;  /* 0x000000010c077824 */ /* 0x000fe200078e0235 */
[----:B------:R0:W-:Y:S06]  /*10f0*/  STG.E.64 desc[UR6][R10.64], RZ ;  /* 0x000000ff0a007986 */ /* 0x0001ec000c101b06 */
.L_x_728:
[----:B------:R-:W-:-:S13]  /*1100*/  ISETP.NE.OR P1, PT, R18, RZ, P1 ;  /* 0x000000ff1200720c */ /* 0x000fda0000f25670 */
[----:B------:R-:W-:Y:S05]  /*1110*/  @!P1 BRA `(.L_x_724) ;  /* 0x00000000001c9947 */ /* 0x000fea0003800000 */
.L_x_725:
[----:B0----5:R-:W0:Y:S02]  /*1120*/  LDC.64 R8, c[0x0][0x3a0] ;  /* 0x0000e800ff087b82 */ /* 0x021e240000000a00 */
.L_x_729:
[C---:B01----:R-:W-:Y:S01]  /*1130*/  IMAD.WIDE R10, R7.reuse, 0x2, R8 ;  /* 0x00000002070a7825 */ /* 0x043fe200078e0208 */
[----:B------:R-:W-:-:S03]  /*1140*/  IADD3 R7, PT, PT, R7, R53, RZ ;  /* 0x0000003507077210 */ /* 0x000fc60007ffe0ff */
[----:B------:R-:W-:Y:S01]  /*1150*/  VIADD R18, R18, 0x1 ;  /* 0x0000000112127836 */ /* 0x000fe20000000000 */
[----:B------:R2:W-:Y:S04]  /*1160*/  STG.E.64 desc[UR6][R10.64], RZ ;  /* 0x000000ff0a007986 */ /* 0x0005e8000c101b06 */
[----:B------:R-:W-:-:S13]  /*1170*/  ISETP.NE.AND P1, PT, R18, RZ, PT ;  /* 0x000000ff1200720c */ /* 0x000fda0003f25270 */
[----:B--2---:R-:W-:Y:S05]  /*1180*/  @P1 BRA `(.L_x_729) ;  /* 0xfffffffc00e81947 */ /* 0x004fea000383ffff */
.L_x_724:
[----:B------:R-:W2:Y:S01]  /*1190*/  LDCU UR5, c[0x0][0x3c8] ;  /* 0x00007900ff0577ac */ /* 0x000ea20008000800 */
[----:B------:R-:W-:Y:S01]  /*11a0*/  BAR.SYNC.DEFER_BLOCKING 0x0 ;  /* 0x0000000000007b1d */ /* 0x000fe20000010000 */
[----:B------:R-:W-:-:S05]  /*11b0*/  ISETP.GE.AND P1, PT, R3, R0, PT ;  /* 0x000000000300720c */ /* 0x000fca0003f26270 */
[----:B------:R-:W3:Y:S01]  /*11c0*/  LDCU UR8, c[0x0][0x3cc] ;  /* 0x00007980ff0877ac */ /* 0x000ee20008000800 */
[----:B------:R-:W4:Y:S01]  /*11d0*/  LDCU UR9, c[0x0][0x3d0] ;  /* 0x00007a00ff0977ac */ /* 0x000f220008000800 */
[----:B------:R-:W0:Y:S01]  /*11e0*/  LDCU UR10, c[0x0][0x3d4] ;  /* 0x00007a80ff0a77ac */ /* 0x000e220008000800 */
[----:B--2---:R-:W-:Y:S01]  /*11f0*/  VIMNMX R7, PT, PT, R3, UR5, PT ;  /* 0x0000000503077c48 */ /* 0x004fe2000bfe0100 */
[----:B------:R-:W2:Y:S04]  /*1200*/  LDCU UR11, c[0x0][0x3d8] ;  /* 0x00007b00ff0b77ac */ /* 0x000ea80008000800 */
[----:B------:R-:W-:Y:S05]  /*1210*/  @P1 BRA `(.L_x_730) ;  /* 0x0000000000d41947 */ /* 0x000fea0003800000 */
[----:B-1----:R-:W1:Y:S01]  /*1220*/  LDC.64 R12, c[0x0][0x3b8] ;  /* 0x0000ee00ff0c7b82 */ /* 0x002e620000000a00 */
[----:B0-----:R-:W-:-:S04]  /*1230*/  IMAD.SHL.U32 R11, R5, 0x40, RZ ;  /* 0x00000040050b7824 */ /* 0x001fc800078e00ff */
[----:B-1----:R-:W-:-:S05]  /*1240*/  IMAD.WIDE.U32 R10, R11, 0x2, R12 ;  /* 0x000000020b0a7825 */ /* 0x002fca00078e000c */
[----:B------:R0:W5:Y:S02]  /*1250*/  LDG.E.U16.CONSTANT R5, desc[UR6][R10.64] ;  /* 0x000000060a057981 */ /* 0x000164000c1e9500 */
[----:B-----5:R-:W-:Y:S01]  /*1260*/  SHF.R.S32.HI R9, RZ, 0x1f, R4 ;  /* 0x0000001fff097819 */ /* 0x020fe20000011404 */
[----:B------:R-:W-:Y:S01]  /*1270*/  IMAD.SHL.U32 R6, R6, 0x10, RZ ;  /* 0x0000001006067824 */ /* 0x000fe200078e00ff */
[----:B------:R-:W-:Y:S01]  /*1280*/  MOV R15, R3 ;  /* 0x00000003000f7202 */ /* 0x000fe20000000f00 */
[----:B------:R-:W-:Y:S01]  /*1290*/  UMOV UR4, URZ ;  /* 0x000000ff00047c82 */ /* 0x000fe20008000000 */
[----:B------:R-:W-:Y:S02]  /*12a0*/  LEA.HI R8, R9, R4, RZ, 0x3 ;  /* 0x0000000409087211 */ /* 0x000fe400078f18ff */
[----:B------:R-:W-:Y:S02]  /*12b0*/  LOP3.LUT R6, R6, 0x10, RZ, 0xc0, !PT ;  /* 0x0000001006067812 */ /* 0x000fe400078ec0ff */
[----:B------:R-:W-:-:S07]  /*12c0*/  SHF.R.S32.HI R8, RZ, 0x3, R8 ;  /* 0x00000003ff087819 */ /* 0x000fce0000011408 */
.L_x_731:
[----:B0-----:R-:W0:Y:S01]  /*12d0*/  LDC.64 R10, c[0x0][0x390] ;  /* 0x0000e400ff0a7b82 */ /* 0x001e220000000a00 */
[----:B------:R-:W-:-:S04]  /*12e0*/  VIADD R9, R5, UR4 ;  /* 0x0000000405097c36 */ /* 0x000fc80008000000 */
[----:B------:R-:W-:-:S05]  /*12f0*/  IMAD R14, R9, R53, RZ ;  /* 0x00000035090e7224 */ /* 0x000fca00078e02ff */
[----:B------:R-:W-:-:S04]  /*1300*/  SHF.R.S32.HI R17, RZ, 0x1f, R14 ;  /* 0x0000001fff117819 */ /* 0x000fc8000001140e */
[----:B------:R-:W-:-:S04]  /*1310*/  LEA.HI R17, R17, R14, RZ, 0x3 ;  /* 0x0000000e11117211 */ /* 0x000fc800078f18ff */
[----:B------:R-:W-:-:S05]  /*1320*/  LEA.HI.SX32 R17, R17, R8, 0x1d ;  /* 0x0000000811117211 */ /* 0x000fca00078feaff */
[----:B0-----:R-:W-:Y:S02]  /*1330*/  IMAD.WIDE R10, R17, 0x4, R10 ;  /* 0x00000004110a7825 */ /* 0x001fe400078e020a */
[----:B------:R-:W0:Y:S04]  /*1340*/  LDC.64 R16, c[0x0][0x398] ;  /* 0x0000e600ff107b82 */ /* 0x000e280000000a00 */
[----:B------:R-:W5:Y:S01]  /*1350*/  LDG.E.CONSTANT R11, desc[UR6][R10.64] ;  /* 0x000000060a0b7981 */ /* 0x000f62000c1e9900 */
[----:B------:R-:W-:-:S04]  /*1360*/  IMAD.SHL.U32 R19, R15, 0x2, RZ ;  /* 0x000000020f137824 */ /* 0x000fc800078e00ff */
[----:B------:R-:W-:-:S05]  /*1370*/  IMAD.WIDE.U32 R18, R19, 0x2, R12 ;  /* 0x0000000213127825 */ /* 0x000fca00078e000c */
[----:B------:R-:W2:Y:S01]  /*1380*/  LDG.E.U16.CONSTANT R24, desc[UR6][R18.64+0x2] ;  /* 0x0000020612187981 */ /* 0x000ea2000c1e9500 */
[----:B0-----:R-:W-:-:S06]  /*1390*/  IMAD.WIDE.U32 R16, R9, 0x2, R16 ;  /* 0x0000000209107825 */ /* 0x001fcc00078e0010 */
[----:B------:R0:W3:Y:S01]  /*13a0*/  LDG.E.U16.CONSTANT R16, desc[UR6][R16.64] ;  /* 0x0000000610107981 */ /* 0x0000e2000c1e9500 */
[----:B------:R-:W-:Y:S01]  /*13b0*/  UIADD3 UR4, UPT, UPT, UR4, 0x1, URZ ;  /* 0x0000000104047890 */ /* 0x000fe2000fffe0ff */
[----:B-----5:R-:W-:-:S04]  /*13c0*/  SHF.R.U32.HI R9, RZ, R6, R11 ;  /* 0x00000006ff097219 */ /* 0x020fc8000001160b */
[--C-:B------:R-:W-:Y:S02]  /*13d0*/  SHF.R.U32.HI R22, RZ, 0x4, R9.reuse ;  /* 0x00000004ff167819 */ /* 0x100fe40000011609 */
[--C-:B------:R-:W-:Y:S02]  /*13e0*/  SHF.R.U32.HI R10, RZ, 0x8, R9.reuse ;  /* 0x00000008ff0a7819 */ /* 0x100fe40000011609 */
[----:B------:R-:W-:Y:S02]  /*13f0*/  LOP3.LUT R22, R22, 0xf, RZ, 0xc0, !PT ;  /* 0x0000000f16167812 */ /* 0x000fe400078ec0ff */
[----:B------:R-:W-:Y:S02]  /*1400*/  LOP3.LUT R14, R9, 0xf, RZ, 0xc0, !PT ;  /* 0x0000000f090e7812 */ /* 0x000fe400078ec0ff */
[----:B------:R-:W-:Y:S01]  /*1410*/  LOP3.LUT R10, R10, 0xf, RZ, 0xc0, !PT ;  /* 0x0000000f0a0a7812 */ /* 0x000fe200078ec0ff */
[----:B------:R-:W-:Y:S01]  /*1420*/  IMAD R11, R22, R22, R22 ;  /* 0x00000016160b7224 */ /* 0x000fe200078e0216 */
[----:B------:R-:W-:Y:S01]  /*1430*/  SHF.R.U32.HI R9, RZ, 0xc, R9 ;  /* 0x0000000cff097819 */ /* 0x000fe20000011609 */
[----:B------:R-:W-:Y:S01]  /*1440*/  IMAD R23, R14, R14, R14 ;  /* 0x0000000e0e177224 */ /* 0x000fe200078e020e */
[----:B--2---:R-:W-:-:S02]  /*1450*/  IADD3 R15, PT, PT, R24, R15, RZ ;  /* 0x0000000f180f7210 */ /* 0x004fc40007ffe0ff */
[----:B------:R-:W-:Y:S01]  /*1460*/  IADD3 R22, PT, PT, R22, 0x1, R11 ;  /* 0x0000000116167810 */ /* 0x000fe20007ffe00b */
[----:B------:R-:W-:Y:S01]  /*1470*/  IMAD R11, R10, R10, R10 ;  /* 0x0000000a0a0b7224 */ /* 0x000fe200078e020a */
[----:B------:R-:W-:Y:S02]  /*1480*/  LOP3.LUT R9, R9, 0xf, RZ, 0xc0, !PT ;  /* 0x0000000f09097812 */ /* 0x000fe400078ec0ff */
[----:B------:R-:W-:Y:S01]  /*1490*/  IADD3 R23, PT, PT, R14, 0x1, R23 ;  /* 0x000000010e177810 */ /* 0x000fe20007ffe017 */
[----:B0-----:R-:W3:Y:S01]  /*14a0*/  I2F.F16 R17, R22 ;  /* 0x0000001600117306 */ /* 0x001ee20000200c00 */
[----:B------:R-:W-:Y:S01]  /*14b0*/  IADD3 R14, PT, PT, R10, 0x1, R11 ;  /* 0x000000010a0e7810 */ /* 0x000fe20007ffe00b */
[----:B------:R-:W-:Y:S01]  /*14c0*/  IMAD R10, R9, R9, R9 ;  /* 0x00000009090a7224 */ /* 0x000fe200078e0209 */
[----:B------:R-:W-:-:S04]  /*14d0*/  ISETP.GE.AND P1, PT, R15, R2, PT ;  /* 0x000000020f00720c */ /* 0x000fc80003f26270 */
[----:B------:R-:W-:Y:S01]  /*14e0*/  IADD3 R18, PT, PT, R9, 0x1, R10 ;  /* 0x0000000109127810 */ /* 0x000fe20007ffe00a */
[----:B------:R-:W0:Y:S01]  /*14f0*/  I2F.F16 R23, R23 ;  /* 0x0000001700177306 */ /* 0x000e220000200c00 */
[----:B---3--:R-:W-:-:S07]  /*1500*/  HMUL2 R11, R17.H0_H0, R16.H0_H0 ;  /* 0x20000010110b7232 */ /* 0x008fce0000000800 */
[----:B------:R-:W1:Y:S01]  /*1510*/  I2F.F16 R19, R14 ;  /* 0x0000000e00137306 */ /* 0x000e620000200c00 */
[----:B0-----:R-:W-:-:S07]  /*1520*/  HMUL2 R24, R23.H0_H0, R16.H0_H0 ;  /* 0x2000001017187232 */ /* 0x001fce0000000800 */
[----:B------:R-:W0:Y:S01]  /*1530*/  I2F.F16 R9, R18 ;  /* 0x0000001200097306 */ /* 0x000e220000200c00 */
[-C--:B-1----:R-:W-:Y:S02]  /*1540*/  HMUL2 R10, R19.H0_H0, R16.reuse.H0_H0 ;  /* 0x20000010130a7232 */ /* 0x082fe40000000800 */
[----:B0-----:R-:W-:Y:S01]  /*1550*/  HMUL2 R9, R9.H0_H0, R16.H0_H0 ;  /* 0x2000001009097232 */ /* 0x001fe20000000800 */
[----:B------:R-:W-:Y:S06]  /*1560*/  @!P1 BRA `(.L_x_731) ;  /* 0xfffffffc00589947 */ /* 0x000fec000383ffff */
.L_x_730:
[C---:B------:R-:W-:Y:S02]  /*1570*/  ISETP.GT.AND P1, PT, R3.reuse, UR5, PT ;  /* 0x0000000503007c0c */ /* 0x040fe4000bf24270 */
[----:B-1----:R-:W-:Y:S02]  /*1580*/  CS2R R12, SRZ ;  /* 0x00000000000c7805 */ /* 0x002fe4000001ff00 */
[----:B------:R-:W-:Y:S02]  /*1590*/  SHF.R.S32.HI R2, RZ, 0x1f, R7 ;  /* 0x0000001fff027819 */ /* 0x000fe40000011407 */
[----:B---3--:R-:W-:Y:S02]  /*15a0*/  ISETP.GT.AND P3, PT, R3, UR8, PT ;  /* 0x0000000803007c0c */ /* 0x008fe4000bf64270 */
[----:B------:R-:W-:Y:S02]  /*15b0*/  LEA.HI R2, R2, R7, RZ, 0x5 ;  /* 0x0000000702027211 */ /* 0x000fe400078f28ff */
[----:B------:R-:W-:-:S02]  /*15c0*/  CS2R R6, SRZ ;  /* 0x0000000000067805 */ /* 0x000fc4000001ff00 */
[C---:B----4-:R-:W-:Y:S02]  /*15d0*/  ISETP.GT.AND P4, PT, R3.reuse, UR9, PT ;  /* 0x0000000903007c0c */ /* 0x050fe4000bf84270 */
[C---:B0-----:R-:W-:Y:S02]  /*15e0*/  ISETP.GT.AND P5, PT, R3.reuse, UR10, PT ;  /* 0x0000000a03007c0c */ /* 0x041fe4000bfa4270 */
[----:B--2---:R-:W-:Y:S02]  /*15f0*/  ISETP.GT.AND P6, PT, R3, UR11, PT ;  /* 0x0000000b03007c0c */ /* 0x004fe4000bfc4270 */
[----:B------:R-:W-:Y:S01]  /*1600*/  SHF.R.S32.HI R15, RZ, 0x5, R2 ;  /* 0x00000005ff0f7819 */ /* 0x000fe20000011402 */
[----:B------:R-:W-:Y:S01]  /*1610*/  IMAD.MOV.U32 R2, RZ, RZ, RZ ;  /* 0x000000ffff027224 */ /* 0x000fe200078e00ff */
[----:B------:R-:W-:Y:S09]  /*1620*/  @!P1 BRA `(.L_x_732) ;  /* 0x00000000001c9947 */ /* 0x000ff20003800000 */
[----:B------:R-:W0:Y:S02]  /*1630*/  LDC R2, c[0x0][0x3cc] ;  /* 0x0000f300ff027b82 */ /* 0x000e240000000800 */
[----:B0-----:R-:W-:-:S05]  /*1640*/  VIMNMX R2, PT, PT, R3, R2, PT ;  /* 0x0000000203027248 */ /* 0x001fca0003fe0100 */
[----:B------:R-:W-:-:S05]  /*1650*/  VIADD R2, R2, -UR5 ;  /* 0x8000000502027c36 */ /* 0x000fca0008000000 */
[----:B------:R-:W-:-:S04]  /*1660*/  SHF.R.S32.HI R5, RZ, 0x1f, R2 ;  /* 0x0000001fff057819 */ /* 0x000fc80000011402 */
[----:B------:R-:W-:-:S04]  /*1670*/  LEA.HI R5, R5, R2, RZ, 0x5 ;  /* 0x0000000205057211 */ /* 0x000fc800078f28ff */
[----:B------:R-:W-:-:S05]  /*1680*/  SHF.R.S32.HI R5, RZ, 0x5, R5 ;  /* 0x00000005ff057819 */ /* 0x000fca0000011405 */
[----:B------:R-:W-:-:S07]  /*1690*/  IMAD R2, R5, 0x6, RZ ;  /* 0x0000000605027824 */ /* 0x000fce00078e02ff */
.L_x_732:
        /* <DEDUP_REMOVED lines=8> */
.L_x_733:
[----:B------:R-:W-:Y:S05]  /*1720*/  @!P4 BRA `(.L_x_734) ;  /* 0x00000000001cc947 */ /* 0x000fea0003800000 */
[----:B------:R-:W0:Y:S02]  /*1730*/  LDC R8, c[0x0][0x3d4] ;  /* 0x0000f500ff087b82 */ /* 0x000e240000000800 */
[----:B0-----:R-:W-:-:S05]  /*1740*/  VIMNMX R5, PT, PT, R3, R8, PT ;  /* 0x0000000803057248 */ /* 0x001fca0003fe0100 */
[----:B------:R-:W-:-:S05]  /*1750*/  VIADD R5, R5, -UR9 ;  /* 0x8000000905057c36 */ /* 0x000fca0008000000 */
[----:B------:R-:W-:-:S04]  /*1760*/  SHF.R.S32.HI R8, RZ, 0x1f, R5 ;  /* 0x0000001fff087819 */ /* 0x000fc80000011405 */
[----:B------:R-:W-:-:S04]  /*1770*/  LEA.HI R8, R8, R5, RZ, 0x5 ;  /* 0x0000000508087211 */ /* 0x000fc800078f28ff */
[----:B------:R-:W-:-:S05]  /*1780*/  SHF.R.S32.HI R8, RZ, 0x5, R8 ;  /* 0x00000005ff087819 */ /* 0x000fca0000011408 */
[----:B------:R-:W-:-:S07]  /*1790*/  IMAD.SHL.U32 R7, R8, 0x4, RZ ;  /* 0x0000000408077824 */ /* 0x000fce00078e00ff */
.L_x_734:
        /* <DEDUP_REMOVED lines=8> */
.L_x_735:
        /* <DEDUP_REMOVED lines=8> */
.L_x_736:
[----:B------:R-:W-:Y:S01]  /*18a0*/  LEA R2, R15, R2, 0x3 ;  /* 0x000000020f027211 */ /* 0x000fe200078e18ff */
[----:B------:R-:W0:Y:S01]  /*18b0*/  LDCU.64 UR4, c[0x0][0x388] ;  /* 0x00007100ff0477ac */ /* 0x000e220008000a00 */
[----:B------:R-:W-:Y:S02]  /*18c0*/  VIMNMX R0, PT, PT, R0, UR8, PT ;  /* 0x0000000800007c48 */ /* 0x000fe4000bfe0100 */
[----:B------:R-:W-:Y:S02]  /*18d0*/  IADD3 R2, PT, PT, R7, R2, R6 ;  /* 0x0000000207027210 */ /* 0x000fe40007ffe006 */
[----:B------:R-:W-:Y:S02]  /*18e0*/  PRMT R8, RZ, 0x5410, RZ ;  /* 0x00005410ff087816 */ /* 0x000fe400000000ff */
[----:B------:R-:W-:Y:S02]  /*18f0*/  IADD3 R2, PT, PT, R13, R2, R12 ;  /* 0x000000020d027210 */ /* 0x000fe40007ffe00c */
[----:B------:R-:W-:-:S02]  /*1900*/  PRMT R7, RZ, 0x5410, RZ ;  /* 0x00005410ff077816 */ /* 0x000fc400000000ff */
[----:B------:R-:W-:Y:S01]  /*1910*/  PRMT R6, RZ, 0x5410, RZ ;  /* 0x00005410ff067816 */ /* 0x000fe200000000ff */
[----:B------:R-:W-:Y:S01]  /*1920*/  IMAD R5, R2, R53, RZ ;  /* 0x0000003502057224 */ /* 0x000fe200078e02ff */
[----:B------:R-:W-:-:S04]  /*1930*/  SHF.R.S32.HI R2, RZ, 0x1f, R4 ;  /* 0x0000001fff027819 */ /* 0x000fc80000011404 */
[----:B------:R-:W-:-:S04]  /*1940*/  IADD3 R4, P1, PT, R4, R5, RZ ;  /* 0x0000000504047210 */ /* 0x000fc80007f3e0ff */
[----:B------:R-:W-:Y:S02]  /*1950*/  LEA.HI.X.SX32 R5, R5, R2, 0x1, P1 ;  /* 0x0000000205057211 */ /* 0x000fe400008f0eff */
[----:B------:R-:W-:Y:S02]  /*1960*/  ISETP.GT.AND P1, PT, R0, R3, PT ;  /* 0x000000030000720c */ /* 0x000fe40003f24270 */
[C---:B0-----:R-:W-:Y:S02]  /*1970*/  LEA R28, P3, R4.reuse, UR4, 0x2 ;  /* 0x00000004041c7c11 */ /* 0x041fe4000f8610ff */
[----:B------:R-:W-:Y:S02]  /*1980*/  PRMT R3, RZ, 0x5410, RZ ;  /* 0x00005410ff037816 */ /* 0x000fe400000000ff */
[----:B------:R-:W-:Y:S02]  /*1990*/  LEA.HI.X R29, R4, UR5, R5, 0x2, P3 ;  /* 0x00000005041d7c11 */ /* 0x000fe400098f1405 */
[----:B------:R-:W-:-:S02]  /*19a0*/  PRMT R5, RZ, 0x5410, RZ ;  /* 0x00005410ff057816 */ /* 0x000fc400000000ff */
[----:B------:R-:W-:Y:S02]  /*19b0*/  PRMT R4, RZ, 0x5410, RZ ;  /* 0x00005410ff047816 */ /* 0x000fe400000000ff */
[----:B------:R-:W-:Y:S02]  /*19c0*/  PRMT R2, RZ, 0x5410, RZ ;  /* 0x00005410ff027816 */ /* 0x000fe400000000ff */
[----:B------:R-:W-:Y:S01]  /*19d0*/  PRMT R0, RZ, 0x5410, RZ ;  /* 0x00005410ff007816 */ /* 0x000fe200000000ff */
[----:B------:R-:W-:Y:S06]  /*19e0*/  @!P1 BRA `(.L_x_737) ;  /* 0x0000002800e89947 */ /* 0x000fec0003800000 */
[C---:B------:R-:W-:Y:S01]  /*19f0*/  IMAD.WIDE R16, R53.reuse, 0x4, R28 ;  /* 0x0000000435107825 */ /* 0x040fe200078e021c */
[----:B------:R-:W2:Y:S03]  /*1a00*/  LDG.E.128.CONSTANT R4, desc[UR6][R28.64] ;  /* 0x000000061c047981 */ /* 0x000ea6000c1e9d00 */
[----:B------:R-:W-:Y:S02]  /*1a10*/  IMAD.WIDE R60, R53, 0x4, R16 ;  /* 0x00000004353c7825 */ /* 0x000fe400078e0210 */
[----:B------:R-:W3:Y:S04]  /*1a20*/  LDG.E.128.CONSTANT R16, desc[UR6][R16.64] ;  /* 0x0000000610107981 */ /* 0x000ee8000c1e9d00 */
[----:B------:R-:W4:Y:S01]  /*1a30*/  LDG.E.128.CONSTANT R12, desc[UR6][R60.64] ;  /* 0x000000063c0c7981 */ /* 0x000f22000c1e9d00 */
[----:B------:R-:W-:-:S02]  /*1a40*/  ISETP.NE.AND P4, PT, R21, RZ, PT ;  /* 0x000000ff1500720c */ /* 0x000fc40003f85270 */
[----:B--2---:R-:W-:Y:S02]  /*1a50*/  SHF.R.U32.HI R0, RZ, 0xc, R5 ;  /* 0x0000000cff007819 */ /* 0x004fe40000011605 */
[----:B------:R-:W-:Y:S02]  /*1a60*/  LOP3.LUT R22, R4, 0x3f003f, RZ, 0xc0, !PT ;  /* 0x003f003f04167812 */ /* 0x000fe400078ec0ff */
[--C-:B------:R-:W-:Y:S02]  /*1a70*/  SHF.R.U32.HI R21, RZ, 0x6, R4.reuse ;  /* 0x00000006ff157819 */ /* 0x100fe40000011604 */
[----:B------:R-:W-:Y:S02]  /*1a80*/  SHF.R.U32.HI R4, RZ, 0xc, R4 ;  /* 0x0000000cff047819 */ /* 0x000fe40000011604 */
[----:B------:R-:W-:Y:S02]  /*1a90*/  SHF.R.U32.HI R25, RZ, 0xc, R7 ;  /* 0x0000000cff197819 */ /* 0x000fe40000011607 */
[----:B----4-:R-:W-:-:S02]  /*1aa0*/  SHF.R.U32.HI R38, RZ, 0x8, R13 ;  /* 0x00000008ff267819 */ /* 0x010fc4000001160d */
[----:B------:R-:W-:Y:S02]  /*1ab0*/  LOP3.LUT R40, R13, 0x3f003f, RZ, 0xc0, !PT ;  /* 0x003f003f0d287812 */ /* 0x000fe400078ec0ff */
[--C-:B------:R-:W-:Y:S02]  /*1ac0*/  SHF.R.U32.HI R39, RZ, 0x6, R13.reuse ;  /* 0x00000006ff277819 */ /* 0x100fe4000001160d */
[----:B------:R-:W-:Y:S02]  /*1ad0*/  SHF.R.U32.HI R35, RZ, 0xa, R13 ;  /* 0x0000000aff237819 */ /* 0x000fe4000001160d */
[----:B------:R-:W-:Y:S02]  /*1ae0*/  LOP3.LUT R13, R0, 0xf000f, RZ, 0xc0, !PT ;  /* 0x000f000f000d7812 */ /* 0x000fe400078ec0ff */
[----:B------:R-:W-:Y:S02]  /*1af0*/  LOP3.LUT R27, R5, 0x3f003f, RZ, 0xc0, !PT ;  /* 0x003f003f051b7812 */ /* 0x000fe400078ec0ff */
[----:B------:R-:W-:-:S02]  /*1b00*/  SHF.R.U32.HI R8, RZ, 0x6, R5 ;  /* 0x00000006ff087819 */ /* 0x000fc40000011605 */
[--C-:B------:R-:W-:Y:S02]  /*1b10*/  SHF.R.U32.HI R2, RZ, 0xc, R6.reuse ;  /* 0x0000000cff027819 */ /* 0x100fe40000011606 */
[----:B------:R-:W-:Y:S02]  /*1b20*/  LOP3.LUT R28, R6, 0x3f003f, RZ, 0xc0, !PT ;  /* 0x003f003f061c7812 */ /* 0x000fe400078ec0ff */
[----:B------:R-:W-:Y:S02]  /*1b30*/  SHF.R.U32.HI R5, RZ, 0x6, R6 ;  /* 0x00000006ff057819 */ /* 0x000fe40000011606 */
[----:B------:R-:W-:Y:S02]  /*1b40*/  LOP3.LUT R23, R7, 0x3f003f, RZ, 0xc0, !PT ;  /* 0x003f003f07177812 */ /* 0x000fe400078ec0ff */
[----:B------:R-:W-:Y:S02]  /*1b50*/  SHF.R.U32.HI R6, RZ, 0x6, R7 ;  /* 0x00000006ff067819 */ /* 0x000fe40000011607 */
[----:B------:R-:W-:-:S02]  /*1b60*/  LOP3.LUT R7, R4, 0xf000f, RZ, 0xc0, !PT ;  /* 0x000f000f04077812 */ /* 0x000fc400078ec0ff */
[----:B------:R-:W-:Y:S02]  /*1b70*/  LOP3.LUT R0, R25, 0xf000f, RZ, 0xc0, !PT ;  /* 0x000f000f19007812 */ /* 0x000fe400078ec0ff */
[----:B------:R-:W-:Y:S02]  /*1b80*/  LOP3.LUT R38, R13, 0x300030, R38, 0xf8, !PT ;  /* 0x003000300d267812 */ /* 0x000fe400078ef826 */
[----:B------:R-:W-:Y:S02]  /*1b90*/  SHF.R.U32.HI R46, RZ, 0x8, R12 ;  /* 0x00000008ff2e7819 */ /* 0x000fe4000001160c */
[----:B------:R-:W-:Y:S02]  /*1ba0*/  SHF.R.U32.HI R31, RZ, 0x8, R14 ;  /* 0x00000008ff1f7819 */ /* 0x000fe4000001160e */
[----:B------:R-:W-:Y:S02]  /*1bb0*/  SHF.R.U32.HI R33, RZ, 0x8, R15 ;  /* 0x00000008ff217819 */ /* 0x000fe4000001160f */
[----:B------:R-:W-:-:S02]  /*1bc0*/  LOP3.LUT R2, R2, 0xf000f, RZ, 0xc0, !PT ;  /* 0x000f000f02027812 */ /* 0x000fc400078ec0ff */
[----:B---3--:R-:W-:Y:S02]  /*1bd0*/  LOP3.LUT R50, R16, 0x3f003f, RZ, 0xc0, !PT ;  /* 0x003f003f10327812 */ /* 0x008fe400078ec0ff */
[----:B------:R-:W-:Y:S02]  /*1be0*/  SHF.R.U32.HI R49, RZ, 0x6, R16 ;  /* 0x00000006ff317819 */ /* 0x000fe40000011610 */
[----:B------:R-:W-:Y:S02]  /*1bf0*/  LOP3.LUT R42, R17, 0x3f003f, RZ, 0xc0, !PT ;  /* 0x003f003f112a7812 */ /* 0x000fe400078ec0ff */
[----:B------:R-:W-:Y:S02]  /*1c00*/  SHF.R.U32.HI R41, RZ, 0x6, R17 ;  /* 0x00000006ff297819 */ /* 0x000fe40000011611 */
[----:B------:R-:W-:Y:S02]  /*1c10*/  LOP3.LUT R26, R18, 0x3f003f, RZ, 0xc0, !PT ;  /* 0x003f003f121a7812 */ /* 0x000fe400078ec0ff */
[----:B------:R-:W-:-:S02]  /*1c20*/  SHF.R.U32.HI R13, RZ, 0x6, R18 ;  /* 0x00000006ff0d7819 */ /* 0x000fc40000011612 */
[----:B------:R-:W-:Y:S02]  /*1c30*/  LOP3.LUT R25, R19, 0x3f003f, RZ, 0xc0, !PT ;  /* 0x003f003f13197812 */ /* 0x000fe400078ec0ff */
[----:B------:R-:W-:Y:S02]  /*1c40*/  SHF.R.U32.HI R4, RZ, 0x6, R19 ;  /* 0x00000006ff047819 */ /* 0x000fe40000011613 */
[----:B------:R-:W-:Y:S02]  /*1c50*/  SHF.R.U32.HI R16, RZ, 0xc, R16 ;  /* 0x0000000cff107819 */ /* 0x000fe40000011610 */
[----:B------:R-:W-:Y:S02]  /*1c60*/  SHF.R.U32.HI R17, RZ, 0xc, R17 ;  /* 0x0000000cff117819 */ /* 0x000fe40000011611 */
[----:B------:R-:W-:Y:S02]  /*1c70*/  SHF.R.U32.HI R18, RZ, 0xc, R18 ;  /* 0x0000000cff127819 */ /* 0x000fe40000011612 */
[----:B------:R-:W-:-:S02]  /*1c80*/  SHF.R.U32.HI R19, RZ, 0xc, R19 ;  /* 0x0000000cff137819 */ /* 0x000fc40000011613 */
[----:B------:R-:W-:Y:S02]  /*1c90*/  LOP3.LUT R46, R7, 0x300030, R46, 0xf8, !PT ;  /* 0x00300030072e7812 */ /* 0x000fe400078ef82e */
[----:B------:R-:W-:Y:S02]  /*1ca0*/  LOP3.LUT R31, R2, 0x300030, R31, 0xf8, !PT ;  /* 0x00300030021f7812 */ /* 0x000fe400078ef81f */
[----:B------:R-:W-:Y:S02]  /*1cb0*/  LOP3.LUT R33, R0, 0x300030, R33, 0xf8, !PT ;  /* 0x0030003000217812 */ /* 0x000fe400078ef821 */
[--C-:B------:R-:W-:Y:S02]  /*1cc0*/  SHF.R.U32.HI R47, RZ, 0x6, R12.reuse ;  /* 0x00000006ff2f7819 */ /* 0x100fe4000001160c */
[----:B------:R-:W-:Y:S02]  /*1cd0*/  SHF.R.U32.HI R45, RZ, 0xa, R12 ;  /* 0x0000000aff2d7819 */ /* 0x000fe4000001160c */
[----:B------:R-:W-:-:S02]  /*1ce0*/  SHF.R.U32.HI R32, RZ, 0x6, R14 ;  /* 0x00000006ff207819 */ /* 0x000fc4000001160e */
[----:B------:R-:W-:Y:S02]  /*1cf0*/  SHF.R.U32.HI R36, RZ, 0xa, R14 ;  /* 0x0000000aff247819 */ /* 0x000fe4000001160e */
[--C-:B------:R-:W-:Y:S02]  /*1d00*/  SHF.R.U32.HI R34, RZ, 0x6, R15.reuse ;  /* 0x00000006ff227819 */ /* 0x100fe4000001160f */
[----:B------:R-:W-:Y:S02]  /*1d10*/  SHF.R.U32.HI R37, RZ, 0xa, R15 ;  /* 0x0000000aff257819 */ /* 0x000fe4000001160f */
[----:B------:R-:W-:Y:S02]  /*1d20*/  LOP3.LUT R16, R16, 0xf000f, RZ, 0xc0, !PT ;  /* 0x000f000f10107812 */ /* 0x000fe400078ec0ff */
[----:B------:R-:W-:Y:S02]  /*1d30*/  LOP3.LUT R0, R17, 0xf000f, RZ, 0xc0, !PT ;  /* 0x000f000f11007812 */ /* 0x000fe400078ec0ff */
[----:B------:R-:W-:-:S02]  /*1d40*/  LOP3.LUT R7, R18, 0xf000f, RZ, 0xc0, !PT ;  /* 0x000f000f12077812 */ /* 0x000fc400078ec0ff */
[----:B------:R-:W-:Y:S02]  /*1d50*/  LOP3.LUT R2, R19, 0xf000f, RZ, 0xc0, !PT ;  /* 0x000f000f13027812 */ /* 0x000fe400078ec0ff */
[----:B------:R-:W-:Y:S02]  /*1d60*/  LOP3.LUT R3, R14, 0x3f003f, RZ, 0xc0, !PT ;  /* 0x003f003f0e037812 */ /* 0x000fe400078ec0ff */
[----:B------:R-:W-:Y:S02]  /*1d70*/  LOP3.LUT R48, R12, 0x3f003f, RZ, 0xc0, !PT ;  /* 0x003f003f0c307812 */ /* 0x000fe400078ec0ff */
[----:B------:R-:W-:Y:S02]  /*1d80*/  LOP3.LUT R14, R15, 0x3f003f, RZ, 0xc0, !PT ;  /* 0x003f003f0f0e7812 */ /* 0x000fe400078ec0ff */
[----:B------:R-:W-:Y:S02]  /*1d90*/  LOP3.LUT R45, R16, 0x300030, R45, 0xf8, !PT ;  /* 0x00300030102d7812 */ /* 0x000fe400078ef82d */
[----:B------:R-:W-:-:S02]  /*1da0*/  LOP3.LUT R35, R0, 0x300030, R35, 0xf8, !PT ;  /* 0x0030003000237812 */ /* 0x000fc400078ef823 */
[----:B------:R-:W-:Y:S02]  /*1db0*/  LOP3.LUT R36, R7, 0x300030, R36, 0xf8, !PT ;  /* 0x0030003007247812 */ /* 0x000fe400078ef824 */
        /* <DEDUP_REMOVED lines=46> */
[----:B------:R-:W-:Y:S01]  /*20a0*/  PRMT R2, RZ, 0x5410, RZ ;  /* 0x00005410ff027816 */ /* 0x000fe200000000ff */
[----:B------:R-:W-:Y:S01]  /*20b0*/  HADD2 R44, R44, -1056, -1056 ;  /* 0xe420e4202c2c7430 */ /* 0x000fe20000000000 */
[----:B------:R-:W-:Y:S01]  /*20c0*/  PRMT R0, RZ, 0x5410, RZ ;  /* 0x00005410ff007816 */ /* 0x000fe200000000ff */
        /* <DEDUP_REMOVED lines=31> */
[----:B------:R-:W0:Y:S01]  /*22c0*/  S2UR UR5, SR_CgaCtaId ;  /* 0x00000000000579c3 */ /* 0x000e220000008800 */
[----:B------:R-:W-:Y:S01]  /*22d0*/  UMOV UR4, 0x400 ;  /* 0x0000040000047882 */ /* 0x000fe20000000000 */
[----:B------:R-:W-:Y:S02]  /*22e0*/  PRMT R24, R24, 0x5410, R11 ;  /* 0x0000541018187816 */ /* 0x000fe4000000000b */
[----:B-----5:R-:W-:Y:S01]  /*22f0*/  PRMT R10, R10, 0x5410, R9 ;  /* 0x000054100a0a7816 */ /* 0x020fe20000000009 */
[----:B0-----:R-:W-:-:S09]  /*2300*/  ULEA UR4, UR5, UR4, 0x18 ;  /* 0x0000000405047291 */ /* 0x001fd2000f8ec0ff */
        /* <DEDUP_REMOVED lines=32> */
[-C--:B------:R-:W-:Y:S02]  /*2510*/  HFMA2 R2, R36, R19.reuse, R2 ;  /* 0x0000001324027231 */ /* 0x080fe40000000002 */
[----:B------:R-:W-:Y:S02]  /*2520*/  HFMA2 R19, R37, R19, R4 ;  /* 0x0000001325137231 */ /* 0x000fe40000000004 */
[----:B------:R-:W-:Y:S02]  /*2530*/  HADD2 R4, R3.H0_H0, R3.H1_H1 ;  /* 0x3000000303047230 */ /* 0x000fe40000000800 */
[----:B------:R-:W-:-:S02]  /*2540*/  HADD2 R19, R19.H0_H0, R19.H1_H1 ;  /* 0x3000001313137230 */ /* 0x000fc40000000800 */
[----:B------:R-:W-:Y:S02]  /*2550*/  HADD2 R8, R8.H0_H0, R8.H1_H1 ;  /* 0x3000000808087230 */ /* 0x000fe40000000800 */
[----:B------:R-:W-:-:S03]  /*2560*/  HADD2 R2, R2.H0_H0, R2.H1_H1 ;  /* 0x3000000202027230 */ /* 0x000fc60000000800 */
[----:B------:R-:W-:Y:S02]  /*2570*/  PRMT R8, R8, 0x5410, R4 ;  /* 0x0000541008087816 */ /* 0x000fe40000000004 */
[----:B------:R-:W-:-:S03]  /*2580*/  PRMT R2, R2, 0x5410, R19 ;  /* 0x0000541002027816 */ /* 0x000fc60000000013 */
[----:B------:R-:W-:Y:S02]  /*2590*/  HFMA2 R0, R8, R24, RZ ;  /* 0x0000001808007231 */ /* 0x000fe400000000ff */
[----:B------:R-:W-:-:S07]  /*25a0*/  HFMA2 R2, R2, R10, RZ.H0_H0 ;  /* 0x0000000a02027231 */ /* 0x000fce00000400ff */
.L_x_738:
[----:B------:R-:W-:Y:S01]  /*25b0*/  PRMT R8, RZ, 0x5410, RZ ;  /* 0x00005410ff087816 */ /* 0x000fe200000000ff */
[----:B------:R-:W-:Y:S01]  /*25c0*/  IMAD.WIDE R60, R53, 0x4, R60 ;  /* 0x00000004353c7825 */ /* 0x000fe200078e023c */
[----:B------:R-:W-:Y:S02]  /*25d0*/  PRMT R7, RZ, 0x5410, RZ ;  /* 0x00005410ff077816 */ /* 0x000fe400000000ff */
[----:B------:R-:W-:Y:S02]  /*25e0*/  PRMT R6, RZ, 0x5410, RZ ;  /* 0x00005410ff067816 */ /* 0x000fe400000000ff */
[----:B------:R-:W-:Y:S02]  /*25f0*/  PRMT R5, RZ, 0x5410, RZ ;  /* 0x00005410ff057816 */ /* 0x000fe400000000ff */
[----:B------:R-:W-:Y:S02]  /*2600*/  PRMT R4, RZ, 0x5410, RZ ;  /* 0x00005410ff047816 */ /* 0x000fe400000000ff */
[----:B------:R-:W-:Y:S01]  /*2610*/  PRMT R3, RZ, 0x5410, RZ ;  /* 0x00005410ff037816 */ /* 0x000fe200000000ff */
[----:B------:R-:W-:Y:S06]  /*2620*/  @!P2 BRA `(.L_x_739) ;  /* 0x000000080088a947 */ /* 0x000fec0003800000 */
[----:B------:R-:W-:Y:S02]  /*2630*/  PRMT R3, R58, 0x9910, RZ ;  /* 0x000099103a037816 */ /* 0x000fe400000000ff */
[----:B------:R-:W-:Y:S02]  /*2640*/  ISETP.NE.AND P3, PT, R20, 0x2, PT ;  /* 0x000000021400780c */ /* 0x000fe40003f65270 */
[----:B------:R-:W-:Y:S02]  /*2650*/  ISETP.NE.AND P1, PT, R3, RZ, PT ;  /* 0x000000ff0300720c */ /* 0x000fe40003f25270 */
[----:B------:R-:W-:Y:S02]  /*2660*/  PRMT R4, RZ, 0x5410, RZ ;  /* 0x00005410ff047816 */ /* 0x000fe400000000ff */
[----:B------:R-:W-:-:S09]  /*2670*/  PRMT R3, RZ, 0x5410, RZ ;  /* 0x00005410ff037816 */ /* 0x000fd200000000ff */
[----:B------:R-:W-:Y:S05]  /*2680*/  @!P1 BRA `(.L_x_740) ;  /* 0x0000000000bc9947 */ /* 0x000fea0003800000 */
[----:B------:R-:W0:Y:S01]  /*2690*/  S2UR UR5, SR_CgaCtaId ;  /* 0x00000000000579c3 */ /* 0x000e220000008800 */
[----:B------:R-:W-:Y:S01]  /*26a0*/  UMOV UR4, 0x400 ;  /* 0x0000040000047882 */ /* 0x000fe20000000000 */
[----:B------:R-:W-:Y:S02]  /*26b0*/  PRMT R24, R24, 0x5410, R11 ;  /* 0x0000541018187816 */ /* 0x000fe4000000000b */
[----:B-----5:R-:W-:Y:S01]  /*26c0*/  PRMT R10, R10, 0x5410, R9 ;  /* 0x000054100a0a7816 */ /* 0x020fe20000000009 */
[----:B0-----:R-:W-:-:S09]  /*26d0*/  ULEA UR4, UR5, UR4, 0x18 ;  /* 0x0000000405047291 */ /* 0x001fd2000f8ec0ff */
        /* <DEDUP_REMOVED lines=40> */
[----:B------:R-:W-:Y:S02]  /*2960*/  HFMA2 R3, R21, R24, RZ ;  /* 0x0000001815037231 */ /* 0x000fe400000000ff */
[----:B------:R-:W-:-:S07]  /*2970*/  HFMA2 R4, R4, R10, RZ.H0_H0 ;  /* 0x0000000a04047231 */ /* 0x000fce00000400ff */
.L_x_740:
[----:B------:R-:W-:Y:S02]  /*2980*/  PRMT R8, RZ, 0x5410, RZ ;  /* 0x00005410ff087816 */ /* 0x000fe400000000ff */
[----:B------:R-:W-:Y:S02]  /*2990*/  PRMT R7, RZ, 0x5410, RZ ;  /* 0x00005410ff077816 */ /* 0x000fe400000000ff */
[----:B------:R-:W-:Y:S02]  /*29a0*/  PRMT R6, RZ, 0x5410, RZ ;  /* 0x00005410ff067816 */ /* 0x000fe400000000ff */
[----:B------:R-:W-:Y:S01]  /*29b0*/  PRMT R5, RZ, 0x5410, RZ ;  /* 0x00005410ff057816 */ /* 0x000fe200000000ff */
[----:B------:R-:W-:Y:S06]  /*29c0*/  @!P3 BRA `(.L_x_739) ;  /* 0x0000000400a0b947 */ /* 0x000fec0003800000 */
[----:B------:R-:W-:Y:S02]  /*29d0*/  PRMT R5, R57, 0x9910, RZ ;  /* 0x0000991039057816 */ /* 0x000fe400000000ff */
[----:B------:R-:W-:Y:S02]  /*29e0*/  ISETP.EQ.OR P1, PT, R20, 0x3, P0 ;  /* 0x000000031400780c */ /* 0x000fe40000722670 */
[----:B------:R-:W-:Y:S02]  /*29f0*/  ISETP.NE.AND P3, PT, R5, RZ, PT ;  /* 0x000000ff0500720c */ /* 0x000fe40003f65270 */
[----:B------:R-:W-:Y:S02]  /*2a00*/  PRMT R6, RZ, 0x5410, RZ ;  /* 0x00005410ff067816 */ /* 0x000fe400000000ff */
[----:B------:R-:W-:Y:S02]  /*2a10*/  PRMT R5, RZ, 0x5410, RZ ;  /* 0x00005410ff057816 */ /* 0x000fe400000000ff */
[----:B------:R-:W-:-:S07]  /*2a20*/  PRMT R8, RZ, 0x5410, RZ ;  /* 0x00005410ff087816 */ /* 0x000fce00000000ff */
        /* <DEDUP_REMOVED lines=9> */
[----:B------:R-:W-:Y:S02]  /*2ac0*/  HFMA2 R7, R30, R16, RZ ;  /* 0x000000101e077231 */ /* 0x000fe400000000ff */
[-C--:B------:R-:W-:Y:S02]  /*2ad0*/  HFMA2 R5, R51, R17.reuse, R5 ;  /* 0x0000001133057231 */ /* 0x080fe40000000005 */
[----:B------:R-:W-:-:S02]  /*2ae0*/  HFMA2 R7, R28, R17, R7 ;  /* 0x000000111c077231 */ /* 0x000fc40000000007 */
[-C--:B------:R-:W-:Y:S02]  /*2af0*/  HFMA2 R5, R50, R18.reuse, R5 ;  /* 0x0000001232057231 */ /* 0x080fe40000000005 */
[----:B------:R-:W-:Y:S02]  /*2b00*/  HFMA2 R7, R26, R18, R7 ;  /* 0x000000121a077231 */ /* 0x000fe40000000007 */
[-C--:B------:R-:W-:Y:S02]  /*2b10*/  HFMA2 R5, R49, R19.reuse, R5 ;  /* 0x0000001331057231 */ /* 0x080fe40000000005 */
[----:B------:R-:W-:Y:S02]  /*2b20*/  HFMA2 R7, R13, R19, R7 ;  /* 0x000000130d077231 */ /* 0x000fe40000000007 */
[-C--:B-1----:R-:W-:Y:S02]  /*2b30*/  HFMA2 R5, R48, R20.reuse, R5 ;  /* 0x0000001430057231 */ /* 0x082fe40000000005 */
[----:B------:R-:W-:-:S02]  /*2b40*/  HFMA2 R7, R15, R20, R7 ;  /* 0x000000140f077231 */ /* 0x000fc40000000007 */
[-C--:B------:R-:W-:Y:S02]  /*2b50*/  HFMA2 R5, R47, R21.reuse, R5 ;  /* 0x000000152f057231 */ /* 0x080fe40000000005 */
[----:B------:R-:W-:Y:S02]  /*2b60*/  HFMA2 R7, R32, R21, R7 ;  /* 0x0000001520077231 */ /* 0x000fe40000000007 */
[----:B------:R-:W-:Y:S02]  /*2b70*/  HFMA2 R6, R46, R22, R5 ;  /* 0x000000162e067231 */ /* 0x000fe40000000005 */
[-C--:B------:R-:W-:Y:S02]  /*2b80*/  HFMA2 R5, R44, R16.reuse, RZ.H0_H0 ;  /* 0x000000102c057231 */ /* 0x080fe400000400ff */
[----:B------:R-:W-:Y:S02]  /*2b90*/  HFMA2 R16, R29, R16, RZ.H0_H0 ;  /* 0x000000101d107231 */ /* 0x000fe400000400ff */
        /* <DEDUP_REMOVED lines=8> */
[----:B------:R-:W-:Y:S02]  /*2c20*/  HADD2 R6, R6.H0_H0, R6.H1_H1 ;  /* 0x3000000606067230 */ /* 0x000fe40000000800 */
[----:B------:R-:W-:Y:S02]  /*2c30*/  HFMA2 R16, R14, R20, R16 ;  /* 0x000000140e107231 */ /* 0x000fe40000000010 */
[----:B------:R-:W-:Y:S02]  /*2c40*/  HFMA2 R5, R41, R19, R5 ;  /* 0x0000001329057231 */ /* 0x000fe40000000005 */
[----:B------:R-:W-:Y:S02]  /*2c50*/  HFMA2 R16, R34, R21, R16 ;  /* 0x0000001522107231 */ /* 0x000fe40000000010 */
[----:B------:R-:W-:-:S02]  /*2c60*/  HADD2 R7, R7.H0_H0, R7.H1_H1 ;  /* 0x3000000707077230 */ /* 0x000fc40000000800 */
[----:B------:R-:W-:Y:S02]  /*2c70*/  HFMA2 R5, R40, R20, R5 ;  /* 0x0000001428057231 */ /* 0x000fe40000000005 */
[----:B------:R-:W-:-:S04]  /*2c80*/  HFMA2 R16, R33, R22, R16 ;  /* 0x0000001621107231 */ /* 0x000fc80000000010 */
[----:B------:R-:W-:-:S04]  /*2c90*/  HFMA2 R16, R37, R23, R16 ;  /* 0x0000001725107231 */ /* 0x000fc80000000010 */
[----:B------:R-:W-:Y:S02]  /*2ca0*/  HADD2 R16, R16.H0_H0, R16.H1_H1 ;  /* 0x3000001010107230 */ /* 0x000fe40000000800 */
[----:B------:R-:W-:-:S03]  /*2cb0*/  HFMA2 R5, R39, R21, R5 ;  /* 0x0000001527057231 */ /* 0x000fc60000000005 */
[----:B------:R-:W-:Y:S01]  /*2cc0*/  PRMT R7, R7, 0x5410, R16 ;  /* 0x0000541007077816 */ /* 0x000fe20000000010 */
[----:B------:R-:W-:-:S04]  /*2cd0*/  HFMA2 R5, R38, R22, R5 ;  /* 0x0000001626057231 */ /* 0x000fc80000000005 */
[----:B------:R-:W-:-:S04]  /*2ce0*/  HFMA2 R5, R35, R23, R5 ;  /* 0x0000001723057231 */ /* 0x000fc80000000005 */
[----:B------:R-:W-:-:S05]  /*2cf0*/  HADD2 R5, R5.H0_H0, R5.H1_H1 ;  /* 0x3000000505057230 */ /* 0x000fca0000000800 */
[----:B------:R-:W-:-:S05]  /*2d00*/  PRMT R6, R6, 0x5410, R5 ;  /* 0x0000541006067816 */ /* 0x000fca0000000005 */
[----:B------:R-:W-:Y:S02]  /*2d10*/  HFMA2 R5, R6, R24, RZ ;  /* 0x0000001806057231 */ /* 0x000fe400000000ff */
[----:B------:R-:W-:-:S07]  /*2d20*/  HFMA2 R6, R7, R10, RZ.H0_H0 ;  /* 0x0000000a07067231 */ /* 0x000fce00000400ff */
.L_x_741:
[----:B------:R-:W-:Y:S01]  /*2d30*/  PRMT R7, RZ, 0x5410, RZ ;  /* 0x00005410ff077816 */ /* 0x000fe200000000ff */
[----:B------:R-:W-:Y:S06]  /*2d40*/  @P1 BRA `(.L_x_739) ;  /* 0x0000000000c01947 */ /* 0x000fec0003800000 */
[----:B------:R-:W0:Y:S01]  /*2d50*/  S2UR UR5, SR_CgaCtaId ;  /* 0x00000000000579c3 */ /* 0x000e220000008800 */
[----:B------:R-:W-:Y:S01]  /*2d60*/  UMOV UR4, 0x400 ;  /* 0x0000040000047882 */ /* 0x000fe20000000000 */
[----:B------:R-:W-:Y:S01]  /*2d70*/  IMAD.MOV.U32 R59, RZ, RZ, R29 ;  /* 0x000000ffff3b7224 */ /* 0x000fe200078e001d */
        /* <DEDUP_REMOVED lines=45> */
.L_x_739:
[C---:B------:R-:W-:Y:S01]  /*3050*/  IMAD.WIDE R20, R53.reuse, 0x4, R60 ;  /* 0x0000000435147825 */ /* 0x040fe200078e023c */
[----:B------:R-:W2:Y:S03]  /*3060*/  LDG.E.128.CONSTANT R12, desc[UR6][R60.64] ;  /* 0x000000063c0c7981 */ /* 0x000ea6000c1e9d00 */
[----:B------:R-:W-:Y:S02]  /*3070*/  IMAD.WIDE R16, R53, 0x4, R20 ;  /* 0x0000000435107825 */ /* 0x000fe400078e0214 */
[----:B------:R-:W3:Y:S04]  /*3080*/  LDG.E.128.CONSTANT R20, desc[UR6][R20.64] ;  /* 0x0000000614147981 */ /* 0x000ee8000c1e9d00 */
[----:B------:R-:W4:Y:S01]  /*3090*/  LDG.E.128.CONSTANT R16, desc[UR6][R16.64] ;  /* 0x0000000610107981 */ /* 0x000f22000c1e9d00 */
[----:B--2---:R-:W-:-:S02]  /*30a0*/  SHF.R.U32.HI R33, RZ, 0xc, R15 ;  /* 0x0000000cff217819 */ /* 0x004fc4000001160f */
[--C-:B------:R-:W-:Y:S02]  /*30b0*/  SHF.R.U32.HI R26, RZ, 0xc, R13.reuse ;  /* 0x0000000cff1a7819 */ /* 0x100fe4000001160d */
[----:B------:R-:W-:Y:S02]  /*30c0*/  SHF.R.U32.HI R25, RZ, 0xc, R12 ;  /* 0x0000000cff197819 */ /* 0x000fe4000001160c */
[----:B------:R-:W-:Y:S02]  /*30d0*/  LOP3.LUT R44, R13, 0x3f003f, RZ, 0xc0, !PT ;  /* 0x003f003f0d2c7812 */ /* 0x000fe400078ec0ff */
[----:B------:R-:W-:Y:S02]  /*30e0*/  SHF.R.U32.HI R27, RZ, 0x6, R13 ;  /* 0x00000006ff1b7819 */ /* 0x000fe4000001160d */
[----:B------:R-:W-:Y:S02]  /*30f0*/  LOP3.LUT R30, R14, 0x3f003f, RZ, 0xc0, !PT ;  /* 0x003f003f0e1e7812 */ /* 0x000fe400078ec0ff */
[----:B----4-:R-:W-:-:S02]  /*3100*/  SHF.R.U32.HI R46, RZ, 0x8, R16 ;  /* 0x00000008ff2e7819 */ /* 0x010fc40000011610 */
[----:B------:R-:W-:Y:S02]  /*3110*/  LOP3.LUT R48, R16, 0x3f003f, RZ, 0xc0, !PT ;  /* 0x003f003f10307812 */ /* 0x000fe400078ec0ff */
[--C-:B------:R-:W-:Y:S02]  /*3120*/  SHF.R.U32.HI R47, RZ, 0x6, R16.reuse ;  /* 0x00000006ff2f7819 */ /* 0x100fe40000011610 */
[----:B------:R-:W-:Y:S02]  /*3130*/  SHF.R.U32.HI R45, RZ, 0xa, R16 ;  /* 0x0000000aff2d7819 */ /* 0x000fe40000011610 */
[--C-:B------:R-:W-:Y:S02]  /*3140*/  SHF.R.U32.HI R28, RZ, 0x6, R14.reuse ;  /* 0x00000006ff1c7819 */ /* 0x100fe4000001160e */
[----:B------:R-:W-:Y:S02]  /*3150*/  SHF.R.U32.HI R31, RZ, 0xc, R14 ;  /* 0x0000000cff1f7819 */ /* 0x000fe4000001160e */
[----:B------:R-:W-:-:S02]  /*3160*/  SHF.R.U32.HI R38, RZ, 0x8, R17 ;  /* 0x00000008ff267819 */ /* 0x000fc40000011611 */
[----:B------:R-:W-:Y:S02]  /*3170*/  LOP3.LUT R40, R17, 0x3f003f, RZ, 0xc0, !PT ;  /* 0x003f003f11287812 */ /* 0x000fe400078ec0ff */
[--C-:B------:R-:W-:Y:S02]  /*3180*/  SHF.R.U32.HI R39, RZ, 0x6, R17.reuse ;  /* 0x00000006ff277819 */ /* 0x100fe40000011611 */
[----:B------:R-:W-:Y:S02]  /*3190*/  SHF.R.U32.HI R35, RZ, 0xa, R17 ;  /* 0x0000000aff237819 */ /* 0x000fe40000011611 */
[--C-:B------:R-:W-:Y:S02]  /*31a0*/  SHF.R.U32.HI R16, RZ, 0x8, R18.reuse ;  /* 0x00000008ff107819 */ /* 0x100fe40000011612 */
[----:B------:R-:W-:Y:S02]  /*31b0*/  LOP3.LUT R13, R18, 0x3f003f, RZ, 0xc0, !PT ;  /* 0x003f003f120d7812 */ /* 0x000fe400078ec0ff */
[----:B------:R-:W-:-:S02]  /*31c0*/  SHF.R.U32.HI R32, RZ, 0x6, R18 ;  /* 0x00000006ff207819 */ /* 0x000fc40000011612 */
[----:B------:R-:W-:Y:S02]  /*31d0*/  SHF.R.U32.HI R36, RZ, 0xa, R18 ;  /* 0x0000000aff247819 */ /* 0x000fe40000011612 */
[----:B------:R-:W-:Y:S02]  /*31e0*/  LOP3.LUT R43, R15, 0x3f003f, RZ, 0xc0, !PT ;  /* 0x003f003f0f2b7812 */ /* 0x000fe400078ec0ff */
[----:B------:R-:W-:Y:S02]  /*31f0*/  SHF.R.U32.HI R14, RZ, 0x6, R15 ;  /* 0x00000006ff0e7819 */ /* 0x000fe4000001160f */
[----:B------:R-:W-:Y:S02]  /*3200*/  SHF.R.U32.HI R17, RZ, 0x8, R19 ;  /* 0x00000008ff117819 */ /* 0x000fe40000011613 */
[----:B------:R-:W-:Y:S02]  /*3210*/  LOP3.LUT R18, R33, 0xf000f, RZ, 0xc0, !PT ;  /* 0x000f000f21127812 */ /* 0x000fe400078ec0ff */
[----:B------:R-:W-:-:S02]  /*3220*/  LOP3.LUT R15, R26, 0xf000f, RZ, 0xc0, !PT ;  /* 0x000f000f1a0f7812 */ /* 0x000fc400078ec0ff */
[----:B------:R-:W-:Y:S02]  /*3230*/  LOP3.LUT R25, R25, 0xf000f, RZ, 0xc0, !PT ;  /* 0x000f000f19197812 */ /* 0x000fe400078ec0ff */
[----:B------:R-:W-:Y:S02]  /*3240*/  LOP3.LUT R33, R18, 0x300030, R17, 0xf8, !PT ;  /* 0x0030003012217812 */ /* 0x000fe400078ef811 */
[----:B------:R-:W-:Y:S02]  /*3250*/  LOP3.LUT R31, R31, 0xf000f, RZ, 0xc0, !PT ;  /* 0x000f000f1f1f7812 */ /* 0x000fe400078ec0ff */
[----:B------:R-:W-:Y:S02]  /*3260*/  LOP3.LUT R38, R15, 0x300030, R38, 0xf8, !PT ;  /* 0x003000300f267812 */ /* 0x000fe400078ef826 */
[----:B---3--:R-:W-:Y:S02]  /*3270*/  LOP3.LUT R42, R21, 0x3f003f, RZ, 0xc0, !PT ;  /* 0x003f003f152a7812 */ /* 0x008fe400078ec0ff */
[----:B------:R-:W-:-:S02]  /*3280*/  SHF.R.U32.HI R41, RZ, 0x6, R21 ;  /* 0x00000006ff297819 */ /* 0x000fc40000011615 */
[----:B------:R-:W-:Y:S02]  /*3290*/  SHF.R.U32.HI R17, RZ, 0xc, R21 ;  /* 0x0000000cff117819 */ /* 0x000fe40000011615 */
[----:B------:R-:W-:Y:S02]  /*32a0*/  LOP3.LUT R46, R25, 0x300030, R46, 0xf8, !PT ;  /* 0x00300030192e7812 */ /* 0x000fe400078ef82e */
[----:B------:R-:W-:Y:S02]  /*32b0*/  LOP3.LUT R50, R20, 0x3f003f, RZ, 0xc0, !PT ;  /* 0x003f003f14327812 */ /* 0x000fe400078ec0ff */
[--C-:B------:R-:W-:Y:S02]  /*32c0*/  SHF.R.U32.HI R49, RZ, 0x6, R20.reuse ;  /* 0x00000006ff317819 */ /* 0x100fe40000011614 */
[----:B------:R-:W-:Y:S02]  /*32d0*/  SHF.R.U32.HI R15, RZ, 0xc, R20 ;  /* 0x0000000cff0f7819 */ /* 0x000fe40000011614 */
[----:B------:R-:W-:-:S02]  /*32e0*/  LOP3.LUT R26, R22, 0x3f003f, RZ, 0xc0, !PT ;  /* 0x003f003f161a7812 */ /* 0x000fc400078ec0ff */
[--C-:B------:R-:W-:Y:S02]  /*32f0*/  SHF.R.U32.HI R21, RZ, 0x6, R22.reuse ;  /* 0x00000006ff157819 */ /* 0x100fe40000011616 */
[----:B------:R-:W-:Y:S02]  /*3300*/  SHF.R.U32.HI R22, RZ, 0xc, R22 ;  /* 0x0000000cff167819 */ /* 0x000fe40000011616 */
[----:B------:R-:W-:Y:S02]  /*3310*/  LOP3.LUT R25, R23, 0x3f003f, RZ, 0xc0, !PT ;  /* 0x003f003f17197812 */ /* 0x000fe400078ec0ff */
[--C-:B------:R-:W-:Y:S02]  /*3320*/  SHF.R.U32.HI R20, RZ, 0x6, R23.reuse ;  /* 0x00000006ff147819 */ /* 0x100fe40000011617 */
[----:B------:R-:W-:Y:S02]  /*3330*/  SHF.R.U32.HI R23, RZ, 0xc, R23 ;  /* 0x0000000cff177819 */ /* 0x000fe40000011617 */
[----:B------:R-:W-:-:S02]  /*3340*/  LOP3.LUT R31, R31, 0x300030, R16, 0xf8, !PT ;  /* 0x003000301f1f7812 */ /* 0x000fc400078ef810 */
[----:B------:R-:W-:Y:S02]  /*3350*/  LOP3.LUT R16, R15, 0xf000f, RZ, 0xc0, !PT ;  /* 0x000f000f0f107812 */ /* 0x000fe400078ec0ff */
[----:B------:R-:W-:Y:S02]  /*3360*/  LOP3.LUT R15, R22, 0xf000f, RZ, 0xc0, !PT ;  /* 0x000f000f160f7812 */ /* 0x000fe400078ec0ff */
[----:B------:R-:W-:Y:S02]  /*3370*/  SHF.R.U32.HI R29, RZ, 0x6, R12 ;  /* 0x00000006ff1d7819 */ /* 0x000fe4000001160c */
[--C-:B------:R-:W-:Y:S02]  /*3380*/  SHF.R.U32.HI R34, RZ, 0x6, R19.reuse ;  /* 0x00000006ff227819 */ /* 0x100fe40000011613 */
[----:B------:R-:W-:Y:S02]  /*3390*/  SHF.R.U32.HI R37, RZ, 0xa, R19 ;  /* 0x0000000aff257819 */ /* 0x000fe40000011613 */
        /* <DEDUP_REMOVED lines=104> */
[-C--:B------:R-:W-:Y:S02]  /*3a20*/  HFMA2 R59, R46, R18.reuse, R59 ;  /* 0x000000122e3b7231 */ /* 0x080fe4000000003b */
[----:B------:R-:W-:Y:S02]  /*3a30*/  HFMA2 R60, R38, R18, R60 ;  /* 0x00000012263c7231 */ /* 0x000fe4000000003c */
[-C--:B------:R-:W-:Y:S02]  /*3a40*/  HFMA2 R59, R45, R19.reuse, R59 ;  /* 0x000000132d3b7231 */ /* 0x080fe4000000003b */
[----:B------:R-:W-:-:S02]  /*3a50*/  HFMA2 R60, R35, R19, R60 ;  /* 0x00000013233c7231 */ /* 0x000fc4000000003c */
        /* <DEDUP_REMOVED lines=24> */
.L_x_742:
[----:B------:R-:W-:Y:S05]  /*3be0*/  @!P2 BRA `(.L_x_737) ;  /* 0x000000080068a947 */ /* 0x000fea0003800000 */
[----:B------:R-:W-:-:S04]  /*3bf0*/  PRMT R12, R58, 0x9910, RZ ;  /* 0x000099103a0c7816 */ /* 0x000fc800000000ff */
[----:B------:R-:W-:-:S13]  /*3c00*/  ISETP.NE.AND P1, PT, R12, RZ, PT ;  /* 0x000000ff0c00720c */ /* 0x000fda0003f25270 */
        /* <DEDUP_REMOVED lines=48> */
.L_x_743:
[----:B------:R-:W-:-:S05]  /*3f10*/  IMAD R13, R55, -0x4, R54 ;  /* 0xfffffffc370d7824 */ /* 0x000fca00078e0236 */
[----:B------:R-:W-:-:S13]  /*3f20*/  ISETP.NE.AND P1, PT, R13, 0x2, PT ;  /* 0x000000020d00780c */ /* 0x000fda0003f25270 */
[----:B------:R-:W-:Y:S05]  /*3f30*/  @!P1 BRA `(.L_x_737) ;  /* 0x0000000400949947 */ /* 0x000fea0003800000 */
[----:B------:R-:W-:Y:S02]  /*3f40*/  PRMT R12, R57, 0x9910, RZ ;  /* 0x00009910390c7816 */ /* 0x000fe400000000ff */
[----:B------:R-:W-:Y:S02]  /*3f50*/  ISETP.EQ.OR P0, PT, R13, 0x3, P0 ;  /* 0x000000030d00780c */ /* 0x000fe40000702670 */
        /* <DEDUP_REMOVED lines=13> */
[----:B------:R-:W-:-:S04]  /*4030*/  HFMA2 R58, R42, R14, R58 ;  /* 0x0000000e2a3a7231 */ /* 0x000fc8000000003a */
[----:B------:R-:W-:Y:S02]  /*4040*/  HFMA2 R58, R41, R15, R58 ;  /* 0x0000000f293a7231 */ /* 0x000fe4000000003a */
[----:B------:R-:W-:Y:S02]  /*4050*/  HFMA2 R57, R50, R14, R57 ;  /* 0x0000000e32397231 */ /* 0x000fe40000000039 */
[----:B-1----:R-:W-:-:S04]  /*4060*/  HFMA2 R58, R40, R16, R58 ;  /* 0x00000010283a7231 */ /* 0x002fc8000000003a */
[----:B------:R-:W-:Y:S02]  /*4070*/  HFMA2 R58, R39, R17, R58 ;  /* 0x00000011273a7231 */ /* 0x000fe4000000003a */
[----:B------:R-:W-:Y:S02]  /*4080*/  HFMA2 R57, R49, R15, R57 ;  /* 0x0000000f31397231 */ /* 0x000fe40000000039 */
[----:B------:R-:W-:Y:S02]  /*4090*/  HFMA2 R59, R38, R18, R58 ;  /* 0x00000012263b7231 */ /* 0x000fe4000000003a */
[----:B------:R-:W-:-:S04]  /*40a0*/  HFMA2 R57, R48, R16, R57 ;  /* 0x0000001030397231 */ /* 0x000fc80000000039 */
[----:B------:R-:W-:-:S04]  /*40b0*/  HFMA2 R57, R47, R17, R57 ;  /* 0x000000112f397231 */ /* 0x000fc80000000039 */
[----:B------:R-:W-:-:S04]  /*40c0*/  HFMA2 R57, R46, R18, R57 ;  /* 0x000000122e397231 */ /* 0x000fc80000000039 */
[-C--:B------:R-:W-:Y:S02]  /*40d0*/  HFMA2 R58, R45, R19.reuse, R57 ;  /* 0x000000132d3a7231 */ /* 0x080fe40000000039 */
[----:B------:R-:W-:Y:S02]  /*40e0*/  HFMA2 R57, R35, R19, R59 ;  /* 0x0000001323397231 */ /* 0x000fe4000000003b */
[-C--:B------:R-:W-:Y:S02]  /*40f0*/  HFMA2 R59, R30, R12.reuse, RZ ;  /* 0x0000000c1e3b7231 */ /* 0x080fe400000000ff */
[----:B------:R-:W-:Y:S02]  /*4100*/  HFMA2 R12, R29, R12, RZ.H0_H0 ;  /* 0x0000000c1d0c7231 */ /* 0x000fe400000400ff */
[----:B------:R-:W-:Y:S02]  /*4110*/  HADD2 R57, R57.H0_H0, R57.H1_H1 ;  /* 0x3000003939397230 */ /* 0x000fe40000000800 */
[----:B------:R-:W-:-:S02]  /*4120*/  HFMA2 R12, R27, R13, R12 ;  /* 0x0000000d1b0c7231 */ /* 0x000fc4000000000c */
[----:B------:R-:W-:Y:S02]  /*4130*/  HFMA2 R59, R28, R13, R59 ;  /* 0x0000000d1c3b7231 */ /* 0x000fe4000000003b */
[-C--:B------:R-:W-:Y:S02]  /*4140*/  HFMA2 R12, R25, R14.reuse, R12 ;  /* 0x0000000e190c7231 */ /* 0x080fe4000000000c */
[----:B------:R-:W-:Y:S02]  /*4150*/  HADD2 R58, R58.H0_H0, R58.H1_H1 ;  /* 0x3000003a3a3a7230 */ /* 0x000fe40000000800 */
[----:B------:R-:W-:Y:S02]  /*4160*/  HFMA2 R12, R20, R15, R12 ;  /* 0x0000000f140c7231 */ /* 0x000fe4000000000c */
[----:B------:R-:W-:Y:S02]  /*4170*/  HFMA2 R59, R26, R14, R59 ;  /* 0x0000000e1a3b7231 */ /* 0x000fe4000000003b */
[----:B------:R-:W-:Y:S01]  /*4180*/  HFMA2 R12, R22, R16, R12 ;  /* 0x00000010160c7231 */ /* 0x000fe2000000000c */
[----:B------:R-:W-:-:S03]  /*4190*/  PRMT R58, R58, 0x5410, R57 ;  /* 0x000054103a3a7816 */ /* 0x000fc60000000039 */
[----:B------:R-:W-:Y:S02]  /*41a0*/  HFMA2 R12, R34, R17, R12 ;  /* 0x00000011220c7231 */ /* 0x000fe4000000000c */
[----:B------:R-:W-:Y:S02]  /*41b0*/  HFMA2 R59, R21, R15, R59 ;  /* 0x0000000f153b7231 */ /* 0x000fe4000000003b */
[----:B------:R-:W-:Y:S02]  /*41c0*/  HFMA2 R12, R33, R18, R12 ;  /* 0x00000012210c7231 */ /* 0x000fe4000000000c */
[----:B------:R-:W-:Y:S02]  /*41d0*/  HFMA2 R5, R58, R24, R5 ;  /* 0x000000183a057231 */ /* 0x000fe40000000005 */
[----:B------:R-:W-:Y:S02]  /*41e0*/  HFMA2 R12, R37, R19, R12 ;  /* 0x00000013250c7231 */ /* 0x000fe4000000000c */
[----:B------:R-:W-:-:S02]  /*41f0*/  HFMA2 R59, R23, R16, R59 ;  /* 0x00000010173b7231 */ /* 0x000fc4000000003b */
[----:B------:R-:W-:Y:S02]  /*4200*/  HADD2 R12, R12.H0_H0, R12.H1_H1 ;  /* 0x3000000c0c0c7230 */ /* 0x000fe40000000800 */
[----:B------:R-:W-:-:S04]  /*4210*/  HFMA2 R59, R32, R17, R59 ;  /* 0x00000011203b7231 */ /* 0x000fc8000000003b */
[----:B------:R-:W-:-:S04]  /*4220*/  HFMA2 R59, R31, R18, R59 ;  /* 0x000000121f3b7231 */ /* 0x000fc8000000003b */
[----:B------:R-:W-:-:S04]  /*4230*/  HFMA2 R59, R36, R19, R59 ;  /* 0x00000013243b7231 */ /* 0x000fc8000000003b */
[----:B------:R-:W-:-:S05]  /*4240*/  HADD2 R59, R59.H0_H0, R59.H1_H1 ;  /* 0x3000003b3b3b7230 */ /* 0x000fca0000000800 */
[----:B------:R-:W-:-:S05]  /*4250*/  PRMT R59, R59, 0x5410, R12 ;  /* 0x000054103b3b7816 */ /* 0x000fca000000000c */
[----:B------:R-:W-:-:S07]  /*4260*/  HFMA2 R6, R59, R10, R6 ;  /* 0x0000000a3b067231 */ /* 0x000fce0000000006 */
.L_x_744:
[----:B------:R-:W-:Y:S05]  /*4270*/  @P0 BRA `(.L_x_737) ;  /* 0x0000000000c40947 */ /* 0x000fea0003800000 */
[----:B------:R-:W0:Y:S01]  /*4280*/  S2UR UR5, SR_CgaCtaId ;  /* 0x00000000000579c3 */ /* 0x000e220000008800 */
[----:B------:R-:W-:Y:S01]  /*4290*/  UMOV UR4, 0x400 ;  /* 0x0000040000047882 */ /* 0x000fe20000000000 */
[----:B------:R-:W-:Y:S01]  /*42a0*/  IMAD.MOV.U32 R57, RZ, RZ, R30 ;  /* 0x000000ffff397224 */ /* 0x000fe200078e001e */
[----:B------:R-:W-:Y:S02]  /*42b0*/  MOV R59, R29 ;  /* 0x0000001d003b7202 */ /* 0x000fe40000000f00 */
        /* <DEDUP_REMOVED lines=45> */
.L_x_737:
[----:B-----5:R-:W0:Y:S01]  /*4590*/  S2R R9, SR_TID.X ;  /* 0x0000000000097919 */ /* 0x020e220000002100 */
[----:B------:R-:W1:Y:S01]  /*45a0*/  LDC.64 R10, c[0x0][0x3a0] ;  /* 0x0000e800ff0a7b82 */ /* 0x000e620000000a00 */
[----:B------:R-:W-:Y:S02]  /*45b0*/  IMAD.SHL.U32 R55, R55, 0x4, RZ ;  /* 0x0000000437377824 */ /* 0x000fe400078e00ff */
[----:B0-----:R-:W-:-:S05]  /*45c0*/  IMAD R12, R56, 0x20, R9 ;  /* 0x00000020380c7824 */ /* 0x001fca00078e0209 */
[----:B------:R-:W-:-:S05]  /*45d0*/  SHF.L.U32 R12, R12, 0x2, RZ ;  /* 0x000000020c0c7819 */ /* 0x000fca00000006ff */
[----:B------:R-:W-:-:S04]  /*45e0*/  IMAD R9, R55, R53, R12 ;  /* 0x0000003537097224 */ /* 0x000fc800078e020c */
[----:B-1----:R-:W-:-:S04]  /*45f0*/  IMAD.WIDE R10, R9, 0x2, R10 ;  /* 0x00000002090a7825 */ /* 0x002fc800078e020a */
[----:B------:R-:W-:-:S05]  /*4600*/  IMAD.MOV.U32 R9, RZ, RZ, R0 ;  /* 0x000000ffff097224 */ /* 0x000fca00078e0000 */
[----:B------:R0:W-:Y:S01]  /*4610*/  ATOM.E.ADD.F16x2.RN.STRONG.GPU P1, RZ, desc[UR6][R10.64], R9 ;  /* 0x800000090aff79a2 */ /* 0x0001e2000c12e106 */
[----:B------:R-:W-:Y:S01]  /*4620*/  IMAD.IADD R54, R54, 0x1, -R55 ;  /* 0x0000000136367824 */ /* 0x000fe200078e0a37 */
[----:B------:R-:W-:Y:S04]  /*4630*/  BSSY.RECONVERGENT B0, `(.L_x_745) ;  /* 0x000000f000007945 */ /* 0x000fe80003800200 */
[----:B------:R-:W-:Y:S01]  /*4640*/  ISETP.NE.AND P0, PT, R54, 0x1, PT ;  /* 0x000000013600780c */ /* 0x000fe20003f05270 */
[----:B0-----:R-:W-:-:S12]  /*4650*/  @P1 BRA `(.L_x_746) ;  /* 0x0000000000301947 */ /* 0x001fd80003800000 */
[----:B------:R-:W0:Y:S02]  /*4660*/  QSPC.E.S P1, RZ, [R10] ;  /* 0x000000000aff73aa */ /* 0x000e240000020500 */
[----:B0-----:R-:W-:Y:S05]  /*4670*/  @!P1 BRA `(.L_x_747) ;  /* 0x00000000001c9947 */ /* 0x001fea0003800000 */
[----:B------:R-:W-:-:S04]  /*4680*/  MOV R12, R10 ;  /* 0x0000000a000c7202 */ /* 0x000fc80000000f00 */
[----:B------:R-:W-:-:S07]  /*4690*/  MOV R12, R12 ;  /* 0x0000000c000c7202 */ /* 0x000fce0000000f00 */
.L_x_748:
[----:B------:R-:W0:Y:S02]  /*46a0*/  LDS R14, [R12] ;  /* 0x000000000c0e7984 */ /* 0x000e240000000800 */
[----:B0-----:R-:W-:-:S05]  /*46b0*/  HADD2 R15, R14, R0 ;  /* 0x000000000e0f7230 */ /* 0x001fca0000000000 */
[----:B------:R-:W0:Y:S02]  /*46c0*/  ATOMS.CAST.SPIN P1, [R12], R14, R15 ;  /* 0x0000000e0c00758d */ /* 0x000e24000182000f */
[----:B0-----:R-:W-:Y:S05]  /*46d0*/  @!P1 BRA `(.L_x_748) ;  /* 0xfffffffc00f09947 */ /* 0x001fea000383ffff */
[----:B------:R-:W-:Y:S05]  /*46e0*/  BRA `(.L_x_746) ;  /* 0x00000000000c7947 */ /* 0x000fea0003800000 */
.L_x_747:
[----:B------:R-:W2:Y:S02]  /*46f0*/  LD.E R0, desc[UR6][R10.64] ;  /* 0x000000060a007980 */ /* 0x000ea4000c101900 */
[----:B--2---:R-:W-:-:S05]  /*4700*/  IMAD.IADD R9, R9, 0x1, R0 ;  /* 0x0000000109097824 */ /* 0x004fca00078e0200 */
[----:B------:R0:W-:Y:S02]  /*4710*/  ST.E desc[UR6][R10.64], R9 ;  /* 0x000000090a007985 */ /* 0x0001e4000c101906 */
.L_x_746:
[----:B------:R-:W-:Y:S05]  /*4720*/  BSYNC.RECONVERGENT B0 ;  /* 0x0000000000007941 */ /* 0x000fea0003800200 */
.L_x_745:
[----:B------:R1:W-:Y:S01]  /*4730*/  ATOM.E.ADD.F16x2.RN.STRONG.GPU P1, RZ, desc[UR6][R10.64+0x4], R2 ;  /* 0x800004020aff79a2 */ /* 0x0003e2000c12e106 */
[----:B------:R-:W-:Y:S04]  /*4740*/  BSSY.RECONVERGENT B0, `(.L_x_749) ;  /* 0x000000e000007945 */ /* 0x000fe80003800200 */
[----:B-1----:R-:W-:Y:S05]  /*4750*/  @P1 BRA `(.L_x_750) ;  /* 0x0000000000301947 */ /* 0x002fea0003800000 */
[----:B------:R-:W1:Y:S02]  /*4760*/  QSPC.E.S P1, RZ, [R10+0x4] ;  /* 0x000004000aff73aa */ /* 0x000e640000020500 */
[----:B-1----:R-:W-:Y:S05]  /*4770*/  @!P1 BRA `(.L_x_751) ;  /* 0x00000000001c9947 */ /* 0x002fea0003800000 */
[----:B------:R-:W-:-:S05]  /*4780*/  IMAD.MOV.U32 R12, RZ, RZ, R10 ;  /* 0x000000ffff0c7224 */ /* 0x000fca00078e000a */
[----:B------:R-:W-:-:S07]  /*4790*/  MOV R12, R12 ;  /* 0x0000000c000c7202 */ /* 0x000fce0000000f00 */
.L_x_752:
[----:B------:R-:W1:Y:S02]  /*47a0*/  LDS R14, [R12+0x4] ;  /* 0x000004000c0e7984 */ /* 0x000e640000000800 */
[----:B-1----:R-:W-:-:S05]  /*47b0*/  HFMA2 R15, R14, 1, 1, R2 ;  /* 0x3c003c000e0f7831 */ /* 0x002fca0000000002 */
[----:B------:R-:W1:Y:S02]  /*47c0*/  ATOMS.CAST.SPIN P1, [R12+0x4], R14, R15 ;  /* 0x0000040e0c00758d */ /* 0x000e64000182000f */
[----:B-1----:R-:W-:Y:S05]  /*47d0*/  @!P1 BRA `(.L_x_752) ;  /* 0xfffffffc00f09947 */ /* 0x002fea000383ffff */
[----:B------:R-:W-:Y:S05]  /*47e0*/  BRA `(.L_x_750) ;  /* 0x00000000000c7947 */ /* 0x000fea0003800000 */
.L_x_751:
[----:B------:R-:W0:Y:S02]  /*47f0*/  LD.E R0, desc[UR6][R10.64+0x4] ;  /* 0x000004060a007980 */ /* 0x000e24000c101900 */
[----:B0-----:R-:W-:-:S05]  /*4800*/  IADD3 R9, PT, PT, R2, R0, RZ ;  /* 0x0000000002097210 */ /* 0x001fca0007ffe0ff */
[----:B------:R1:W-:Y:S02]  /*4810*/  ST.E desc[UR6][R10.64+0x4], R9 ;  /* 0x000004090a007985 */ /* 0x0003e4000c101906 */
.L_x_750:
[----:B------:R-:W-:Y:S05]  /*4820*/  BSYNC.RECONVERGENT B0 ;  /* 0x0000000000007941 */ /* 0x000fea0003800200 */
.L_x_749:
[----:B------:R-:W-:Y:S05]  /*4830*/  @!P0 EXIT ;  /* 0x000000000000894d */ /* 0x000fea0003800000 */
[----:B01----:R-:W-:-:S05]  /*4840*/  IMAD.WIDE R10, R53, 0x2, R10 ;  /* 0x00000002350a7825 */ /* 0x003fca00078e020a */
[----:B------:R0:W-:Y:S01]  /*4850*/  ATOM.E.ADD.F16x2.RN.STRONG.GPU P0, RZ, desc[UR6][R10.64], R3 ;  /* 0x800000030aff79a2 */ /* 0x0001e2000c10e106 */
[----:B------:R-:W-:Y:S04]  /*4860*/  BSSY.RECONVERGENT B0, `(.L_x_753) ;  /* 0x000000f000007945 */ /* 0x000fe80003800200 */
[----:B0-----:R-:W-:Y:S05]  /*4870*/  @P0 BRA `(.L_x_754) ;  /* 0x0000000000340947 */ /* 0x001fea0003800000 */
[----:B------:R-:W0:Y:S02]  /*4880*/  QSPC.E.S P0, RZ, [R10] ;  /* 0x000000000aff73aa */ /* 0x000e240000000500 */
[----:B0-----:R-:W-:Y:S05]  /*4890*/  @!P0 BRA `(.L_x_755) ;  /* 0x0000000000208947 */ /* 0x001fea0003800000 */
[----:B------:R-:W-:Y:S02]  /*48a0*/  IMAD.MOV.U32 R12, RZ, RZ, R10 ;  /* 0x000000ffff0c7224 */ /* 0x000fe400078e000a */
[----:B------:R-:W-:-:S03]  /*48b0*/  IMAD.MOV.U32 R9, RZ, RZ, R3 ;  /* 0x000000ffff097224 */ /* 0x000fc600078e0003 */
[----:B------:R-:W-:-:S07]  /*48c0*/  MOV R12, R12 ;  /* 0x0000000c000c7202 */ /* 0x000fce0000000f00 */
.L_x_756:
[----:B------:R-:W0:Y:S02]  /*48d0*/  LDS R2, [R12] ;  /* 0x000000000c027984 */ /* 0x000e240000000800 */
[----:B0-----:R-:W-:-:S05]  /*48e0*/  HADD2 R3, R2, R9 ;  /* 0x0000000902037230 */ /* 0x001fca0000000000 */
[----:B------:R-:W0:Y:S02]  /*48f0*/  ATOMS.CAST.SPIN P0, [R12], R2, R3 ;  /* 0x000000020c00758d */ /* 0x000e240001800003 */
[----:B0-----:R-:W-:Y:S05]  /*4900*/  @!P0 BRA `(.L_x_756) ;  /* 0xfffffffc00f08947 */ /* 0x001fea000383ffff */
[----:B------:R-:W-:Y:S05]  /*4910*/  BRA `(.L_x_754) ;  /* 0x00000000000c7947 */ /* 0x000fea0003800000 */
.L_x_755:
[----:B------:R-:W2:Y:S02]  /*4920*/  LD.E R0, desc[UR6][R10.64] ;  /* 0x000000060a007980 */ /* 0x000ea4000c101900 */
[----:B--2---:R-:W-:-:S05]  /*4930*/  IADD3 R3, PT, PT, R3, R0, RZ ;  /* 0x0000000003037210 */ /* 0x004fca0007ffe0ff */
[----:B------:R0:W-:Y:S02]  /*4940*/  ST.E desc[UR6][R10.64], R3 ;  /* 0x000000030a007985 */ /* 0x0001e4000c101906 */
.L_x_754:
[----:B------:R-:W-:Y:S05]  /*4950*/  BSYNC.RECONVERGENT B0 ;  /* 0x0000000000007941 */ /* 0x000fea0003800200 */
.L_x_753:
[----:B------:R1:W-:Y:S01]  /*4960*/  ATOM.E.ADD.F16x2.RN.STRONG.GPU P0, RZ, desc[UR6][R10.64+0x4], R4 ;  /* 0x800004040aff79a2 */ /* 0x0003e2000c10e106 */
[----:B------:R-:W-:Y:S04]  /*4970*/  BSSY.RECONVERGENT B0, `(.L_x_757) ;  /* 0x000000e000007945 */ /* 0x000fe80003800200 */
[----:B-1----:R-:W-:Y:S05]  /*4980*/  @P0 BRA `(.L_x_758) ;  /* 0x0000000000300947 */ /* 0x002fea0003800000 */
[----:B------:R-:W1:Y:S02]  /*4990*/  QSPC.E.S P0, RZ, [R10+0x4] ;  /* 0x000004000aff73aa */ /* 0x000e640000000500 */
[----:B-1----:R-:W-:Y:S05]  /*49a0*/  @!P0 BRA `(.L_x_759) ;  /* 0x00000000001c8947 */ /* 0x002fea0003800000 */
[----:B------:R-:W-:-:S05]  /*49b0*/  IMAD.MOV.U32 R2, RZ, RZ, R10 ;  /* 0x000000ffff027224 */ /* 0x000fca00078e000a */
[----:B------:R-:W-:-:S07]  /*49c0*/  MOV R2, R2 ;  /* 0x0000000200027202 */ /* 0x000fce0000000f00 */
.L_x_760:
[----:B------:R-:W1:Y:S02]  /*49d0*/  LDS R12, [R2+0x4] ;  /* 0x00000400020c7984 */ /* 0x000e640000000800 */
[----:B-1----:R-:W-:-:S05]  /*49e0*/  HFMA2 R13, R12, 1, 1, R4 ;  /* 0x3c003c000c0d7831 */ /* 0x002fca0000000004 */
[----:B------:R-:W1:Y:S02]  /*49f0*/  ATOMS.CAST.SPIN P0, [R2+0x4], R12, R13 ;  /* 0x0000040c0200758d */ /* 0x000e64000180000d */
[----:B-1----:R-:W-:Y:S05]  /*4a00*/  @!P0 BRA `(.L_x_760) ;  /* 0xfffffffc00f08947 */ /* 0x002fea000383ffff */
[----:B------:R-:W-:Y:S05]  /*4a10*/  BRA `(.L_x_758) ;  /* 0x00000000000c7947 */ /* 0x000fea0003800000 */
.L_x_759:
[----:B------:R-:W0:Y:S02]  /*4a20*/  LD.E R0, desc[UR6][R10.64+0x4] ;  /* 0x000004060a007980 */ /* 0x000e24000c101900 */
[----:B0-----:R-:W-:-:S05]  /*4a30*/  IMAD.IADD R3, R4, 0x1, R0 ;  /* 0x0000000104037824 */ /* 0x001fca00078e0200 */
[----:B------:R1:W-:Y:S02]  /*4a40*/  ST.E desc[UR6][R10.64+0x4], R3 ;  /* 0x000004030a007985 */ /* 0x0003e4000c101906 */
.L_x_758:
[----:B------:R-:W-:Y:S05]  /*4a50*/  BSYNC.RECONVERGENT B0 ;  /* 0x0000000000007941 */ /* 0x000fea0003800200 */
.L_x_757:
        /* <DEDUP_REMOVED lines=8> */
[----:B------:R-:W-:-:S04]  /*4ae0*/  MOV R2, R10 ;  /* 0x0000000a00027202 */ /* 0x000fc80000000f00 */
[----:B------:R-:W-:Y:S01]  /*4af0*/  MOV R2, R2 ;  /* 0x0000000200027202 */ /* 0x000fe20000000f00 */
[----:B------:R-:W-:-:S07]  /*4b00*/  IMAD.MOV.U32 R3, RZ, RZ, R5 ;  /* 0x000000ffff037224 */ /* 0x000fce00078e0005 */
.L_x_764:
[----:B------:R-:W0:Y:S02]  /*4b10*/  LDS R4, [R2] ;  /* 0x0000000002047984 */ /* 0x000e240000000800 */
[----:B0-----:R-:W-:-:S05]  /*4b20*/  HADD2 R5, R4, R3 ;  /* 0x0000000304057230 */ /* 0x001fca0000000000 */
[----:B------:R-:W0:Y:S02]  /*4b30*/  ATOMS.CAST.SPIN P0, [R2], R4, R5 ;  /* 0x000000040200758d */ /* 0x000e240001800005 */
[----:B0-----:R-:W-:Y:S05]  /*4b40*/  @!P0 BRA `(.L_x_764) ;  /* 0xfffffffc00f08947 */ /* 0x001fea000383ffff */
[----:B------:R-:W-:Y:S05]  /*4b50*/  BRA `(.L_x_762) ;  /* 0x00000000000c7947 */ /* 0x000fea0003800000 */
.L_x_763:
[----:B------:R-:W2:Y:S02]  /*4b60*/  LD.E R0, desc[UR6][R10.64] ;  /* 0x000000060a007980 */ /* 0x000ea4000c101900 */
[----:B--2---:R-:W-:-:S05]  /*4b70*/  IMAD.IADD R3, R5, 0x1, R0 ;  /* 0x0000000105037824 */ /* 0x004fca00078e0200 */
[----:B------:R0:W-:Y:S02]  /*4b80*/  ST.E desc[UR6][R10.64], R3 ;  /* 0x000000030a007985 */ /* 0x0001e4000c101906 */
.L_x_762:
[----:B------:R-:W-:Y:S05]  /*4b90*/  BSYNC.RECONVERGENT B0 ;  /* 0x0000000000007941 */ /* 0x000fea0003800200 */
.L_x_761:
[----:B------:R1:W-:Y:S01]  /*4ba0*/  ATOM.E.ADD.F16x2.RN.STRONG.GPU P0, RZ, desc[UR6][R10.64+0x4], R6 ;  /* 0x800004060aff79a2 */ /* 0x0003e2000c10e106 */
[----:B------:R-:W-:Y:S04]  /*4bb0*/  BSSY.RECONVERGENT B0, `(.L_x_765) ;  /* 0x000000e000007945 */ /* 0x000fe80003800200 */
[----:B-1----:R-:W-:Y:S05]  /*4bc0*/  @P0 BRA `(.L_x_766) ;  /* 0x0000000000300947 */ /* 0x002fea0003800000 */
[----:B------:R-:W1:Y:S02]  /*4bd0*/  QSPC.E.S P0, RZ, [R10+0x4] ;  /* 0x000004000aff73aa */ /* 0x000e640000000500 */
[----:B-1----:R-:W-:Y:S05]  /*4be0*/  @!P0 BRA `(.L_x_767) ;  /* 0x00000000001c8947 */ /* 0x002fea0003800000 */
[----:B------:R-:W-:-:S04]  /*4bf0*/  MOV R2, R10 ;  /* 0x0000000a00027202 */ /* 0x000fc80000000f00 */
[----:B------:R-:W-:-:S07]  /*4c00*/  MOV R2, R2 ;  /* 0x0000000200027202 */ /* 0x000fce0000000f00 */
.L_x_768:
[----:B------:R-:W1:Y:S02]  /*4c10*/  LDS R4, [R2+0x4] ;  /* 0x0000040002047984 */ /* 0x000e640000000800 */
[----:B-1----:R-:W-:-:S05]  /*4c20*/  HFMA2 R5, R4, 1, 1, R6 ;  /* 0x3c003c0004057831 */ /* 0x002fca0000000006 */
[----:B------:R-:W1:Y:S02]  /*4c30*/  ATOMS.CAST.SPIN P0, [R2+0x4], R4, R5 ;  /* 0x000004040200758d */ /* 0x000e640001800005 */
[----:B-1----:R-:W-:Y:S05]  /*4c40*/  @!P0 BRA `(.L_x_768) ;  /* 0xfffffffc00f08947 */ /* 0x002fea000383ffff */
[----:B------:R-:W-:Y:S05]  /*4c50*/  BRA `(.L_x_766) ;  /* 0x00000000000c7947 */ /* 0x000fea0003800000 */
.L_x_767:
[----:B------:R-:W0:Y:S02]  /*4c60*/  LD.E R0, desc[UR6][R10.64+0x4] ;  /* 0x000004060a007980 */ /* 0x000e24000c101900 */
[----:B0-----:R-:W-:-:S05]  /*4c70*/  IMAD.IADD R3, R6, 0x1, R0 ;  /* 0x0000000106037824 */ /* 0x001fca00078e0200 */
[----:B------:R1:W-:Y:S02]  /*4c80*/  ST.E desc[UR6][R10.64+0x4], R3 ;  /* 0x000004030a007985 */ /* 0x0003e4000c101906 */
.L_x_766:
[----:B------:R-:W-:Y:S05]  /*4c90*/  BSYNC.RECONVERGENT B0 ;  /* 0x0000000000007941 */ /* 0x000fea0003800200 */
.L_x_765:
        /* <DEDUP_REMOVED lines=10> */
.L_x_772:
[----:B------:R-:W0:Y:S02]  /*4d40*/  LDS R4, [R2] ;  /* 0x0000000002047984 */ /* 0x000e240000000800 */
[----:B0-----:R-:W-:-:S05]  /*4d50*/  HADD2 R5, R4, R7 ;  /* 0x0000000704057230 */ /* 0x001fca0000000000 */
[----:B------:R-:W0:Y:S02]  /*4d60*/  ATOMS.CAST.SPIN P0, [R2], R4, R5 ;  /* 0x000000040200758d */ /* 0x000e240001800005 */
[----:B0-----:R-:W-:Y:S05]  /*4d70*/  @!P0 BRA `(.L_x_772) ;  /* 0xfffffffc00f08947 */ /* 0x001fea000383ffff */
[----:B------:R-:W-:Y:S05]  /*4d80*/  BRA `(.L_x_770) ;  /* 0x00000000000c7947 */ /* 0x000fea0003800000 */
.L_x_771:
[----:B------:R-:W2:Y:S02]  /*4d90*/  LD.E R0, desc[UR6][R10.64] ;  /* 0x000000060a007980 */ /* 0x000ea4000c101900 */
[----:B--2---:R-:W-:-:S05]  /*4da0*/  IADD3 R3, PT, PT, R7, R0, RZ ;  /* 0x0000000007037210 */ /* 0x004fca0007ffe0ff */
[----:B------:R0:W-:Y:S02]  /*4db0*/  ST.E desc[UR6][R10.64], R3 ;  /* 0x000000030a007985 */ /* 0x0001e4000c101906 */
.L_x_770:
[----:B------:R-:W-:Y:S05]  /*4dc0*/  BSYNC.RECONVERGENT B0 ;  /* 0x0000000000007941 */ /* 0x000fea0003800200 */
.L_x_769:
[----:B------:R1:W-:Y:S02]  /*4dd0*/  ATOM.E.ADD.F16x2.RN.STRONG.GPU P0, RZ, desc[UR6][R10.64+0x4], R8 ;  /* 0x800004080aff79a2 */ /* 0x0003e4000c10e106 */
[----:B-1----:R-:W-:Y:S05]  /*4de0*/  @P0 EXIT ;  /* 0x000000000000094d */ /* 0x002fea0003800000 */
[----:B------:R-:W1:Y:S02]  /*4df0*/  QSPC.E.S P0, RZ, [R10+0x4] ;  /* 0x000004000aff73aa */ /* 0x000e640000000500 */
[----:B-1----:R-:W-:Y:S05]  /*4e00*/  @!P0 BRA `(.L_x_773) ;  /* 0x0000000000188947 */ /* 0x002fea0003800000 */
[----:B0-----:R-:W-:-:S07]  /*4e10*/  MOV R10, R10 ;  /* 0x0000000a000a7202 */ /* 0x001fce0000000f00 */
.L_x_774:
[----:B------:R-:W0:Y:S02]  /*4e20*/  LDS R2, [R10+0x4] ;  /* 0x000004000a027984 */ /* 0x000e240000000800 */
[----:B0-----:R-:W-:-:S05]  /*4e30*/  HFMA2 R3, R2, 1, 1, R8 ;  /* 0x3c003c0002037831 */ /* 0x001fca0000000008 */
[----:B------:R-:W0:Y:S02]  /*4e40*/  ATOMS.CAST.SPIN P0, [R10+0x4], R2, R3 ;  /* 0x000004020a00758d */ /* 0x000e240001800003 */
[----:B0-----:R-:W-:Y:S05]  /*4e50*/  @!P0 BRA `(.L_x_774) ;  /* 0xfffffffc00f08947 */ /* 0x001fea000383ffff */
[----:B------:R-:W-:Y:S05]  /*4e60*/  EXIT ;  /* 0x000000000000794d */ /* 0x000fea0003800000 */
.L_x_773:
[----:B------:R-:W0:Y:S02]  /*4e70*/  LD.E R0, desc[UR6][R10.64+0x4] ;  /* 0x000004060a007980 */ /* 0x000e24000c101900 */
[----:B0-----:R-:W-:-:S05]  /*4e80*/  IMAD.IADD R3, R8, 0x1, R0 ;  /* 0x0000000108037824 */ /* 0x001fca00078e0200 */
[----:B------:R-:W-:Y:S01]  /*4e90*/  ST.E desc[UR6][R10.64+0x4], R3 ;  /* 0x000004030a007985 */ /* 0x000fe2000c101906 */
[----:B------:R-:W-:Y:S05]  /*4ea0*/  EXIT ;  /* 0x000000000000794d */ /* 0x000fea0003800000 */
.L_x_775:
        /* <DEDUP_REMOVED lines=13> */
.L_x_3923:


//--------------------- .text._Z23gemm_half_q_half_kernelILi4ELi48ELb1ELb0ELi32EEvPK6__halfPKjS4_S2_PS0_iiiiPKtS7_iiiiiibS2_i --------------------------
	.section	.text._Z23gemm_half_q_half_kernelILi4ELi48ELb1ELb0ELi32EEvPK6__halfPKjS4_S2_PS0_iiiiPKtS7_iiiiiibS2_i,"ax",@progbits
	.align	128
        .global         _Z23gemm_half_q_half_kernelILi4ELi48ELb1ELb0ELi32EEvPK6__halfPKjS4_S2_PS0_iiiiPKtS7_iiiiiibS2_i
        .type           _Z23gemm_half_q_half_kernelILi4ELi48ELb1ELb0ELi32EEvPK6__halfPKjS4_S2_PS0_iiiiPKtS7_iiiiiibS2_i,@function
        .size           _Z23gemm_half_q_half_kernelILi4ELi48ELb1ELb0ELi32EEvPK6__halfPKjS4_S2_PS0_iiiiPKtS7_iiiiiibS2_i,(.L_x_3924 - _Z23gemm_half_q_half_kernelILi4ELi48ELb1ELb0ELi32EEvPK6__halfPKjS4_S2_PS0_iiiiPKtS7_iiiiiibS2_i)
        .other          _Z23gemm_half_q_half_kernelILi4ELi48ELb1ELb0ELi32EEvPK6__halfPKjS4_S2_PS0_iiiiPKtS7_iiiiiibS2_i,@"STO_CUDA_ENTRY STV_DEFAULT"
_Z23gemm_half_q_half_kernelILi4ELi48ELb1ELb0ELi32EEvPK6__halfPKjS4_S2_PS0_iiiiPKtS7_iiiiiibS2_i:
.text._Z23gemm_half_q_half_kernelILi4ELi48ELb1ELb0ELi32EEvPK6__halfPKjS4_S2_PS0_iiiiPKtS7_iiiiiibS2_i:
[----:B------:R-:W-:Y:S08]  /*0000*/  LDC R1, c[0x0][0x37c] ;  /* 0x0000df00ff017b82 */ /* 0x000ff00000000800 */
[----:B------:R-:W0:Y:S08]  /*0010*/  S2UR UR4, SR_CTAID.Y ;  /* 0x00000000000479c3 */ /* 0x000e300000002600 */
[----:B------:R-:W1:Y:S01]  /*0020*/  LDC R90, c[0x0][0x3a8] ;  /* 0x0000ea00ff5a7b82 */ /* 0x000e620000000800 */
[----:B0-----:R-:W-:-:S05]  /*0030*/  MOV R91, UR4 ;  /* 0x00000004005b7c02 */ /* 0x001fca0008000f00 */
[----:B-1----:R-:W-:-:S05]  /*0040*/  IMAD R42, R91, -0x4, R90 ;  /* 0xfffffffc5b2a7824 */ /* 0x002fca00078e025a */
[----:B------:R-:W-:-:S13]  /*0050*/  ISETP.GE.AND P0, PT, R42, 0x1, PT ;  /* 0x000000012a00780c */ /* 0x000fda0003f06270 */
[----:B------:R-:W-:Y:S05]  /*0060*/  @!P0 EXIT ;  /* 0x000000000000894d */ /* 0x000fea0003800000 */
[----:B------:R-:W0:Y:S01]  /*0070*/  LDC.64 R96, c[0x0][0x3e8] ;  /* 0x0000fa00ff607b82 */ /* 0x000e220000000a00 */
[----:B------:R-:W0:Y:S01]  /*0080*/  LDCU.64 UR10, c[0x0][0x358] ;  /* 0x00006b00ff0a77ac */ /* 0x000e220008000a00 */
[----:B------:R-:W1:Y:S01]  /*0090*/  S2R R4, SR_TID.X ;  /* 0x0000000000047919 */ /* 0x000e620000002100 */
[----:B------:R-:W2:Y:S01]  /*00a0*/  LDCU UR7, c[0x0][0x3b0] ;  /* 0x00007600ff0777ac */ /* 0x000ea20008000800 */
[----:B0-----:R-:W3:Y:S01]  /*00b0*/  LDG.E.U16 R96, desc[UR10][R96.64] ;  /* 0x0000000a60607981 */ /* 0x001ee2000c1e1500 */
[----:B------:R-:W-:Y:S02]  /*00c0*/  ISETP.NE.AND P2, PT, R42, 0x1, PT ;  /* 0x000000012a00780c */ /* 0x000fe40003f45270 */
[----:B------:R-:W-:Y:S01]  /*00d0*/  PLOP3.LUT P0, PT, PT, PT, PT, 0x80, 0x8 ;  /* 0x000000000008781c */ /* 0x000fe20003f0f070 */
[----:B------:R-:W0:Y:S01]  /*00e0*/  S2R R3, SR_CTAID.Z ;  /* 0x0000000000037919 */ /* 0x000e220000002700 */
[----:B------:R-:W-:Y:S02]  /*00f0*/  PRMT R94, RZ, 0x7610, R94 ;  /* 0x00007610ff5e7816 */ /* 0x000fe4000000005e */
[----:B------:R-:W-:-:S02]  /*0100*/  PRMT R93, RZ, 0x7610, R93 ;  /* 0x00007610ff5d7816 */ /* 0x000fc4000000005d */
        /* <DEDUP_REMOVED lines=18> */
.L_x_776:
[----:B------:R-:W-:Y:S01]  /*0230*/  PRMT R0, R5, 0x9910, RZ ;  /* 0x0000991005007816 */ /* 0x000fe200000000ff */
[----:B------:R-:W0:Y:S01]  /*0240*/  S2UR UR4, SR_CTAID.X ;  /* 0x00000000000479c3 */ /* 0x000e220000002500 */
[----:B------:R-:W-:Y:S02]  /*0250*/  SHF.L.U32 R95, R3, 0x5, RZ ;  /* 0x00000005035f7819 */ /* 0x000fe400000006ff */
[----:B------:R-:W-:Y:S02]  /*0260*/  ISETP.NE.AND P1, PT, R0, RZ, PT ;  /* 0x000000ff0000720c */ /* 0x000fe40003f25270 */
[----:B------:R-:W-:-:S04]  /*0270*/  IADD3 R0, PT, PT, R95, 0x20, RZ ;  /* 0x000000205f007810 */ /* 0x000fc80007ffe0ff */
[----:B------:R-:W-:-:S07]  /*0280*/  VIMNMX R92, PT, PT, R0, UR7, PT ;  /* 0x00000007005c7c48 */ /* 0x000fce000bfe0100 */
        /* <DEDUP_REMOVED lines=29> */
[----:B------:R-:W-:Y:S02]  /*0460*/  IADD3 R15, PT, PT, R5, 0x40, RZ ;  /* 0x00000040050f7810 */ /* 0x000fe40007ffe0ff */
[----:B0-----:R-:W-:-:S09]  /*0470*/  IADD3 R5, PT, PT, R8, UR7, RZ ;  /* 0x0000000708057c10 */ /* 0x001fd2000fffe0ff */
[----:B------:R-:W-:Y:S05]  /*0480*/  @P1 BRA `(.L_x_780) ;  /* 0x0000000000ec1947 */ /* 0x000fea0003800000 */
[----:B------:R-:W-:Y:S02]  /*0490*/  IADD3 R6, PT, PT, RZ, -R14, RZ ;  /* 0x8000000eff067210 */ /* 0x000fe40007ffe0ff */
[----:B------:R-:W-:Y:S02]  /*04a0*/  PLOP3.LUT P1, PT, PT, PT, PT, 0x80, 0x8 ;  /* 0x000000000008781c */ /* 0x000fe40003f2f070 */
[----:B------:R-:W-:-:S13]  /*04b0*/  ISETP.GT.AND P3, PT, R6, 0x3, PT ;  /* 0x000000030600780c */ /* 0x000fda0003f64270 */
[----:B------:R-:W-:Y:S05]  /*04c0*/  @!P3 BRA `(.L_x_781) ;  /* 0x000000000084b947 */ /* 0x000fea0003800000 */
[----:B------:R-:W-:-:S13]  /*04d0*/  PLOP3.LUT P1, PT, PT, PT, PT, 0x8, 0x80 ;  /* 0x000000000080781c */ /* 0x000fda0003f2e170 */
.L_x_782:
[----:B------:R-:W-:Y:S02]  /*04e0*/  IADD3 R7, P3, PT, R17, R5, RZ ;  /* 0x0000000511077210 */ /* 0x000fe40007f7e0ff */
[C---:B------:R-:W-:Y:S02]  /*04f0*/  IADD3 R8, PT, PT, R5.reuse, UR7, RZ ;  /* 0x0000000705087c10 */ /* 0x040fe4000fffe0ff */
[----:B------:R-:W-:Y:S02]  /*0500*/  LEA.HI.X.SX32 R10, R5, RZ, 0x1, P3 ;  /* 0x000000ff050a7211 */ /* 0x000fe400018f0eff */
[----:B------:R-:W-:Y:S02]  /*0510*/  IADD3 R5, PT, PT, R8, UR7, RZ ;  /* 0x0000000708057c10 */ /* 0x000fe4000fffe0ff */
[----:B------:R-:W-:Y:S02]  /*0520*/  LEA R6, P3, R7, UR8, 0x1 ;  /* 0x0000000807067c11 */ /* 0x000fe4000f8608ff */
[----:B------:R-:W-:-:S02]  /*0530*/  IADD3 R9, P4, PT, R17, R8, RZ ;  /* 0x0000000811097210 */ /* 0x000fc40007f9e0ff */
[----:B------:R-:W-:Y:S02]  /*0540*/  IADD3 R16, PT, PT, R5, UR7, RZ ;  /* 0x0000000705107c10 */ /* 0x000fe4000fffe0ff */
        /* <DEDUP_REMOVED lines=18> */
[----:B------:R-:W-:Y:S01]  /*0670*/  IADD3 R5, PT, PT, R16, UR7, RZ ;  /* 0x0000000710057c10 */ /* 0x000fe2000fffe0ff */
[----:B--2---:R-:W-:Y:S04]  /*0680*/  STS.U16 [R15], R6 ;  /* 0x000000060f007388 */ /* 0x004fe80000000400 */
[----:B---3--:R-:W-:Y:S04]  /*0690*/  STS.U16 [R15+0x40], R8 ;  /* 0x000040080f007388 */ /* 0x008fe80000000400 */
[----:B----4-:R-:W-:Y:S04]  /*06a0*/  STS.U16 [R15+0x80], R10 ;  /* 0x0000800a0f007388 */ /* 0x010fe80000000400 */
[----:B-----5:R0:W-:Y:S02]  /*06b0*/  STS.U16 [R15+0xc0], R12 ;  /* 0x0000c00c0f007388 */ /* 0x0201e40000000400 */
[----:B0-----:R-:W-:Y:S01]  /*06c0*/  IADD3 R15, PT, PT, R15, 0x100, RZ ;  /* 0x000001000f0f7810 */ /* 0x001fe20007ffe0ff */
[----:B------:R-:W-:Y:S06]  /*06d0*/  @!P3 BRA `(.L_x_782) ;  /* 0xfffffffc0080b947 */ /* 0x000fec000383ffff */
.L_x_781:
[----:B------:R-:W-:-:S04]  /*06e0*/  IADD3 R6, PT, PT, RZ, -R14, RZ ;  /* 0x8000000eff067210 */ /* 0x000fc80007ffe0ff */
[----:B------:R-:W-:-:S13]  /*06f0*/  ISETP.GT.AND P3, PT, R6, 0x1, PT ;  /* 0x000000010600780c */ /* 0x000fda0003f64270 */
[----:B------:R-:W-:Y:S05]  /*0700*/  @!P3 BRA `(.L_x_783) ;  /* 0x000000000044b947 */ /* 0x000fea0003800000 */
[----:B------:R-:W-:Y:S02]  /*0710*/  IADD3 R10, PT, PT, R5, UR7, RZ ;  /* 0x00000007050a7c10 */ /* 0x000fe4000fffe0ff */
        /* <DEDUP_REMOVED lines=12> */
[----:B------:R-:W-:Y:S01]  /*07e0*/  IADD3 R5, PT, PT, R10, UR7, RZ ;  /* 0x000000070a057c10 */ /* 0x000fe2000fffe0ff */
[----:B--2---:R-:W-:Y:S04]  /*07f0*/  STS.U16 [R15], R6 ;  /* 0x000000060f007388 */ /* 0x004fe80000000400 */
[----:B---3--:R0:W-:Y:S02]  /*0800*/  STS.U16 [R15+0x40], R8 ;  /* 0x000040080f007388 */ /* 0x0081e40000000400 */
[----:B0-----:R-:W-:-:S07]  /*0810*/  IADD3 R15, PT, PT, R15, 0x80, RZ ;  /* 0x000000800f0f7810 */ /* 0x001fce0007ffe0ff */
.L_x_783:
[----:B------:R-:W-:-:S13]  /*0820*/  ISETP.EQ.AND P3, PT, R14, RZ, PT ;  /* 0x000000ff0e00720c */ /* 0x000fda0003f62270 */
[----:B------:R-:W-:Y:S05]  /*0830*/  @!P1 BRA P3, `(.L_x_778) ;  /* 0x0000000400789947 */ /* 0x000fea0001800000 */
.L_x_780:
[----:B------:R-:W-:-:S04]  /*0840*/  IADD3 R7, P1, PT, R17, R5, RZ ;  /* 0x0000000511077210 */ /* 0x000fc80007f3e0ff */
[----:B------:R-:W-:Y:S02]  /*0850*/  LEA.HI.X.SX32 R8, R5, RZ, 0x1, P1 ;  /* 0x000000ff05087211 */ /* 0x000fe400008f0eff */
[----:B------:R-:W-:-:S04]  /*0860*/  LEA R6, P1, R7, UR8, 0x1 ;  /* 0x0000000807067c11 */ /* 0x000fc8000f8208ff */
[----:B------:R-:W-:-:S05]  /*0870*/  LEA.HI.X R7, R7, UR9, R8, 0x1, P1 ;  /* 0x0000000907077c11 */ /* 0x000fca00088f0c08 */
[----:B------:R-:W2:Y:S01]  /*0880*/  LDG.E.U16.CONSTANT R6, desc[UR10][R6.64] ;  /* 0x0000000a06067981 */ /* 0x000ea2000c1e9500 */
[----:B------:R-:W-:Y:S02]  /*0890*/  IADD3 R14, PT, PT, R14, 0x1, RZ ;  /* 0x000000010e0e7810 */ /* 0x000fe40007ffe0ff */
[----:B------:R-:W-:Y:S02]  /*08a0*/  IADD3 R5, PT, PT, R5, UR7, RZ ;  /* 0x0000000705057c10 */ /* 0x000fe4000fffe0ff */
[----:B------:R-:W-:Y:S01]  /*08b0*/  ISETP.NE.AND P1, PT, R14, RZ, PT ;  /* 0x000000ff0e00720c */ /* 0x000fe20003f25270 */
[----:B--2---:R0:W-:Y:S02]  /*08c0*/  STS.U16 [R15], R6 ;  /* 0x000000060f007388 */ /* 0x0041e40000000400 */
[----:B0-----:R-:W-:-:S10]  /*08d0*/  IADD3 R15, PT, PT, R15, 0x40, RZ ;  /* 0x000000400f0f7810 */ /* 0x001fd40007ffe0ff */
[----:B------:R-:W-:Y:S05]  /*08e0*/  @P1 BRA `(.L_x_780) ;  /* 0xfffffffc00d41947 */ /* 0x000fea000383ffff */
[----:B------:R-:W-:Y:S05]  /*08f0*/  BRA `(.L_x_778) ;  /* 0x0000000400487947 */ /* 0x000fea0003800000 */
.L_x_779:
        /* <DEDUP_REMOVED lines=16> */
.L_x_786:
[C---:B------:R-:W-:Y:S02]  /*0a00*/  IADD3 R8, PT, PT, R15.reuse, UR7, RZ ;  /* 0x000000070f087c10 */ /* 0x040fe4000fffe0ff */
[----:B-----5:R-:W-:Y:S02]  /*0a10*/  IADD3 R7, P3, PT, R20, R15, RZ ;  /* 0x0000000f14077210 */ /* 0x020fe40007f7e0ff */
[----:B------:R-:W-:Y:S02]  /*0a20*/  IADD3 R9, PT, PT, R8, UR7, RZ ;  /* 0x0000000708097c10 */ /* 0x000fe4000fffe0ff */
[----:B------:R-:W-:Y:S02]  /*0a30*/  LEA.HI.X.SX32 R10, R15, RZ, 0x1, P3 ;  /* 0x000000ff0f0a7211 */ /* 0x000fe400018f0eff */
[----:B0-----:R-:W-:Y:S02]  /*0a40*/  LEA R6, P3, R7, UR8, 0x1 ;  /* 0x0000000807067c11 */ /* 0x001fe4000f8608ff */
[----:B------:R-:W-:-:S02]  /*0a50*/  IADD3 R12, P4, PT, R20, R8, RZ ;  /* 0x00000008140c7210 */ /* 0x000fc40007f9e0ff */
[----:B------:R-:W-:Y:S02]  /*0a60*/  IADD3 R15, PT, PT, R9, UR7, RZ ;  /* 0x00000007090f7c10 */ /* 0x000fe4000fffe0ff */
[----:B------:R-:W-:Y:S02]  /*0a70*/  LEA.HI.X R7, R7, UR9, R10, 0x1, P3 ;  /* 0x0000000907077c11 */ /* 0x000fe400098f0c0a */
[----:B------:R-:W-:Y:S02]  /*0a80*/  IADD3 R11, P5, PT, R20, R9, RZ ;  /* 0x00000009140b7210 */ /* 0x000fe40007fbe0ff */
[----:B------:R-:W-:Y:S01]  /*0a90*/  LEA.HI.X.SX32 R17, R8, RZ, 0x1, P4 ;  /* 0x000000ff08117211 */ /* 0x000fe200020f0eff */
[----:B------:R-:W2:Y:S01]  /*0aa0*/  LDG.E.U16.CONSTANT R6, desc[UR10][R6.64] ;  /* 0x0000000a06067981 */ /* 0x000ea2000c1e9500 */
        /* <DEDUP_REMOVED lines=12> */
[----:B------:R-:W-:-:S04]  /*0b70*/  IADD3 R14, PT, PT, R14, 0x4, RZ ;  /* 0x000000040e0e7810 */ /* 0x000fc80007ffe0ff */
[----:B------:R-:W-:Y:S02]  /*0b80*/  ISETP.GE.AND P3, PT, R14, -0x3, PT ;  /* 0xfffffffd0e00780c */ /* 0x000fe40003f66270 */
[----:B------:R-:W-:Y:S01]  /*0b90*/  IADD3 R15, PT, PT, R15, UR7, RZ ;  /* 0x000000070f0f7c10 */ /* 0x000fe2000fffe0ff */
[----:B--2---:R-:W-:Y:S04]  /*0ba0*/  STS.U16 [R5], R6 ;  /* 0x0000000605007388 */ /* 0x004fe80000000400 */
[----:B---3--:R-:W-:Y:S04]  /*0bb0*/  STS.U16 [R5+0x40], R8 ;  /* 0x0000400805007388 */ /* 0x008fe80000000400 */
[----:B----4-:R-:W-:Y:S04]  /*0bc0*/  STS.U16 [R5+0x80], R10 ;  /* 0x0000800a05007388 */ /* 0x010fe80000000400 */
[----:B------:R0:W-:Y:S02]  /*0bd0*/  STS.U16 [R5+0xc0], R12 ;  /* 0x0000c00c05007388 */ /* 0x0001e40000000400 */
[----:B0-----:R-:W-:Y:S01]  /*0be0*/  IADD3 R5, PT, PT, R5, 0x100, RZ ;  /* 0x0000010005057810 */ /* 0x001fe20007ffe0ff */
[----:B------:R-:W-:Y:S06]  /*0bf0*/  @!P3 BRA `(.L_x_786) ;  /* 0xfffffffc0080b947 */ /* 0x000fec000383ffff */
.L_x_785:
[----:B------:R-:W-:-:S04]  /*0c00*/  IADD3 R6, PT, PT, RZ, -R14, RZ ;  /* 0x8000000eff067210 */ /* 0x000fc80007ffe0ff */
[----:B------:R-:W-:-:S13]  /*0c10*/  ISETP.GT.AND P3, PT, R6, 0x1, PT ;  /* 0x000000010600780c */ /* 0x000fda0003f64270 */
[----:B------:R-:W-:Y:S05]  /*0c20*/  @!P3 BRA `(.L_x_787) ;  /* 0x000000000048b947 */ /* 0x000fea0003800000 */
[----:B------:R-:W0:Y:S01]  /*0c30*/  LDCU.64 UR8, c[0x0][0x380] ;  /* 0x00007000ff0877ac */ /* 0x000e220008000a00 */
[C---:B------:R-:W-:Y:S02]  /*0c40*/  IADD3 R10, PT, PT, R15.reuse, UR7, RZ ;  /* 0x000000070f0a7c10 */ /* 0x040fe4000fffe0ff */
        /* <DEDUP_REMOVED lines=16> */
.L_x_787:
[----:B------:R-:W-:-:S13]  /*0d50*/  ISETP.NE.OR P1, PT, R14, RZ, P1 ;  /* 0x000000ff0e00720c */ /* 0x000fda0000f25670 */
[----:B------:R-:W-:Y:S05]  /*0d60*/  @!P1 BRA `(.L_x_778) ;  /* 0x00000000002c9947 */ /* 0x000fea0003800000 */
.L_x_784:
[----:B-----5:R-:W-:-:S04]  /*0d70*/  IADD3 R7, P1, PT, R20, R15, RZ ;  /* 0x0000000f14077210 */ /* 0x020fc80007f3e0ff */
        /* <DEDUP_REMOVED lines=10> */
.L_x_778:
[----:B------:R-:W-:Y:S05]  /*0e20*/  BSYNC.RECONVERGENT B0 ;  /* 0x0000000000007941 */ /* 0x000fea0003800200 */
.L_x_777:
        /* <DEDUP_REMOVED lines=10> */
[----:B0-----:R-:W-:-:S03]  /*0ed0*/  IMAD R5, R91, R89, RZ ;  /* 0x000000595b057224 */ /* 0x001fc600078e02ff */
        /* <DEDUP_REMOVED lines=10> */
.L_x_791:
        /* <DEDUP_REMOVED lines=15> */
.L_x_790:
        /* <DEDUP_REMOVED lines=12> */
.L_x_792:
[----:B------:R-:W-:-:S13]  /*1130*/  ISETP.NE.OR P1, PT, R16, RZ, P1 ;  /* 0x000000ff1000720c */ /* 0x000fda0000f25670 */
[----:B------:R-:W-:Y:S05]  /*1140*/  @!P1 BRA `(.L_x_788) ;  /* 0x00000000001c9947 */ /* 0x000fea0003800000 */
.L_x_789:
[----:B0-----:R-:W0:Y:S02]  /*1150*/  LDC.64 R6, c[0x0][0x3a0] ;  /* 0x0000e800ff067b82 */ /* 0x001e240000000a00 */
.L_x_793:
[C---:B0-----:R-:W-:Y:S01]  /*1160*/  IMAD.WIDE R8, R5.reuse, 0x2, R6 ;  /* 0x0000000205087825 */ /* 0x041fe200078e0206 */
[----:B------:R-:W-:Y:S02]  /*1170*/  IADD3 R16, PT, PT, R16, 0x1, RZ ;  /* 0x0000000110107810 */ /* 0x000fe40007ffe0ff */
[----:B------:R-:W-:Y:S02]  /*1180*/  IADD3 R5, PT, PT, R5, R89, RZ ;  /* 0x0000005905057210 */ /* 0x000fe40007ffe0ff */
[----:B------:R1:W-:Y:S01]  /*1190*/  STG.E.64 desc[UR10][R8.64], RZ ;  /* 0x000000ff08007986 */ /* 0x0003e2000c101b0a */
[----:B------:R-:W-:-:S13]  /*11a0*/  ISETP.NE.AND P1, PT, R16, RZ, PT ;  /* 0x000000ff1000720c */ /* 0x000fda0003f25270 */
[----:B-1----:R-:W-:Y:S05]  /*11b0*/  @P1 BRA `(.L_x_793) ;  /* 0xfffffffc00e81947 */ /* 0x002fea000383ffff */
.L_x_788:
[----:B------:R-:W1:Y:S01]  /*11c0*/  LDCU UR6, c[0x0][0x3c8] ;  /* 0x00007900ff0677ac */ /* 0x000e620008000800 */
[----:B------:R-:W-:Y:S01]  /*11d0*/  BAR.SYNC.DEFER_BLOCKING 0x0 ;  /* 0x0000000000007b1d */ /* 0x000fe20000010000 */
[----:B------:R-:W-:-:S05]  /*11e0*/  ISETP.GE.AND P1, PT, R95, UR7, PT ;  /* 0x000000075f007c0c */ /* 0x000fca000bf26270 */
[----:B------:R-:W2:Y:S01]  /*11f0*/  LDCU UR5, c[0x0][0x3cc] ;  /* 0x00007980ff0577ac */ /* 0x000ea20008000800 */
[----:B------:R-:W3:Y:S01]  /*1200*/  LDCU UR9, c[0x0][0x3d0] ;  /* 0x00007a00ff0977ac */ /* 0x000ee20008000800 */
[----:B------:R-:W4:Y:S01]  /*1210*/  LDCU UR8, c[0x0][0x3d4] ;  /* 0x00007a80ff0877ac */ /* 0x000f220008000800 */
[----:B-1----:R-:W-:Y:S01]  /*1220*/  VIMNMX R18, PT, PT, R95, UR6, PT ;  /* 0x000000065f127c48 */ /* 0x002fe2000bfe0100 */
[----:B------:R-:W1:Y:S04]  /*1230*/  LDCU UR12, c[0x0][0x3d8] ;  /* 0x00007b00ff0c77ac */ /* 0x000e680008000800 */
[----:B------:R-:W-:Y:S05]  /*1240*/  @P1 BRA `(.L_x_794) ;  /* 0x0000000000d41947 */ /* 0x000fea0003800000 */
[----:B------:R-:W2:Y:S01]  /*1250*/  LDC.64 R10, c[0x0][0x3b8] ;  /* 0x0000ee00ff0a7b82 */ /* 0x000ea20000000a00 */
[----:B0-----:R-:W-:-:S05]  /*1260*/  SHF.L.U32 R7, R3, 0x6, RZ ;  /* 0x0000000603077819 */ /* 0x001fca00000006ff */
[----:B--2---:R-:W-:-:S05]  /*1270*/  IMAD.WIDE.U32 R6, R7, 0x2, R10 ;  /* 0x0000000207067825 */ /* 0x004fca00078e000a */
[----:B------:R0:W5:Y:S01]  /*1280*/  LDG.E.U16.CONSTANT R3, desc[UR10][R6.64] ;  /* 0x0000000a06037981 */ /* 0x000162000c1e9500 */
[----:B------:R-:W-:Y:S01]  /*1290*/  SHF.R.S32.HI R5, RZ, 0x1f, R2 ;  /* 0x0000001fff057819 */ /* 0x000fe20000011402 */
[----:B------:R-:W-:Y:S01]  /*12a0*/  UMOV UR4, URZ ;  /* 0x000000ff00047c82 */ /* 0x000fe20008000000 */
[----:B------:R-:W-:Y:S02]  /*12b0*/  SHF.L.U32 R4, R4, 0x4, RZ ;  /* 0x0000000404047819 */ /* 0x000fe400000006ff */
[----:B------:R-:W-:Y:S02]  /*12c0*/  LEA.HI R5, R5, R2, RZ, 0x3 ;  /* 0x0000000205057211 */ /* 0x000fe400078f18ff */
[----:B------:R-:W-:Y:S02]  /*12d0*/  MOV R15, R95 ;  /* 0x0000005f000f7202 */ /* 0x000fe40000000f00 */
[----:B------:R-:W-:Y:S02]  /*12e0*/  LOP3.LUT R12, R4, 0x10, RZ, 0xc0, !PT ;  /* 0x00000010040c7812 */ /* 0x000fe400078ec0ff */
[----:B0-----:R-:W-:-:S07]  /*12f0*/  SHF.R.S32.HI R13, RZ, 0x3, R5 ;  /* 0x00000003ff0d7819 */ /* 0x001fce0000011405 */
.L_x_795:
[----:B------:R-:W0:Y:S01]  /*1300*/  LDC.64 R4, c[0x0][0x390] ;  /* 0x0000e400ff047b82 */ /* 0x000e220000000a00 */
[----:B-----5:R-:W-:-:S05]  /*1310*/  IADD3 R14, PT, PT, R3, UR4, RZ ;  /* 0x00000004030e7c10 */ /* 0x020fca000fffe0ff */
[----:B------:R-:W-:-:S05]  /*1320*/  IMAD R6, R14, R89, RZ ;  /* 0x000000590e067224 */ /* 0x000fca00078e02ff */
[----:B------:R-:W-:-:S04]  /*1330*/  SHF.R.S32.HI R7, RZ, 0x1f, R6 ;  /* 0x0000001fff077819 */ /* 0x000fc80000011406 */
[----:B------:R-:W-:-:S04]  /*1340*/  LEA.HI R6, R7, R6, RZ, 0x3 ;  /* 0x0000000607067211 */ /* 0x000fc800078f18ff */
[----:B------:R-:W-:-:S05]  /*1350*/  LEA.HI.SX32 R7, R6, R13, 0x1d ;  /* 0x0000000d06077211 */ /* 0x000fca00078feaff */
[----:B0-----:R-:W-:Y:S01]  /*1360*/  IMAD.WIDE R4, R7, 0x4, R4 ;  /* 0x0000000407047825 */ /* 0x001fe200078e0204 */
[----:B------:R-:W-:Y:S01]  /*1370*/  SHF.L.U32 R9, R15, 0x1, RZ ;  /* 0x000000010f097819 */ /* 0x000fe200000006ff */
[----:B------:R-:W0:Y:S04]  /*1380*/  LDC.64 R6, c[0x0][0x398] ;  /* 0x0000e600ff067b82 */ /* 0x000e280000000a00 */
[----:B------:R-:W2:Y:S01]  /*1390*/  LDG.E.CONSTANT R5, desc[UR10][R4.64] ;  /* 0x0000000a04057981 */ /* 0x000ea2000c1e9900 */
[----:B------:R-:W-:-:S06]  /*13a0*/  IMAD.WIDE.U32 R8, R9, 0x2, R10 ;  /* 0x0000000209087825 */ /* 0x000fcc00078e000a */
[----:B------:R-:W3:Y:S01]  /*13b0*/  LDG.E.U16.CONSTANT R8, desc[UR10][R8.64+0x2] ;  /* 0x0000020a08087981 */ /* 0x000ee2000c1e9500 */
[----:B0-----:R-:W-:-:S06]  /*13c0*/  IMAD.WIDE.U32 R6, R14, 0x2, R6 ;  /* 0x000000020e067825 */ /* 0x001fcc00078e0006 */
[----:B------:R0:W4:Y:S01]  /*13d0*/  LDG.E.U16.CONSTANT R6, desc[UR10][R6.64] ;  /* 0x0000000a06067981 */ /* 0x000122000c1e9500 */
[----:B------:R-:W-:Y:S01]  /*13e0*/  UIADD3 UR4, UPT, UPT, UR4, 0x1, URZ ;  /* 0x0000000104047890 */ /* 0x000fe2000fffe0ff */
        /* <DEDUP_REMOVED lines=10> */
[----:B------:R-:W-:Y:S02]  /*1490*/  IADD3 R4, PT, PT, R4, 0x1, R5 ;  /* 0x0000000104047810 */ /* 0x000fe40007ffe005 */
[----:B------:R-:W-:Y:S01]  /*14a0*/  IADD3 R19, PT, PT, R16, 0x1, R19 ;  /* 0x0000000110137810 */ /* 0x000fe20007ffe013 */
[----:B------:R-:W-:Y:S01]  /*14b0*/  IMAD R5, R14, R14, R14 ;  /* 0x0000000e0e057224 */ /* 0x000fe200078e020e */
[----:B---3--:R-:W-:Y:S01]  /*14c0*/  IADD3 R15, PT, PT, R8, R15, RZ ;  /* 0x0000000f080f7210 */ /* 0x008fe20007ffe0ff */
[----:B------:R-:W-:Y:S01]  /*14d0*/  IMAD R16, R17, R17, R17 ;  /* 0x0000001111107224 */ /* 0x000fe200078e0211 */
[----:B------:R-:W4:Y:S02]  /*14e0*/  I2F.F16 R23, R19 ;  /* 0x0000001300177306 */ /* 0x000f240000200c00 */
[----:B------:R-:W-:-:S02]  /*14f0*/  IADD3 R5, PT, PT, R14, 0x1, R5 ;  /* 0x000000010e057810 */ /* 0x000fc40007ffe005 */
[----:B------:R-:W-:Y:S02]  /*1500*/  IADD3 R16, PT, PT, R17, 0x1, R16 ;  /* 0x0000000111107810 */ /* 0x000fe40007ffe010 */
[----:B------:R-:W-:Y:S02]  /*1510*/  ISETP.GE.AND P1, PT, R15, R92, PT ;  /* 0x0000005c0f00720c */ /* 0x000fe40003f26270 */
[----:B0-----:R-:W0:Y:S01]  /*1520*/  I2F.F16 R7, R16 ;  /* 0x0000001000077306 */ /* 0x001e220000200c00 */
[----:B----4-:R-:W-:-:S07]  /*1530*/  HMUL2 R23, R23.H0_H0, R6.H0_H0 ;  /* 0x2000000617177232 */ /* 0x010fce0000000800 */
[----:B------:R-:W2:Y:S01]  /*1540*/  I2F.F16 R21, R4 ;  /* 0x0000000400157306 */ /* 0x000ea20000200c00 */
[----:B0-----:R-:W-:-:S07]  /*1550*/  HMUL2 R22, R7.H0_H0, R6.H0_H0 ;  /* 0x2000000607167232 */ /* 0x001fce0000000800 */
[----:B------:R-:W0:Y:S01]  /*1560*/  I2F.F16 R5, R5 ;  /* 0x0000000500057306 */ /* 0x000e220000200c00 */
[-C--:B--2---:R-:W-:Y:S02]  /*1570*/  HMUL2 R21, R21.H0_H0, R6.reuse.H0_H0 ;  /* 0x2000000615157232 */ /* 0x084fe40000000800 */
[----:B0-----:R-:W-:Y:S01]  /*1580*/  HMUL2 R20, R5.H0_H0, R6.H0_H0 ;  /* 0x2000000605147232 */ /* 0x001fe20000000800 */
[----:B------:R-:W-:Y:S06]  /*1590*/  @!P1 BRA `(.L_x_795) ;  /* 0xfffffffc00589947 */ /* 0x000fec000383ffff */
.L_x_794:
[C---:B------:R-:W-:Y:S01]  /*15a0*/  ISETP.GT.AND P1, PT, R95.reuse, UR6, PT ;  /* 0x000000065f007c0c */ /* 0x040fe2000bf24270 */
[----:B0-----:R-:W-:Y:S01]  /*15b0*/  HFMA2 R5, -RZ, RZ, 0, 0 ;  /* 0x00000000ff057431 */ /* 0x001fe200000001ff */
[----:B------:R-:W-:Y:S02]  /*15c0*/  SHF.R.S32.HI R3, RZ, 0x1f, R18 ;  /* 0x0000001fff037819 */ /* 0x000fe40000011412 */
[----:B------:R-:W-:Y:S02]  /*15d0*/  CS2R R8, SRZ ;  /* 0x0000000000087805 */ /* 0x000fe4000001ff00 */
[----:B--2---:R-:W-:Y:S02]  /*15e0*/  ISETP.GT.AND P3, PT, R95, UR5, PT ;  /* 0x000000055f007c0c */ /* 0x004fe4000bf64270 */
[----:B------:R-:W-:Y:S02]  /*15f0*/  LEA.HI R3, R3, R18, RZ, 0x5 ;  /* 0x0000001203037211 */ /* 0x000fe400078f28ff */
[----:B---3--:R-:W-:-:S02]  /*1600*/  ISETP.GT.AND P4, PT, R95, UR9, PT ;  /* 0x000000095f007c0c */ /* 0x008fc4000bf84270 */
[C---:B----4-:R-:W-:Y:S02]  /*1610*/  ISETP.GT.AND P5, PT, R95.reuse, UR8, PT ;  /* 0x000000085f007c0c */ /* 0x050fe4000bfa4270 */
[----:B-1----:R-:W-:Y:S02]  /*1620*/  ISETP.GT.AND P6, PT, R95, UR12, PT ;  /* 0x0000000c5f007c0c */ /* 0x002fe4000bfc4270 */
[----:B------:R-:W-:Y:S01]  /*1630*/  SHF.R.S32.HI R10, RZ, 0x5, R3 ;  /* 0x00000005ff0a7819 */ /* 0x000fe20000011403 */
[----:B------:R-:W-:Y:S01]  /*1640*/  HFMA2 R3, -RZ, RZ, 0, 0 ;  /* 0x00000000ff037431 */ /* 0x000fe200000001ff */
[----:B------:R-:W-:Y:S01]  /*1650*/  MOV R6, RZ ;  /* 0x000000ff00067202 */ /* 0x000fe20000000f00 */
[----:B------:R-:W-:Y:S08]  /*1660*/  @!P1 BRA `(.L_x_796) ;  /* 0x00000000001c9947 */ /* 0x000ff00003800000 */
[----:B------:R-:W0:Y:S02]  /*1670*/  LDC R4, c[0x0][0x3cc] ;  /* 0x0000f300ff047b82 */ /* 0x000e240000000800 */
[----:B0-----:R-:W-:-:S04]  /*1680*/  VIMNMX R3, PT, PT, R95, R4, PT ;  /* 0x000000045f037248 */ /* 0x001fc80003fe0100 */
[----:B------:R-:W-:-:S04]  /*1690*/  IADD3 R3, PT, PT, R3, -UR6, RZ ;  /* 0x8000000603037c10 */ /* 0x000fc8000fffe0ff */
[----:B------:R-:W-:-:S04]  /*16a0*/  SHF.R.S32.HI R4, RZ, 0x1f, R3 ;  /* 0x0000001fff047819 */ /* 0x000fc80000011403 */
[----:B------:R-:W-:-:S04]  /*16b0*/  LEA.HI R4, R4, R3, RZ, 0x5 ;  /* 0x0000000304047211 */ /* 0x000fc800078f28ff */
[----:B------:R-:W-:-:S05]  /*16c0*/  SHF.R.S32.HI R4, RZ, 0x5, R4 ;  /* 0x00000005ff047819 */ /* 0x000fca0000011404 */
[----:B------:R-:W-:-:S07]  /*16d0*/  IMAD R3, R4, 0x6, RZ ;  /* 0x0000000604037824 */ /* 0x000fce00078e02ff */
.L_x_796:
        /* <DEDUP_REMOVED lines=8> */
.L_x_797:
        /* <DEDUP_REMOVED lines=8> */
.L_x_798:
        /* <DEDUP_REMOVED lines=8> */
.L_x_799:
        /* <DEDUP_REMOVED lines=8> */
.L_x_800:
[----:B------:R-:W-:Y:S01]  /*18e0*/  LEA R3, R10, R3, 0x3 ;  /* 0x000000030a037211 */ /* 0x000fe200078e18ff */
[----:B------:R-:W0:Y:S01]  /*18f0*/  LDCU.64 UR12, c[0x0][0x388] ;  /* 0x00007100ff0c77ac */ /* 0x000e220008000a00 */
[----:B------:R-:W1:Y:S01]  /*1900*/  S2UR UR8, SR_CgaCtaId ;  /* 0x00000000000879c3 */ /* 0x000e620000008800 */
[----:B------:R-:W-:Y:S02]  /*1910*/  SHF.R.S32.HI R4, RZ, 0x1f, R2 ;  /* 0x0000001fff047819 */ /* 0x000fe40000011402 */
[----:B------:R-:W-:Y:S01]  /*1920*/  IADD3 R3, PT, PT, R6, R3, R5 ;  /* 0x0000000306037210 */ /* 0x000fe20007ffe005 */
[----:B------:R-:W-:Y:S01]  /*1930*/  UISETP.LT.AND UP0, UPT, UR7, UR5, UPT ;  /* 0x000000050700728c */ /* 0x000fe2000bf01270 */
[----:B------:R-:W-:Y:S01]  /*1940*/  PRMT R19, RZ, 0x5410, RZ ;  /* 0x00005410ff137816 */ /* 0x000fe200000000ff */
[----:B------:R-:W-:Y:S01]  /*1950*/  UMOV UR6, 0x400 ;  /* 0x0000040000067882 */ /* 0x000fe20000000000 */
[----:B------:R-:W-:Y:S01]  /*1960*/  IADD3 R8, PT, PT, R9, R3, R8 ;  /* 0x0000000309087210 */ /* 0x000fe20007ffe008 */
[----:B------:R-:W-:Y:S01]  /*1970*/  USEL UR4, UR7, UR5, UP0 ;  /* 0x0000000507047287 */ /* 0x000fe20008000000 */
[----:B------:R-:W-:-:S02]  /*1980*/  PRMT R18, RZ, 0x5410, RZ ;  /* 0x00005410ff127816 */ /* 0x000fc400000000ff */
[----:B------:R-:W-:Y:S01]  /*1990*/  PRMT R17, RZ, 0x5410, RZ ;  /* 0x00005410ff117816 */ /* 0x000fe200000000ff */
[----:B------:R-:W-:Y:S01]  /*19a0*/  IMAD R3, R8, R89, RZ ;  /* 0x0000005908037224 */ /* 0x000fe200078e02ff */
[----:B------:R-:W-:Y:S02]  /*19b0*/  PRMT R16, RZ, 0x5410, RZ ;  /* 0x00005410ff107816 */ /* 0x000fe400000000ff */
[----:B------:R-:W-:Y:S02]  /*19c0*/  PRMT R15, RZ, 0x5410, RZ ;  /* 0x00005410ff0f7816 */ /* 0x000fe400000000ff */
[----:B------:R-:W-:Y:S02]  /*19d0*/  IADD3 R2, P1, PT, R2, R3, RZ ;  /* 0x0000000302027210 */ /* 0x000fe40007f3e0ff */
[----:B------:R-:W-:Y:S02]  /*19e0*/  PRMT R14, RZ, 0x5410, RZ ;  /* 0x00005410ff0e7816 */ /* 0x000fe400000000ff */
[----:B------:R-:W-:-:S02]  /*19f0*/  LEA.HI.X.SX32 R3, R3, R4, 0x1, P1 ;  /* 0x0000000403037211 */ /* 0x000fc400008f0eff */
[C---:B0-----:R-:W-:Y:S01]  /*1a00*/  LEA R36, P1, R2.reuse, UR12, 0x2 ;  /* 0x0000000c02247c11 */ /* 0x041fe2000f8210ff */
[----:B-1----:R-:W-:Y:S01]  /*1a10*/  ULEA UR6, UR8, UR6, 0x18 ;  /* 0x0000000608067291 */ /* 0x002fe2000f8ec0ff */
[----:B------:R-:W-:Y:S02]  /*1a20*/  PRMT R13, RZ, 0x5410, RZ ;  /* 0x00005410ff0d7816 */ /* 0x000fe400000000ff */
[----:B------:R-:W-:Y:S02]  /*1a30*/  LEA.HI.X R37, R2, UR13, R3, 0x2, P1 ;  /* 0x0000000d02257c11 */ /* 0x000fe400088f1403 */
[----:B------:R-:W-:Y:S02]  /*1a40*/  ISETP.LT.AND P1, PT, R95, UR4, PT ;  /* 0x000000045f007c0c */ /* 0x000fe4000bf21270 */
[----:B------:R-:W-:Y:S01]  /*1a50*/  UMOV UR4, UR6 ;  /* 0x0000000600047c82 */ /* 0x000fe20008000000 */
[----:B------:R-:W-:-:S10]  /*1a60*/  PRMT R12, RZ, 0x5410, RZ ;  /* 0x00005410ff0c7816 */ /* 0x000fd400000000ff */
[----:B------:R-:W-:Y:S05]  /*1a70*/  @!P1 BRA `(.L_x_801) ;  /* 0x00000028008c9947 */ /* 0x000fea0003800000 */
[C---:B------:R-:W-:Y:S01]  /*1a80*/  IMAD.WIDE R4, R89.reuse, 0x4, R36 ;  /* 0x0000000459047825 */ /* 0x040fe200078e0224 */
[----:B------:R-:W2:Y:S03]  /*1a90*/  LDG.E.128.CONSTANT R12, desc[UR10][R36.64] ;  /* 0x0000000a240c7981 */ /* 0x000ea6000c1e9d00 */
[----:B------:R-:W-:Y:S02]  /*1aa0*/  IMAD.WIDE R2, R89, 0x4, R4 ;  /* 0x0000000459027825 */ /* 0x000fe400078e0204 */
[----:B------:R-:W3:Y:S04]  /*1ab0*/  LDG.E.128.CONSTANT R4, desc[UR10][R4.64] ;  /* 0x0000000a04047981 */ /* 0x000ee8000c1e9d00 */
[----:B------:R-:W4:Y:S01]  /*1ac0*/  LDG.E.128.CONSTANT R8, desc[UR10][R2.64] ;  /* 0x0000000a02087981 */ /* 0x000f22000c1e9d00 */
[----:B------:R-:W-:-:S02]  /*1ad0*/  ISETP.NE.AND P3, PT, R96, RZ, PT ;  /* 0x000000ff6000720c */ /* 0x000fc40003f65270 */
[----:B------:R-:W-:Y:S02]  /*1ae0*/  PRMT R19, RZ, 0x7610, R19 ;  /* 0x00007610ff137816 */ /* 0x000fe40000000013 */
[--C-:B--2---:R-:W-:Y:S02]  /*1af0*/  SHF.R.U32.HI R16, RZ, 0xc, R13.reuse ;  /* 0x0000000cff107819 */ /* 0x104fe4000001160d */
        /* <DEDUP_REMOVED lines=8> */
[----:B----4-:R-:W-:Y:S02]  /*1b80*/  SHF.R.U32.HI R13, RZ, 0x8, R8 ;  /* 0x00000008ff0d7819 */ /* 0x010fe40000011608 */
[----:B------:R-:W-:-:S02]  /*1b90*/  LOP3.LUT R29, R8, 0x3f003f, RZ, 0xc0, !PT ;  /* 0x003f003f081d7812 */ /* 0x000fc400078ec0ff */
[--C-:B------:R-:W-:Y:S02]  /*1ba0*/  SHF.R.U32.HI R30, RZ, 0x6, R8.reuse ;  /* 0x00000006ff1e7819 */ /* 0x100fe40000011608 */
[----:B------:R-:W-:Y:S02]  /*1bb0*/  SHF.R.U32.HI R14, RZ, 0xa, R8 ;  /* 0x0000000aff0e7819 */ /* 0x000fe40000011608 */
[----:B------:R-:W-:Y:S02]  /*1bc0*/  LOP3.LUT R24, R12, 0x3f003f, RZ, 0xc0, !PT ;  /* 0x003f003f0c187812 */ /* 0x000fe400078ec0ff */
[----:B------:R-:W-:Y:S02]  /*1bd0*/  SHF.R.U32.HI R25, RZ, 0x6, R12 ;  /* 0x00000006ff197819 */ /* 0x000fe4000001160c */
[----:B------:R-:W-:Y:S02]  /*1be0*/  SHF.R.U32.HI R8, RZ, 0x8, R9 ;  /* 0x00000008ff087819 */ /* 0x000fe40000011609 */
[----:B------:R-:W-:-:S02]  /*1bf0*/  LOP3.LUT R32, R9, 0x3f003f, RZ, 0xc0, !PT ;  /* 0x003f003f09207812 */ /* 0x000fc400078ec0ff */
[--C-:B------:R-:W-:Y:S02]  /*1c00*/  SHF.R.U32.HI R33, RZ, 0x6, R9.reuse ;  /* 0x00000006ff217819 */ /* 0x100fe40000011609 */
[----:B------:R-:W-:Y:S02]  /*1c10*/  SHF.R.U32.HI R15, RZ, 0xa, R9 ;  /* 0x0000000aff0f7819 */ /* 0x000fe40000011609 */
[----:B------:R-:W-:Y:S02]  /*1c20*/  SHF.R.U32.HI R12, RZ, 0xc, R12 ;  /* 0x0000000cff0c7819 */ /* 0x000fe4000001160c */
[----:B------:R-:W-:Y:S02]  /*1c30*/  LOP3.LUT R9, R16, 0xf000f, RZ, 0xc0, !PT ;  /* 0x000f000f10097812 */ /* 0x000fe400078ec0ff */
[----:B------:R-:W-:Y:S02]  /*1c40*/  SHF.R.U32.HI R31, RZ, 0x8, R10 ;  /* 0x00000008ff1f7819 */ /* 0x000fe4000001160a */
[----:B------:R-:W-:-:S02]  /*1c50*/  SHF.R.U32.HI R36, RZ, 0x8, R11 ;  /* 0x00000008ff247819 */ /* 0x000fc4000001160b */
[----:B------:R-:W-:Y:S02]  /*1c60*/  LOP3.LUT R12, R12, 0xf000f, RZ, 0xc0, !PT ;  /* 0x000f000f0c0c7812 */ /* 0x000fe400078ec0ff */
[----:B------:R-:W-:Y:S02]  /*1c70*/  LOP3.LUT R16, R17, 0xf000f, RZ, 0xc0, !PT ;  /* 0x000f000f11107812 */ /* 0x000fe400078ec0ff */
[----:B------:R-:W-:Y:S02]  /*1c80*/  LOP3.LUT R35, R35, 0xf000f, RZ, 0xc0, !PT ;  /* 0x000f000f23237812 */ /* 0x000fe400078ec0ff */
[----:B------:R-:W-:Y:S02]  /*1c90*/  LOP3.LUT R38, R9, 0x300030, R8, 0xf8, !PT ;  /* 0x0030003009267812 */ /* 0x000fe400078ef808 */
[----:B---3--:R-:W-:Y:S02]  /*1ca0*/  LOP3.LUT R8, R4, 0x3f003f, RZ, 0xc0, !PT ;  /* 0x003f003f04087812 */ /* 0x008fe400078ec0ff */
[----:B------:R-:W-:-:S02]  /*1cb0*/  SHF.R.U32.HI R9, RZ, 0x6, R4 ;  /* 0x00000006ff097819 */ /* 0x000fc40000011604 */
[----:B------:R-:W-:Y:S02]  /*1cc0*/  SHF.R.U32.HI R4, RZ, 0xc, R4 ;  /* 0x0000000cff047819 */ /* 0x000fe40000011604 */
[----:B------:R-:W-:Y:S02]  /*1cd0*/  LOP3.LUT R45, R7, 0x3f003f, RZ, 0xc0, !PT ;  /* 0x003f003f072d7812 */ /* 0x000fe400078ec0ff */
[----:B------:R-:W-:Y:S02]  /*1ce0*/  SHF.R.U32.HI R50, RZ, 0x6, R7 ;  /* 0x00000006ff327819 */ /* 0x000fe40000011607 */
[----:B------:R-:W-:Y:S02]  /*1cf0*/  LOP3.LUT R41, R10, 0x3f003f, RZ, 0xc0, !PT ;  /* 0x003f003f0a297812 */ /* 0x000fe400078ec0ff */
[--C-:B------:R-:W-:Y:S02]  /*1d00*/  SHF.R.U32.HI R43, RZ, 0x6, R10.reuse ;  /* 0x00000006ff2b7819 */ /* 0x100fe4000001160a */
[----:B------:R-:W-:-:S02]  /*1d10*/  SHF.R.U32.HI R37, RZ, 0xa, R10 ;  /* 0x0000000aff257819 */ /* 0x000fc4000001160a */
[----:B------:R-:W-:Y:S02]  /*1d20*/  SHF.R.U32.HI R7, RZ, 0xc, R7 ;  /* 0x0000000cff077819 */ /* 0x000fe40000011607 */
[----:B------:R-:W-:Y:S02]  /*1d30*/  LOP3.LUT R51, R11, 0x3f003f, RZ, 0xc0, !PT ;  /* 0x003f003f0b337812 */ /* 0x000fe400078ec0ff */
[--C-:B------:R-:W-:Y:S02]  /*1d40*/  SHF.R.U32.HI R53, RZ, 0x6, R11.reuse ;  /* 0x00000006ff357819 */ /* 0x100fe4000001160b */
[----:B------:R-:W-:Y:S02]  /*1d50*/  SHF.R.U32.HI R47, RZ, 0xa, R11 ;  /* 0x0000000aff2f7819 */ /* 0x000fe4000001160b */
[----:B------:R-:W-:Y:S02]  /*1d60*/  LOP3.LUT R10, R12, 0x300030, R13, 0xf8, !PT ;  /* 0x003000300c0a7812 */ /* 0x000fe400078ef80d */
[----:B------:R-:W-:-:S02]  /*1d70*/  LOP3.LUT R46, R16, 0x300030, R31, 0xf8, !PT ;  /* 0x00300030102e7812 */ /* 0x000fc400078ef81f */
[----:B------:R-:W-:Y:S02]  /*1d80*/  LOP3.LUT R54, R35, 0x300030, R36, 0xf8, !PT ;  /* 0x0030003023367812 */ /* 0x000fe400078ef824 */
[----:B------:R-:W-:Y:S02]  /*1d90*/  LOP3.LUT R11, R5, 0x3f003f, RZ, 0xc0, !PT ;  /* 0x003f003f050b7812 */ /* 0x000fe400078ec0ff */
[--C-:B------:R-:W-:Y:S02]  /*1da0*/  SHF.R.U32.HI R31, RZ, 0x6, R5.reuse ;  /* 0x00000006ff1f7819 */ /* 0x100fe40000011605 */
        /* <DEDUP_REMOVED lines=16> */
[----:B------:R-:W-:Y:S02]  /*1eb0*/  LOP3.LUT R48, R6, 0x300030, R37, 0xf8, !PT ;  /* 0x0030003006307812 */ /* 0x000fe400078ef825 */
        /* <DEDUP_REMOVED lines=47> */
[----:B------:R-:W-:Y:S02]  /*21b0*/  HADD2 R38, R44, -1056, -1056 ;  /* 0xe420e4202c267430 */ /* 0x000fe40000000000 */
[----:B------:R-:W-:Y:S01]  /*21c0*/  HADD2 R39, R52, -1056, -1056 ;  /* 0xe420e42034277430 */ /* 0x000fe20000000000 */
[----:B------:R-:W-:Y:S01]  /*21d0*/  PRMT R17, RZ, 0x5410, RZ ;  /* 0x00005410ff117816 */ /* 0x000fe200000000ff */
        /* <DEDUP_REMOVED lines=9> */
[----:B------:R-:W-:Y:S01]  /*2270*/  PRMT R12, RZ, 0x7610, R12 ;  /* 0x00007610ff0c7816 */ /* 0x000fe2000000000c */
        /* <DEDUP_REMOVED lines=18> */
[----:B------:R-:W0:Y:S01]  /*23a0*/  LDS.128 R4, [UR6] ;  /* 0x00000006ff047984 */ /* 0x000e220008000c00 */
[----:B------:R-:W-:Y:S02]  /*23b0*/  PRMT R23, R23, 0x5410, R22 ;  /* 0x0000541017177816 */ /* 0x000fe40000000016 */
[----:B-----5:R-:W-:Y:S01]  /*23c0*/  PRMT R21, R21, 0x5410, R20 ;  /* 0x0000541015157816 */ /* 0x020fe20000000014 */
        /* <DEDUP_REMOVED lines=9> */
[----:B------:R-:W-:Y:S02]  /*2460*/  HFMA2 R57, R30, R5, R57 ;  /* 0x000000051e397231 */ /* 0x000fe40000000039 */
[----:B------:R-:W-:-:S02]  /*2470*/  HFMA2 R19, R41, R7, R19 ;  /* 0x0000000729137231 */ /* 0x000fc40000000013 */
[----:B------:R-:W-:Y:S02]  /*2480*/  HFMA2 R18, R32, R6, R18 ;  /* 0x0000000620127231 */ /* 0x000fe40000000012 */
[----:B-1----:R-:W-:Y:S02]  /*2490*/  HFMA2 R19, R37, R8, R19 ;  /* 0x0000000825137231 */ /* 0x002fe40000000013 */
[-C--:B------:R-:W-:Y:S02]  /*24a0*/  HFMA2 R57, R34, R6.reuse, R57 ;  /* 0x0000000622397231 */ /* 0x080fe40000000039 */
[----:B------:R-:W-:Y:S02]  /*24b0*/  HFMA2 R6, R35, R6, R4 ;  /* 0x0000000623067231 */ /* 0x000fe40000000004 */
[----:B------:R-:W-:Y:S02]  /*24c0*/  HFMA2 R19, R48, R9, R19 ;  /* 0x0000000930137231 */ /* 0x000fe40000000013 */
[----:B------:R-:W-:-:S02]  /*24d0*/  HFMA2 R6, R44, R7, R6 ;  /* 0x000000072c067231 */ /* 0x000fc40000000006 */
[-C--:B------:R-:W-:Y:S02]  /*24e0*/  HFMA2 R4, R40, R7.reuse, R18 ;  /* 0x0000000728047231 */ /* 0x080fe40000000012 */
[----:B------:R-:W-:Y:S02]  /*24f0*/  HFMA2 R19, R47, R10, R19 ;  /* 0x0000000a2f137231 */ /* 0x000fe40000000013 */
[----:B------:R-:W-:Y:S02]  /*2500*/  HFMA2 R57, R43, R7, R57 ;  /* 0x000000072b397231 */ /* 0x000fe40000000039 */
[----:B------:R-:W-:Y:S02]  /*2510*/  HFMA2 R6, R39, R8, R6 ;  /* 0x0000000827067231 */ /* 0x000fe40000000006 */
[----:B------:R-:W-:Y:S02]  /*2520*/  HFMA2 R19, R54, R11, R19 ;  /* 0x0000000b36137231 */ /* 0x000fe40000000013 */
[----:B------:R-:W-:-:S02]  /*2530*/  HFMA2 R6, R52, R9, R6 ;  /* 0x0000000934067231 */ /* 0x000fc40000000006 */
[-C--:B------:R-:W-:Y:S02]  /*2540*/  HFMA2 R4, R36, R8.reuse, R4 ;  /* 0x0000000824047231 */ /* 0x080fe40000000004 */
[----:B------:R-:W-:Y:S02]  /*2550*/  HADD2 R19, R19.H0_H0, R19.H1_H1 ;  /* 0x3000001313137230 */ /* 0x000fe40000000800 */
[----:B------:R-:W-:Y:S02]  /*2560*/  HFMA2 R57, R38, R8, R57 ;  /* 0x0000000826397231 */ /* 0x000fe40000000039 */
[----:B------:R-:W-:-:S04]  /*2570*/  HFMA2 R6, R51, R10, R6 ;  /* 0x0000000a33067231 */ /* 0x000fc80000000006 */
[----:B------:R-:W-:Y:S02]  /*2580*/  HFMA2 R6, R56, R11, R6 ;  /* 0x0000000b38067231 */ /* 0x000fe40000000006 */
[-C--:B------:R-:W-:Y:S02]  /*2590*/  HFMA2 R5, R46, R9.reuse, R4 ;  /* 0x000000092e057231 */ /* 0x080fe40000000004 */
[----:B------:R-:W-:Y:S02]  /*25a0*/  HFMA2 R57, R50, R9, R57 ;  /* 0x0000000932397231 */ /* 0x000fe40000000039 */
[----:B------:R-:W-:Y:S02]  /*25b0*/  HADD2 R6, R6.H0_H0, R6.H1_H1 ;  /* 0x3000000606067230 */ /* 0x000fe40000000800 */
[-C--:B------:R-:W-:Y:S02]  /*25c0*/  HFMA2 R5, R45, R10.reuse, R5 ;  /* 0x0000000a2d057231 */ /* 0x080fe40000000005 */
[----:B------:R-:W-:-:S02]  /*25d0*/  HFMA2 R57, R49, R10, R57 ;  /* 0x0000000a31397231 */ /* 0x000fc40000000039 */
[-C--:B------:R-:W-:Y:S02]  /*25e0*/  HFMA2 R5, R53, R11.reuse, R5 ;  /* 0x0000000b35057231 */ /* 0x080fe40000000005 */
[----:B------:R-:W-:Y:S02]  /*25f0*/  HFMA2 R57, R55, R11, R57 ;  /* 0x0000000b37397231 */ /* 0x000fe40000000039 */
[----:B------:R-:W-:Y:S02]  /*2600*/  HADD2 R5, R5.H0_H0, R5.H1_H1 ;  /* 0x3000000505057230 */ /* 0x000fe40000000800 */
[----:B------:R-:W-:-:S03]  /*2610*/  HADD2 R57, R57.H0_H0, R57.H1_H1 ;  /* 0x3000003939397230 */ /* 0x000fc60000000800 */
[----:B------:R-:W-:Y:S02]  /*2620*/  PRMT R5, R5, 0x5410, R19 ;  /* 0x0000541005057816 */ /* 0x000fe40000000013 */
[----:B------:R-:W-:-:S03]  /*2630*/  PRMT R57, R57, 0x5410, R6 ;  /* 0x0000541039397816 */ /* 0x000fc60000000006 */
[----:B------:R-:W-:Y:S02]  /*2640*/  HFMA2 R19, R5, R23, RZ ;  /* 0x0000001705137231 */ /* 0x000fe400000000ff */
[----:B------:R-:W-:-:S07]  /*2650*/  HFMA2 R18, R57, R21, RZ.H0_H0 ;  /* 0x0000001539127231 */ /* 0x000fce00000400ff */
.L_x_802:
[----:B------:R-:W-:Y:S01]  /*2660*/  PRMT R12, R12, 0x5410, RZ ;  /* 0x000054100c0c7816 */ /* 0x000fe200000000ff */
[----:B------:R-:W-:Y:S01]  /*2670*/  IMAD.WIDE R2, R89, 0x4, R2 ;  /* 0x0000000459027825 */ /* 0x000fe200078e0202 */
[----:B------:R-:W-:Y:S06]  /*2680*/  @!P2 BRA `(.L_x_803) ;  /* 0x000000080058a947 */ /* 0x000fec0003800000 */
[----:B------:R-:W-:Y:S02]  /*2690*/  PRMT R4, R93, 0x9910, RZ ;  /* 0x000099105d047816 */ /* 0x000fe400000000ff */
[----:B------:R-:W-:Y:S02]  /*26a0*/  ISETP.NE.AND P4, PT, R42, 0x2, PT ;  /* 0x000000022a00780c */ /* 0x000fe40003f85270 */
[----:B------:R-:W-:Y:S02]  /*26b0*/  ISETP.NE.AND P1, PT, R4, RZ, PT ;  /* 0x000000ff0400720c */ /* 0x000fe40003f25270 */
[----:B------:R-:W-:Y:S02]  /*26c0*/  PRMT R15, RZ, 0x5410, RZ ;  /* 0x00005410ff0f7816 */ /* 0x000fe400000000ff */
[----:B------:R-:W-:Y:S02]  /*26d0*/  PRMT R14, RZ, 0x5410, RZ ;  /* 0x00005410ff0e7816 */ /* 0x000fe400000000ff */
[----:B------:R-:W-:-:S02]  /*26e0*/  PRMT R13, RZ, 0x5410, RZ ;  /* 0x00005410ff0d7816 */ /* 0x000fc400000000ff */
[----:B------:R-:W-:-:S05]  /*26f0*/  PRMT R17, RZ, 0x7610, R17 ;  /* 0x00007610ff117816 */ /* 0x000fca0000000011 */
[----:B------:R-:W-:Y:S05]  /*2700*/  @!P1 BRA `(.L_x_804) ;  /* 0x0000000000b09947 */ /* 0x000fea0003800000 */
[----:B------:R-:W0:Y:S01]  /*2710*/  LDS.128 R4, [UR6+0x40] ;  /* 0x00004006ff047984 */ /* 0x000e220008000c00 */
        /* <DEDUP_REMOVED lines=43> */
.L_x_804:
[----:B------:R-:W-:Y:S01]  /*29d0*/  PRMT R12, RZ, 0x5410, RZ ;  /* 0x00005410ff0c7816 */ /* 0x000fe200000000ff */
[----:B------:R-:W-:Y:S06]  /*29e0*/  @!P4 BRA `(.L_x_803) ;  /* 0x000000040080c947 */ /* 0x000fec0003800000 */
[----:B------:R-:W-:Y:S02]  /*29f0*/  PRMT R4, R94, 0x9910, RZ ;  /* 0x000099105e047816 */ /* 0x000fe400000000ff */
[----:B------:R-:W-:Y:S02]  /*2a00*/  ISETP.EQ.OR P1, PT, R42, 0x3, P0 ;  /* 0x000000032a00780c */ /* 0x000fe40000722670 */
[----:B------:R-:W-:Y:S02]  /*2a10*/  ISETP.NE.AND P4, PT, R4, RZ, PT ;  /* 0x000000ff0400720c */ /* 0x000fe40003f85270 */
[----:B------:R-:W-:Y:S02]  /*2a20*/  PRMT R13, RZ, 0x5410, RZ ;  /* 0x00005410ff0d7816 */ /* 0x000fe400000000ff */
[----:B------:R-:W-:-:S09]  /*2a30*/  PRMT R15, RZ, 0x7610, R15 ;  /* 0x00007610ff0f7816 */ /* 0x000fd2000000000f */
        /* <DEDUP_REMOVED lines=45> */
.L_x_805:
[----:B------:R-:W-:Y:S01]  /*2d10*/  PRMT R12, RZ, 0x5410, RZ ;  /* 0x00005410ff0c7816 */ /* 0x000fe200000000ff */
[----:B------:R-:W-:Y:S06]  /*2d20*/  @P1 BRA `(.L_x_803) ;  /* 0x0000000000b01947 */ /* 0x000fec0003800000 */
        /* <DEDUP_REMOVED lines=44> */
.L_x_803:
[C---:B------:R-:W-:Y:S01]  /*2ff0*/  IMAD.WIDE R4, R89.reuse, 0x4, R2 ;  /* 0x0000000459047825 */ /* 0x040fe200078e0202 */
[----:B------:R-:W2:Y:S03]  /*3000*/  LDG.E.128.CONSTANT R24, desc[UR10][R2.64] ;  /* 0x0000000a02187981 */ /* 0x000ea6000c1e9d00 */
[----:B------:R-:W-:Y:S02]  /*3010*/  IMAD.WIDE R36, R89, 0x4, R4 ;  /* 0x0000000459247825 */ /* 0x000fe400078e0204 */
[----:B------:R-:W3:Y:S04]  /*3020*/  LDG.E.128.CONSTANT R4, desc[UR10][R4.64] ;  /* 0x0000000a04047981 */ /* 0x000ee8000c1e9d00 */
[----:B------:R-:W4:Y:S01]  /*3030*/  LDG.E.128.CONSTANT R8, desc[UR10][R36.64] ;  /* 0x0000000a24087981 */ /* 0x000f22000c1e9d00 */
[----:B------:R-:W-:Y:S01]  /*3040*/  UIADD3 UR4, UPT, UPT, UR6, 0x40, URZ ;  /* 0x0000004006047890 */ /* 0x000fe2000fffe0ff */
[----:B--2---:R-:W-:-:S02]  /*3050*/  LOP3.LUT R28, R24, 0x3f003f, RZ, 0xc0, !PT ;  /* 0x003f003f181c7812 */ /* 0x004fc400078ec0ff */
[--C-:B------:R-:W-:Y:S02]  /*3060*/  SHF.R.U32.HI R29, RZ, 0x6, R24.reuse ;  /* 0x00000006ff1d7819 */ /* 0x100fe40000011618 */
[----:B------:R-:W-:Y:S02]  /*3070*/  SHF.R.U32.HI R24, RZ, 0xc, R24 ;  /* 0x0000000cff187819 */ /* 0x000fe40000011618 */
[--C-:B------:R-:W-:Y:S02]  /*3080*/  SHF.R.U32.HI R33, RZ, 0xc, R25.reuse ;  /* 0x0000000cff217819 */ /* 0x100fe40000011619 */
[----:B------:R-:W-:Y:S02]  /*3090*/  LOP3.LUT R30, R25, 0x3f003f, RZ, 0xc0, !PT ;  /* 0x003f003f191e7812 */ /* 0x000fe400078ec0ff */
[----:B------:R-:W-:Y:S02]  /*30a0*/  SHF.R.U32.HI R32, RZ, 0x6, R25 ;  /* 0x00000006ff207819 */ /* 0x000fe40000011619 */
[----:B------:R-:W-:-:S02]  /*30b0*/  LOP3.LUT R46, R27, 0x3f003f, RZ, 0xc0, !PT ;  /* 0x003f003f1b2e7812 */ /* 0x000fc400078ec0ff */
[--C-:B------:R-:W-:Y:S02]  /*30c0*/  SHF.R.U32.HI R47, RZ, 0x6, R27.reuse ;  /* 0x00000006ff2f7819 */ /* 0x100fe4000001161b */
[----:B------:R-:W-:Y:S02]  /*30d0*/  SHF.R.U32.HI R48, RZ, 0xc, R27 ;  /* 0x0000000cff307819 */ /* 0x000fe4000001161b */
[----:B------:R-:W-:Y:S02]  /*30e0*/  SHF.R.U32.HI R39, RZ, 0xc, R26 ;  /* 0x0000000cff277819 */ /* 0x000fe4000001161a */
[--C-:B----4-:R-:W-:Y:S02]  /*30f0*/  SHF.R.U32.HI R2, RZ, 0x8, R8.reuse ;  /* 0x00000008ff027819 */ /* 0x110fe40000011608 */
[----:B------:R-:W-:Y:S02]  /*3100*/  LOP3.LUT R27, R8, 0x3f003f, RZ, 0xc0, !PT ;  /* 0x003f003f081b7812 */ /* 0x000fe400078ec0ff */
[----:B------:R-:W-:-:S02]  /*3110*/  SHF.R.U32.HI R31, RZ, 0x6, R8 ;  /* 0x00000006ff1f7819 */ /* 0x000fc40000011608 */
[----:B------:R-:W-:Y:S02]  /*3120*/  SHF.R.U32.HI R25, RZ, 0xa, R8 ;  /* 0x0000000aff197819 */ /* 0x000fe40000011608 */
[----:B------:R-:W-:Y:S02]  /*3130*/  SHF.R.U32.HI R8, RZ, 0x8, R9 ;  /* 0x00000008ff087819 */ /* 0x000fe40000011609 */
[----:B------:R-:W-:Y:S02]  /*3140*/  LOP3.LUT R3, R24, 0xf000f, RZ, 0xc0, !PT ;  /* 0x000f000f18037812 */ /* 0x000fe400078ec0ff */
[----:B------:R-:W-:Y:S02]  /*3150*/  LOP3.LUT R33, R33, 0xf000f, RZ, 0xc0, !PT ;  /* 0x000f000f21217812 */ /* 0x000fe400078ec0ff */
[----:B------:R-:W-:Y:S02]  /*3160*/  SHF.R.U32.HI R44, RZ, 0x8, R10 ;  /* 0x00000008ff2c7819 */ /* 0x000fe4000001160a */
        /* <DEDUP_REMOVED lines=9> */
[----:B------:R-:W-:Y:S02]  /*3200*/  LOP3.LUT R35, R9, 0x3f003f, RZ, 0xc0, !PT ;  /* 0x003f003f09237812 */ /* 0x000fe400078ec0ff */
[--C-:B------:R-:W-:Y:S02]  /*3210*/  SHF.R.U32.HI R38, RZ, 0x6, R9.reuse ;  /* 0x00000006ff267819 */ /* 0x100fe40000011609 */
[----:B------:R-:W-:Y:S02]  /*3220*/  SHF.R.U32.HI R26, RZ, 0xa, R9 ;  /* 0x0000000aff1a7819 */ /* 0x000fe40000011609 */
[----:B------:R-:W-:-:S02]  /*3230*/  LOP3.LUT R11, R39, 0xf000f, RZ, 0xc0, !PT ;  /* 0x000f000f270b7812 */ /* 0x000fc400078ec0ff */
[----:B------:R-:W-:Y:S02]  /*3240*/  LOP3.LUT R49, R48, 0xf000f, RZ, 0xc0, !PT ;  /* 0x000f000f30317812 */ /* 0x000fe400078ec0ff */
[----:B------:R-:W-:Y:S02]  /*3250*/  LOP3.LUT R9, R3, 0x300030, R2, 0xf8, !PT ;  /* 0x0030003003097812 */ /* 0x000fe400078ef802 */
[----:B------:R-:W-:Y:S02]  /*3260*/  LOP3.LUT R39, R33, 0x300030, R8, 0xf8, !PT ;  /* 0x0030003021277812 */ /* 0x000fe400078ef808 */
[----:B---3--:R-:W-:Y:S02]  /*3270*/  LOP3.LUT R3, R4, 0x3f003f, RZ, 0xc0, !PT ;  /* 0x003f003f04037812 */ /* 0x008fe400078ec0ff */
[--C-:B------:R-:W-:Y:S02]  /*3280*/  SHF.R.U32.HI R8, RZ, 0x6, R4.reuse ;  /* 0x00000006ff087819 */ /* 0x100fe40000011604 */
[----:B------:R-:W-:-:S02]  /*3290*/  SHF.R.U32.HI R4, RZ, 0xc, R4 ;  /* 0x0000000cff047819 */ /* 0x000fc40000011604 */
[----:B------:R-:W-:Y:S02]  /*32a0*/  LOP3.LUT R44, R11, 0x300030, R44, 0xf8, !PT ;  /* 0x003000300b2c7812 */ /* 0x000fe400078ef82c */
[----:B------:R-:W-:Y:S02]  /*32b0*/  LOP3.LUT R53, R49, 0x300030, R10, 0xf8, !PT ;  /* 0x0030003031357812 */ /* 0x000fe400078ef80a */
[----:B------:R-:W-:Y:S02]  /*32c0*/  LOP3.LUT R10, R5, 0x3f003f, RZ, 0xc0, !PT ;  /* 0x003f003f050a7812 */ /* 0x000fe400078ec0ff */
[--C-:B------:R-:W-:Y:S02]  /*32d0*/  SHF.R.U32.HI R11, RZ, 0x6, R5.reuse ;  /* 0x00000006ff0b7819 */ /* 0x100fe40000011605 */
[----:B------:R-:W-:Y:S02]  /*32e0*/  SHF.R.U32.HI R5, RZ, 0xc, R5 ;  /* 0x0000000cff057819 */ /* 0x000fe40000011605 */
[----:B------:R-:W-:-:S02]  /*32f0*/  SHF.R.U32.HI R2, RZ, 0xc, R7 ;  /* 0x0000000cff027819 */ /* 0x000fc40000011607 */
[----:B------:R-:W-:Y:S02]  /*3300*/  LOP3.LUT R4, R4, 0xf000f, RZ, 0xc0, !PT ;  /* 0x000f000f04047812 */ /* 0x000fe400078ec0ff */
[----:B------:R-:W-:Y:S02]  /*3310*/  LOP3.LUT R24, R6, 0x3f003f, RZ, 0xc0, !PT ;  /* 0x003f003f06187812 */ /* 0x000fe400078ec0ff */
[--C-:B------:R-:W-:Y:S02]  /*3320*/  SHF.R.U32.HI R33, RZ, 0x6, R6.reuse ;  /* 0x00000006ff217819 */ /* 0x100fe40000011606 */
[----:B------:R-:W-:Y:S02]  /*3330*/  LOP3.LUT R48, R7, 0x3f003f, RZ, 0xc0, !PT ;  /* 0x003f003f07307812 */ /* 0x000fe400078ec0ff */
[----:B------:R-:W-:Y:S02]  /*3340*/  SHF.R.U32.HI R49, RZ, 0x6, R7 ;  /* 0x00000006ff317819 */ /* 0x000fe40000011607 */
[----:B------:R-:W-:-:S02]  /*3350*/  SHF.R.U32.HI R6, RZ, 0xc, R6 ;  /* 0x0000000cff067819 */ /* 0x000fc40000011606 */
[----:B------:R-:W-:Y:S02]  /*3360*/  LOP3.LUT R7, R5, 0xf000f, RZ, 0xc0, !PT ;  /* 0x000f000f05077812 */ /* 0x000fe400078ec0ff */
[----:B------:R-:W-:Y:S02]  /*3370*/  LOP3.LUT R2, R2, 0xf000f, RZ, 0xc0, !PT ;  /* 0x000f000f02027812 */ /* 0x000fe400078ec0ff */
[----:B------:R-:W-:Y:S02]  /*3380*/  LOP3.LUT R5, R4, 0x300030, R25, 0xf8, !PT ;  /* 0x0030003004057812 */ /* 0x000fe400078ef819 */
        /* <DEDUP_REMOVED lines=125> */
.L_x_806:
[----:B------:R-:W-:Y:S01]  /*3b60*/  MOV R95, R0 ;  /* 0x00000000005f7202 */ /* 0x000fe20000000f00 */
[----:B------:R-:W-:Y:S01]  /*3b70*/  IMAD.WIDE R36, R89, 0x4, R36 ;  /* 0x0000000459247825 */ /* 0x000fe200078e0224 */
[----:B------:R-:W-:Y:S06]  /*3b80*/  @!P2 BRA `(.L_x_801) ;  /* 0x000000080048a947 */ /* 0x000fec0003800000 */
[----:B------:R-:W-:Y:S02]  /*3b90*/  PRMT R4, R93, 0x9910, RZ ;  /* 0x000099105d047816 */ /* 0x000fe400000000ff */
[----:B------:R-:W-:Y:S02]  /*3ba0*/  ISETP.NE.AND P2, PT, R42, 0x2, PT ;  /* 0x000000022a00780c */ /* 0x000fe40003f45270 */
[----:B------:R-:W-:-:S13]  /*3bb0*/  ISETP.NE.AND P1, PT, R4, RZ, PT ;  /* 0x000000ff0400720c */ /* 0x000fda0003f25270 */
        /* <DEDUP_REMOVED lines=45> */
.L_x_807:
[----:B------:R-:W-:Y:S01]  /*3e90*/  MOV R95, R0 ;  /* 0x00000000005f7202 */ /* 0x000fe20000000f00 */
[----:B------:R-:W-:Y:S06]  /*3ea0*/  @!P2 BRA `(.L_x_801) ;  /* 0x000000040080a947 */ /* 0x000fec0003800000 */
[----:B------:R-:W-:Y:S02]  /*3eb0*/  PRMT R4, R94, 0x9910, RZ ;  /* 0x000099105e047816 */ /* 0x000fe400000000ff */
[----:B------:R-:W-:Y:S02]  /*3ec0*/  ISETP.EQ.OR P2, PT, R42, 0x3, P0 ;  /* 0x000000032a00780c */ /* 0x000fe40000742670 */
        /* <DEDUP_REMOVED lines=46> */
.L_x_808:
[----:B------:R-:W-:Y:S01]  /*41b0*/  MOV R95, R0 ;  /* 0x00000000005f7202 */ /* 0x000fe20000000f00 */
[----:B------:R-:W-:Y:S06]  /*41c0*/  @P2 BRA `(.L_x_801) ;  /* 0x0000000000b82947 */ /* 0x000fec0003800000 */
[----:B------:R-:W0:Y:S01]  /*41d0*/  LDS.128 R4, [UR6+0xe0] ;  /* 0x0000e006ff047984 */ /* 0x000e220008000c00 */
[----:B------:R-:W-:Y:S02]  /*41e0*/  MOV R57, R24 ;  /* 0x0000001800397202 */ /* 0x000fe40000000f00 */
[----:B------:R-:W-:Y:S01]  /*41f0*/  PRMT R23, R23, 0x5410, R22 ;  /* 0x0000541017177816 */ /* 0x000fe20000000016 */
[----:B------:R-:W1:Y:S01]  /*4200*/  LDS.128 R8, [UR6+0xf0] ;  /* 0x0000f006ff087984 */ /* 0x000e620008000c00 */
[----:B-----5:R-:W-:Y:S02]  /*4210*/  PRMT R21, R21, 0x5410, R20 ;  /* 0x0000541015157816 */ /* 0x020fe40000000014 */
[----:B------:R-:W-:Y:S01]  /*4220*/  MOV R95, R0 ;  /* 0x00000000005f7202 */ /* 0x000fe20000000f00 */
[-C--:B0-----:R-:W-:Y:S02]  /*4230*/  HFMA2 R2, R2, R4.reuse, RZ ;  /* 0x0000000402027231 */ /* 0x081fe400000000ff */
[----:B------:R-:W-:-:S02]  /*4240*/  HFMA2 R24, R3, R4, RZ.H0_H0 ;  /* 0x0000000403187231 */ /* 0x000fc400000400ff */
[-C--:B------:R-:W-:Y:S02]  /*4250*/  HFMA2 R25, R25, R4.reuse, RZ ;  /* 0x0000000419197231 */ /* 0x080fe400000000ff */
[----:B------:R-:W-:Y:S02]  /*4260*/  HFMA2 R4, R57, R4, RZ.H0_H0 ;  /* 0x0000000439047231 */ /* 0x000fe400000400ff */
[-C--:B------:R-:W-:Y:S02]  /*4270*/  HFMA2 R24, R27, R5.reuse, R24 ;  /* 0x000000051b187231 */ /* 0x080fe40000000018 */
[-C--:B------:R-:W-:Y:S02]  /*4280*/  HFMA2 R4, R29, R5.reuse, R4 ;  /* 0x000000051d047231 */ /* 0x080fe40000000004 */
[----:B------:R-:W-:Y:S02]  /*4290*/  HFMA2 R3, R26, R5, R2 ;  /* 0x000000051a037231 */ /* 0x000fe40000000002 */
[----:B------:R-:W-:-:S02]  /*42a0*/  HFMA2 R24, R31, R6, R24 ;  /* 0x000000061f187231 */ /* 0x000fc40000000018 */
[----:B------:R-:W-:Y:S02]  /*42b0*/  HFMA2 R25, R28, R5, R25 ;  /* 0x000000051c197231 */ /* 0x000fe40000000019 */
[----:B------:R-:W-:Y:S02]  /*42c0*/  HFMA2 R24, R41, R7, R24 ;  /* 0x0000000729187231 */ /* 0x000fe40000000018 */
[----:B------:R-:W-:Y:S02]  /*42d0*/  HFMA2 R3, R30, R6, R3 ;  /* 0x000000061e037231 */ /* 0x000fe40000000003 */
[----:B-1----:R-:W-:Y:S02]  /*42e0*/  HFMA2 R24, R35, R8, R24 ;  /* 0x0000000823187231 */ /* 0x002fe40000000018 */
[-C--:B------:R-:W-:Y:S02]  /*42f0*/  HFMA2 R25, R32, R6.reuse, R25 ;  /* 0x0000000620197231 */ /* 0x080fe40000000019 */
[----:B------:R-:W-:-:S02]  /*4300*/  HFMA2 R6, R33, R6, R4 ;  /* 0x0000000621067231 */ /* 0x000fc40000000004 */
[----:B------:R-:W-:Y:S02]  /*4310*/  HFMA2 R24, R48, R9, R24 ;  /* 0x0000000930187231 */ /* 0x000fe40000000018 */
[-C--:B------:R-:W-:Y:S02]  /*4320*/  HFMA2 R6, R44, R7.reuse, R6 ;  /* 0x000000072c067231 */ /* 0x080fe40000000006 */
[-C--:B------:R-:W-:Y:S02]  /*4330*/  HFMA2 R4, R40, R7.reuse, R3 ;  /* 0x0000000728047231 */ /* 0x080fe40000000003 */
[----:B------:R-:W-:Y:S02]  /*4340*/  HFMA2 R24, R47, R10, R24 ;  /* 0x0000000a2f187231 */ /* 0x000fe40000000018 */
[----:B------:R-:W-:Y:S02]  /*4350*/  HFMA2 R25, R43, R7, R25 ;  /* 0x000000072b197231 */ /* 0x000fe40000000019 */
[----:B------:R-:W-:-:S02]  /*4360*/  HFMA2 R6, R39, R8, R6 ;  /* 0x0000000827067231 */ /* 0x000fc40000000006 */
[----:B------:R-:W-:Y:S02]  /*4370*/  HFMA2 R24, R54, R11, R24 ;  /* 0x0000000b36187231 */ /* 0x000fe40000000018 */
[----:B------:R-:W-:Y:S02]  /*4380*/  HFMA2 R6, R52, R9, R6 ;  /* 0x0000000934067231 */ /* 0x000fe40000000006 */
        /* <DEDUP_REMOVED lines=18> */
.L_x_801:
[----:B------:R-:W-:-:S04]  /*44b0*/  VIMNMX R0, PT, PT, R92, UR9, PT ;  /* 0x000000095c007c48 */ /* 0x000fc8000bfe0100 */
[----:B------:R-:W-:-:S13]  /*44c0*/  ISETP.GT.AND P1, PT, R0, R95, PT ;  /* 0x0000005f0000720c */ /* 0x000fda0003f24270 */
[----:B------:R-:W-:Y:S05]  /*44d0*/  @!P1 BRA `(.L_x_809) ;  /* 0x00000024004c9947 */ /* 0x000fea0003800000 */
[----:B------:R-:W-:Y:S01]  /*44e0*/  ISETP.EQ.OR P0, PT, R42, 0x3, P0 ;  /* 0x000000032a00780c */ /* 0x000fe20000702670 */
[----:B------:R-:W-:Y:S01]  /*44f0*/  UIADD3 UR4, UPT, UPT, UR4, 0x80, URZ ;  /* 0x0000008004047890 */ /* 0x000fe2000fffe0ff */
[----:B------:R-:W-:-:S11]  /*4500*/  VIMNMX.U32 R92, PT, PT, R92, UR9, PT ;  /* 0x000000095c5c7c48 */ /* 0x000fd6000bfe0000 */
.L_x_814:
[----:B------:R-:W0:Y:S01]  /*4510*/  LDC R89, c[0x0][0x3ac] ;  /* 0x0000eb00ff597b82 */ /* 0x000e220000000800 */
[----:B------:R-:W2:Y:S01]  /*4520*/  LDG.E.128.CONSTANT R32, desc[UR10][R36.64] ;  /* 0x0000000a24207981 */ /* 0x000ea2000c1e9d00 */
[----:B------:R-:W1:Y:S01]  /*4530*/  S2R R91, SR_CTAID.Y ;  /* 0x00000000005b7919 */ /* 0x000e620000002600 */
[----:B------:R-:W-:-:S05]  /*4540*/  HFMA2 R0, -RZ, RZ, 0, 0.03125 ;  /* 0x00002800ff007431 */ /* 0x000fca00000001ff */
[----:B------:R-:W1:Y:S01]  /*4550*/  LDC R90, c[0x0][0x3a8] ;  /* 0x0000ea00ff5a7b82 */ /* 0x000e620000000800 */
[----:B0-----:R-:W-:-:S05]  /*4560*/  IMAD.WIDE R2, R89, 0x4, R36 ;  /* 0x0000000459027825 */ /* 0x001fca00078e0224 */
[----:B------:R-:W3:Y:S01]  /*4570*/  LDG.E.128.CONSTANT R28, desc[UR10][R2.64] ;  /* 0x0000000a021c7981 */ /* 0x000ee2000c1e9d00 */
[----:B------:R-:W-:-:S05]  /*4580*/  IMAD.WIDE R40, R89, 0x4, R2 ;  /* 0x0000000459287825 */ /* 0x000fca00078e0202 */
[----:B------:R0:W4:Y:S01]  /*4590*/  LDG.E.128.CONSTANT R24, desc[UR10][R40.64] ;  /* 0x0000000a28187981 */ /* 0x000122000c1e9d00 */
[----:B------:R-:W-:-:S05]  /*45a0*/  IMAD.WIDE R44, R89, 0x4, R40 ;  /* 0x00000004592c7825 */ /* 0x000fca00078e0228 */
[----:B------:R1:W4:Y:S01]  /*45b0*/  LDG.E.128.CONSTANT R8, desc[UR10][R44.64] ;  /* 0x0000000a2c087981 */ /* 0x000322000c1e9d00 */
[----:B------:R-:W-:-:S05]  /*45c0*/  IMAD.WIDE R98, R89, 0x4, R44 ;  /* 0x0000000459627825 */ /* 0x000fca00078e022c */
[----:B------:R-:W4:Y:S01]  /*45d0*/  LDG.E.128.CONSTANT R4, desc[UR10][R98.64] ;  /* 0x0000000a62047981 */ /* 0x000f22000c1e9d00 */
[----:B------:R-:W-:Y:S02]  /*45e0*/  ISETP.NE.AND P2, PT, R96, RZ, PT ;  /* 0x000000ff6000720c */ /* 0x000fe40003f45270 */
[----:B--2---:R-:W-:Y:S02]  /*45f0*/  SHF.R.U32.HI R36, RZ, 0xf, R33 ;  /* 0x0000000fff247819 */ /* 0x004fe40000011621 */
[----:B------:R-:W-:Y:S02]  /*4600*/  SHF.R.U32.HI R37, RZ, 0xf, R35 ;  /* 0x0000000fff257819 */ /* 0x000fe40000011623 */
[C---:B------:R-:W-:Y:S02]  /*4610*/  LOP3.LUT R39, R32.reuse, 0x1f001f, RZ, 0xc0, !PT ;  /* 0x001f001f20277812 */ /* 0x040fe400078ec0ff */
[----:B------:R-:W-:Y:S02]  /*4620*/  SHF.R.U32.HI R43, RZ, 0xa, R32 ;  /* 0x0000000aff2b7819 */ /* 0x000fe40000011620 */
[----:B------:R-:W-:-:S02]  /*4630*/  LOP3.LUT R63, R32, 0x3e003e0, RZ, 0xc0, !PT ;  /* 0x03e003e0203f7812 */ /* 0x000fc400078ec0ff */
[----:B------:R-:W-:Y:S02]  /*4640*/  SHF.R.U32.HI R32, RZ, 0xf, R32 ;  /* 0x0000000fff207819 */ /* 0x000fe40000011620 */
[C---:B------:R-:W-:Y:S02]  /*4650*/  LOP3.LUT R52, R34.reuse, 0x1f001f, RZ, 0xc0, !PT ;  /* 0x001f001f22347812 */ /* 0x040fe400078ec0ff */
[----:B------:R-:W-:Y:S02]  /*4660*/  SHF.R.U32.HI R56, RZ, 0xa, R34 ;  /* 0x0000000aff387819 */ /* 0x000fe40000011622 */
[----:B------:R-:W-:Y:S02]  /*4670*/  LOP3.LUT R64, R34, 0x3e003e0, RZ, 0xc0, !PT ;  /* 0x03e003e022407812 */ /* 0x000fe400078ec0ff */
[----:B------:R-:W-:Y:S02]  /*4680*/  LOP3.LUT R66, R35, 0x1f001f, RZ, 0xc0, !PT ;  /* 0x001f001f23427812 */ /* 0x000fe400078ec0ff */
[----:B------:R-:W-:-:S02]  /*4690*/  SHF.R.U32.HI R65, RZ, 0xa, R35 ;  /* 0x0000000aff417819 */ /* 0x000fc40000011623 */
[----:B------:R-:W-:Y:S02]  /*46a0*/  LOP3.LUT R73, R35, 0x3e003e0, RZ, 0xc0, !PT ;  /* 0x03e003e023497812 */ /* 0x000fe400078ec0ff */
[----:B------:R-:W-:Y:S02]  /*46b0*/  SHF.R.U32.HI R34, RZ, 0xf, R34 ;  /* 0x0000000fff227819 */ /* 0x000fe40000011622 */
[----:B------:R-:W-:Y:S02]  /*46c0*/  LOP3.LUT R36, R36, 0x10001, RZ, 0xc0, !PT ;  /* 0x0001000124247812 */ /* 0x000fe400078ec0ff */
[C---:B---3--:R-:W-:Y:S02]  /*46d0*/  LOP3.LUT R50, R29.reuse, 0x1f001f, RZ, 0xc0, !PT ;  /* 0x001f001f1d327812 */ /* 0x048fe400078ec0ff */
[----:B------:R-:W-:Y:S02]  /*46e0*/  SHF.R.U32.HI R51, RZ, 0xa, R29 ;  /* 0x0000000aff337819 */ /* 0x000fe4000001161d */
[----:B------:R-:W-:-:S02]  /*46f0*/  LOP3.LUT R60, R29, 0x3e003e0, RZ, 0xc0, !PT ;  /* 0x03e003e01d3c7812 */ /* 0x000fc400078ec0ff */
[C---:B------:R-:W-:Y:S02]  /*4700*/  LOP3.LUT R53, R30.reuse, 0x1f001f, RZ, 0xc0, !PT ;  /* 0x001f001f1e357812 */ /* 0x040fe400078ec0ff */
[--C-:B------:R-:W-:Y:S02]  /*4710*/  SHF.R.U32.HI R59, RZ, 0xa, R30.reuse ;  /* 0x0000000aff3b7819 */ /* 0x100fe4000001161e */
[----:B------:R-:W-:Y:S02]  /*4720*/  LOP3.LUT R3, R30, 0x3e003e0, RZ, 0xc0, !PT ;  /* 0x03e003e01e037812 */ /* 0x000fe400078ec0ff */
[----:B------:R-:W-:Y:S02]  /*4730*/  SHF.R.U32.HI R35, RZ, 0xe, R30 ;  /* 0x0000000eff237819 */ /* 0x000fe4000001161e */
[----:B------:R-:W-:Y:S02]  /*4740*/  SHF.R.U32.HI R29, RZ, 0xe, R29 ;  /* 0x0000000eff1d7819 */ /* 0x000fe4000001161d */
[----:B------:R-:W-:-:S02]  /*4750*/  SHF.R.U32.HI R30, RZ, 0xe, R31 ;  /* 0x0000000eff1e7819 */ /* 0x000fc4000001161f */
[----:B------:R-:W-:Y:S02]  /*4760*/  LOP3.LUT R37, R37, 0x10001, RZ, 0xc0, !PT ;  /* 0x0001000125257812 */ /* 0x000fe400078ec0ff */
[C---:B------:R-:W-:Y:S02]  /*4770*/  LOP3.LUT R48, R33.reuse, 0x1f001f, RZ, 0xc0, !PT ;  /* 0x001f001f21307812 */ /* 0x040fe400078ec0ff */
[----:B------:R-:W-:Y:S02]  /*4780*/  SHF.R.U32.HI R47, RZ, 0xa, R33 ;  /* 0x0000000aff2f7819 */ /* 0x000fe40000011621 */
[----:B------:R-:W-:Y:S02]  /*4790*/  LOP3.LUT R62, R33, 0x3e003e0, RZ, 0xc0, !PT ;  /* 0x03e003e0213e7812 */ /* 0x000fe400078ec0ff */
[----:B------:R-:W-:Y:S02]  /*47a0*/  SHF.R.U32.HI R33, RZ, 0xe, R28 ;  /* 0x0000000eff217819 */ /* 0x000fe4000001161c */
[----:B------:R-:W-:-:S02]  /*47b0*/  LOP3.LUT R32, R32, 0x10001, RZ, 0xc0, !PT ;  /* 0x0001000120207812 */ /* 0x000fc400078ec0ff */
[C---:B0-----:R-:W-:Y:S02]  /*47c0*/  LOP3.LUT R41, R28.reuse, 0x1f001f, RZ, 0xc0, !PT ;  /* 0x001f001f1c297812 */ /* 0x041fe400078ec0ff */
[----:B------:R-:W-:Y:S02]  /*47d0*/  SHF.R.U32.HI R38, RZ, 0xa, R28 ;  /* 0x0000000aff267819 */ /* 0x000fe4000001161c */
[----:B------:R-:W-:Y:S02]  /*47e0*/  LOP3.LUT R2, R28, 0x3e003e0, RZ, 0xc0, !PT ;  /* 0x03e003e01c027812 */ /* 0x000fe400078ec0ff */
[----:B------:R-:W-:Y:S02]  /*47f0*/  LOP3.LUT R34, R34, 0x10001, RZ, 0xc0, !PT ;  /* 0x0001000122227812 */ /* 0x000fe400078ec0ff */
[----:B------:R-:W-:Y:S02]  /*4800*/  LOP3.LUT R28, R36, 0x20002, R29, 0xf8, !PT ;  /* 0x00020002241c7812 */ /* 0x000fe400078ef81d */
[----:B------:R-:W-:-:S02]  /*4810*/  LOP3.LUT R30, R37, 0x20002, R30, 0xf8, !PT ;  /* 0x00020002251e7812 */ /* 0x000fc400078ef81e */
[C---:B----4-:R-:W-:Y:S02]  /*4820*/  LOP3.LUT R36, R24.reuse, 0x1f001f, RZ, 0xc0, !PT ;  /* 0x001f001f18247812 */ /* 0x050fe400078ec0ff */
[----:B------:R-:W-:Y:S02]  /*4830*/  SHF.R.U32.HI R37, RZ, 0xa, R24 ;  /* 0x0000000aff257819 */ /* 0x000fe40000011618 */
[----:B------:R-:W-:Y:S02]  /*4840*/  LOP3.LUT R74, R24, 0x3e003e0, RZ, 0xc0, !PT ;  /* 0x03e003e0184a7812 */ /* 0x000fe400078ec0ff */
[C---:B-1----:R-:W-:Y:S02]  /*4850*/  LOP3.LUT R44, R25.reuse, 0x1f001f, RZ, 0xc0, !PT ;  /* 0x001f001f192c7812 */ /* 0x042fe400078ec0ff */
[----:B------:R-:W-:Y:S02]  /*4860*/  SHF.R.U32.HI R45, RZ, 0xa, R25 ;  /* 0x0000000aff2d7819 */ /* 0x000fe40000011619 */
[----:B------:R-:W-:-:S02]  /*4870*/  LOP3.LUT R79, R25, 0x3e003e0, RZ, 0xc0, !PT ;  /* 0x03e003e0194f7812 */ /* 0x000fc400078ec0ff */
[----:B------:R-:W-:Y:S02]  /*4880*/  LOP3.LUT R33, R32, 0x20002, R33, 0xf8, !PT ;  /* 0x0002000220217812 */ /* 0x000fe400078ef821 */
[----:B------:R-:W-:Y:S02]  /*4890*/  SHF.R.U32.HI R24, RZ, 0xd, R24 ;  /* 0x0000000dff187819 */ /* 0x000fe40000011618 */
[----:B------:R-:W-:Y:S02]  /*48a0*/  SHF.R.U32.HI R25, RZ, 0xd, R25 ;  /* 0x0000000dff197819 */ /* 0x000fe40000011619 */
[C---:B------:R-:W-:Y:S02]  /*48b0*/  LOP3.LUT R57, R26.reuse, 0x1f001f, RZ, 0xc0, !PT ;  /* 0x001f001f1a397812 */ /* 0x040fe400078ec0ff */
[----:B------:R-:W-:Y:S02]  /*48c0*/  SHF.R.U32.HI R54, RZ, 0xa, R26 ;  /* 0x0000000aff367819 */ /* 0x000fe4000001161a */
[----:B------:R-:W-:-:S02]  /*48d0*/  LOP3.LUT R75, R26, 0x3e003e0, RZ, 0xc0, !PT ;  /* 0x03e003e01a4b7812 */ /* 0x000fc400078ec0ff */
[C---:B------:R-:W-:Y:S02]  /*48e0*/  LOP3.LUT R72, R27.reuse, 0x1f001f, RZ, 0xc0, !PT ;  /* 0x001f001f1b487812 */ /* 0x040fe400078ec0ff */
[----:B------:R-:W-:Y:S02]  /*48f0*/  SHF.R.U32.HI R71, RZ, 0xa, R27 ;  /* 0x0000000aff477819 */ /* 0x000fe4000001161b */
[----:B------:R-:W-:Y:S02]  /*4900*/  LOP3.LUT R76, R27, 0x3e003e0, RZ, 0xc0, !PT ;  /* 0x03e003e01b4c7812 */ /* 0x000fe400078ec0ff */
[----:B------:R-:W-:Y:S02]  /*4910*/  LOP3.LUT R35, R34, 0x20002, R35, 0xf8, !PT ;  /* 0x0002000222237812 */ /* 0x000fe400078ef823 */
[----:B------:R-:W-:Y:S02]  /*4920*/  SHF.R.U32.HI R26, RZ, 0xd, R26 ;  /* 0x0000000dff1a7819 */ /* 0x000fe4000001161a */
[----:B------:R-:W-:-:S02]  /*4930*/  SHF.R.U32.HI R27, RZ, 0xd, R27 ;  /* 0x0000000dff1b7819 */ /* 0x000fc4000001161b */
[----:B------:R-:W-:Y:S02]  /*4940*/  LOP3.LUT R33, R33, 0x40004, R24, 0xf8, !PT ;  /* 0x0004000421217812 */ /* 0x000fe400078ef818 */
[----:B------:R-:W-:Y:S02]  /*4950*/  LOP3.LUT R28, R28, 0x40004, R25, 0xf8, !PT ;  /* 0x000400041c1c7812 */ /* 0x000fe400078ef819 */
[----:B------:R-:W-:Y:S02]  /*4960*/  LOP3.LUT R35, R35, 0x40004, R26, 0xf8, !PT ;  /* 0x0004000423237812 */ /* 0x000fe400078ef81a */
[----:B------:R-:W-:Y:S02]  /*4970*/  LOP3.LUT R30, R30, 0x40004, R27, 0xf8, !PT ;  /* 0x000400041e1e7812 */ /* 0x000fe400078ef81b */
[----:B------:R-:W-:Y:S02]  /*4980*/  SHF.R.U32.HI R24, RZ, 0xc, R8 ;  /* 0x0000000cff187819 */ /* 0x000fe40000011608 */
[----:B------:R-:W-:-:S02]  /*4990*/  SHF.R.U32.HI R25, RZ, 0xc, R9 ;  /* 0x0000000cff197819 */ /* 0x000fc40000011609 */
[----:B------:R-:W-:Y:S02]  /*49a0*/  SHF.R.U32.HI R26, RZ, 0xc, R10 ;  /* 0x0000000cff1a7819 */ /* 0x000fe4000001160a */
[----:B------:R-:W-:Y:S02]  /*49b0*/  SHF.R.U32.HI R27, RZ, 0xc, R11 ;  /* 0x0000000cff1b7819 */ /* 0x000fe4000001160b */
[C---:B------:R-:W-:Y:S02]  /*49c0*/  LOP3.LUT R40, R8.reuse, 0x1f001f, RZ, 0xc0, !PT ;  /* 0x001f001f08287812 */ /* 0x040fe400078ec0ff */
[----:B------:R-:W-:Y:S02]  /*49d0*/  SHF.R.U32.HI R42, RZ, 0xa, R8 ;  /* 0x0000000aff2a7819 */ /* 0x000fe40000011608 */
[----:B------:R-:W-:Y:S02]  /*49e0*/  LOP3.LUT R80, R8, 0x3e003e0, RZ, 0xc0, !PT ;  /* 0x03e003e008507812 */ /* 0x000fe400078ec0ff */
[----:B------:R-:W-:-:S02]  /*49f0*/  LOP3.LUT R46, R9, 0x1f001f, RZ, 0xc0, !PT ;  /* 0x001f001f092e7812 */ /* 0x000fc400078ec0ff */
[----:B------:R-:W-:Y:S02]  /*4a00*/  SHF.R.U32.HI R49, RZ, 0xa, R9 ;  /* 0x0000000aff317819 */ /* 0x000fe40000011609 */
[----:B------:R-:W-:Y:S02]  /*4a10*/  LOP3.LUT R81, R9, 0x3e003e0, RZ, 0xc0, !PT ;  /* 0x03e003e009517812 */ /* 0x000fe400078ec0ff */
        /* <DEDUP_REMOVED lines=26> */
[----:B------:R-:W-:Y:S02]  /*4bc0*/  LOP3.LUT R34, R7, 0x1f001f, RZ, 0xc0, !PT ;  /* 0x001f001f07227812 */ /* 0x000fe400078ec0ff */
[----:B------:R-:W-:-:S02]  /*4bd0*/  SHF.R.U32.HI R35, RZ, 0xa, R7 ;  /* 0x0000000aff237819 */ /* 0x000fc40000011607 */
[----:B------:R-:W-:Y:S02]  /*4be0*/  SHF.R.U32.HI R7, RZ, 0xb, R7 ;  /* 0x0000000bff077819 */ /* 0x000fe40000011607 */
[----:B------:R-:W-:Y:S02]  /*4bf0*/  LOP3.LUT R30, R31, 0x100010, R30, 0xf8, !PT ;  /* 0x001000101f1e7812 */ /* 0x000fe400078ef81e */
[----:B------:R-:W-:Y:S02]  /*4c00*/  LOP3.LUT R31, R78, 0x100010, R7, 0xf8, !PT ;  /* 0x001000104e1f7812 */ /* 0x000fe400078ef807 */
[----:B------:R-:W-:Y:S02]  /*4c10*/  LOP3.LUT R63, R63, 0x64006400, RZ, 0xfc, !PT ;  /* 0x640064003f3f7812 */ /* 0x000fe400078efcff */
        /* <DEDUP_REMOVED lines=9> */
[----:B------:R-:W-:Y:S01]  /*4cb0*/  LOP3.LUT R63, R3, 0x64006400, RZ, 0xfc, !PT ;  /* 0x64006400033f7812 */ /* 0x000fe200078efcff */
[-C--:B------:R-:W-:Y:S01]  /*4cc0*/  HFMA2 R77, R73, R0.reuse.H0_H0, -48, -48 ;  /* 0xd200d200494d7431 */ /* 0x080fe20000040000 */
[----:B------:R-:W-:Y:S02]  /*4cd0*/  LOP3.LUT R3, R74, 0x64006400, RZ, 0xfc, !PT ;  /* 0x640064004a037812 */ /* 0x000fe400078efcff */
[----:B------:R-:W-:Y:S02]  /*4ce0*/  LOP3.LUT R68, R68, 0x1f001f, RZ, 0xc0, !PT ;  /* 0x001f001f44447812 */ /* 0x000fe400078ec0ff */
[----:B------:R-:W-:Y:S01]  /*4cf0*/  LOP3.LUT R75, R75, 0x64006400, RZ, 0xfc, !PT ;  /* 0x640064004b4b7812 */ /* 0x000fe200078efcff */
[----:B------:R-:W-:Y:S01]  /*4d00*/  HFMA2 R64, R3, R0.H0_H0, -48, -48 ;  /* 0xd200d20003407431 */ /* 0x000fe20000040000 */
[----:B------:R-:W-:-:S02]  /*4d10*/  LOP3.LUT R28, R11, 0x100010, R28, 0xf8, !PT ;  /* 0x001000100b1c7812 */ /* 0x000fc400078ef81c */
[----:B------:R-:W-:Y:S02]  /*4d20*/  LOP3.LUT R43, R43, 0x64006400, RZ, 0xfc, !PT ;  /* 0x640064002b2b7812 */ /* 0x000fe400078efcff */
[----:B------:R-:W-:Y:S02]  /*4d30*/  LOP3.LUT R47, R47, 0x64006400, RZ, 0xfc, !PT ;  /* 0x640064002f2f7812 */ /* 0x000fe400078efcff */
[----:B------:R-:W-:Y:S01]  /*4d40*/  LOP3.LUT R11, R60, 0x64006400, RZ, 0xfc, !PT ;  /* 0x640064003c0b7812 */ /* 0x000fe200078efcff */
[----:B------:R-:W-:Y:S01]  /*4d50*/  HFMA2 R60, R7, R0.H0_H0, -48, -48 ;  /* 0xd200d200073c7431 */ /* 0x000fe20000040000 */
        /* <DEDUP_REMOVED lines=8> */
[----:B------:R-:W-:Y:S01]  /*4de0*/  LOP3.LUT R29, R10, 0x100010, R29, 0xf8, !PT ;  /* 0x001000100a1d7812 */ /* 0x000fe200078ef81d */
[-C--:B------:R-:W-:Y:S01]  /*4df0*/  HFMA2 R10, R75, R0.reuse.H0_H0, -48, -48 ;  /* 0xd200d2004b0a7431 */ /* 0x080fe20000040000 */
[----:B------:R-:W-:Y:S01]  /*4e00*/  LOP3.LUT R73, R61, 0x64006400, RZ, 0xfc, !PT ;  /* 0x640064003d497812 */ /* 0x000fe200078efcff */
[-C--:B------:R-:W-:Y:S01]  /*4e10*/  HFMA2 R61, R11, R0.reuse.H0_H0, -48, -48 ;  /* 0xd200d2000b3d7431 */ /* 0x080fe20000040000 */
[----:B------:R-:W-:Y:S01]  /*4e20*/  LOP3.LUT R7, R80, 0x64006400, RZ, 0xfc, !PT ;  /* 0x6400640050077812 */ /* 0x000fe200078efcff */
[----:B------:R-:W-:Y:S01]  /*4e30*/  HFMA2 R11, R79, R0.H0_H0, -48, -48 ;  /* 0xd200d2004f0b7431 */ /* 0x000fe20000040000 */
[----:B------:R-:W-:-:S02]  /*4e40*/  LOP3.LUT R81, R81, 0x64006400, RZ, 0xfc, !PT ;  /* 0x6400640051517812 */ /* 0x000fc400078efcff */
[----:B------:R-:W-:Y:S01]  /*4e50*/  LOP3.LUT R85, R8, 0x64006400, RZ, 0xfc, !PT ;  /* 0x6400640008557812 */ /* 0x000fe200078efcff */
[-C--:B------:R-:W-:Y:S01]  /*4e60*/  HFMA2 R8, R7, R0.reuse.H0_H0, -48, -48 ;  /* 0xd200d20007087431 */ /* 0x080fe20000040000 */
[----:B------:R-:W-:Y:S01]  /*4e70*/  LOP3.LUT R3, R82, 0x64006400, RZ, 0xfc, !PT ;  /* 0x6400640052037812 */ /* 0x000fe200078efcff */
[----:B------:R-:W-:Y:S01]  /*4e80*/  HADD2 R82, R47, -1040, -1040 ;  /* 0xe410e4102f527430 */ /* 0x000fe20000000000 */
        /* <DEDUP_REMOVED lines=10> */
[----:B------:R-:W-:Y:S01]  /*4f30*/  HADD2 R81, R50, -1040, -1040 ;  /* 0xe410e41032517430 */ /* 0x000fe20000000000 */
[----:B------:R-:W-:Y:S01]  /*4f40*/  LOP3.LUT R65, R65, 0x1f001f, RZ, 0xc0, !PT ;  /* 0x001f001f41417812 */ /* 0x000fe200078ec0ff */
        /* <DEDUP_REMOVED lines=22> */
[----:B------:R-:W-:Y:S02]  /*50b0*/  LOP3.LUT R36, R25, 0x1f001f, RZ, 0xc0, !PT ;  /* 0x001f001f19247812 */ /* 0x000fe400078ec0ff */
[----:B------:R-:W-:Y:S01]  /*50c0*/  LOP3.LUT R39, R27, 0x1f001f, RZ, 0xc0, !PT ;  /* 0x001f001f1b277812 */ /* 0x000fe200078ec0ff */
[----:B------:R-:W-:Y:S01]  /*50d0*/  HADD2 R27, R43, -1040, -1040 ;  /* 0xe410e4102b1b7430 */ /* 0x000fe20000000000 */
[----:B------:R-:W-:Y:S01]  /*50e0*/  LOP3.LUT R33, R33, 0x1f001f, RZ, 0xc0, !PT ;  /* 0x001f001f21217812 */ /* 0x000fe200078ec0ff */
[----:B------:R-:W-:Y:S01]  /*50f0*/  HADD2 R43, R47, -1040, -1040 ;  /* 0xe410e4102f2b7430 */ /* 0x000fe20000000000 */
[----:B------:R-:W-:Y:S02]  /*5100*/  LOP3.LUT R35, R35, 0x1f001f, RZ, 0xc0, !PT ;  /* 0x001f001f23237812 */ /* 0x000fe400078ec0ff */
[----:B------:R-:W-:Y:S01]  /*5110*/  LOP3.LUT R101, R9, 0x64006400, RZ, 0xfc, !PT ;  /* 0x6400640009657812 */ /* 0x000fe200078efcff */
[-C--:B------:R-:W-:Y:S01]  /*5120*/  HFMA2 R9, R97, R0.reuse.H0_H0, -48, -48 ;  /* 0xd200d20061097431 */ /* 0x080fe20000040000 */
[----:B------:R-:W-:Y:S01]  /*5130*/  LOP3.LUT R73, R4, 0x64006400, RZ, 0xfc, !PT ;  /* 0x6400640004497812 */ /* 0x000fe200078efcff */
[----:B------:R-:W-:Y:S01]  /*5140*/  IMAD R97, R91, -0x4, R90 ;  /* 0xfffffffc5b617824 */ /* 0x000fe200078e025a */
[----:B------:R-:W-:Y:S01]  /*5150*/  LOP3.LUT R65, R65, 0x64006400, RZ, 0xfc, !PT ;  /* 0x6400640041417812 */ /* 0x000fe200078efcff */
[-C--:B------:R-:W-:Y:S01]  /*5160*/  HFMA2 R4, R3, R0.reuse.H0_H0, -48, -48 ;  /* 0xd200d20003047431 */ /* 0x080fe20000040000 */
[----:B------:R-:W-:Y:S01]  /*5170*/  LOP3.LUT R74, R72, 0x64006400, RZ, 0xfc, !PT ;  /* 0x64006400484a7812 */ /* 0x000fe200078efcff */
[----:B------:R-:W-:Y:S01]  /*5180*/  HADD2 R72, R44, -1040, -1040 ;  /* 0xe410e4102c487430 */ /* 0x000fe20000000000 */
        /* <DEDUP_REMOVED lines=58> */
[----:B------:R-:W-:Y:S01]  /*5530*/  ISETP.NE.AND P1, PT, R97, 0x1, PT ;  /* 0x000000016100780c */ /* 0x000fe20003f25270 */
[----:B------:R-:W-:-:S02]  /*5540*/  HADD2 R55, R29, -1040, -1040 ;  /* 0xe410e4101d377430 */ /* 0x000fc40000000000 */
[----:B------:R-:W-:Y:S02]  /*5550*/  HADD2 R56, R33, -1040, -1040 ;  /* 0xe410e41021387430 */ /* 0x000fe40000000000 */
[----:B------:R-:W-:Y:S02]  /*5560*/  HADD2 R57, R30, -1040, -1040 ;  /* 0xe410e4101e397430 */ /* 0x000fe40000000000 */
[----:B------:R-:W-:Y:S02]  /*5570*/  HADD2 R58, R35, -1040, -1040 ;  /* 0xe410e410233a7430 */ /* 0x000fe40000000000 */
[----:B------:R-:W-:Y:S01]  /*5580*/  HADD2 R59, R31, -1040, -1040 ;  /* 0xe410e4101f3b7430 */ /* 0x000fe20000000000 */
[----:B------:R-:W-:Y:S06]  /*5590*/  @!P2 BRA `(.L_x_810) ;  /* 0x000000040038a947 */ /* 0x000fec0003800000 */
[----:B------:R-:W0:Y:S01]  /*55a0*/  LDS.128 R36, [UR4+-0x80] ;  /* 0xffff8004ff247984 */ /* 0x000e220008000c00 */
[----:B------:R-:W-:Y:S02]  /*55b0*/  PRMT R23, R23, 0x5410, R22 ;  /* 0x0000541017177816 */ /* 0x000fe40000000016 */
[----:B-----5:R-:W-:Y:S01]  /*55c0*/  PRMT R21, R21, 0x5410, R20 ;  /* 0x0000541015157816 */ /* 0x020fe20000000014 */
        /* <DEDUP_REMOVED lines=75> */
.L_x_810:
[----:B------:R-:W-:Y:S05]  /*5a80*/  @!P1 BRA `(.L_x_811) ;  /* 0x0000000c00cc9947 */ /* 0x000fea0003800000 */
[----:B------:R-:W-:Y:S02]  /*5a90*/  PRMT R28, R93, 0x9910, RZ ;  /* 0x000099105d1c7816 */ /* 0x000fe400000000ff */
[----:B------:R-:W-:Y:S02]  /*5aa0*/  ISETP.NE.AND P1, PT, R97, 0x2, PT ;  /* 0x000000026100780c */ /* 0x000fe40003f25270 */
[----:B------:R-:W-:-:S13]  /*5ab0*/  ISETP.NE.AND P2, PT, R28, RZ, PT ;  /* 0x000000ff1c00720c */ /* 0x000fda0003f45270 */
[----:B------:R-:W-:Y:S05]  /*5ac0*/  @!P2 BRA `(.L_x_812) ;  /* 0x000000040038a947 */ /* 0x000fea0003800000 */
        /* <DEDUP_REMOVED lines=78> */
.L_x_812:
[----:B------:R-:W-:Y:S05]  /*5fb0*/  @!P1 BRA `(.L_x_811) ;  /* 0x0000000800809947 */ /* 0x000fea0003800000 */
[----:B------:R-:W-:-:S04]  /*5fc0*/  PRMT R28, R94, 0x9910, RZ ;  /* 0x000099105e1c7816 */ /* 0x000fc800000000ff */
[----:B------:R-:W-:-:S13]  /*5fd0*/  ISETP.NE.AND P1, PT, R28, RZ, PT ;  /* 0x000000ff1c00720c */ /* 0x000fda0003f25270 */
[----:B------:R-:W-:Y:S05]  /*5fe0*/  @!P1 BRA `(.L_x_813) ;  /* 0x0000000400389947 */ /* 0x000fea0003800000 */
        /* <DEDUP_REMOVED lines=78> */
.L_x_813:
[----:B------:R-:W-:Y:S05]  /*64d0*/  @P0 BRA `(.L_x_811) ;  /* 0x0000000400380947 */ /* 0x000fea0003800000 */
        /* <DEDUP_REMOVED lines=78> */
.L_x_811:
[----:B------:R-:W-:Y:S01]  /*69c0*/  IADD3 R95, PT, PT, R95, 0x20, RZ ;  /* 0x000000205f5f7810 */ /* 0x000fe20007ffe0ff */
[----:B------:R-:W-:Y:S01]  /*69d0*/  UIADD3 UR4, UPT, UPT, UR4, 0x40, URZ ;  /* 0x0000004004047890 */ /* 0x000fe2000fffe0ff */
[----:B------:R-:W-:Y:S02]  /*69e0*/  IMAD.WIDE R36, R89, 0x4, R98 ;  /* 0x0000000459247825 */ /* 0x000fe400078e0262 */
[----:B------:R-:W-:-:S13]  /*69f0*/  ISETP.GE.AND P1, PT, R95, R92, PT ;  /* 0x0000005c5f00720c */ /* 0x000fda0003f26270 */
[----:B------:R-:W-:Y:S05]  /*6a00*/  @!P1 BRA `(.L_x_814) ;  /* 0xffffffd800c09947 */ /* 0x000fea000383ffff */
.L_x_809:
[----:B------:R-:W0:Y:S01]  /*6a10*/  S2R R0, SR_CTAID.X ;  /* 0x0000000000007919 */ /* 0x000e220000002500 */
[----:B------:R-:W1:Y:S01]  /*6a20*/  LDC.64 R4, c[0x0][0x3a0] ;  /* 0x0000e800ff047b82 */ /* 0x000e620000000a00 */
[----:B------:R-:W-:Y:S01]  /*6a30*/  SHF.L.U32 R91, R91, 0x2, RZ ;  /* 0x000000025b5b7819 */ /* 0x000fe200000006ff */
[----:B------:R-:W0:Y:S02]  /*6a40*/  S2R R3, SR_TID.X ;  /* 0x0000000000037919 */ /* 0x000e240000002100 */
[----:B0-----:R-:W-:-:S04]  /*6a50*/  LEA R0, R0, R3, 0x5 ;  /* 0x0000000300007211 */ /* 0x001fc800078e28ff */
[----:B------:R-:W-:-:S05]  /*6a60*/  SHF.L.U32 R0, R0, 0x2, RZ ;  /* 0x0000000200007819 */ /* 0x000fca00000006ff */
[----:B------:R-:W-:-:S04]  /*6a70*/  IMAD R3, R91, R89, R0 ;  /* 0x000000595b037224 */ /* 0x000fc800078e0200 */
[----:B-1----:R-:W-:-:S05]  /*6a80*/  IMAD.WIDE R4, R3, 0x2, R4 ;  /* 0x0000000203047825 */ /* 0x002fca00078e0204 */
[----:B------:R0:W-:Y:S01]  /*6a90*/  ATOM.E.ADD.F16x2.RN.STRONG.GPU P0, RZ, desc[UR10][R4.64], R19 ;  /* 0x8000001304ff79a2 */ /* 0x0001e2000c10e10a */
[----:B------:R-:W-:Y:S01]  /*6aa0*/  IADD3 R90, PT, PT, -R91, R90, RZ ;  /* 0x0000005a5b5a7210 */ /* 0x000fe20007ffe1ff */
[----:B------:R-:W-:Y:S03]  /*6ab0*/  BSSY.RECONVERGENT B0, `(.L_x_815) ;  /* 0x000000f000007945 */ /* 0x000fe60003800200 */
[----:B------:R-:W-:Y:S01]  /*6ac0*/  ISETP.NE.AND P1, PT, R90, 0x1, PT ;  /* 0x000000015a00780c */ /* 0x000fe20003f25270 */
[----:B0-----:R-:W-:-:S12]  /*6ad0*/  @P0 BRA `(.L_x_816) ;  /* 0x0000000000300947 */ /* 0x001fd80003800000 */
[----:B------:R-:W0:Y:S02]  /*6ae0*/  QSPC.E.S P0, RZ, [R4] ;  /* 0x0000000004ff73aa */ /* 0x000e240000000500 */
[----:B0-----:R-:W-:Y:S05]  /*6af0*/  @!P0 BRA `(.L_x_817) ;  /* 0x00000000001c8947 */ /* 0x001fea0003800000 */
[----:B------:R-:W-:-:S04]  /*6b00*/  MOV R2, R4 ;  /* 0x0000000400027202 */ /* 0x000fc80000000f00 */
[----:B------:R-:W-:-:S07]  /*6b10*/  MOV R0, R2 ;  /* 0x0000000200007202 */ /* 0x000fce0000000f00 */
.L_x_818:
[----:B------:R-:W0:Y:S02]  /*6b20*/  LDS R2, [R0] ;  /* 0x0000000000027984 */ /* 0x000e240000000800 */
[----:B0-----:R-:W-:-:S05]  /*6b30*/  HADD2 R3, R2, R19 ;  /* 0x0000001302037230 */ /* 0x001fca0000000000 */
[----:B------:R-:W0:Y:S02]  /*6b40*/  ATOMS.CAST.SPIN P0, [R0], R2, R3 ;  /* 0x000000020000758d */ /* 0x000e240001800003 */
[----:B0-----:R-:W-:Y:S05]  /*6b50*/  @!P0 BRA `(.L_x_818) ;  /* 0xfffffffc00f08947 */ /* 0x001fea000383ffff */
[----:B------:R-:W-:Y:S05]  /*6b60*/  BRA `(.L_x_816) ;  /* 0x00000000000c7947 */ /* 0x000fea0003800000 */
.L_x_817:
[----:B------:R-:W2:Y:S02]  /*6b70*/  LD.E R0, desc[UR10][R4.64] ;  /* 0x0000000a04007980 */ /* 0x000ea4000c101900 */
[----:B--2---:R-:W-:-:S05]  /*6b80*/  IADD3 R3, PT, PT, R19, R0, RZ ;  /* 0x0000000013037210 */ /* 0x004fca0007ffe0ff */
[----:B------:R0:W-:Y:S02]  /*6b90*/  ST.E desc[UR10][R4.64], R3 ;  /* 0x0000000304007985 */ /* 0x0001e4000c10190a */
.L_x_816:
[----:B------:R-:W-:Y:S05]  /*6ba0*/  BSYNC.RECONVERGENT B0 ;  /* 0x0000000000007941 */ /* 0x000fea0003800200 */
.L_x_815:
[----:B------:R1:W-:Y:S01]  /*6bb0*/  ATOM.E.ADD.F16x2.RN.STRONG.GPU P0, RZ, desc[UR10][R4.64+0x4], R18 ;  /* 0x8000041204ff79a2 */ /* 0x0003e2000c10e10a */
[----:B------:R-:W-:Y:S04]  /*6bc0*/  BSSY.RECONVERGENT B0, `(.L_x_819) ;  /* 0x000000e000007945 */ /* 0x000fe80003800200 */
[----:B-1----:R-:W-:Y:S05]  /*6bd0*/  @P0 BRA `(.L_x_820) ;  /* 0x0000000000300947 */ /* 0x002fea0003800000 */
[----:B------:R-:W1:Y:S02]  /*6be0*/  QSPC.E.S P0, RZ, [R4+0x4] ;  /* 0x0000040004ff73aa */ /* 0x000e640000000500 */
[----:B-1----:R-:W-:Y:S05]  /*6bf0*/  @!P0 BRA `(.L_x_821) ;  /* 0x00000000001c8947 */ /* 0x002fea0003800000 */
[----:B------:R-:W-:-:S04]  /*6c00*/  MOV R2, R4 ;  /* 0x0000000400027202 */ /* 0x000fc80000000f00 */
[----:B------:R-:W-:-:S07]  /*6c10*/  MOV R0, R2 ;  /* 0x0000000200007202 */ /* 0x000fce0000000f00 */
.L_x_822:
[----:B------:R-:W0:Y:S02]  /*6c20*/  LDS R2, [R0+0x4] ;  /* 0x0000040000027984 */ /* 0x000e240000000800 */
[----:B0-----:R-:W-:-:S05]  /*6c30*/  HFMA2 R3, R2, 1, 1, R18 ;  /* 0x3c003c0002037831 */ /* 0x001fca0000000012 */
[----:B------:R-:W0:Y:S02]  /*6c40*/  ATOMS.CAST.SPIN P0, [R0+0x4], R2, R3 ;  /* 0x000004020000758d */ /* 0x000e240001800003 */
[----:B0-----:R-:W-:Y:S05]  /*6c50*/  @!P0 BRA `(.L_x_822) ;  /* 0xfffffffc00f08947 */ /* 0x001fea000383ffff */
[----:B------:R-:W-:Y:S05]  /*6c60*/  BRA `(.L_x_820) ;  /* 0x00000000000c7947 */ /* 0x000fea0003800000 */
.L_x_821:
[----:B------:R-:W0:Y:S02]  /*6c70*/  LD.E R0, desc[UR10][R4.64+0x4] ;  /* 0x0000040a04007980 */ /* 0x000e24000c101900 */
[----:B0-----:R-:W-:-:S05]  /*6c80*/  IADD3 R3, PT, PT, R18, R0, RZ ;  /* 0x0000000012037210 */ /* 0x001fca0007ffe0ff */
[----:B------:R1:W-:Y:S02]  /*6c90*/  ST.E desc[UR10][R4.64+0x4], R3 ;  /* 0x0000040304007985 */ /* 0x0003e4000c10190a */
.L_x_820:
[----:B------:R-:W-:Y:S05]  /*6ca0*/  BSYNC.RECONVERGENT B0 ;  /* 0x0000000000007941 */ /* 0x000fea0003800200 */
.L_x_819:
        /* <DEDUP_REMOVED lines=8> */
[----:B------:R-:W-:-:S07]  /*6d30*/  MOV R0, R2 ;  /* 0x0000000200007202 */ /* 0x000fce0000000f00 */
.L_x_826:
[----:B------:R-:W0:Y:S02]  /*6d40*/  LDS R2, [R0] ;  /* 0x0000000000027984 */ /* 0x000e240000000800 */
[----:B0-----:R-:W-:-:S05]  /*6d50*/  HADD2 R3, R2, R17 ;  /* 0x0000001102037230 */ /* 0x001fca0000000000 */
[----:B------:R-:W0:Y:S02]  /*6d60*/  ATOMS.CAST.SPIN P0, [R0], R2, R3 ;  /* 0x000000020000758d */ /* 0x000e240001800003 */
[----:B0-----:R-:W-:Y:S05]  /*6d70*/  @!P0 BRA `(.L_x_826) ;  /* 0xfffffffc00f08947 */ /* 0x001fea000383ffff */
[----:B------:R-:W-:Y:S05]  /*6d80*/  BRA `(.L_x_824) ;  /* 0x00000000000c7947 */ /* 0x000fea0003800000 */
.L_x_825:
[----:B------:R-:W2:Y:S02]  /*6d90*/  LD.E R0, desc[UR10][R4.64] ;  /* 0x0000000a04007980 */ /* 0x000ea4000c101900 */
[----:B--2---:R-:W-:-:S05]  /*6da0*/  IADD3 R3, PT, PT, R17, R0, RZ ;  /* 0x0000000011037210 */ /* 0x004fca0007ffe0ff */
[----:B------:R0:W-:Y:S02]  /*6db0*/  ST.E desc[UR10][R4.64], R3 ;  /* 0x0000000304007985 */ /* 0x0001e4000c10190a */
.L_x_824:
[----:B------:R-:W-:Y:S05]  /*6dc0*/  BSYNC.RECONVERGENT B0 ;  /* 0x0000000000007941 */ /* 0x000fea0003800200 */
.L_x_823:
[----:B------:R1:W-:Y:S01]  /*6dd0*/  ATOM.E.ADD.F16x2.RN.STRONG.GPU P0, RZ, desc[UR10][R4.64+0x4], R16 ;  /* 0x8000041004ff79a2 */ /* 0x0003e2000c10e10a */
[----:B------:R-:W-:Y:S04]  /*6de0*/  BSSY.RECONVERGENT B0, `(.L_x_827) ;  /* 0x000000e000007945 */ /* 0x000fe80003800200 */
[----:B-1----:R-:W-:Y:S05]  /*6df0*/  @P0 BRA `(.L_x_828) ;  /* 0x0000000000300947 */ /* 0x002fea0003800000 */
[----:B------:R-:W1:Y:S02]  /*6e00*/  QSPC.E.S P0, RZ, [R4+0x4] ;  /* 0x0000040004ff73aa */ /* 0x000e640000000500 */
[----:B-1----:R-:W-:Y:S05]  /*6e10*/  @!P0 BRA `(.L_x_829) ;  /* 0x00000000001c8947 */ /* 0x002fea0003800000 */
[----:B------:R-:W-:-:S04]  /*6e20*/  MOV R2, R4 ;  /* 0x0000000400027202 */ /* 0x000fc80000000f00 */
[----:B------:R-:W-:-:S07]  /*6e30*/  MOV R0, R2 ;  /* 0x0000000200007202 */ /* 0x000fce0000000f00 */
.L_x_830:
[----:B------:R-:W0:Y:S02]  /*6e40*/  LDS R2, [R0+0x4] ;  /* 0x0000040000027984 */ /* 0x000e240000000800 */
[----:B0-----:R-:W-:-:S05]  /*6e50*/  HFMA2 R3, R2, 1, 1, R16 ;  /* 0x3c003c0002037831 */ /* 0x001fca0000000010 */
[----:B------:R-:W0:Y:S02]  /*6e60*/  ATOMS.CAST.SPIN P0, [R0+0x4], R2, R3 ;  /* 0x000004020000758d */ /* 0x000e240001800003 */
[----:B0-----:R-:W-:Y:S05]  /*6e70*/  @!P0 BRA `(.L_x_830) ;  /* 0xfffffffc00f08947 */ /* 0x001fea000383ffff */
[----:B------:R-:W-:Y:S05]  /*6e80*/  BRA `(.L_x_828) ;  /* 0x00000000000c7947 */ /* 0x000fea0003800000 */
.L_x_829:
[----:B------:R-:W0:Y:S02]  /*6e90*/  LD.E R0, desc[UR10][R4.64+0x4] ;  /* 0x0000040a04007980 */ /* 0x000e24000c101900 */
[----:B0-----:R-:W-:-:S05]  /*6ea0*/  IADD3 R3, PT, PT, R16, R0, RZ ;  /* 0x0000000010037210 */ /* 0x001fca0007ffe0ff */
[----:B------:R1:W-:Y:S02]  /*6eb0*/  ST.E desc[UR10][R4.64+0x4], R3 ;  /* 0x0000040304007985 */ /* 0x0003e4000c10190a */
.L_x_828:
[----:B------:R-:W-:Y:S05]  /*6ec0*/  BSYNC.RECONVERGENT B0 ;  /* 0x0000000000007941 */ /* 0x000fea0003800200 */
.L_x_827:
        /* <DEDUP_REMOVED lines=10> */
.L_x_834:
[----:B------:R-:W0:Y:S02]  /*6f70*/  LDS R2, [R0] ;  /* 0x0000000000027984 */ /* 0x000e240000000800 */
[----:B0-----:R-:W-:-:S05]  /*6f80*/  HADD2 R3, R2, R15 ;  /* 0x0000000f02037230 */ /* 0x001fca0000000000 */
[----:B------:R-:W0:Y:S02]  /*6f90*/  ATOMS.CAST.SPIN P0, [R0], R2, R3 ;  /* 0x000000020000758d */ /* 0x000e240001800003 */
[----:B0-----:R-:W-:Y:S05]  /*6fa0*/  @!P0 BRA `(.L_x_834) ;  /* 0xfffffffc00f08947 */ /* 0x001fea000383ffff */
[----:B------:R-:W-:Y:S05]  /*6fb0*/  BRA `(.L_x_832) ;  /* 0x00000000000c7947 */ /* 0x000fea0003800000 */
.L_x_833:
[----:B------:R-:W2:Y:S02]  /*6fc0*/  LD.E R0, desc[UR10][R4.64] ;  /* 0x0000000a04007980 */ /* 0x000ea4000c101900 */
[----:B--2---:R-:W-:-:S05]  /*6fd0*/  IADD3 R3, PT, PT, R15, R0, RZ ;  /* 0x000000000f037210 */ /* 0x004fca0007ffe0ff */
[----:B------:R0:W-:Y:S02]  /*6fe0*/  ST.E desc[UR10][R4.64], R3 ;  /* 0x0000000304007985 */ /* 0x0001e4000c10190a */
.L_x_832:
[----:B------:R-:W-:Y:S05]  /*6ff0*/  BSYNC.RECONVERGENT B0 ;  /* 0x0000000000007941 */ /* 0x000fea0003800200 */
.L_x_831:
[----:B------:R1:W-:Y:S01]  /*7000*/  ATOM.E.ADD.F16x2.RN.STRONG.GPU P0, RZ, desc[UR10][R4.64+0x4], R14 ;  /* 0x8000040e04ff79a2 */ /* 0x0003e2000c10e10a */
[----:B------:R-:W-:Y:S04]  /*7010*/  BSSY.RECONVERGENT B0, `(.L_x_835) ;  /* 0x000000e000007945 */ /* 0x000fe80003800200 */
[----:B-1----:R-:W-:Y:S05]  /*7020*/  @P0 BRA `(.L_x_836) ;  /* 0x0000000000300947 */ /* 0x002fea0003800000 */
[----:B------:R-:W1:Y:S02]  /*7030*/  QSPC.E.S P0, RZ, [R4+0x4] ;  /* 0x0000040004ff73aa */ /* 0x000e640000000500 */
[----:B-1----:R-:W-:Y:S05]  /*7040*/  @!P0 BRA `(.L_x_837) ;  /* 0x00000000001c8947 */ /* 0x002fea0003800000 */
[----:B------:R-:W-:-:S04]  /*7050*/  MOV R2, R4 ;  /* 0x0000000400027202 */ /* 0x000fc80000000f00 */
[----:B------:R-:W-:-:S07]  /*7060*/  MOV R0, R2 ;  /* 0x0000000200007202 */ /* 0x000fce0000000f00 */
.L_x_838:
[----:B------:R-:W0:Y:S02]  /*7070*/  LDS R2, [R0+0x4] ;  /* 0x0000040000027984 */ /* 0x000e240000000800 */
[----:B0-----:R-:W-:-:S05]  /*7080*/  HFMA2 R3, R2, 1, 1, R14 ;  /* 0x3c003c0002037831 */ /* 0x001fca000000000e */
[----:B------:R-:W0:Y:S02]  /*7090*/  ATOMS.CAST.SPIN P0, [R0+0x4], R2, R3 ;  /* 0x000004020000758d */ /* 0x000e240001800003 */
[----:B0-----:R-:W-:Y:S05]  /*70a0*/  @!P0 BRA `(.L_x_838) ;  /* 0xfffffffc00f08947 */ /* 0x001fea000383ffff */
[----:B------:R-:W-:Y:S05]  /*70b0*/  BRA `(.L_x_836) ;  /* 0x00000000000c7947 */ /* 0x000fea0003800000 */
.L_x_837:
[----:B------:R-:W0:Y:S02]  /*70c0*/  LD.E R0, desc[UR10][R4.64+0x4] ;  /* 0x0000040a04007980 */ /* 0x000e24000c101900 */
[----:B0-----:R-:W-:-:S05]  /*70d0*/  IADD3 R3, PT, PT, R14, R0, RZ ;  /* 0x000000000e037210 */ /* 0x001fca0007ffe0ff */
[----:B------:R1:W-:Y:S02]  /*70e0*/  ST.E desc[UR10][R4.64+0x4], R3 ;  /* 0x0000040304007985 */ /* 0x0003e4000c10190a */
.L_x_836:
[----:B------:R-:W-:Y:S05]  /*70f0*/  BSYNC.RECONVERGENT B0 ;  /* 0x0000000000007941 */ /* 0x000fea0003800200 */
.L_x_835:
        /* <DEDUP_REMOVED lines=10> */
.L_x_842:
[----:B------:R-:W0:Y:S02]  /*71a0*/  LDS R2, [R0] ;  /* 0x0000000000027984 */ /* 0x000e240000000800 */
[----:B0-----:R-:W-:-:S05]  /*71b0*/  HADD2 R3, R2, R13 ;  /* 0x0000000d02037230 */ /* 0x001fca0000000000 */
[----:B------:R-:W0:Y:S02]  /*71c0*/  ATOMS.CAST.SPIN P0, [R0], R2, R3 ;  /* 0x000000020000758d */ /* 0x000e240001800003 */
[----:B0-----:R-:W-:Y:S05]  /*71d0*/  @!P0 BRA `(.L_x_842) ;  /* 0xfffffffc00f08947 */ /* 0x001fea000383ffff */
[----:B------:R-:W-:Y:S05]  /*71e0*/  BRA `(.L_x_840) ;  /* 0x00000000000c7947 */ /* 0x000fea0003800000 */
.L_x_841:
[----:B------:R-:W2:Y:S02]  /*71f0*/  LD.E R0, desc[UR10][R4.64] ;  /* 0x0000000a04007980 */ /* 0x000ea4000c101900 */
[----:B--2---:R-:W-:-:S05]  /*7200*/  IADD3 R3, PT, PT, R13, R0, RZ ;  /* 0x000000000d037210 */ /* 0x004fca0007ffe0ff */
[----:B------:R0:W-:Y:S02]  /*7210*/  ST.E desc[UR10][R4.64], R3 ;  /* 0x0000000304007985 */ /* 0x0001e4000c10190a */
.L_x_840:
[----:B------:R-:W-:Y:S05]  /*7220*/  BSYNC.RECONVERGENT B0 ;  /* 0x0000000000007941 */ /* 0x000fea0003800200 */
.L_x_839:
[----:B------:R1:W-:Y:S02]  /*7230*/  ATOM.E.ADD.F16x2.RN.STRONG.GPU P0, RZ, desc[UR10][R4.64+0x4], R12 ;  /* 0x8000040c04ff79a2 */ /* 0x0003e4000c10e10a */
[----:B-1----:R-:W-:Y:S05]  /*7240*/  @P0 EXIT ;  /* 0x000000000000094d */ /* 0x002fea0003800000 */
[----:B------:R-:W1:Y:S02]  /*7250*/  QSPC.E.S P0, RZ, [R4+0x4] ;  /* 0x0000040004ff73aa */ /* 0x000e640000000500 */
[----:B-1----:R-:W-:Y:S05]  /*7260*/  @!P0 BRA `(.L_x_843) ;  /* 0x00000000001c8947 */ /* 0x002fea0003800000 */
[----:B------:R-:W-:-:S04]  /*7270*/  MOV R2, R4 ;  /* 0x0000000400027202 */ /* 0x000fc80000000f00 */
[----:B------:R-:W-:-:S07]  /*7280*/  MOV R0, R2 ;  /* 0x0000000200007202 */ /* 0x000fce0000000f00 */
.L_x_844:
[----:B------:R-:W0:Y:S02]  /*7290*/  LDS R2, [R0+0x4] ;  /* 0x0000040000027984 */ /* 0x000e240000000800 */
[----:B0-----:R-:W-:-:S05]  /*72a0*/  HFMA2 R3, R2, 1, 1, R12 ;  /* 0x3c003c0002037831 */ /* 0x001fca000000000c */
[----:B------:R-:W0:Y:S02]  /*72b0*/  ATOMS.CAST.SPIN P0, [R0+0x4], R2, R3 ;  /* 0x000004020000758d */ /* 0x000e240001800003 */
[----:B0-----:R-:W-:Y:S05]  /*72c0*/  @!P0 BRA `(.L_x_844) ;  /* 0xfffffffc00f08947 */ /* 0x001fea000383ffff */
[----:B------:R-:W-:Y:S05]  /*72d0*/  EXIT ;  /* 0x000000000000794d */ /* 0x000fea0003800000 */
.L_x_843:
[----:B------:R-:W0:Y:S02]  /*72e0*/  LD.E R0, desc[UR10][R4.64+0x4] ;  /* 0x0000040a04007980 */ /* 0x000e24000c101900 */
[----:B0-----:R-:W-:-:S05]  /*72f0*/  IADD3 R3, PT, PT, R12, R0, RZ ;  /* 0x000000000c037210 */ /* 0x001fca0007ffe0ff */
[----:B------:R-:W-:Y:S01]  /*7300*/  ST.E desc[UR10][R4.64+0x4], R3 ;  /* 0x0000040304007985 */ /* 0x000fe2000c10190a */
[----:B------:R-:W-:Y:S05]  /*7310*/  EXIT ;  /* 0x000000000000794d */ /* 0x000fea0003800000 */
.L_x_845:
        /* <DEDUP_REMOVED lines=14> */
.L_x_3924:


//--------------------- .text._Z23gemm_half_q_half_kernelILi4ELi16ELb1ELb0ELi32EEvPK6__halfPKjS4_S2_PS0_iiiiPKtS7_iiiiiibS2_i --------------------------
	.section	.text._Z23gemm_half_q_half_kernelILi4ELi16ELb1ELb0ELi32EEvPK6__halfPKjS4_S2_PS0_iiiiPKtS7_iiiiiibS2_i,"ax",@progbits
	.align	128
        .global         _Z23gemm_half_q_half_kernelILi4ELi16ELb1ELb0ELi32EEvPK6__halfPKjS4_S2_PS0_iiiiPKtS7_iiiiiibS2_i
        .type           _Z23gemm_half_q_half_kernelILi4ELi16ELb1ELb0ELi32EEvPK6__halfPKjS4_S2_PS0_iiiiPKtS7_iiiiiibS2_i,@function
        .size           _Z23gemm_half_q_half_kernelILi4ELi16ELb1ELb0ELi32EEvPK6__halfPKjS4_S2_PS0_iiiiPKtS7_iiiiiibS2_i,(.L_x_3925 - _Z23gemm_half_q_half_kernelILi4ELi16ELb1ELb0ELi32EEvPK6__halfPKjS4_S2_PS0_iiiiPKtS7_iiiiiibS2_i)
        .other          _Z23gemm_half_q_half_kernelILi4ELi16ELb1ELb0ELi32EEvPK6__halfPKjS4_S2_PS0_iiiiPKtS7_iiiiiibS2_i,@"STO_CUDA_ENTRY STV_DEFAULT"
_Z23gemm_half_q_half_kernelILi4ELi16ELb1ELb0ELi32EEvPK6__halfPKjS4_S2_PS0_iiiiPKtS7_iiiiiibS2_i:
.text._Z23gemm_half_q_half_kernelILi4ELi16ELb1ELb0ELi32EEvPK6__halfPKjS4_S2_PS0_iiiiPKtS7_iiiiiibS2_i:
        /* <DEDUP_REMOVED lines=35> */
.L_x_846:
[----:B------:R-:W-:-:S04]  /*0230*/  PRMT R3, R3, 0x9910, RZ ;  /* 0x0000991003037816 */ /* 0x000fc800000000ff */
[----:B------:R-:W-:Y:S01]  /*0240*/  ISETP.NE.AND P1, PT, R3, RZ, PT ;  /* 0x000000ff0300720c */ /* 0x000fe20003f25270 */
[----:B------:R-:W-:-:S05]  /*0250*/  IMAD.SHL.U32 R3, R7, 0x20, RZ ;  /* 0x0000002007037824 */ /* 0x000fca00078e00ff */
[----:B------:R-:W-:-:S07]  /*0260*/  VIADDMNMX R5, R3, 0x20, R2, PT ;  /* 0x0000002003057846 */ /* 0x000fce0003800102 */
[----:B------:R-:W-:Y:S05]  /*0270*/  @!P1 EXIT ;  /* 0x000000000000994d */ /* 0x000fea0003800000 */
[----:B------:R-:W-:Y:S01]  /*0280*/  IMAD.IADD R18, R3, 0x1, R6 ;  /* 0x0000000103127824 */ /* 0x000fe200078e0206 */
[----:B------:R-:W-:Y:S01]  /*0290*/  SHF.L.U32 R9, R94, 0x7, RZ ;  /* 0x000000075e097819 */ /* 0x000fe200000006ff */
[----:B------:R-:W-:Y:S01]  /*02a0*/  BSSY.RECONVERGENT B0, `(.L_x_847) ;  /* 0x00000b6000007945 */ /* 0x000fe20003800200 */
[----:B------:R-:W-:Y:S02]  /*02b0*/  VIMNMX.U32 R8, PT, PT, R92, 0x4, PT ;  /* 0x000000045c087848 */ /* 0x000fe40003fe0000 */
[----:B------:R-:W-:Y:S01]  /*02c0*/  ISETP.GE.AND P1, PT, R18, R5, PT ;  /* 0x000000051200720c */ /* 0x000fe20003f26270 */
[----:B------:R-:W-:-:S12]  /*02d0*/  IMAD R4, R6, 0x4, R9 ;  /* 0x0000000406047824 */ /* 0x000fd800078e0209 */
        /* <DEDUP_REMOVED lines=23> */
[----:B-1----:R-:W-:-:S10]  /*0450*/  IMAD.IADD R19, R13, 0x1, R2 ;  /* 0x000000010d137824 */ /* 0x002fd400078e0202 */
[----:B------:R-:W-:Y:S05]  /*0460*/  @P1 BRA `(.L_x_850) ;  /* 0x0000000000ec1947 */ /* 0x000fea0003800000 */
[----:B------:R-:W-:Y:S01]  /*0470*/  IMAD.MOV R10, RZ, RZ, -R20 ;  /* 0x000000ffff0a7224 */ /* 0x000fe200078e0a14 */
[----:B------:R-:W-:-:S04]  /*0480*/  PLOP3.LUT P1, PT, PT, PT, PT, 0x80, 0x8 ;  /* 0x000000000008781c */ /* 0x000fc80003f2f070 */
[----:B------:R-:W-:-:S13]  /*0490*/  ISETP.GT.AND P3, PT, R10, 0x3, PT ;  /* 0x000000030a00780c */ /* 0x000fda0003f64270 */
[----:B------:R-:W-:Y:S05]  /*04a0*/  @!P3 BRA `(.L_x_851) ;  /* 0x000000000084b947 */ /* 0x000fea0003800000 */
[----:B------:R-:W-:-:S13]  /*04b0*/  PLOP3.LUT P1, PT, PT, PT, PT, 0x8, 0x80 ;  /* 0x000000000080781c */ /* 0x000fda0003f2e170 */
.L_x_852:
[----:B------:R-:W-:Y:S02]  /*04c0*/  IADD3 R13, PT, PT, R19, R2, RZ ;  /* 0x00000002130d7210 */ /* 0x000fe40007ffe0ff */
[C---:B------:R-:W-:Y:S02]  /*04d0*/  IADD3 R11, P3, PT, R18.reuse, R19, RZ ;  /* 0x00000013120b7210 */ /* 0x040fe40007f7e0ff */
[----:B------:R-:W-:Y:S01]  /*04e0*/  IADD3 R16, P4, PT, R18, R13, RZ ;  /* 0x0000000d12107210 */ /* 0x000fe20007f9e0ff */
[--C-:B------:R-:W-:Y:S01]  /*04f0*/  IMAD.IADD R15, R13, 0x1, R2.reuse ;  /* 0x000000010d0f7824 */ /* 0x100fe200078e0202 */
[----:B------:R-:W-:Y:S02]  /*0500*/  LEA.HI.X.SX32 R12, R19, RZ, 0x1, P3 ;  /* 0x000000ff130c7211 */ /* 0x000fe400018f0eff */
[----:B------:R-:W-:Y:S01]  /*0510*/  LEA R10, P3, R11, UR4, 0x1 ;  /* 0x000000040b0a7c11 */ /* 0x000fe2000f8608ff */
[----:B------:R-:W-:Y:S01]  /*0520*/  IMAD.IADD R19, R15, 0x1, R2 ;  /* 0x000000010f137824 */ /* 0x000fe200078e0202 */
[----:B------:R-:W-:-:S02]  /*0530*/  LEA.HI.X.SX32 R13, R13, RZ, 0x1, P4 ;  /* 0x000000ff0d0d7211 */ /* 0x000fc400020f0eff */
[----:B------:R-:W-:Y:S02]  /*0540*/  LEA.HI.X R11, R11, UR5, R12, 0x1, P3 ;  /* 0x000000050b0b7c11 */ /* 0x000fe400098f0c0c */
[----:B------:R-:W-:Y:S02]  /*0550*/  LEA R12, P3, R16, UR4, 0x1 ;  /* 0x00000004100c7c11 */ /* 0x000fe4000f8608ff */
[C---:B------:R-:W-:Y:S01]  /*0560*/  IADD3 R23, P5, PT, R18.reuse, R15, RZ ;  /* 0x0000000f12177210 */ /* 0x040fe20007fbe0ff */
[----:B------:R-:W2:Y:S01]  /*0570*/  LDG.E.U16.CONSTANT R10, desc[UR6][R10.64] ;  /* 0x000000060a0a7981 */ /* 0x000ea2000c1e9500 */
        /* <DEDUP_REMOVED lines=20> */
.L_x_851:
        /* <DEDUP_REMOVED lines=11> */
[----:B------:R-:W-:-:S03]  /*0770*/  LEA.HI.X R13, R13, UR5, R14, 0x1, P3 ;  /* 0x000000050d0d7c11 */ /* 0x000fc600098f0c0e */
        /* <DEDUP_REMOVED lines=8> */
.L_x_853:
[----:B------:R-:W-:-:S13]  /*0800*/  ISETP.EQ.AND P3, PT, R20, RZ, PT ;  /* 0x000000ff1400720c */ /* 0x000fda0003f62270 */
[----:B------:R-:W-:Y:S05]  /*0810*/  @!P1 BRA P3, `(.L_x_848) ;  /* 0x0000000400789947 */ /* 0x000fea0001800000 */
.L_x_850:
[----:B------:R-:W-:-:S04]  /*0820*/  IADD3 R11, P1, PT, R18, R19, RZ ;  /* 0x00000013120b7210 */ /* 0x000fc80007f3e0ff */
[----:B------:R-:W-:Y:S02]  /*0830*/  LEA.HI.X.SX32 R12, R19, RZ, 0x1, P1 ;  /* 0x000000ff130c7211 */ /* 0x000fe400008f0eff */
[----:B------:R-:W-:-:S04]  /*0840*/  LEA R10, P1, R11, UR4, 0x1 ;  /* 0x000000040b0a7c11 */ /* 0x000fc8000f8208ff */
[----:B------:R-:W-:-:S05]  /*0850*/  LEA.HI.X R11, R11, UR5, R12, 0x1, P1 ;  /* 0x000000050b0b7c11 */ /* 0x000fca00088f0c0c */
        /* <DEDUP_REMOVED lines=8> */
.L_x_849:
        /* <DEDUP_REMOVED lines=16> */
.L_x_856:
[----:B------:R-:W-:Y:S01]  /*09e0*/  IMAD.IADD R13, R21, 0x1, R2 ;  /* 0x00000001150d7824 */ /* 0x000fe200078e0202 */
[----:B-----5:R-:W-:-:S04]  /*09f0*/  IADD3 R11, P3, PT, R18, R21, RZ ;  /* 0x00000015120b7210 */ /* 0x020fc80007f7e0ff */
[----:B------:R-:W-:Y:S02]  /*0a00*/  IADD3 R15, PT, PT, R13, R2, RZ ;  /* 0x000000020d0f7210 */ /* 0x000fe40007ffe0ff */
[----:B------:R-:W-:Y:S02]  /*0a10*/  LEA.HI.X.SX32 R12, R21, RZ, 0x1, P3 ;  /* 0x000000ff150c7211 */ /* 0x000fe400018f0eff */
[----:B-1----:R-:W-:Y:S01]  /*0a20*/  LEA R10, P3, R11, UR4, 0x1 ;  /* 0x000000040b0a7c11 */ /* 0x002fe2000f8608ff */
        /* <DEDUP_REMOVED lines=13> */
[----:B------:R-:W-:Y:S02]  /*0b00*/  LEA R16, P3, R17, UR4, 0x1 ;  /* 0x0000000411107c11 */ /* 0x000fe4000f8608ff */
        /* <DEDUP_REMOVED lines=13> */
.L_x_855:
        /* <DEDUP_REMOVED lines=21> */
.L_x_857:
[----:B------:R-:W-:-:S13]  /*0d30*/  ISETP.NE.OR P1, PT, R20, RZ, P1 ;  /* 0x000000ff1400720c */ /* 0x000fda0000f25670 */
[----:B------:R-:W-:Y:S05]  /*0d40*/  @!P1 BRA `(.L_x_848) ;  /* 0x00000000002c9947 */ /* 0x000fea0003800000 */
.L_x_854:
[----:B-----5:R-:W-:-:S04]  /*0d50*/  IADD3 R11, P1, PT, R18, R21, RZ ;  /* 0x00000015120b7210 */ /* 0x020fc80007f3e0ff */
[----:B------:R-:W-:Y:S02]  /*0d60*/  LEA.HI.X.SX32 R12, R21, RZ, 0x1, P1 ;  /* 0x000000ff150c7211 */ /* 0x000fe400008f0eff */
[----:B0-----:R-:W-:-:S04]  /*0d70*/  LEA R10, P1, R11, UR8, 0x1 ;  /* 0x000000080b0a7c11 */ /* 0x001fc8000f8208ff */
        /* <DEDUP_REMOVED lines=8> */
.L_x_848:
[----:B0-----:R-:W-:Y:S05]  /*0e00*/  BSYNC.RECONVERGENT B0 ;  /* 0x0000000000007941 */ /* 0x001fea0003800200 */
.L_x_847:
        /* <DEDUP_REMOVED lines=8> */
[----:B-----5:R-:W-:Y:S02]  /*0e90*/  IMAD.MOV R18, RZ, RZ, -R8 ;  /* 0x000000ffff127224 */ /* 0x020fe400078e0a08 */
[----:B------:R-:W-:-:S03]  /*0ea0*/  IMAD R8, R89, R24, RZ ;  /* 0x0000001859087224 */ /* 0x000fc600078e02ff */
[----:B------:R-:W-:Y:S01]  /*0eb0*/  ISETP.GE.AND P1, PT, R18, RZ, PT ;  /* 0x000000ff1200720c */ /* 0x000fe20003f26270 */
[----:B------:R-:W-:-:S05]  /*0ec0*/  IMAD R9, R8, 0x4, R9 ;  /* 0x0000000408097824 */ /* 0x000fca00078e0209 */
[----:B-1----:R-:W-:-:S07]  /*0ed0*/  LEA R19, R6, R9, 0x2 ;  /* 0x0000000906137211 */ /* 0x002fce00078e10ff */
[----:B------:R-:W-:Y:S05]  /*0ee0*/  @P1 BRA `(.L_x_859) ;  /* 0x00000000008c1947 */ /* 0x000fea0003800000 */
[----:B------:R-:W-:Y:S01]  /*0ef0*/  IMAD.MOV R8, RZ, RZ, -R18 ;  /* 0x000000ffff087224 */ /* 0x000fe200078e0a12 */
[----:B------:R-:W-:-:S04]  /*0f00*/  PLOP3.LUT P1, PT, PT, PT, PT, 0x80, 0x8 ;  /* 0x000000000008781c */ /* 0x000fc80003f2f070 */
[----:B------:R-:W-:-:S13]  /*0f10*/  ISETP.GT.AND P3, PT, R8, 0x3, PT ;  /* 0x000000030800780c */ /* 0x000fda0003f64270 */
[----:B------:R-:W-:Y:S05]  /*0f20*/  @!P3 BRA `(.L_x_860) ;  /* 0x000000000044b947 */ /* 0x000fea0003800000 */
[----:B------:R-:W0:Y:S01]  /*0f30*/  LDC.64 R16, c[0x0][0x3a0] ;  /* 0x0000e800ff107b82 */ /* 0x000e220000000a00 */
[----:B------:R-:W-:-:S13]  /*0f40*/  PLOP3.LUT P1, PT, PT, PT, PT, 0x8, 0x80 ;  /* 0x000000000080781c */ /* 0x000fda0003f2e170 */
.L_x_861:
        /* <DEDUP_REMOVED lines=15> */
.L_x_860:
[----:B------:R-:W-:-:S05]  /*1040*/  IMAD.MOV R8, RZ, RZ, -R18 ;  /* 0x000000ffff087224 */ /* 0x000fca00078e0a12 */
[----:B------:R-:W-:-:S13]  /*1050*/  ISETP.GT.AND P3, PT, R8, 0x1, PT ;  /* 0x000000010800780c */ /* 0x000fda0003f64270 */
[----:B------:R-:W-:Y:S05]  /*1060*/  @!P3 BRA `(.L_x_862) ;  /* 0x000000000024b947 */ /* 0x000fea0003800000 */
[----:B------:R-:W0:Y:S01]  /*1070*/  LDC.64 R10, c[0x0][0x3a0] ;  /* 0x0000e800ff0a7b82 */ /* 0x000e220000000a00 */
[C---:B------:R-:W-:Y:S01]  /*1080*/  IMAD.IADD R13, R19.reuse, 0x1, R24 ;  /* 0x00000001130d7824 */ /* 0x040fe200078e0218 */
[----:B------:R-:W-:Y:S02]  /*1090*/  PLOP3.LUT P1, PT, PT, PT, PT, 0x8, 0x80 ;  /* 0x000000000080781c */ /* 0x000fe40003f2e170 */
[----:B------:R-:W-:Y:S01]  /*10a0*/  IADD3 R18, PT, PT, R18, 0x2, RZ ;  /* 0x0000000212127810 */ /* 0x000fe20007ffe0ff */
[----:B0-----:R-:W-:-:S04]  /*10b0*/  IMAD.WIDE R8, R19, 0x2, R10 ;  /* 0x0000000213087825 */ /* 0x001fc800078e020a */
[C---:B------:R-:W-:Y:S01]  /*10c0*/  IMAD.WIDE R10, R13.reuse, 0x2, R10 ;  /* 0x000000020d0a7825 */ /* 0x040fe200078e020a */
[----:B------:R0:W-:Y:S03]  /*10d0*/  STG.E.64 desc[UR6][R8.64], RZ ;  /* 0x000000ff08007986 */ /* 0x0001e6000c101b06 */
[----:B------:R-:W-:Y:S01]  /*10e0*/  IMAD.IADD R19, R13, 0x1, R24 ;  /* 0x000000010d137824 */ /* 0x000fe200078e0218 */
[----:B------:R0:W-:Y:S06]  /*10f0*/  STG.E.64 desc[UR6][R10.64], RZ ;  /* 0x000000ff0a007986 */ /* 0x0001ec000c101b06 */
.L_x_862:
[----:B------:R-:W-:-:S13]  /*1100*/  ISETP.NE.OR P1, PT, R18, RZ, P1 ;  /* 0x000000ff1200720c */ /* 0x000fda0000f25670 */
[----:B------:R-:W-:Y:S05]  /*1110*/  @!P1 BRA `(.L_x_858) ;  /* 0x00000000001c9947 */ /* 0x000fea0003800000 */
.L_x_859:
[----:B0-----:R-:W0:Y:S02]  /*1120*/  LDC.64 R8, c[0x0][0x3a0] ;  /* 0x0000e800ff087b82 */ /* 0x001e240000000a00 */
.L_x_863:
[C---:B0-----:R-:W-:Y:S01]  /*1130*/  IMAD.WIDE R10, R19.reuse, 0x2, R8 ;  /* 0x00000002130a7825 */ /* 0x041fe200078e0208 */
[----:B------:R-:W-:-:S03]  /*1140*/  IADD3 R19, PT, PT, R19, R24, RZ ;  /* 0x0000001813137210 */ /* 0x000fc60007ffe0ff */
[----:B------:R-:W-:Y:S01]  /*1150*/  VIADD R18, R18, 0x1 ;  /* 0x0000000112127836 */ /* 0x000fe20000000000 */
[----:B------:R2:W-:Y:S04]  /*1160*/  STG.E.64 desc[UR6][R10.64], RZ ;  /* 0x000000ff0a007986 */ /* 0x0005e8000c101b06 */
[----:B------:R-:W-:-:S13]  /*1170*/  ISETP.NE.AND P1, PT, R18, RZ, PT ;  /* 0x000000ff1200720c */ /* 0x000fda0003f25270 */
[----:B--2---:R-:W-:Y:S05]  /*1180*/  @P1 BRA `(.L_x_863) ;  /* 0xfffffffc00e81947 */ /* 0x004fea000383ffff */
.L_x_858:
        /* <DEDUP_REMOVED lines=9> */
[----:B0-----:R-:W1:Y:S01]  /*1220*/  LDC.64 R8, c[0x0][0x3b8] ;  /* 0x0000ee00ff087b82 */ /* 0x001e620000000a00 */
[----:B------:R-:W-:-:S04]  /*1230*/  IMAD.SHL.U32 R11, R7, 0x40, RZ ;  /* 0x00000040070b7824 */ /* 0x000fc800078e00ff */
[----:B-1----:R-:W-:-:S05]  /*1240*/  IMAD.WIDE.U32 R10, R11, 0x2, R8 ;  /* 0x000000020b0a7825 */ /* 0x002fca00078e0008 */
[----:B------:R0:W5:Y:S01]  /*1250*/  LDG.E.U16.CONSTANT R14, desc[UR6][R10.64] ;  /* 0x000000060a0e7981 */ /* 0x000162000c1e9500 */
[----:B------:R-:W-:Y:S01]  /*1260*/  SHF.R.S32.HI R7, RZ, 0x1f, R4 ;  /* 0x0000001fff077819 */ /* 0x000fe20000011404 */
[----:B------:R-:W-:Y:S01]  /*1270*/  IMAD.SHL.U32 R6, R6, 0x10, RZ ;  /* 0x0000001006067824 */ /* 0x000fe200078e00ff */
[----:B-----5:R-:W-:Y:S01]  /*1280*/  MOV R18, R3 ;  /* 0x0000000300127202 */ /* 0x020fe20000000f00 */
[----:B------:R-:W-:Y:S01]  /*1290*/  UMOV UR4, URZ ;  /* 0x000000ff00047c82 */ /* 0x000fe20008000000 */
[----:B------:R-:W-:Y:S02]  /*12a0*/  LEA.HI R7, R7, R4, RZ, 0x3 ;  /* 0x0000000407077211 */ /* 0x000fe400078f18ff */
[----:B------:R-:W-:Y:S02]  /*12b0*/  LOP3.LUT R15, R6, 0x10, RZ, 0xc0, !PT ;  /* 0x00000010060f7812 */ /* 0x000fe400078ec0ff */
[----:B------:R-:W-:-:S07]  /*12c0*/  SHF.R.S32.HI R16, RZ, 0x3, R7 ;  /* 0x00000003ff107819 */ /* 0x000fce0000011407 */
.L_x_865:
[----:B------:R-:W1:Y:S01]  /*12d0*/  LDC.64 R6, c[0x0][0x390] ;  /* 0x0000e400ff067b82 */ /* 0x000e620000000a00 */
[----:B------:R-:W-:-:S04]  /*12e0*/  VIADD R17, R14, UR4 ;  /* 0x000000040e117c36 */ /* 0x000fc80008000000 */
[----:B0-----:R-:W-:-:S05]  /*12f0*/  IMAD R10, R17, R24, RZ ;  /* 0x00000018110a7224 */ /* 0x001fca00078e02ff */
[----:B------:R-:W-:-:S04]  /*1300*/  SHF.R.S32.HI R11, RZ, 0x1f, R10 ;  /* 0x0000001fff0b7819 */ /* 0x000fc8000001140a */
[----:B------:R-:W-:-:S04]  /*1310*/  LEA.HI R11, R11, R10, RZ, 0x3 ;  /* 0x0000000a0b0b7211 */ /* 0x000fc800078f18ff */
[----:B------:R-:W-:-:S05]  /*1320*/  LEA.HI.SX32 R11, R11, R16, 0x1d ;  /* 0x000000100b0b7211 */ /* 0x000fca00078feaff */
[----:B-1----:R-:W-:Y:S02]  /*1330*/  IMAD.WIDE R6, R11, 0x4, R6 ;  /* 0x000000040b067825 */ /* 0x002fe400078e0206 */
        /* <DEDUP_REMOVED lines=15> */
[----:B------:R-:W-:-:S02]  /*1430*/  SHF.R.U32.HI R17, RZ, 0xc, R17 ;  /* 0x0000000cff117819 */ /* 0x000fc40000011611 */
[----:B--2---:R-:W-:Y:S01]  /*1440*/  IADD3 R18, PT, PT, R21, R18, RZ ;  /* 0x0000001215127210 */ /* 0x004fe20007ffe0ff */
[----:B------:R-:W-:Y:S01]  /*1450*/  IMAD R22, R19, R19, R19 ;  /* 0x0000001313167224 */ /* 0x000fe200078e0213 */
[----:B------:R-:W-:Y:S01]  /*1460*/  IADD3 R20, PT, PT, R20, 0x1, R7 ;  /* 0x0000000114147810 */ /* 0x000fe20007ffe007 */
[C---:B------:R-:W-:Y:S01]  /*1470*/  IMAD R7, R6.reuse, R6, R6 ;  /* 0x0000000606077224 */ /* 0x040fe200078e0206 */
        /* <DEDUP_REMOVED lines=15> */
.L_x_864:
[C---:B------:R-:W-:Y:S01]  /*1570*/  ISETP.GT.AND P1, PT, R3.reuse, UR5, PT ;  /* 0x0000000503007c0c */ /* 0x040fe2000bf24270 */
[----:B0-----:R-:W-:Y:S01]  /*1580*/  HFMA2 R8, -RZ, RZ, 0, 0 ;  /* 0x00000000ff087431 */ /* 0x001fe200000001ff */
[----:B------:R-:W-:Y:S01]  /*1590*/  SHF.R.S32.HI R6, RZ, 0x1f, R23 ;  /* 0x0000001fff067819 */ /* 0x000fe20000011417 */
[----:B------:R-:W-:Y:S01]  /*15a0*/  IMAD.MOV.U32 R7, RZ, RZ, RZ ;  /* 0x000000ffff077224 */ /* 0x000fe200078e00ff */
[C---:B---3--:R-:W-:Y:S02]  /*15b0*/  ISETP.GT.AND P3, PT, R3.reuse, UR8, PT ;  /* 0x0000000803007c0c */ /* 0x048fe4000bf64270 */
[----:B-1----:R-:W-:Y:S02]  /*15c0*/  CS2R R10, SRZ ;  /* 0x00000000000a7805 */ /* 0x002fe4000001ff00 */
[----:B------:R-:W-:Y:S01]  /*15d0*/  LEA.HI R6, R6, R23, RZ, 0x5 ;  /* 0x0000001706067211 */ /* 0x000fe200078f28ff */
[----:B------:R-:W-:Y:S01]  /*15e0*/  IMAD.MOV.U32 R5, RZ, RZ, RZ ;  /* 0x000000ffff057224 */ /* 0x000fe200078e00ff */
[----:B----4-:R-:W-:-:S02]  /*15f0*/  ISETP.GT.AND P4, PT, R3, UR9, PT ;  /* 0x0000000903007c0c */ /* 0x010fc4000bf84270 */
[C---:B------:R-:W-:Y:S02]  /*1600*/  ISETP.GT.AND P5, PT, R3.reuse, UR10, PT ;  /* 0x0000000a03007c0c */ /* 0x040fe4000bfa4270 */
[----:B--2---:R-:W-:Y:S02]  /*1610*/  ISETP.GT.AND P6, PT, R3, UR11, PT ;  /* 0x0000000b03007c0c */ /* 0x004fe4000bfc4270 */
[----:B------:R-:W-:Y:S01]  /*1620*/  SHF.R.S32.HI R12, RZ, 0x5, R6 ;  /* 0x00000005ff0c7819 */ /* 0x000fe20000011406 */
        /* <DEDUP_REMOVED lines=8> */
.L_x_866:
        /* <DEDUP_REMOVED lines=8> */
.L_x_867:
        /* <DEDUP_REMOVED lines=8> */
.L_x_868:
        /* <DEDUP_REMOVED lines=8> */
.L_x_869:
        /* <DEDUP_REMOVED lines=8> */
.L_x_870:
[----:B------:R-:W-:Y:S01]  /*18b0*/  IMAD R5, R12, 0x8, R5 ;  /* 0x000000080c057824 */ /* 0x000fe200078e0205 */
[----:B------:R-:W0:Y:S01]  /*18c0*/  LDCU.64 UR4, c[0x0][0x388] ;  /* 0x00007100ff0477ac */ /* 0x000e220008000a00 */
[----:B------:R-:W-:Y:S02]  /*18d0*/  SHF.R.S32.HI R6, RZ, 0x1f, R4 ;  /* 0x0000001fff067819 */ /* 0x000fe40000011404 */
[----:B------:R-:W-:Y:S02]  /*18e0*/  VIMNMX R2, PT, PT, R2, UR9, PT ;  /* 0x0000000902027c48 */ /* 0x000fe4000bfe0100 */
        /* <DEDUP_REMOVED lines=8> */
[----:B------:R-:W-:Y:S02]  /*1970*/  IADD3 R4, P1, PT, R4, R5, RZ ;  /* 0x0000000504047210 */ /* 0x000fe40007f3e0ff */
[----:B------:R-:W-:-:S02]  /*1980*/  PRMT R33, RZ, 0x5410, RZ ;  /* 0x00005410ff217816 */ /* 0x000fc400000000ff */
[----:B------:R-:W-:Y:S02]  /*1990*/  LEA.HI.X.SX32 R5, R5, R6, 0x1, P1 ;  /* 0x0000000605057211 */ /* 0x000fe400008f0eff */
[----:B------:R-:W-:Y:S02]  /*19a0*/  ISETP.GT.AND P1, PT, R2, R3, PT ;  /* 0x000000030200720c */ /* 0x000fe40003f24270 */
[C---:B0-----:R-:W-:Y:S02]  /*19b0*/  LEA R26, P3, R4.reuse, UR4, 0x2 ;  /* 0x00000004041a7c11 */ /* 0x041fe4000f8610ff */
[----:B------:R-:W-:Y:S02]  /*19c0*/  PRMT R91, RZ, 0x5410, RZ ;  /* 0x00005410ff5b7816 */ /* 0x000fe400000000ff */
[----:B------:R-:W-:Y:S02]  /*19d0*/  LEA.HI.X R27, R4, UR5, R5, 0x2, P3 ;  /* 0x00000005041b7c11 */ /* 0x000fe400098f1405 */
[----:B------:R-:W-:-:S05]  /*19e0*/  PRMT R20, RZ, 0x5410, RZ ;  /* 0x00005410ff147816 */ /* 0x000fca00000000ff */
[----:B------:R-:W-:Y:S05]  /*19f0*/  @!P1 BRA `(.L_x_871) ;  /* 0x0000002400889947 */ /* 0x000fea0003800000 */
[C---:B------:R-:W-:Y:S01]  /*1a00*/  IMAD.WIDE R2, R24.reuse, 0x4, R26 ;  /* 0x0000000418027825 */ /* 0x040fe200078e021a */
[----:B------:R-:W2:Y:S04]  /*1a10*/  LDG.E.128.CONSTANT R12, desc[UR6][R26.64] ;  /* 0x000000061a0c7981 */ /* 0x000ea8000c1e9d00 */
[----:B------:R-:W3:Y:S01]  /*1a20*/  LDG.E.128.CONSTANT R20, desc[UR6][R2.64] ;  /* 0x0000000602147981 */ /* 0x000ee2000c1e9d00 */
[----:B------:R-:W-:-:S05]  /*1a30*/  IMAD.WIDE R28, R24, 0x4, R2 ;  /* 0x00000004181c7825 */ /* 0x000fca00078e0202 */
[----:B-----5:R0:W4:Y:S01]  /*1a40*/  LDG.E.128.CONSTANT R16, desc[UR6][R28.64] ;  /* 0x000000061c107981 */ /* 0x020122000c1e9d00 */
[----:B------:R-:W-:-:S05]  /*1a50*/  IMAD.WIDE R30, R24, 0x4, R28 ;  /* 0x00000004181e7825 */ /* 0x000fca00078e021c */
[----:B------:R1:W4:Y:S01]  /*1a60*/  LDG.E.128.CONSTANT R8, desc[UR6][R30.64] ;  /* 0x000000061e087981 */ /* 0x000322000c1e9d00 */
[----:B------:R-:W-:-:S06]  /*1a70*/  IMAD.WIDE R4, R24, 0x4, R30 ;  /* 0x0000000418047825 */ /* 0x000fcc00078e021e */
[----:B------:R-:W4:Y:S01]  /*1a80*/  LDG.E.128.CONSTANT R4, desc[UR6][R4.64] ;  /* 0x0000000604047981 */ /* 0x000f22000c1e9d00 */
[----:B------:R-:W-:Y:S02]  /*1a90*/  ISETP.NE.AND P1, PT, R0, RZ, PT ;  /* 0x000000ff0000720c */ /* 0x000fe40003f25270 */
[----:B------:R-:W-:Y:S02]  /*1aa0*/  MOV R24, 0x2800 ;  /* 0x0000280000187802 */ /* 0x000fe40000000f00 */
[----:B------:R-:W-:Y:S02]  /*1ab0*/  PRMT R86, RZ, 0x7610, R86 ;  /* 0x00007610ff567816 */ /* 0x000fe40000000056 */
[C---:B--2---:R-:W-:Y:S02]  /*1ac0*/  LOP3.LUT R25, R12.reuse, 0x1f001f, RZ, 0xc0, !PT ;  /* 0x001f001f0c197812 */ /* 0x044fe400078ec0ff */
[----:B------:R-:W-:Y:S02]  /*1ad0*/  SHF.R.U32.HI R26, RZ, 0xa, R12 ;  /* 0x0000000aff1a7819 */ /* 0x000fe4000001160c */
[----:B------:R-:W-:-:S02]  /*1ae0*/  LOP3.LUT R0, R12, 0x3e003e0, RZ, 0xc0, !PT ;  /* 0x03e003e00c007812 */ /* 0x000fc400078ec0ff */
[----:B------:R-:W-:Y:S02]  /*1af0*/  SHF.R.U32.HI R12, RZ, 0xf, R12 ;  /* 0x0000000fff0c7819 */ /* 0x000fe4000001160c */
[----:B0-----:R-:W-:Y:S02]  /*1b00*/  SHF.R.U32.HI R29, RZ, 0xf, R13 ;  /* 0x0000000fff1d7819 */ /* 0x001fe4000001160d */
[----:B-1----:R-:W-:Y:S02]  /*1b10*/  SHF.R.U32.HI R30, RZ, 0xf, R14 ;  /* 0x0000000fff1e7819 */ /* 0x002fe4000001160e */
[----:B------:R-:W-:Y:S02]  /*1b20*/  SHF.R.U32.HI R33, RZ, 0xf, R15 ;  /* 0x0000000fff217819 */ /* 0x000fe4000001160f */
[----:B------:R-:W-:Y:S02]  /*1b30*/  LOP3.LUT R28, R13, 0x1f001f, RZ, 0xc0, !PT ;  /* 0x001f001f0d1c7812 */ /* 0x000fe400078ec0ff */
[----:B------:R-:W-:-:S02]  /*1b40*/  SHF.R.U32.HI R27, RZ, 0xa, R13 ;  /* 0x0000000aff1b7819 */ /* 0x000fc4000001160d */
[----:B------:R-:W-:Y:S02]  /*1b50*/  LOP3.LUT R2, R13, 0x3e003e0, RZ, 0xc0, !PT ;  /* 0x03e003e00d027812 */ /* 0x000fe400078ec0ff */
[C---:B------:R-:W-:Y:S02]  /*1b60*/  LOP3.LUT R32, R14.reuse, 0x1f001f, RZ, 0xc0, !PT ;  /* 0x001f001f0e207812 */ /* 0x040fe400078ec0ff */
[----:B------:R-:W-:Y:S02]  /*1b70*/  SHF.R.U32.HI R31, RZ, 0xa, R14 ;  /* 0x0000000aff1f7819 */ /* 0x000fe4000001160e */
[----:B------:R-:W-:Y:S02]  /*1b80*/  LOP3.LUT R3, R14, 0x3e003e0, RZ, 0xc0, !PT ;  /* 0x03e003e00e037812 */ /* 0x000fe400078ec0ff */
[----:B------:R-:W-:Y:S02]  /*1b90*/  LOP3.LUT R35, R15, 0x1f001f, RZ, 0xc0, !PT ;  /* 0x001f001f0f237812 */ /* 0x000fe400078ec0ff */
[----:B------:R-:W-:-:S02]  /*1ba0*/  SHF.R.U32.HI R36, RZ, 0xa, R15 ;  /* 0x0000000aff247819 */ /* 0x000fc4000001160f */
[----:B------:R-:W-:Y:S02]  /*1bb0*/  LOP3.LUT R46, R15, 0x3e003e0, RZ, 0xc0, !PT ;  /* 0x03e003e00f2e7812 */ /* 0x000fe400078ec0ff */
[----:B---3--:R-:W-:Y:S02]  /*1bc0*/  SHF.R.U32.HI R13, RZ, 0xe, R20 ;  /* 0x0000000eff0d7819 */ /* 0x008fe40000011614 */
[----:B------:R-:W-:Y:S02]  /*1bd0*/  SHF.R.U32.HI R14, RZ, 0xe, R21 ;  /* 0x0000000eff0e7819 */ /* 0x000fe40000011615 */
[----:B------:R-:W-:Y:S02]  /*1be0*/  LOP3.LUT R12, R12, 0x10001, RZ, 0xc0, !PT ;  /* 0x000100010c0c7812 */ /* 0x000fe400078ec0ff */
[----:B------:R-:W-:Y:S02]  /*1bf0*/  LOP3.LUT R29, R29, 0x10001, RZ, 0xc0, !PT ;  /* 0x000100011d1d7812 */ /* 0x000fe400078ec0ff */
[----:B------:R-:W-:-:S02]  /*1c00*/  LOP3.LUT R39, R20, 0x1f001f, RZ, 0xc0, !PT ;  /* 0x001f001f14277812 */ /* 0x000fc400078ec0ff */
[----:B------:R-:W-:Y:S02]  /*1c10*/  SHF.R.U32.HI R40, RZ, 0xa, R20 ;  /* 0x0000000aff287819 */ /* 0x000fe40000011614 */
[----:B------:R-:W-:Y:S02]  /*1c20*/  LOP3.LUT R49, R20, 0x3e003e0, RZ, 0xc0, !PT ;  /* 0x03e003e014317812 */ /* 0x000fe400078ec0ff */
[----:B------:R-:W-:Y:S02]  /*1c30*/  SHF.R.U32.HI R15, RZ, 0xe, R22 ;  /* 0x0000000eff0f7819 */ /* 0x000fe40000011616 */
[----:B------:R-:W-:Y:S02]  /*1c40*/  LOP3.LUT R30, R30, 0x10001, RZ, 0xc0, !PT ;  /* 0x000100011e1e7812 */ /* 0x000fe400078ec0ff */
[----:B------:R-:W-:Y:S02]  /*1c50*/  SHF.R.U32.HI R20, RZ, 0xe, R23 ;  /* 0x0000000eff147819 */ /* 0x000fe40000011617 */
[----:B------:R-:W-:-:S02]  /*1c60*/  LOP3.LUT R33, R33, 0x10001, RZ, 0xc0, !PT ;  /* 0x0001000121217812 */ /* 0x000fc400078ec0ff */
[C---:B----4-:R-:W-:Y:S02]  /*1c70*/  LOP3.LUT R41, R16.reuse, 0x1f001f, RZ, 0xc0, !PT ;  /* 0x001f001f10297812 */ /* 0x050fe400078ec0ff */
        /* <DEDUP_REMOVED lines=12> */
[----:B------:R-:W-:Y:S02]  /*1d40*/  LOP3.LUT R15, R30, 0x20002, R15, 0xf8, !PT ;  /* 0x000200021e0f7812 */ /* 0x000fe400078ef80f */
[----:B------:R-:W-:Y:S02]  /*1d50*/  SHF.R.U32.HI R18, RZ, 0xd, R18 ;  /* 0x0000000dff127819 */ /* 0x000fe40000011612 */
        /* <DEDUP_REMOVED lines=10> */
[----:B------:R-:W-:Y:S02]  /*1e00*/  SHF.R.U32.HI R19, RZ, 0xd, R19 ;  /* 0x0000000dff137819 */ /* 0x000fe40000011613 */
[C---:B------:R-:W-:Y:S02]  /*1e10*/  LOP3.LUT R22, R8.reuse, 0x1f001f, RZ, 0xc0, !PT ;  /* 0x001f001f08167812 */ /* 0x040fe400078ec0ff */
[----:B------:R-:W-:Y:S02]  /*1e20*/  SHF.R.U32.HI R23, RZ, 0xa, R8 ;  /* 0x0000000aff177819 */ /* 0x000fe40000011608 */
[----:B------:R-:W-:Y:S02]  /*1e30*/  LOP3.LUT R64, R8, 0x3e003e0, RZ, 0xc0, !PT ;  /* 0x03e003e008407812 */ /* 0x000fe400078ec0ff */
[----:B------:R-:W-:-:S02]  /*1e40*/  LOP3.LUT R29, R9, 0x1f001f, RZ, 0xc0, !PT ;  /* 0x001f001f091d7812 */ /* 0x000fc400078ec0ff */
[----:B------:R-:W-:Y:S02]  /*1e50*/  SHF.R.U32.HI R30, RZ, 0xa, R9 ;  /* 0x0000000aff1e7819 */ /* 0x000fe40000011609 */
[----:B------:R-:W-:Y:S02]  /*1e60*/  LOP3.LUT R67, R9, 0x3e003e0, RZ, 0xc0, !PT ;  /* 0x03e003e009437812 */ /* 0x000fe400078ec0ff */
[----:B------:R-:W-:Y:S02]  /*1e70*/  LOP3.LUT R13, R13, 0x40004, R16, 0xf8, !PT ;  /* 0x000400040d0d7812 */ /* 0x000fe400078ef810 */
[----:B------:R-:W-:Y:S02]  /*1e80*/  LOP3.LUT R14, R14, 0x40004, R17, 0xf8, !PT ;  /* 0x000400040e0e7812 */ /* 0x000fe400078ef811 */
[----:B------:R-:W-:Y:S02]  /*1e90*/  SHF.R.U32.HI R8, RZ, 0xc, R8 ;  /* 0x0000000cff087819 */ /* 0x000fe40000011608 */
[----:B------:R-:W-:-:S02]  /*1ea0*/  SHF.R.U32.HI R9, RZ, 0xc, R9 ;  /* 0x0000000cff097819 */ /* 0x000fc40000011609 */
[C---:B------:R-:W-:Y:S02]  /*1eb0*/  LOP3.LUT R33, R10.reuse, 0x1f001f, RZ, 0xc0, !PT ;  /* 0x001f001f0a217812 */ /* 0x040fe400078ec0ff */
[----:B------:R-:W-:Y:S02]  /*1ec0*/  SHF.R.U32.HI R34, RZ, 0xa, R10 ;  /* 0x0000000aff227819 */ /* 0x000fe4000001160a */
[----:B------:R-:W-:Y:S02]  /*1ed0*/  LOP3.LUT R69, R10, 0x3e003e0, RZ, 0xc0, !PT ;  /* 0x03e003e00a457812 */ /* 0x000fe400078ec0ff */
[----:B------:R-:W-:Y:S02]  /*1ee0*/  LOP3.LUT R15, R15, 0x40004, R18, 0xf8, !PT ;  /* 0x000400040f0f7812 */ /* 0x000fe400078ef812 */
[----:B------:R-:W-:Y:S02]  /*1ef0*/  SHF.R.U32.HI R10, RZ, 0xc, R10 ;  /* 0x0000000cff0a7819 */ /* 0x000fe4000001160a */
[----:B------:R-:W-:-:S02]  /*1f00*/  LOP3.LUT R37, R11, 0x1f001f, RZ, 0xc0, !PT ;  /* 0x001f001f0b257812 */ /* 0x000fc400078ec0ff */
[----:B------:R-:W-:Y:S02]  /*1f10*/  SHF.R.U32.HI R38, RZ, 0xa, R11 ;  /* 0x0000000aff267819 */ /* 0x000fe4000001160b */
[----:B------:R-:W-:Y:S02]  /*1f20*/  LOP3.LUT R73, R11, 0x3e003e0, RZ, 0xc0, !PT ;  /* 0x03e003e00b497812 */ /* 0x000fe400078ec0ff */
[----:B------:R-:W-:Y:S02]  /*1f30*/  LOP3.LUT R20, R20, 0x40004, R19, 0xf8, !PT ;  /* 0x0004000414147812 */ /* 0x000fe400078ef813 */
[----:B------:R-:W-:Y:S02]  /*1f40*/  SHF.R.U32.HI R11, RZ, 0xc, R11 ;  /* 0x0000000cff0b7819 */ /* 0x000fe4000001160b */
[----:B------:R-:W-:Y:S02]  /*1f50*/  LOP3.LUT R17, R13, 0x80008, R8, 0xf8, !PT ;  /* 0x000800080d117812 */ /* 0x000fe400078ef808 */
[----:B------:R-:W-:-:S02]  /*1f60*/  LOP3.LUT R18, R14, 0x80008, R9, 0xf8, !PT ;  /* 0x000800080e127812 */ /* 0x000fc400078ef809 */
        /* <DEDUP_REMOVED lines=18> */
[----:B------:R-:W-:Y:S02]  /*2090*/  LOP3.LUT R16, R17, 0x100010, R16, 0xf8, !PT ;  /* 0x0010001011107812 */ /* 0x000fe400078ef810 */
[----:B------:R-:W-:Y:S02]  /*20a0*/  LOP3.LUT R17, R18, 0x100010, R5, 0xf8, !PT ;  /* 0x0010001012117812 */ /* 0x000fe400078ef805 */
[----:B------:R-:W-:Y:S02]  /*20b0*/  LOP3.LUT R18, R19, 0x100010, R6, 0xf8, !PT ;  /* 0x0010001013127812 */ /* 0x000fe400078ef806 */
[----:B------:R-:W-:Y:S02]  /*20c0*/  LOP3.LUT R19, R72, 0x100010, R7, 0xf8, !PT ;  /* 0x0010001048137812 */ /* 0x000fe400078ef807 */
[----:B------:R-:W-:Y:S02]  /*20d0*/  LOP3.LUT R7, R46, 0x64006400, RZ, 0xfc, !PT ;  /* 0x640064002e077812 */ /* 0x000fe400078efcff */
[----:B------:R-:W-:-:S02]  /*20e0*/  LOP3.LUT R3, R3, 0x64006400, RZ, 0xfc, !PT ;  /* 0x6400640003037812 */ /* 0x000fc400078efcff */
        /* <DEDUP_REMOVED lines=153> */
[----:B------:R-:W-:Y:S01]  /*2a80*/  PRMT R53, R53, 0x5410, R52 ;  /* 0x0000541035357816 */ /* 0x000fe20000000034 */
[----:B0-----:R-:W-:-:S09]  /*2a90*/  ULEA UR4, UR5, UR4, 0x18 ;  /* 0x0000000405047291 */ /* 0x001fd2000f8ec0ff */
[----:B------:R-:W0:Y:S04]  /*2aa0*/  LDS.128 R20, [UR4] ;  /* 0x00000004ff147984 */ /* 0x000e280008000c00 */
[----:B------:R-:W1:Y:S04]  /*2ab0*/  LDS.128 R24, [UR4+0x10] ;  /* 0x00001004ff187984 */ /* 0x000e680008000c00 */
[----:B------:R-:W2:Y:S01]  /*2ac0*/  LDS.128 R28, [UR4+0x20] ;  /* 0x00002004ff1c7984 */ /* 0x000ea20008000c00 */
[-C--:B0-----:R-:W-:Y:S02]  /*2ad0*/  HFMA2 R32, R84, R20.reuse, RZ ;  /* 0x0000001454207231 */ /* 0x081fe400000000ff */
[----:B------:R-:W-:-:S02]  /*2ae0*/  HFMA2 R87, R80, R20, RZ ;  /* 0x0000001450577231 */ /* 0x000fc400000000ff */
[-C--:B------:R-:W-:Y:S02]  /*2af0*/  HFMA2 R32, R83, R21.reuse, R32 ;  /* 0x0000001553207231 */ /* 0x080fe40000000020 */
[----:B------:R-:W-:Y:S02]  /*2b00*/  HFMA2 R87, R79, R21, R87 ;  /* 0x000000154f577231 */ /* 0x000fe40000000057 */
[-C--:B------:R-:W-:Y:S02]  /*2b10*/  HFMA2 R32, R82, R22.reuse, R32 ;  /* 0x0000001652207231 */ /* 0x080fe40000000020 */
[----:B------:R-:W-:Y:S02]  /*2b20*/  HFMA2 R87, R78, R22, R87 ;  /* 0x000000164e577231 */ /* 0x000fe40000000057 */
[-C--:B------:R-:W-:Y:S02]  /*2b30*/  HFMA2 R32, R81, R23.reuse, R32 ;  /* 0x0000001751207231 */ /* 0x080fe40000000020 */
[----:B------:R-:W-:-:S02]  /*2b40*/  HFMA2 R87, R77, R23, R87 ;  /* 0x000000174d577231 */ /* 0x000fc40000000057 */
[-C--:B-1----:R-:W-:Y:S02]  /*2b50*/  HFMA2 R85, R70, R24.reuse, R32 ;  /* 0x0000001846557231 */ /* 0x082fe40000000020 */
[----:B------:R-:W-:Y:S01]  /*2b60*/  HFMA2 R87, R66, R24, R87 ;  /* 0x0000001842577231 */ /* 0x000fe20000000057 */
[----:B------:R-:W0:Y:S01]  /*2b70*/  LDS.128 R32, [UR4+0x30] ;  /* 0x00003004ff207984 */ /* 0x000e220008000c00 */
[-C--:B------:R-:W-:Y:S02]  /*2b80*/  HFMA2 R85, R69, R25.reuse, R85 ;  /* 0x0000001945557231 */ /* 0x080fe40000000055 */
[----:B------:R-:W-:Y:S02]  /*2b90*/  HFMA2 R87, R65, R25, R87 ;  /* 0x0000001941577231 */ /* 0x000fe40000000057 */
[-C--:B------:R-:W-:Y:S02]  /*2ba0*/  HFMA2 R85, R68, R26.reuse, R85 ;  /* 0x0000001a44557231 */ /* 0x080fe40000000055 */
[----:B------:R-:W-:-:S02]  /*2bb0*/  HFMA2 R87, R64, R26, R87 ;  /* 0x0000001a40577231 */ /* 0x000fc40000000057 */
[-C--:B------:R-:W-:Y:S02]  /*2bc0*/  HFMA2 R85, R67, R27.reuse, R85 ;  /* 0x0000001b43557231 */ /* 0x080fe40000000055 */
[----:B------:R-:W-:Y:S02]  /*2bd0*/  HFMA2 R87, R6, R27, R87 ;  /* 0x0000001b06577231 */ /* 0x000fe40000000057 */
[-C--:B--2---:R-:W-:Y:S02]  /*2be0*/  HFMA2 R85, R51, R28.reuse, R85 ;  /* 0x0000001c33557231 */ /* 0x084fe40000000055 */
[----:B------:R-:W-:Y:S02]  /*2bf0*/  HFMA2 R87, R10, R28, R87 ;  /* 0x0000001c0a577231 */ /* 0x000fe40000000057 */
[-C--:B------:R-:W-:Y:S02]  /*2c00*/  HFMA2 R85, R50, R29.reuse, R85 ;  /* 0x0000001d32557231 */ /* 0x080fe40000000055 */
[----:B------:R-:W-:-:S02]  /*2c10*/  HFMA2 R87, R13, R29, R87 ;  /* 0x0000001d0d577231 */ /* 0x000fc40000000057 */
[-C--:B------:R-:W-:Y:S02]  /*2c20*/  HFMA2 R85, R49, R30.reuse, R85 ;  /* 0x0000001e31557231 */ /* 0x080fe40000000055 */
[----:B------:R-:W-:Y:S02]  /*2c30*/  HFMA2 R87, R3, R30, R87 ;  /* 0x0000001e03577231 */ /* 0x000fe40000000057 */
[-C--:B------:R-:W-:Y:S02]  /*2c40*/  HFMA2 R85, R48, R31.reuse, R85 ;  /* 0x0000001f30557231 */ /* 0x080fe40000000055 */
[----:B------:R-:W-:Y:S02]  /*2c50*/  HFMA2 R87, R16, R31, R87 ;  /* 0x0000001f10577231 */ /* 0x000fe40000000057 */
[-C--:B0-----:R-:W-:Y:S02]  /*2c60*/  HFMA2 R85, R47, R32.reuse, R85 ;  /* 0x000000202f557231 */ /* 0x081fe40000000055 */
[----:B------:R-:W-:-:S02]  /*2c70*/  HFMA2 R87, R19, R32, R87 ;  /* 0x0000002013577231 */ /* 0x000fc40000000057 */
[-C--:B------:R-:W-:Y:S02]  /*2c80*/  HFMA2 R85, R46, R33.reuse, R85 ;  /* 0x000000212e557231 */ /* 0x080fe40000000055 */
[----:B------:R-:W-:Y:S02]  /*2c90*/  HFMA2 R87, R7, R33, R87 ;  /* 0x0000002107577231 */ /* 0x000fe40000000057 */
[-C--:B------:R-:W-:Y:S02]  /*2ca0*/  HFMA2 R85, R38, R34.reuse, R85 ;  /* 0x0000002226557231 */ /* 0x080fe40000000055 */
[----:B------:R-:W-:Y:S02]  /*2cb0*/  HFMA2 R87, R40, R34, R87 ;  /* 0x0000002228577231 */ /* 0x000fe40000000057 */
[----:B------:R-:W-:-:S04]  /*2cc0*/  HFMA2 R85, R39, R35, R85 ;  /* 0x0000002327557231 */ /* 0x000fc80000000055 */
[----:B------:R-:W-:Y:S02]  /*2cd0*/  HADD2 R86, R85.H0_H0, R85.H1_H1 ;  /* 0x3000005555567230 */ /* 0x000fe40000000800 */
[----:B------:R-:W-:Y:S02]  /*2ce0*/  HFMA2 R85, R41, R35, R87 ;  /* 0x0000002329557231 */ /* 0x000fe40000000057 */
[-C--:B------:R-:W-:Y:S02]  /*2cf0*/  HFMA2 R87, R76, R20.reuse, RZ ;  /* 0x000000144c577231 */ /* 0x080fe400000000ff */
[----:B------:R-:W-:Y:S02]  /*2d00*/  HFMA2 R20, R73, R20, RZ.H0_H0 ;  /* 0x0000001449147231 */ /* 0x000fe400000400ff */
[----:B------:R-:W-:Y:S02]  /*2d10*/  HADD2 R85, R85.H0_H0, R85.H1_H1 ;  /* 0x3000005555557230 */ /* 0x000fe40000000800 */
[----:B------:R-:W-:-:S02]  /*2d20*/  HFMA2 R20, R72, R21, R20 ;  /* 0x0000001548147231 */ /* 0x000fc40000000014 */
[----:B------:R-:W-:Y:S02]  /*2d30*/  HFMA2 R87, R75, R21, R87 ;  /* 0x000000154b577231 */ /* 0x000fe40000000057 */
[----:B------:R-:W-:Y:S01]  /*2d40*/  HFMA2 R20, R71, R22, R20 ;  /* 0x0000001647147231 */ /* 0x000fe20000000014 */
[----:B------:R-:W-:-:S03]  /*2d50*/  PRMT R86, R86, 0x5410, R85 ;  /* 0x0000541056567816 */ /* 0x000fc60000000055 */
[----:B------:R-:W-:Y:S02]  /*2d60*/  HFMA2 R20, R59, R23, R20 ;  /* 0x000000173b147231 */ /* 0x000fe40000000014 */
[----:B------:R-:W-:Y:S02]  /*2d70*/  HFMA2 R87, R74, R22, R87 ;  /* 0x000000164a577231 */ /* 0x000fe40000000057 */
[----:B------:R-:W-:Y:S02]  /*2d80*/  HFMA2 R20, R58, R24, R20 ;  /* 0x000000183a147231 */ /* 0x000fe40000000014 */
[----:B------:R-:W-:Y:S02]  /*2d90*/  HFMA2 R86, R86, R55, RZ ;  /* 0x0000003756567231 */ /* 0x000fe400000000ff */
[----:B------:R-:W-:Y:S02]  /*2da0*/  HFMA2 R20, R57, R25, R20 ;  /* 0x0000001939147231 */ /* 0x000fe40000000014 */
[----:B------:R-:W-:-:S02]  /*2db0*/  HFMA2 R87, R63, R23, R87 ;  /* 0x000000173f577231 */ /* 0x000fc40000000057 */
        /* <DEDUP_REMOVED lines=15> */
[----:B------:R-:W-:Y:S02]  /*2eb0*/  HADD2 R20, R20.H0_H0, R20.H1_H1 ;  /* 0x3000001414147230 */ /* 0x000fe40000000800 */
[----:B------:R-:W-:-:S04]  /*2ec0*/  HFMA2 R87, R14, R29, R87 ;  /* 0x0000001d0e577231 */ /* 0x000fc80000000057 */
[----:B------:R-:W-:-:S04]  /*2ed0*/  HFMA2 R87, R2, R30, R87 ;  /* 0x0000001e02577231 */ /* 0x000fc80000000057 */
[----:B------:R-:W-:-:S04]  /*2ee0*/  HFMA2 R87, R17, R31, R87 ;  /* 0x0000001f11577231 */ /* 0x000fc80000000057 */
[----:B------:R-:W-:-:S04]  /*2ef0*/  HFMA2 R87, R36, R32, R87 ;  /* 0x0000002024577231 */ /* 0x000fc80000000057 */
[----:B------:R-:W-:-:S04]  /*2f00*/  HFMA2 R87, R8, R33, R87 ;  /* 0x0000002108577231 */ /* 0x000fc80000000057 */
[----:B------:R-:W-:-:S04]  /*2f10*/  HFMA2 R87, R42, R34, R87 ;  /* 0x000000222a577231 */ /* 0x000fc80000000057 */
[----:B------:R-:W-:-:S04]  /*2f20*/  HFMA2 R87, R43, R35, R87 ;  /* 0x000000232b577231 */ /* 0x000fc80000000057 */
[----:B------:R-:W-:-:S05]  /*2f30*/  HADD2 R87, R87.H0_H0, R87.H1_H1 ;  /* 0x3000005757577230 */ /* 0x000fca0000000800 */
[----:B------:R-:W-:-:S05]  /*2f40*/  PRMT R87, R87, 0x5410, R20 ;  /* 0x0000541057577816 */ /* 0x000fca0000000014 */
[----:B------:R-:W-:-:S07]  /*2f50*/  HFMA2 R85, R87, R53, RZ.H0_H0 ;  /* 0x0000003557557231 */ /* 0x000fce00000400ff */
.L_x_872:
[----:B------:R-:W-:Y:S02]  /*2f60*/  PRMT R88, RZ, 0x5410, RZ ;  /* 0x00005410ff587816 */ /* 0x000fe400000000ff */
        /* <DEDUP_REMOVED lines=9> */
[----:B------:R-:W-:-:S11]  /*3000*/  PRMT R88, RZ, 0x7610, R88 ;  /* 0x00007610ff587816 */ /* 0x000fd60000000058 */
[----:B------:R-:W-:Y:S05]  /*3010*/  @!P1 BRA `(.L_x_873) ;  /* 0x0000000400449947 */ /* 0x000fea0003800000 */
[----:B------:R-:W0:Y:S01]  /*3020*/  S2UR UR5, SR_CgaCtaId ;  /* 0x00000000000579c3 */ /* 0x000e220000008800 */
[----:B------:R-:W-:Y:S01]  /*3030*/  UMOV UR4, 0x400 ;  /* 0x0000040000047882 */ /* 0x000fe20000000000 */
[----:B------:R-:W-:Y:S02]  /*3040*/  PRMT R55, R55, 0x5410, R54 ;  /* 0x0000541037377816 */ /* 0x000fe40000000036 */
[----:B------:R-:W-:Y:S01]  /*3050*/  PRMT R53, R53, 0x5410, R52 ;  /* 0x0000541035357816 */ /* 0x000fe20000000034 */
[----:B0-----:R-:W-:-:S09]  /*3060*/  ULEA UR4, UR5, UR4, 0x18 ;  /* 0x0000000405047291 */ /* 0x001fd2000f8ec0ff */
[----:B------:R-:W0:Y:S04]  /*3070*/  LDS.128 R20, [UR4+0x40] ;  /* 0x00004004ff147984 */ /* 0x000e280008000c00 */
        /* <DEDUP_REMOVED lines=25> */
[----:B------:R-:W-:Y:S01]  /*3210*/  HFMA2 R91, R17, R31, R91 ;  /* 0x0000001f115b7231 */ /* 0x000fe2000000005b */
[----:B------:R-:W0:Y:S02]  /*3220*/  LDS.128 R32, [UR4+0x70] ;  /* 0x00007004ff207984 */ /* 0x000e240008000c00 */
[-C--:B0-----:R-:W-:Y:S02]  /*3230*/  HFMA2 R87, R47, R32.reuse, R87 ;  /* 0x000000202f577231 */ /* 0x081fe40000000057 */
        /* <DEDUP_REMOVED lines=8> */
[-C--:B------:R-:W-:Y:S02]  /*32c0*/  HFMA2 R87, R80, R20.reuse, RZ ;  /* 0x0000001450577231 */ /* 0x080fe400000000ff */
[----:B------:R-:W-:-:S04]  /*32d0*/  HFMA2 R20, R73, R20, RZ.H0_H0 ;  /* 0x0000001449147231 */ /* 0x000fc800000400ff */
[-C--:B------:R-:W-:Y:S02]  /*32e0*/  HFMA2 R20, R72, R21.reuse, R20 ;  /* 0x0000001548147231 */ /* 0x080fe40000000014 */
[----:B------:R-:W-:Y:S02]  /*32f0*/  HADD2 R91, R91.H0_H0, R91.H1_H1 ;  /* 0x3000005b5b5b7230 */ /* 0x000fe40000000800 */
[-C--:B------:R-:W-:Y:S02]  /*3300*/  HFMA2 R20, R71, R22.reuse, R20 ;  /* 0x0000001647147231 */ /* 0x080fe40000000014 */
[----:B------:R-:W-:Y:S02]  /*3310*/  HFMA2 R87, R79, R21, R87 ;  /* 0x000000154f577231 */ /* 0x000fe40000000057 */
[----:B------:R-:W-:Y:S02]  /*3320*/  HFMA2 R20, R59, R23, R20 ;  /* 0x000000173b147231 */ /* 0x000fe40000000014 */
[----:B------:R-:W-:-:S02]  /*3330*/  HFMA2 R87, R78, R22, R87 ;  /* 0x000000164e577231 */ /* 0x000fc40000000057 */
[----:B------:R-:W-:-:S04]  /*3340*/  HFMA2 R20, R58, R24, R20 ;  /* 0x000000183a147231 */ /* 0x000fc80000000014 */
[----:B------:R-:W-:-:S04]  /*3350*/  HFMA2 R20, R57, R25, R20 ;  /* 0x0000001939147231 */ /* 0x000fc80000000014 */
[----:B------:R-:W-:Y:S02]  /*3360*/  HFMA2 R20, R56, R26, R20 ;  /* 0x0000001a38147231 */ /* 0x000fe40000000014 */
[----:B------:R-:W-:Y:S02]  /*3370*/  HFMA2 R87, R77, R23, R87 ;  /* 0x000000174d577231 */ /* 0x000fe40000000057 */
[----:B------:R-:W-:Y:S02]  /*3380*/  HFMA2 R20, R4, R27, R20 ;  /* 0x0000001b04147231 */ /* 0x000fe40000000014 */
[----:B------:R-:W-:Y:S02]  /*3390*/  HFMA2 R87, R66, R24, R87 ;  /* 0x0000001842577231 */ /* 0x000fe40000000057 */
        /* <DEDUP_REMOVED lines=12> */
[----:B------:R-:W-:-:S05]  /*3460*/  HADD2 R20, R20.H0_H0, R20.H1_H1 ;  /* 0x3000001414147230 */ /* 0x000fca0000000800 */
[----:B------:R-:W-:Y:S01]  /*3470*/  PRMT R91, R91, 0x5410, R20 ;  /* 0x000054105b5b7816 */ /* 0x000fe20000000014 */
        /* <DEDUP_REMOVED lines=8> */
[----:B------:R-:W-:Y:S01]  /*3500*/  PRMT R88, R88, 0x5410, R87 ;  /* 0x0000541058587816 */ /* 0x000fe20000000057 */
[----:B------:R-:W-:-:S04]  /*3510*/  HFMA2 R87, R91, R53, RZ.H0_H0 ;  /* 0x000000355b577231 */ /* 0x000fc800000400ff */
[----:B------:R-:W-:-:S07]  /*3520*/  HFMA2 R88, R88, R55, RZ ;  /* 0x0000003758587231 */ /* 0x000fce00000000ff */
.L_x_873:
        /* <DEDUP_REMOVED lines=85> */
[----:B------:R-:W-:Y:S02]  /*3a80*/  HFMA2 R90, R7, R33, R90 ;  /* 0x00000021075a7231 */ /* 0x000fe4000000005a */
[----:B------:R-:W-:Y:S02]  /*3a90*/  HFMA2 R33, R93, R53, RZ.H0_H0 ;  /* 0x000000355d217231 */ /* 0x000fe400000400ff */
[----:B------:R-:W-:-:S04]  /*3aa0*/  HFMA2 R90, R40, R34, R90 ;  /* 0x00000022285a7231 */ /* 0x000fc8000000005a */
[----:B------:R-:W-:-:S04]  /*3ab0*/  HFMA2 R90, R41, R35, R90 ;  /* 0x00000023295a7231 */ /* 0x000fc8000000005a */
[----:B------:R-:W-:-:S05]  /*3ac0*/  HADD2 R90, R90.H0_H0, R90.H1_H1 ;  /* 0x3000005a5a5a7230 */ /* 0x000fca0000000800 */
[----:B------:R-:W-:-:S05]  /*3ad0*/  PRMT R92, R92, 0x5410, R90 ;  /* 0x000054105c5c7816 */ /* 0x000fca000000005a */
[----:B------:R-:W-:-:S07]  /*3ae0*/  HFMA2 R32, R92, R55, RZ ;  /* 0x000000375c207231 */ /* 0x000fce00000000ff */
.L_x_874:
[----:B------:R-:W-:Y:S01]  /*3af0*/  PRMT R20, RZ, 0x5410, RZ ;  /* 0x00005410ff147816 */ /* 0x000fe200000000ff */
[----:B------:R-:W-:Y:S06]  /*3b00*/  @P0 BRA `(.L_x_871) ;  /* 0x0000000400440947 */ /* 0x000fec0003800000 */
[----:B------:R-:W0:Y:S01]  /*3b10*/  S2UR UR5, SR_CgaCtaId ;  /* 0x00000000000579c3 */ /* 0x000e220000008800 */
[----:B------:R-:W-:Y:S01]  /*3b20*/  UMOV UR4, 0x400 ;  /* 0x0000040000047882 */ /* 0x000fe20000000000 */
[----:B------:R-:W-:Y:S02]  /*3b30*/  PRMT R55, R55, 0x5410, R54 ;  /* 0x0000541037377816 */ /* 0x000fe40000000036 */
[----:B------:R-:W-:Y:S01]  /*3b40*/  PRMT R53, R53, 0x5410, R52 ;  /* 0x0000541035357816 */ /* 0x000fe20000000034 */
        /* <DEDUP_REMOVED lines=77> */
.L_x_871:
[----:B------:R-:W0:Y:S01]  /*4020*/  S2R R5, SR_TID.X ;  /* 0x0000000000057919 */ /* 0x000e220000002100 */
[----:B------:R-:W1:Y:S01]  /*4030*/  LDC R9, c[0x0][0x3ac] ;  /* 0x0000eb00ff097b82 */ /* 0x000e620000000800 */
[----:B------:R-:W-:Y:S01]  /*4040*/  SHF.L.U32 R89, R89, 0x2, RZ ;  /* 0x0000000259597819 */ /* 0x000fe200000006ff */
[----:B------:R-:W2:Y:S06]  /*4050*/  LDCU UR4, c[0x0][0x3a8] ;  /* 0x00007500ff0477ac */ /* 0x000eac0008000800 */
[----:B------:R-:W3:Y:S01]  /*4060*/  LDC.64 R2, c[0x0][0x3a0] ;  /* 0x0000e800ff027b82 */ /* 0x000ee20000000a00 */
[----:B0-----:R-:W-:-:S04]  /*4070*/  IMAD R0, R94, 0x20, R5 ;  /* 0x000000205e007824 */ /* 0x001fc800078e0205 */
[----:B------:R-:W-:-:S04]  /*4080*/  IMAD.SHL.U32 R0, R0, 0x4, RZ ;  /* 0x0000000400007824 */ /* 0x000fc800078e00ff */
[----:B-1----:R-:W-:-:S04]  /*4090*/  IMAD R5, R89, R9, R0 ;  /* 0x0000000959057224 */ /* 0x002fc800078e0200 */
[----:B---3--:R-:W-:-:S05]  /*40a0*/  IMAD.WIDE R2, R5, 0x2, R2 ;  /* 0x0000000205027825 */ /* 0x008fca00078e0202 */
[----:B------:R0:W-:Y:S01]  /*40b0*/  ATOM.E.ADD.F16x2.RN.STRONG.GPU P1, RZ, desc[UR6][R2.64], R86 ;  /* 0x8000005602ff79a2 */ /* 0x0001e2000c12e106 */
[----:B--2---:R-:W-:Y:S01]  /*40c0*/  IADD3 R89, PT, PT, -R89, UR4, RZ ;  /* 0x0000000459597c10 */ /* 0x004fe2000fffe1ff */
[----:B------:R-:W-:Y:S03]  /*40d0*/  BSSY.RECONVERGENT B0, `(.L_x_875) ;  /* 0x000000f000007945 */ /* 0x000fe60003800200 */
[----:B------:R-:W-:Y:S01]  /*40e0*/  ISETP.NE.AND P0, PT, R89, 0x1, PT ;  /* 0x000000015900780c */ /* 0x000fe20003f05270 */
[----:B0-----:R-:W-:-:S12]  /*40f0*/  @P1 BRA `(.L_x_876) ;  /* 0x0000000000301947 */ /* 0x001fd80003800000 */
[----:B------:R-:W0:Y:S02]  /*4100*/  QSPC.E.S P1, RZ, [R2] ;  /* 0x0000000002ff73aa */ /* 0x000e240000020500 */
[----:B0-----:R-:W-:Y:S05]  /*4110*/  @!P1 BRA `(.L_x_877) ;  /* 0x00000000001c9947 */ /* 0x001fea0003800000 */
[----:B------:R-:W-:-:S04]  /*4120*/  MOV R4, R2 ;  /* 0x0000000200047202 */ /* 0x000fc80000000f00 */
[----:B------:R-:W-:-:S07]  /*4130*/  MOV R4, R4 ;  /* 0x0000000400047202 */ /* 0x000fce0000000f00 */
.L_x_878:
[----:B------:R-:W0:Y:S02]  /*4140*/  LDS R6, [R4] ;  /* 0x0000000004067984 */ /* 0x000e240000000800 */
[----:B0-----:R-:W-:-:S05]  /*4150*/  HADD2 R7, R6, R86 ;  /* 0x0000005606077230 */ /* 0x001fca0000000000 */
[----:B------:R-:W0:Y:S02]  /*4160*/  ATOMS.CAST.SPIN P1, [R4], R6, R7 ;  /* 0x000000060400758d */ /* 0x000e240001820007 */
[----:B0-----:R-:W-:Y:S05]  /*4170*/  @!P1 BRA `(.L_x_878) ;  /* 0xfffffffc00f09947 */ /* 0x001fea000383ffff */
[----:B------:R-:W-:Y:S05]  /*4180*/  BRA `(.L_x_876) ;  /* 0x00000000000c7947 */ /* 0x000fea0003800000 */
.L_x_877:
[----:B------:R-:W2:Y:S02]  /*4190*/  LD.E R0, desc[UR6][R2.64] ;  /* 0x0000000602007980 */ /* 0x000ea4000c101900 */
[----:B--2---:R-:W-:-:S05]  /*41a0*/  IMAD.IADD R5, R86, 0x1, R0 ;  /* 0x0000000156057824 */ /* 0x004fca00078e0200 */
[----:B------:R0:W-:Y:S02]  /*41b0*/  ST.E desc[UR6][R2.64], R5 ;  /* 0x0000000502007985 */ /* 0x0001e4000c101906 */
.L_x_876:
[----:B------:R-:W-:Y:S05]  /*41c0*/  BSYNC.RECONVERGENT B0 ;  /* 0x0000000000007941 */ /* 0x000fea0003800200 */
.L_x_875:
[----:B------:R1:W-:Y:S01]  /*41d0*/  ATOM.E.ADD.F16x2.RN.STRONG.GPU P1, RZ, desc[UR6][R2.64+0x4], R85 ;  /* 0x8000045502ff79a2 */ /* 0x0003e2000c12e106 */
[----:B------:R-:W-:Y:S04]  /*41e0*/  BSSY.RECONVERGENT B0, `(.L_x_879) ;  /* 0x000000e000007945 */ /* 0x000fe80003800200 */
[----:B-1----:R-:W-:Y:S05]  /*41f0*/  @P1 BRA `(.L_x_880) ;  /* 0x0000000000301947 */ /* 0x002fea0003800000 */
[----:B------:R-:W1:Y:S02]  /*4200*/  QSPC.E.S P1, RZ, [R2+0x4] ;  /* 0x0000040002ff73aa */ /* 0x000e640000020500 */
[----:B-1----:R-:W-:Y:S05]  /*4210*/  @!P1 BRA `(.L_x_881) ;  /* 0x00000000001c9947 */ /* 0x002fea0003800000 */
[----:B------:R-:W-:-:S04]  /*4220*/  MOV R4, R2 ;  /* 0x0000000200047202 */ /* 0x000fc80000000f00 */
[----:B------:R-:W-:-:S07]  /*4230*/  MOV R4, R4 ;  /* 0x0000000400047202 */ /* 0x000fce0000000f00 */
.L_x_882:
[----:B------:R-:W1:Y:S02]  /*4240*/  LDS R6, [R4+0x4] ;  /* 0x0000040004067984 */ /* 0x000e640000000800 */
[----:B-1----:R-:W-:-:S05]  /*4250*/  HFMA2 R7, R6, 1, 1, R85 ;  /* 0x3c003c0006077831 */ /* 0x002fca0000000055 */
[----:B------:R-:W1:Y:S02]  /*4260*/  ATOMS.CAST.SPIN P1, [R4+0x4], R6, R7 ;  /* 0x000004060400758d */ /* 0x000e640001820007 */
[----:B-1----:R-:W-:Y:S05]  /*4270*/  @!P1 BRA `(.L_x_882) ;  /* 0xfffffffc00f09947 */ /* 0x002fea000383ffff */
[----:B------:R-:W-:Y:S05]  /*4280*/  BRA `(.L_x_880) ;  /* 0x00000000000c7947 */ /* 0x000fea0003800000 */
.L_x_881:
[----:B------:R-:W0:Y:S02]  /*4290*/  LD.E R0, desc[UR6][R2.64+0x4] ;  /* 0x0000040602007980 */ /* 0x000e24000c101900 */
[----:B0-----:R-:W-:-:S05]  /*42a0*/  IMAD.IADD R5, R85, 0x1, R0 ;  /* 0x0000000155057824 */ /* 0x001fca00078e0200 */
[----:B------:R1:W-:Y:S02]  /*42b0*/  ST.E desc[UR6][R2.64+0x4], R5 ;  /* 0x0000040502007985 */ /* 0x0003e4000c101906 */
.L_x_880:
[----:B------:R-:W-:Y:S05]  /*42c0*/  BSYNC.RECONVERGENT B0 ;  /* 0x0000000000007941 */ /* 0x000fea0003800200 */
.L_x_879:
        /* <DEDUP_REMOVED lines=9> */
.L_x_886:
[----:B------:R-:W0:Y:S02]  /*4360*/  LDS R6, [R4] ;  /* 0x0000000004067984 */ /* 0x000e240000000800 */
[----:B0-----:R-:W-:-:S05]  /*4370*/  HADD2 R7, R6, R88 ;  /* 0x0000005806077230 */ /* 0x001fca0000000000 */
[----:B------:R-:W0:Y:S02]  /*4380*/  ATOMS.CAST.SPIN P0, [R4], R6, R7 ;  /* 0x000000060400758d */ /* 0x000e240001800007 */
[----:B0-----:R-:W-:Y:S05]  /*4390*/  @!P0 BRA `(.L_x_886) ;  /* 0xfffffffc00f08947 */ /* 0x001fea000383ffff */
[----:B------:R-:W-:Y:S05]  /*43a0*/  BRA `(.L_x_884) ;  /* 0x00000000000c7947 */ /* 0x000fea0003800000 */
.L_x_885:
[----:B------:R-:W2:Y:S02]  /*43b0*/  LD.E R0, desc[UR6][R2.64] ;  /* 0x0000000602007980 */ /* 0x000ea4000c101900 */
[----:B--2---:R-:W-:-:S05]  /*43c0*/  IMAD.IADD R5, R88, 0x1, R0 ;  /* 0x0000000158057824 */ /* 0x004fca00078e0200 */
[----:B------:R0:W-:Y:S02]  /*43d0*/  ST.E desc[UR6][R2.64], R5 ;  /* 0x0000000502007985 */ /* 0x0001e4000c101906 */
.L_x_884:
[----:B------:R-:W-:Y:S05]  /*43e0*/  BSYNC.RECONVERGENT B0 ;  /* 0x0000000000007941 */ /* 0x000fea0003800200 */
.L_x_883:
[----:B------:R1:W-:Y:S01]  /*43f0*/  ATOM.E.ADD.F16x2.RN.STRONG.GPU P0, RZ, desc[UR6][R2.64+0x4], R87 ;  /* 0x8000045702ff79a2 */ /* 0x0003e2000c10e106 */
[----:B------:R-:W-:Y:S04]  /*4400*/  BSSY.RECONVERGENT B0, `(.L_x_887) ;  /* 0x000000e000007945 */ /* 0x000fe80003800200 */
[----:B-1----:R-:W-:Y:S05]  /*4410*/  @P0 BRA `(.L_x_888) ;  /* 0x0000000000300947 */ /* 0x002fea0003800000 */
[----:B------:R-:W1:Y:S02]  /*4420*/  QSPC.E.S P0, RZ, [R2+0x4] ;  /* 0x0000040002ff73aa */ /* 0x000e640000000500 */
[----:B-1----:R-:W-:Y:S05]  /*4430*/  @!P0 BRA `(.L_x_889) ;  /* 0x00000000001c8947 */ /* 0x002fea0003800000 */
[----:B------:R-:W-:-:S04]  /*4440*/  MOV R4, R2 ;  /* 0x0000000200047202 */ /* 0x000fc80000000f00 */
[----:B------:R-:W-:-:S07]  /*4450*/  MOV R4, R4 ;  /* 0x0000000400047202 */ /* 0x000fce0000000f00 */
.L_x_890:
[----:B------:R-:W1:Y:S02]  /*4460*/  LDS R6, [R4+0x4] ;  /* 0x0000040004067984 */ /* 0x000e640000000800 */
[----:B-1----:R-:W-:-:S05]  /*4470*/  HFMA2 R7, R6, 1, 1, R87 ;  /* 0x3c003c0006077831 */ /* 0x002fca0000000057 */
[----:B------:R-:W1:Y:S02]  /*4480*/  ATOMS.CAST.SPIN P0, [R4+0x4], R6, R7 ;  /* 0x000004060400758d */ /* 0x000e640001800007 */
[----:B-1----:R-:W-:Y:S05]  /*4490*/  @!P0 BRA `(.L_x_890) ;  /* 0xfffffffc00f08947 */ /* 0x002fea000383ffff */
[----:B------:R-:W-:Y:S05]  /*44a0*/  BRA `(.L_x_888) ;  /* 0x00000000000c7947 */ /* 0x000fea0003800000 */
.L_x_889:
[----:B------:R-:W0:Y:S02]  /*44b0*/  LD.E R0, desc[UR6][R2.64+0x4] ;  /* 0x0000040602007980 */ /* 0x000e24000c101900 */
[----:B0-----:R-:W-:-:S05]  /*44c0*/  IMAD.IADD R5, R87, 0x1, R0 ;  /* 0x0000000157057824 */ /* 0x001fca00078e0200 */
[----:B------:R1:W-:Y:S02]  /*44d0*/  ST.E desc[UR6][R2.64+0x4], R5 ;  /* 0x0000040502007985 */ /* 0x0003e4000c101906 */
.L_x_888:
[----:B------:R-:W-:Y:S05]  /*44e0*/  BSYNC.RECONVERGENT B0 ;  /* 0x0000000000007941 */ /* 0x000fea0003800200 */
.L_x_887:
        /* <DEDUP_REMOVED lines=10> */
.L_x_894:
[----:B------:R-:W0:Y:S02]  /*4590*/  LDS R6, [R4] ;  /* 0x0000000004067984 */ /* 0x000e240000000800 */
[----:B0-----:R-:W-:-:S05]  /*45a0*/  HADD2 R7, R6, R32 ;  /* 0x0000002006077230 */ /* 0x001fca0000000000 */
[----:B------:R-:W0:Y:S02]  /*45b0*/  ATOMS.CAST.SPIN P0, [R4], R6, R7 ;  /* 0x000000060400758d */ /* 0x000e240001800007 */
[----:B0-----:R-:W-:Y:S05]  /*45c0*/  @!P0 BRA `(.L_x_894) ;  /* 0xfffffffc00f08947 */ /* 0x001fea000383ffff */
[----:B------:R-:W-:Y:S05]  /*45d0*/  BRA `(.L_x_892) ;  /* 0x00000000000c7947 */ /* 0x000fea0003800000 */
.L_x_893:
[----:B------:R-:W2:Y:S02]  /*45e0*/  LD.E R0, desc[UR6][R2.64] ;  /* 0x0000000602007980 */ /* 0x000ea4000c101900 */
[----:B--2---:R-:W-:-:S05]  /*45f0*/  IMAD.IADD R5, R32, 0x1, R0 ;  /* 0x0000000120057824 */ /* 0x004fca00078e0200 */
[----:B------:R0:W-:Y:S02]  /*4600*/  ST.E desc[UR6][R2.64], R5 ;  /* 0x0000000502007985 */ /* 0x0001e4000c101906 */
.L_x_892:
[----:B------:R-:W-:Y:S05]  /*4610*/  BSYNC.RECONVERGENT B0 ;  /* 0x0000000000007941 */ /* 0x000fea0003800200 */
.L_x_891:
[----:B------:R1:W-:Y:S01]  /*4620*/  ATOM.E.ADD.F16x2.RN.STRONG.GPU P0, RZ, desc[UR6][R2.64+0x4], R33 ;  /* 0x8000042102ff79a2 */ /* 0x0003e2000c10e106 */
[----:B------:R-:W-:Y:S04]  /*4630*/  BSSY.RECONVERGENT B0, `(.L_x_895) ;  /* 0x000000e000007945 */ /* 0x000fe80003800200 */
[----:B-1----:R-:W-:Y:S05]  /*4640*/  @P0 BRA `(.L_x_896) ;  /* 0x0000000000300947 */ /* 0x002fea0003800000 */
[----:B------:R-:W1:Y:S02]  /*4650*/  QSPC.E.S P0, RZ, [R2+0x4] ;  /* 0x0000040002ff73aa */ /* 0x000e640000000500 */
[----:B-1----:R-:W-:Y:S05]  /*4660*/  @!P0 BRA `(.L_x_897) ;  /* 0x00000000001c8947 */ /* 0x002fea0003800000 */
[----:B------:R-:W-:-:S04]  /*4670*/  MOV R4, R2 ;  /* 0x0000000200047202 */ /* 0x000fc80000000f00 */
[----:B------:R-:W-:-:S07]  /*4680*/  MOV R4, R4 ;  /* 0x0000000400047202 */ /* 0x000fce0000000f00 */
.L_x_898:
[----:B------:R-:W1:Y:S02]  /*4690*/  LDS R6, [R4+0x4] ;  /* 0x0000040004067984 */ /* 0x000e640000000800 */
[----:B-1----:R-:W-:-:S05]  /*46a0*/  HFMA2 R7, R6, 1, 1, R33 ;  /* 0x3c003c0006077831 */ /* 0x002fca0000000021 */
[----:B------:R-:W1:Y:S02]  /*46b0*/  ATOMS.CAST.SPIN P0, [R4+0x4], R6, R7 ;  /* 0x000004060400758d */ /* 0x000e640001800007 */
[----:B-1----:R-:W-:Y:S05]  /*46c0*/  @!P0 BRA `(.L_x_898) ;  /* 0xfffffffc00f08947 */ /* 0x002fea000383ffff */
[----:B------:R-:W-:Y:S05]  /*46d0*/  BRA `(.L_x_896) ;  /* 0x00000000000c7947 */ /* 0x000fea0003800000 */
.L_x_897:
[----:B------:R-:W0:Y:S02]  /*46e0*/  LD.E R0, desc[UR6][R2.64+0x4] ;  /* 0x0000040602007980 */ /* 0x000e24000c101900 */
[----:B0-----:R-:W-:-:S05]  /*46f0*/  IMAD.IADD R5, R33, 0x1, R0 ;  /* 0x0000000121057824 */ /* 0x001fca00078e0200 */
[----:B------:R1:W-:Y:S02]  /*4700*/  ST.E desc[UR6][R2.64+0x4], R5 ;  /* 0x0000040502007985 */ /* 0x0003e4000c101906 */
.L_x_896:
[----:B------:R-:W-:Y:S05]  /*4710*/  BSYNC.RECONVERGENT B0 ;  /* 0x0000000000007941 */ /* 0x000fea0003800200 */
.L_x_895:
        /* <DEDUP_REMOVED lines=10> */
.L_x_902:
[----:B------:R-:W0:Y:S02]  /*47c0*/  LDS R6, [R4] ;  /* 0x0000000004067984 */ /* 0x000e240000000800 */
[----:B0-----:R-:W-:-:S05]  /*47d0*/  HADD2 R7, R6, R91 ;  /* 0x0000005b06077230 */ /* 0x001fca0000000000 */
[----:B------:R-:W0:Y:S02]  /*47e0*/  ATOMS.CAST.SPIN P0, [R4], R6, R7 ;  /* 0x000000060400758d */ /* 0x000e240001800007 */
[----:B0-----:R-:W-:Y:S05]  /*47f0*/  @!P0 BRA `(.L_x_902) ;  /* 0xfffffffc00f08947 */ /* 0x001fea000383ffff */
[----:B------:R-:W-:Y:S05]  /*4800*/  BRA `(.L_x_900) ;  /* 0x00000000000c7947 */ /* 0x000fea0003800000 */
.L_x_901:
[----:B------:R-:W2:Y:S02]  /*4810*/  LD.E R0, desc[UR6][R2.64] ;  /* 0x0000000602007980 */ /* 0x000ea4000c101900 */
[----:B--2---:R-:W-:-:S05]  /*4820*/  IMAD.IADD R5, R91, 0x1, R0 ;  /* 0x000000015b057824 */ /* 0x004fca00078e0200 */
[----:B------:R0:W-:Y:S02]  /*4830*/  ST.E desc[UR6][R2.64], R5 ;  /* 0x0000000502007985 */ /* 0x0001e4000c101906 */
.L_x_900:
[----:B------:R-:W-:Y:S05]  /*4840*/  BSYNC.RECONVERGENT B0 ;  /* 0x0000000000007941 */ /* 0x000fea0003800200 */
.L_x_899:
[----:B------:R1:W-:Y:S02]  /*4850*/  ATOM.E.ADD.F16x2.RN.STRONG.GPU P0, RZ, desc[UR6][R2.64+0x4], R20 ;  /* 0x8000041402ff79a2 */ /* 0x0003e4000c10e106 */
[----:B-1----:R-:W-:Y:S05]  /*4860*/  @P0 EXIT ;  /* 0x000000000000094d */ /* 0x002fea0003800000 */
[----:B------:R-:W1:Y:S02]  /*4870*/  QSPC.E.S P0, RZ, [R2+0x4] ;  /* 0x0000040002ff73aa */ /* 0x000e640000000500 */
[----:B-1----:R-:W-:Y:S05]  /*4880*/  @!P0 BRA `(.L_x_903) ;  /* 0x0000000000188947 */ /* 0x002fea0003800000 */
[----:B0-----:R-:W-:-:S07]  /*4890*/  MOV R2, R2 ;  /* 0x0000000200027202 */ /* 0x001fce0000000f00 */
.L_x_904:
[----:B------:R-:W0:Y:S02]  /*48a0*/  LDS R4, [R2+0x4] ;  /* 0x0000040002047984 */ /* 0x000e240000000800 */
[----:B0-----:R-:W-:-:S05]  /*48b0*/  HFMA2 R5, R4, 1, 1, R20 ;  /* 0x3c003c0004057831 */ /* 0x001fca0000000014 */
[----:B------:R-:W0:Y:S02]  /*48c0*/  ATOMS.CAST.SPIN P0, [R2+0x4], R4, R5 ;  /* 0x000004040200758d */ /* 0x000e240001800005 */
[----:B0-----:R-:W-:Y:S05]  /*48d0*/  @!P0 BRA `(.L_x_904) ;  /* 0xfffffffc00f08947 */ /* 0x001fea000383ffff */
[----:B------:R-:W-:Y:S05]  /*48e0*/  EXIT ;  /* 0x000000000000794d */ /* 0x000fea0003800000 */
.L_x_903:
[----:B------:R-:W0:Y:S02]  /*48f0*/  LD.E R0, desc[UR6][R2.64+0x4] ;  /* 0x0000040602007980 */ /* 0x000e24000c101900 */
[----:B0-----:R-:W-:-:S05]  /*4900*/  IADD3 R5, PT, PT, R20, R0, RZ ;  /* 0x0000000014057210 */ /* 0x001fca0007ffe0ff */
[----:B------:R-:W-:Y:S01]  /*4910*/  ST.E desc[UR6][R2.64+0x4], R5 ;  /* 0x0000040502007985 */ /* 0x000fe2000c101906 */
[----:B------:R-:W-:Y:S05]  /*4920*/  EXIT ;  /* 0x000000000000794d */ /* 0x000fea0003800000 */
.L_x_905:
        /* <DEDUP_REMOVED lines=13> */
.L_x_3925:


//--------------------- .text._Z23gemm_half_q_half_kernelILi4ELi24ELb1ELb0ELi32EEvPK6__halfPKjS4_S2_PS0_iiiiPKtS7_iiiiiibS2_i --------------------------
	.section	.text._Z23gemm_half_q_half_kernelILi4ELi24ELb1ELb0ELi32EEvPK6__halfPKjS4_S2_PS0_iiiiPKtS7_iiiiiibS2_i,"ax",@progbits
	.align	128
        .global         _Z23gemm_half_q_half_kernelILi4ELi24ELb1ELb0ELi32EEvPK6__halfPKjS4_S2_PS0_iiiiPKtS7_iiiiiibS2_i
        .type           _Z23gemm_half_q_half_kernelILi4ELi24ELb1ELb0ELi32EEvPK6__halfPKjS4_S2_PS0_iiiiPKtS7_iiiiiibS2_i,@function
        .size           _Z23gemm_half_q_half_kernelILi4ELi24ELb1ELb0ELi32EEvPK6__halfPKjS4_S2_PS0_iiiiPKtS7_iiiiiibS2_i,(.L_x_3926 - _Z23gemm_half_q_half_kernelILi4ELi24ELb1ELb0ELi32EEvPK6__halfPKjS4_S2_PS0_iiiiPKtS7_iiiiiibS2_i)
        .other          _Z23gemm_half_q_half_kernelILi4ELi24ELb1ELb0ELi32EEvPK6__halfPKjS4_S2_PS0_iiiiPKtS7_iiiiiibS2_i,@"STO_CUDA_ENTRY STV_DEFAULT"
_Z23gemm_half_q_half_kernelILi4ELi24ELb1ELb0ELi32EEvPK6__halfPKjS4_S2_PS0_iiiiPKtS7_iiiiiibS2_i:
.text._Z23gemm_half_q_half_kernelILi4ELi24ELb1ELb0ELi32EEvPK6__halfPKjS4_S2_PS0_iiiiPKtS7_iiiiiibS2_i:
[----:B------:R-:W-:Y:S08]  /*0000*/  LDC R1, c[0x0][0x37c] ;  /* 0x0000df00ff017b82 */ /* 0x000ff00000000800 */
[----:B------:R-:W0:Y:S01]  /*0010*/  S2UR UR18, SR_CTAID.Y ;  /* 0x00000000001279c3 */ /* 0x000e220000002600 */
[----:B------:R-:W0:Y:S02]  /*0020*/  LDCU UR5, c[0x0][0x3a8] ;  /* 0x00007500ff0577ac */ /* 0x000e240008000800 */
[----:B0-----:R-:W-:-:S04]  /*0030*/  UIMAD UR5, UR18, -0x4, UR5 ;  /* 0xfffffffc120578a4 */ /* 0x001fc8000f8e0205 */
[----:B------:R-:W-:-:S06]  /*0040*/  UISETP.GE.AND UP0, UPT, UR5, 0x1, UPT ;  /* 0x000000010500788c */ /* 0x000fcc000bf06270 */
[----:B------:R-:W-:-:S13]  /*0050*/  PLOP3.LUT P0, PT, PT, PT, UP0, 0x80, 0x8 ;  /* 0x000000000008781c */ /* 0x000fda0003f0f008 */
[----:B------:R-:W-:Y:S05]  /*0060*/  @!P0 EXIT ;  /* 0x000000000000894d */ /* 0x000fea0003800000 */
[----:B------:R-:W0:Y:S01]  /*0070*/  LDC.64 R4, c[0x0][0x3e8] ;  /* 0x0000fa00ff047b82 */ /* 0x000e220000000a00 */
[----:B------:R-:W0:Y:S07]  /*0080*/  LDCU.64 UR12, c[0x0][0x358] ;  /* 0x00006b00ff0c77ac */ /* 0x000e2e0008000a00 */
[----:B------:R-:W1:Y:S01]  /*0090*/  S2UR UR14, SR_CTAID.Z ;  /* 0x00000000000e79c3 */ /* 0x000e620000002700 */
[----:B------:R-:W2:Y:S07]  /*00a0*/  S2R R3, SR_TID.X ;  /* 0x0000000000037919 */ /* 0x000eae0000002100 */
[----:B------:R-:W3:Y:S01]  /*00b0*/  LDC R0, c[0x0][0x3b0] ;  /* 0x0000ec00ff007b82 */ /* 0x000ee20000000800 */
[----:B0-----:R-:W4:Y:S01]  /*00c0*/  LDG.E.U16 R91, desc[UR12][R4.64] ;  /* 0x0000000c045b7981 */ /* 0x001f22000c1e1500 */
[----:B------:R-:W-:Y:S01]  /*00d0*/  UISETP.NE.AND UP0, UPT, UR5, 0x1, UPT ;  /* 0x000000010500788c */ /* 0x000fe2000bf05270 */
[----:B------:R-:W-:-:S02]  /*00e0*/  PRMT R89, RZ, 0x7610, R89 ;  /* 0x00007610ff597816 */ /* 0x000fc40000000059 */
[----:B------:R-:W-:-:S03]  /*00f0*/  PRMT R88, RZ, 0x7610, R88 ;  /* 0x00007610ff587816 */ /* 0x000fc60000000058 */
[----:B------:R-:W-:Y:S01]  /*0100*/  PLOP3.LUT P1, PT, PT, PT, UP0, 0x80, 0x8 ;  /* 0x000000000008781c */ /* 0x000fe20003f2f008 */
[----:B-1----:R-:W-:Y:S02]  /*0110*/  USHF.L.U32 UR6, UR14, 0x5, URZ ;  /* 0x000000050e067899 */ /* 0x002fe400080006ff */
[----:B------:R-:W-:Y:S01]  /*0120*/  UPLOP3.LUT UP0, UPT, UPT, UPT, UPT, 0x80, 0x8 ;  /* 0x000000000008789c */ /* 0x000fe20003f0f070 */
[----:B----4-:R-:W-:-:S09]  /*0130*/  PRMT R2, R91, 0x7610, R2 ;  /* 0x000076105b027816 */ /* 0x010fd20000000002 */
[----:B--23--:R-:W-:Y:S05]  /*0140*/  @!P1 BRA `(.L_x_906) ;  /* 0x0000000000489947 */ /* 0x00cfea0003800000 */
        /* <DEDUP_REMOVED lines=18> */
.L_x_906:
        /* <DEDUP_REMOVED lines=31> */
[----:B------:R-:W-:-:S04]  /*0460*/  UIADD3 UR9, UPT, UPT, -UR8, 0x1, URZ ;  /* 0x0000000108097890 */ /* 0x000fc8000fffe1ff */
[----:B------:R-:W-:Y:S01]  /*0470*/  UISETP.NE.AND UP1, UPT, UR9, URZ, UPT ;  /* 0x000000ff0900728c */ /* 0x000fe2000bf25270 */
[----:B--2---:R1:W-:Y:S08]  /*0480*/  STS.U16 [R12], R5 ;  /* 0x000000050c007388 */ /* 0x0043f00000000400 */
[----:B------:R-:W-:Y:S05]  /*0490*/  BRA.U !UP1, `(.L_x_908) ;  /* 0x0000000909707547 */ /* 0x000fea000b800000 */
[----:B------:R-:W-:Y:S01]  /*04a0*/  UISETP.GE.AND UP1, UPT, UR9, URZ, UPT ;  /* 0x000000ff0900728c */ /* 0x000fe2000bf26270 */
[----:B-1----:R-:W-:Y:S02]  /*04b0*/  IADD3 R12, PT, PT, R12, 0x40, RZ ;  /* 0x000000400c0c7810 */ /* 0x002fe40007ffe0ff */
[----:B------:R-:W-:-:S06]  /*04c0*/  IADD3 R13, PT, PT, R7, R0, RZ ;  /* 0x00000000070d7210 */ /* 0x000fcc0007ffe0ff */
[----:B------:R-:W-:Y:S05]  /*04d0*/  BRA.U UP1, `(.L_x_910) ;  /* 0x0000000101ec7547 */ /* 0x000fea000b800000 */
[----:B------:R-:W-:Y:S01]  /*04e0*/  UIADD3 UR15, UPT, UPT, URZ, -UR9, URZ ;  /* 0x80000009ff0f7290 */ /* 0x000fe2000fffe0ff */
[----:B------:R-:W-:-:S03]  /*04f0*/  PLOP3.LUT P0, PT, PT, PT, PT, 0x80, 0x8 ;  /* 0x000000000008781c */ /* 0x000fc60003f0f070 */
[----:B------:R-:W-:-:S09]  /*0500*/  UISETP.GT.AND UP1, UPT, UR15, 0x3, UPT ;  /* 0x000000030f00788c */ /* 0x000fd2000bf24270 */
[----:B------:R-:W-:Y:S05]  /*0510*/  BRA.U !UP1, `(.L_x_911) ;  /* 0x0000000109847547 */ /* 0x000fea000b800000 */
[----:B------:R-:W-:-:S13]  /*0520*/  PLOP3.LUT P0, PT, PT, PT, PT, 0x8, 0x80 ;  /* 0x000000000080781c */ /* 0x000fda0003f0e170 */
.L_x_912:
        /* <DEDUP_REMOVED lines=9> */
[----:B------:R-:W-:Y:S02]  /*05c0*/  IADD3 R15, P4, PT, R18, R9, RZ ;  /* 0x00000009120f7210 */ /* 0x000fe40007f9e0ff */
[----:B------:R-:W-:Y:S01]  /*05d0*/  LEA R6, P3, R10, UR10, 0x1 ;  /* 0x0000000a0a067c11 */ /* 0x000fe2000f8608ff */
[----:B------:R-:W2:Y:S01]  /*05e0*/  LDG.E.U16.CONSTANT R5, desc[UR12][R4.64] ;  /* 0x0000000c04057981 */ /* 0x000ea2000c1e9500 */
[----:B------:R-:W-:-:S02]  /*05f0*/  IADD3 R11, P2, PT, R18, R13, RZ ;  /* 0x0000000d120b7210 */ /* 0x000fc40007f5e0ff */
[----:B------:R-:W-:Y:S02]  /*0600*/  LEA.HI.X.SX32 R16, R9, RZ, 0x1, P4 ;  /* 0x000000ff09107211 */ /* 0x000fe400020f0eff */
[----:B------:R-:W-:Y:S02]  /*0610*/  LEA.HI.X R7, R10, UR11, R7, 0x1, P3 ;  /* 0x0000000b0a077c11 */ /* 0x000fe400098f0c07 */
[----:B------:R-:W-:Y:S02]  /*0620*/  LEA.HI.X.SX32 R14, R13, RZ, 0x1, P2 ;  /* 0x000000ff0d0e7211 */ /* 0x000fe400010f0eff */
[----:B------:R-:W-:Y:S02]  /*0630*/  LEA R8, P4, R15, UR10, 0x1 ;  /* 0x0000000a0f087c11 */ /* 0x000fe4000f8808ff */
[----:B------:R-:W-:Y:S01]  /*0640*/  LEA R10, P2, R11, UR10, 0x1 ;  /* 0x0000000a0b0a7c11 */ /* 0x000fe2000f8408ff */
[----:B------:R-:W3:Y:S01]  /*0650*/  LDG.E.U16.CONSTANT R7, desc[UR12][R6.64] ;  /* 0x0000000c06077981 */ /* 0x000ee2000c1e9500 */
[----:B------:R-:W-:-:S02]  /*0660*/  LEA.HI.X R9, R15, UR11, R16, 0x1, P4 ;  /* 0x0000000b0f097c11 */ /* 0x000fc4000a0f0c10 */
[----:B------:R-:W-:-:S04]  /*0670*/  LEA.HI.X R11, R11, UR11, R14, 0x1, P2 ;  /* 0x0000000b0b0b7c11 */ /* 0x000fc800090f0c0e */
        /* <DEDUP_REMOVED lines=11> */
.L_x_911:
[----:B------:R-:W-:-:S04]  /*0730*/  UIADD3 UR15, UPT, UPT, URZ, -UR9, URZ ;  /* 0x80000009ff0f7290 */ /* 0x000fc8000fffe0ff */
[----:B------:R-:W-:-:S09]  /*0740*/  UISETP.GT.AND UP1, UPT, UR15, 0x1, UPT ;  /* 0x000000010f00788c */ /* 0x000fd2000bf24270 */
[----:B------:R-:W-:Y:S05]  /*0750*/  BRA.U !UP1, `(.L_x_913) ;  /* 0x0000000109447547 */ /* 0x000fea000b800000 */
        /* <DEDUP_REMOVED lines=17> */
.L_x_913:
[----:B------:R-:W-:-:S13]  /*0870*/  ISETP.EQ.AND P2, PT, RZ, UR9, PT ;  /* 0x00000009ff007c0c */ /* 0x000fda000bf42270 */
[----:B------:R-:W-:Y:S05]  /*0880*/  @!P0 BRA P2, `(.L_x_908) ;  /* 0x0000000400748947 */ /* 0x000fea0001000000 */
.L_x_910:
[----:B------:R-:W-:-:S04]  /*0890*/  IADD3 R5, P0, PT, R18, R13, RZ ;  /* 0x0000000d12057210 */ /* 0x000fc80007f1e0ff */
[----:B------:R-:W-:Y:S02]  /*08a0*/  LEA.HI.X.SX32 R6, R13, RZ, 0x1, P0 ;  /* 0x000000ff0d067211 */ /* 0x000fe400000f0eff */
[----:B------:R-:W-:-:S04]  /*08b0*/  LEA R4, P0, R5, UR10, 0x1 ;  /* 0x0000000a05047c11 */ /* 0x000fc8000f8008ff */
[----:B------:R-:W-:-:S06]  /*08c0*/  LEA.HI.X R5, R5, UR11, R6, 0x1, P0 ;  /* 0x0000000b05057c11 */ /* 0x000fcc00080f0c06 */
        /* <DEDUP_REMOVED lines=8> */
.L_x_909:
[----:B------:R-:W-:-:S04]  /*0950*/  LEA R4, P0, R18, UR16, 0x1 ;  /* 0x0000001012047c11 */ /* 0x000fc8000f8008ff */
[----:B------:R-:W-:Y:S01]  /*0960*/  LEA.HI.X R5, R18, UR17, RZ, 0x1, P0 ;  /* 0x0000001112057c11 */ /* 0x000fe200080f0cff */
[----:B------:R-:W-:Y:S01]  /*0970*/  UIADD3 UR9, UPT, UPT, URZ, -UR8, URZ ;  /* 0x80000008ff097290 */ /* 0x000fe2000fffe0ff */
[----:B------:R-:W-:Y:S01]  /*0980*/  IMAD R13, R0, UR18, RZ ;  /* 0x00000012000d7c24 */ /* 0x000fe2000f8e02ff */
[----:B------:R-:W0:Y:S02]  /*0990*/  LDCU.64 UR16, c[0x0][0x380] ;  /* 0x00007000ff1077ac */ /* 0x000e240008000a00 */
[----:B------:R1:W5:Y:S01]  /*09a0*/  LDG.E.U16.CONSTANT R18, desc[UR12][R4.64] ;  /* 0x0000000c04127981 */ /* 0x000362000c1e9500 */
[----:B------:R-:W-:Y:S01]  /*09b0*/  UISETP.GE.AND UP1, UPT, UR9, URZ, UPT ;  /* 0x000000ff0900728c */ /* 0x000fe2000bf26270 */
[----:B------:R-:W-:-:S08]  /*09c0*/  SHF.L.U32 R13, R13, 0x2, RZ ;  /* 0x000000020d0d7819 */ /* 0x000fd000000006ff */
[----:B-1----:R-:W-:Y:S05]  /*09d0*/  BRA.U UP1, `(.L_x_914) ;  /* 0x0000000101f47547 */ /* 0x002fea000b800000 */
[----:B------:R-:W-:Y:S02]  /*09e0*/  UIADD3 UR10, UPT, UPT, URZ, -UR9, URZ ;  /* 0x80000009ff0a7290 */ /* 0x000fe4000fffe0ff */
[----:B------:R-:W-:Y:S02]  /*09f0*/  UPLOP3.LUT UP1, UPT, UPT, UPT, UPT, 0x80, 0x8 ;  /* 0x000000000008789c */ /* 0x000fe40003f2f070 */
[----:B------:R-:W-:-:S09]  /*0a00*/  UISETP.GT.AND UP2, UPT, UR10, 0x3, UPT ;  /* 0x000000030a00788c */ /* 0x000fd2000bf44270 */
[----:B------:R-:W-:Y:S05]  /*0a10*/  BRA.U !UP2, `(.L_x_915) ;  /* 0x000000010a887547 */ /* 0x000fea000b800000 */
[----:B------:R-:W1:Y:S01]  /*0a20*/  LDCU.64 UR10, c[0x0][0x380] ;  /* 0x00007000ff0a77ac */ /* 0x000e620008000a00 */
[----:B------:R-:W-:-:S11]  /*0a30*/  UPLOP3.LUT UP1, UPT, UPT, UPT, UPT, 0x40, 0x4 ;  /* 0x000000000004789c */ /* 0x000fd60003f2e870 */
.L_x_916:
[-C--:B------:R-:W-:Y:S02]  /*0a40*/  IADD3 R7, PT, PT, R13, R0.reuse, RZ ;  /* 0x000000000d077210 */ /* 0x080fe40007ffe0ff */
[C---:B-----5:R-:W-:Y:S02]  /*0a50*/  IADD3 R5, P0, PT, R18.reuse, R13, RZ ;  /* 0x0000000d12057210 */ /* 0x060fe40007f1e0ff */
[----:B------:R-:W-:Y:S02]  /*0a60*/  IADD3 R9, PT, PT, R7, R0, RZ ;  /* 0x0000000007097210 */ /* 0x000fe40007ffe0ff */
[----:B------:R-:W-:Y:S02]  /*0a70*/  LEA.HI.X.SX32 R6, R13, RZ, 0x1, P0 ;  /* 0x000000ff0d067211 */ /* 0x000fe400000f0eff */
[----:B-1----:R-:W-:Y:S02]  /*0a80*/  LEA R4, P0, R5, UR10, 0x1 ;  /* 0x0000000a05047c11 */ /* 0x002fe4000f8008ff */
        /* <DEDUP_REMOVED lines=25> */
[----:B-1----:R-:W-:Y:S01]  /*0c20*/  IADD3 R12, PT, PT, R12, 0x100, RZ ;  /* 0x000001000c0c7810 */ /* 0x002fe20007ffe0ff */
[----:B------:R-:W-:Y:S06]  /*0c30*/  BRA.U !UP2, `(.L_x_916) ;  /* 0xfffffffd0a807547 */ /* 0x000fec000b83ffff */
.L_x_915:
[----:B------:R-:W-:-:S04]  /*0c40*/  UIADD3 UR10, UPT, UPT, URZ, -UR9, URZ ;  /* 0x80000009ff0a7290 */ /* 0x000fc8000fffe0ff */
[----:B------:R-:W-:-:S09]  /*0c50*/  UISETP.GT.AND UP2, UPT, UR10, 0x1, UPT ;  /* 0x000000010a00788c */ /* 0x000fd2000bf44270 */
[----:B------:R-:W-:Y:S05]  /*0c60*/  BRA.U !UP2, `(.L_x_917) ;  /* 0x000000010a487547 */ /* 0x000fea000b800000 */
        /* <DEDUP_REMOVED lines=12> */
[----:B------:R-:W-:Y:S01]  /*0d30*/  IADD3 R13, PT, PT, R9, R0, RZ ;  /* 0x00000000090d7210 */ /* 0x000fe20007ffe0ff */
[----:B------:R-:W-:Y:S02]  /*0d40*/  UIADD3 UR9, UPT, UPT, UR9, 0x2, URZ ;  /* 0x0000000209097890 */ /* 0x000fe4000fffe0ff */
[----:B------:R-:W-:Y:S01]  /*0d50*/  UPLOP3.LUT UP1, UPT, UPT, UPT, UPT, 0x40, 0x4 ;  /* 0x000000000004789c */ /* 0x000fe20003f2e870 */
[----:B--2---:R-:W-:Y:S04]  /*0d60*/  STS.U16 [R12], R5 ;  /* 0x000000050c007388 */ /* 0x004fe80000000400 */
[----:B---3--:R1:W-:Y:S02]  /*0d70*/  STS.U16 [R12+0x40], R7 ;  /* 0x000040070c007388 */ /* 0x0083e40000000400 */
[----:B-1----:R-:W-:-:S07]  /*0d80*/  IADD3 R12, PT, PT, R12, 0x80, RZ ;  /* 0x000000800c0c7810 */ /* 0x002fce0007ffe0ff */
.L_x_917:
[----:B------:R-:W-:-:S09]  /*0d90*/  UISETP.NE.OR UP1, UPT, UR9, URZ, UP1 ;  /* 0x000000ff0900728c */ /* 0x000fd20008f25670 */
[----:B------:R-:W-:Y:S05]  /*0da0*/  BRA.U !UP1, `(.L_x_908) ;  /* 0x00000001092c7547 */ /* 0x000fea000b800000 */
.L_x_914:
[----:B-----5:R-:W-:-:S04]  /*0db0*/  IADD3 R5, P0, PT, R18, R13, RZ ;  /* 0x0000000d12057210 */ /* 0x020fc80007f1e0ff */
[----:B------:R-:W-:Y:S02]  /*0dc0*/  LEA.HI.X.SX32 R6, R13, RZ, 0x1, P0 ;  /* 0x000000ff0d067211 */ /* 0x000fe400000f0eff */
[----:B0-----:R-:W-:-:S04]  /*0dd0*/  LEA R4, P0, R5, UR16, 0x1 ;  /* 0x0000001005047c11 */ /* 0x001fc8000f8008ff */
        /* <DEDUP_REMOVED lines=8> */
.L_x_908:
[----:B0-----:R-:W-:Y:S05]  /*0e60*/  BSYNC.RECONVERGENT B0 ;  /* 0x0000000000007941 */ /* 0x001fea0003800200 */
.L_x_907:
[----:B------:R-:W0:Y:S02]  /*0e70*/  LDCU UR15, c[0x0][0x3ac] ;  /* 0x00007580ff0f77ac */ /* 0x000e240008000800 */
[----:B0-----:R-:W-:-:S13]  /*0e80*/  ISETP.GE.AND P0, PT, R2, UR15, PT ;  /* 0x0000000f02007c0c */ /* 0x001fda000bf06270 */
[----:B------:R-:W-:Y:S05]  /*0e90*/  @P0 EXIT ;  /* 0x000000000000094d */ /* 0x000fea0003800000 */
[----:B------:R-:W0:Y:S02]  /*0ea0*/  LDCU.U8 UR9, c[0x0][0x3e0] ;  /* 0x00007c00ff0977ac */ /* 0x000e240008000000 */
[----:B0-----:R-:W-:-:S04]  /*0eb0*/  UPRMT UR9, UR9, 0x8880, URZ ;  /* 0x0000888009097896 */ /* 0x001fc800080000ff */
        /* <DEDUP_REMOVED lines=13> */
[----:B-1----:R-:W0:Y:S01]  /*0f90*/  LDC.64 R12, c[0x0][0x3a0] ;  /* 0x0000e800ff0c7b82 */ /* 0x002e220000000a00 */
[----:B------:R-:W-:-:S11]  /*0fa0*/  UPLOP3.LUT UP1, UPT, UPT, UPT, UPT, 0x40, 0x4 ;  /* 0x000000000004789c */ /* 0x000fd60003f2e870 */
.L_x_921:
[C---:B--2---:R-:W-:Y:S01]  /*0fb0*/  IADD3 R7, PT, PT, R15.reuse, UR15, RZ ;  /* 0x0000000f0f077c10 */ /* 0x044fe2000fffe0ff */
[--C-:B0-----:R-:W-:Y:S01]  /*0fc0*/  IMAD.WIDE R4, R15, 0x2, R12.reuse ;  /* 0x000000020f047825 */ /* 0x101fe200078e020c */
        /* <DEDUP_REMOVED lines=13> */
.L_x_920:
[----:B------:R-:W-:-:S04]  /*10a0*/  UIADD3 UR4, UPT, UPT, URZ, -UR8, URZ ;  /* 0x80000008ff047290 */ /* 0x000fc8000fffe0ff */
[----:B------:R-:W-:-:S09]  /*10b0*/  UISETP.GT.AND UP2, UPT, UR4, 0x1, UPT ;  /* 0x000000010400788c */ /* 0x000fd2000bf44270 */
[----:B------:R-:W-:Y:S05]  /*10c0*/  BRA.U !UP2, `(.L_x_922) ;  /* 0x000000010a247547 */ /* 0x000fea000b800000 */
[----:B--2---:R-:W1:Y:S01]  /*10d0*/  LDC.64 R6, c[0x0][0x3a0] ;  /* 0x0000e800ff067b82 */ /* 0x004e620000000a00 */
[C---:B------:R-:W-:Y:S01]  /*10e0*/  IADD3 R9, PT, PT, R15.reuse, UR15, RZ ;  /* 0x0000000f0f097c10 */ /* 0x040fe2000fffe0ff */
[----:B------:R-:W-:Y:S02]  /*10f0*/  UIADD3 UR8, UPT, UPT, UR8, 0x2, URZ ;  /* 0x0000000208087890 */ /* 0x000fe4000fffe0ff */
[----:B------:R-:W-:Y:S01]  /*1100*/  UPLOP3.LUT UP1, UPT, UPT, UPT, UPT, 0x40, 0x4 ;  /* 0x000000000004789c */ /* 0x000fe20003f2e870 */
[----:B-1----:R-:W-:Y:S01]  /*1110*/  IMAD.WIDE R4, R15, 0x2, R6 ;  /* 0x000000020f047825 */ /* 0x002fe200078e0206 */
[----:B------:R-:W-:-:S03]  /*1120*/  IADD3 R15, PT, PT, R9, UR15, RZ ;  /* 0x0000000f090f7c10 */ /* 0x000fc6000fffe0ff */
[----:B------:R-:W-:Y:S01]  /*1130*/  IMAD.WIDE R6, R9, 0x2, R6 ;  /* 0x0000000209067825 */ /* 0x000fe200078e0206 */
[----:B------:R0:W-:Y:S04]  /*1140*/  STG.E.64 desc[UR12][R4.64], RZ ;  /* 0x000000ff04007986 */ /* 0x0001e8000c101b0c */
[----:B------:R0:W-:Y:S02]  /*1150*/  STG.E.64 desc[UR12][R6.64], RZ ;  /* 0x000000ff06007986 */ /* 0x0001e4000c101b0c */
.L_x_922:
[----:B------:R-:W-:-:S09]  /*1160*/  UISETP.NE.OR UP1, UPT, UR8, URZ, UP1 ;  /* 0x000000ff0800728c */ /* 0x000fd20008f25670 */
[----:B------:R-:W-:Y:S05]  /*1170*/  BRA.U !UP1, `(.L_x_918) ;  /* 0x00000001091c7547 */ /* 0x000fea000b800000 */
.L_x_919:
[----:B012---:R-:W0:Y:S02]  /*1180*/  LDC.64 R4, c[0x0][0x3a0] ;  /* 0x0000e800ff047b82 */ /* 0x007e240000000a00 */
.L_x_923:
[C---:B0-----:R-:W-:Y:S01]  /*1190*/  IMAD.WIDE R6, R15.reuse, 0x2, R4 ;  /* 0x000000020f067825 */ /* 0x041fe200078e0204 */
[----:B------:R-:W-:Y:S01]  /*11a0*/  UIADD3 UR8, UPT, UPT, UR8, 0x1, URZ ;  /* 0x0000000108087890 */ /* 0x000fe2000fffe0ff */
[----:B------:R-:W-:-:S03]  /*11b0*/  IADD3 R15, PT, PT, R15, UR15, RZ ;  /* 0x0000000f0f0f7c10 */ /* 0x000fc6000fffe0ff */
[----:B------:R3:W-:Y:S01]  /*11c0*/  STG.E.64 desc[UR12][R6.64], RZ ;  /* 0x000000ff06007986 */ /* 0x0007e2000c101b0c */
[----:B------:R-:W-:-:S09]  /*11d0*/  UISETP.NE.AND UP1, UPT, UR8, URZ, UPT ;  /* 0x000000ff0800728c */ /* 0x000fd2000bf25270 */
[----:B---3--:R-:W-:Y:S05]  /*11e0*/  BRA.U UP1, `(.L_x_923) ;  /* 0xfffffffd01e87547 */ /* 0x008fea000b83ffff */
.L_x_918:
[----:B------:R-:W3:Y:S01]  /*11f0*/  LDCU UR16, c[0x0][0x3c8] ;  /* 0x00007900ff1077ac */ /* 0x000ee20008000800 */
[----:B------:R-:W-:Y:S01]  /*1200*/  BAR.SYNC.DEFER_BLOCKING 0x0 ;  /* 0x0000000000007b1d */ /* 0x000fe20000010000 */
[----:B------:R-:W-:-:S05]  /*1210*/  ISETP.LE.AND P0, PT, R0, UR6, PT ;  /* 0x0000000600007c0c */ /* 0x000fca000bf03270 */
[----:B------:R-:W4:Y:S01]  /*1220*/  LDCU UR19, c[0x0][0x3cc] ;  /* 0x00007980ff1377ac */ /* 0x000f220008000800 */
[----:B------:R-:W0:Y:S01]  /*1230*/  LDCU UR22, c[0x0][0x3d0] ;  /* 0x00007a00ff1677ac */ /* 0x000e220008000800 */
[----:B------:R-:W1:Y:S01]  /*1240*/  LDCU UR17, c[0x0][0x3d4] ;  /* 0x00007a80ff1177ac */ /* 0x000e620008000800 */
[----:B------:R-:W2:Y:S01]  /*1250*/  LDCU UR23, c[0x0][0x3d8] ;  /* 0x00007b00ff1777ac */ /* 0x000ea20008000800 */
[----:B---3--:R-:W-:-:S04]  /*1260*/  UISETP.LT.AND UP1, UPT, UR6, UR16, UPT ;  /* 0x000000100600728c */ /* 0x008fc8000bf21270 */
[----:B------:R-:W-:Y:S02]  /*1270*/  USEL UR4, UR6, UR16, UP1 ;  /* 0x0000001006047287 */ /* 0x000fe40008800000 */
[----:B----4-:R-:W-:Y:S02]  /*1280*/  UISETP.GT.AND UP1, UPT, UR6, UR19, UPT ;  /* 0x000000130600728c */ /* 0x010fe4000bf24270 */
[----:B------:R-:W-:Y:S02]  /*1290*/  USHF.R.S32.HI UR8, URZ, 0x1f, UR4 ;  /* 0x0000001fff087899 */ /* 0x000fe40008011404 */
[----:B0-----:R-:W-:Y:S02]  /*12a0*/  UISETP.GT.AND UP2, UPT, UR6, UR22, UPT ;  /* 0x000000160600728c */ /* 0x001fe4000bf44270 */
[----:B-1----:R-:W-:Y:S02]  /*12b0*/  UISETP.GT.AND UP3, UPT, UR6, UR17, UPT ;  /* 0x000000110600728c */ /* 0x002fe4000bf64270 */
[----:B------:R-:W-:-:S02]  /*12c0*/  ULEA.HI UR11, UR8, UR4, URZ, 0x5 ;  /* 0x00000004080b7291 */ /* 0x000fc4000f8f28ff */
[----:B--2---:R-:W-:Y:S01]  /*12d0*/  UISETP.GT.AND UP4, UPT, UR6, UR23, UPT ;  /* 0x000000170600728c */ /* 0x004fe2000bf84270 */
[----:B------:R-:W-:Y:S10]  /*12e0*/  @P0 BRA `(.L_x_924) ;  /* 0x0000000000e80947 */ /* 0x000ff40003800000 */
[----:B------:R-:W0:Y:S01]  /*12f0*/  LDCU.64 UR20, c[0x0][0x3b8] ;  /* 0x00007700ff1477ac */ /* 0x000e220008000a00 */
[----:B------:R-:W1:Y:S01]  /*1300*/  LDC.64 R4, c[0x0][0x390] ;  /* 0x0000e400ff047b82 */ /* 0x000e620000000a00 */
[----:B------:R-:W-:-:S07]  /*1310*/  USHF.L.U32 UR8, UR14, 0x6, URZ ;  /* 0x000000060e087899 */ /* 0x000fce00080006ff */
[----:B------:R-:W2:Y:S01]  /*1320*/  LDC.64 R6, c[0x0][0x398] ;  /* 0x0000e600ff067b82 */ /* 0x000ea20000000a00 */
[----:B0-----:R-:W-:-:S06]  /*1330*/  UIMAD.WIDE.U32 UR8, UR8, 0x2, UR20 ;  /* 0x00000002080878a5 */ /* 0x001fcc000f8e0014 */
[----:B------:R-:W-:Y:S02]  /*1340*/  MOV R8, UR8 ;  /* 0x0000000800087c02 */ /* 0x000fe40008000f00 */
[----:B------:R-:W-:-:S05]  /*1350*/  MOV R9, UR9 ;  /* 0x0000000900097c02 */ /* 0x000fca0008000f00 */
[----:B------:R0:W5:Y:S01]  /*1360*/  LDG.E.U16.CONSTANT R14, desc[UR12][R8.64] ;  /* 0x0000000c080e7981 */ /* 0x000162000c1e9500 */
[----:B------:R-:W-:Y:S01]  /*1370*/  SHF.R.S32.HI R11, RZ, 0x1f, R2 ;  /* 0x0000001fff0b7819 */ /* 0x000fe20000011402 */
[----:B------:R-:W-:Y:S01]  /*1380*/  UMOV UR4, URZ ;  /* 0x000000ff00047c82 */ /* 0x000fe20008000000 */
[----:B------:R-:W-:Y:S01]  /*1390*/  SHF.L.U32 R3, R3, 0x4, RZ ;  /* 0x0000000403037819 */ /* 0x000fe200000006ff */
[----:B------:R-:W-:Y:S01]  /*13a0*/  UMOV UR10, UR6 ;  /* 0x00000006000a7c82 */ /* 0x000fe20008000000 */
[----:B------:R-:W-:Y:S02]  /*13b0*/  LEA.HI R11, R11, R2, RZ, 0x3 ;  /* 0x000000020b0b7211 */ /* 0x000fe400078f18ff */
[----:B------:R-:W-:Y:S02]  /*13c0*/  LOP3.LUT R3, R3, 0x10, RZ, 0xc0, !PT ;  /* 0x0000001003037812 */ /* 0x000fe400078ec0ff */
[----:B------:R-:W-:-:S07]  /*13d0*/  SHF.R.S32.HI R15, RZ, 0x3, R11 ;  /* 0x00000003ff0f7819 */ /* 0x000fce000001140b */
.L_x_925:
[----:B-----5:R-:W-:-:S05]  /*13e0*/  IADD3 R11, PT, PT, R14, UR4, RZ ;  /* 0x000000040e0b7c10 */ /* 0x020fca000fffe0ff */
[----:B0-----:R-:W-:-:S05]  /*13f0*/  IMAD R8, R11, UR15, RZ ;  /* 0x0000000f0b087c24 */ /* 0x001fca000f8e02ff */
[----:B------:R-:W-:-:S04]  /*1400*/  SHF.R.S32.HI R9, RZ, 0x1f, R8 ;  /* 0x0000001fff097819 */ /* 0x000fc80000011408 */
[----:B------:R-:W-:-:S04]  /*1410*/  LEA.HI R8, R9, R8, RZ, 0x3 ;  /* 0x0000000809087211 */ /* 0x000fc800078f18ff */
[----:B------:R-:W-:-:S05]  /*1420*/  LEA.HI.SX32 R9, R8, R15, 0x1d ;  /* 0x0000000f08097211 */ /* 0x000fca00078feaff */
[----:B-1----:R-:W-:-:S06]  /*1430*/  IMAD.WIDE R8, R9, 0x4, R4 ;  /* 0x0000000409087825 */ /* 0x002fcc00078e0204 */
[----:B------:R-:W3:Y:S01]  /*1440*/  LDG.E.CONSTANT R8, desc[UR12][R8.64] ;  /* 0x0000000c08087981 */ /* 0x000ee2000c1e9900 */
[----:B------:R-:W-:-:S04]  /*1450*/  USHF.L.U32 UR8, UR10, 0x1, URZ ;  /* 0x000000010a087899 */ /* 0x000fc800080006ff */
[----:B------:R-:W-:-:S06]  /*1460*/  UIMAD.WIDE.U32 UR8, UR8, 0x2, UR20 ;  /* 0x00000002080878a5 */ /* 0x000fcc000f8e0014 */
[----:B------:R-:W-:Y:S02]  /*1470*/  MOV R12, UR8 ;  /* 0x00000008000c7c02 */ /* 0x000fe40008000f00 */
[----:B------:R-:W-:-:S05]  /*1480*/  MOV R13, UR9 ;  /* 0x00000009000d7c02 */ /* 0x000fca0008000f00 */
[----:B------:R-:W4:Y:S01]  /*1490*/  LDG.E.U16.CONSTANT R12, desc[UR12][R12.64+0x2] ;  /* 0x0000020c0c0c7981 */ /* 0x000f22000c1e9500 */
[----:B--2---:R-:W-:-:S06]  /*14a0*/  IMAD.WIDE.U32 R10, R11, 0x2, R6 ;  /* 0x000000020b0a7825 */ /* 0x004fcc00078e0006 */
[----:B------:R0:W2:Y:S01]  /*14b0*/  LDG.E.U16.CONSTANT R10, desc[UR12][R10.64] ;  /* 0x0000000c0a0a7981 */ /* 0x0000a2000c1e9500 */
[----:B------:R-:W-:Y:S01]  /*14c0*/  UIADD3 UR4, UPT, UPT, UR4, 0x1, URZ ;  /* 0x0000000104047890 */ /* 0x000fe2000fffe0ff */
[----:B---3--:R-:W-:-:S04]  /*14d0*/  SHF.R.U32.HI R16, RZ, R3, R8 ;  /* 0x00000003ff107219 */ /* 0x008fc80000011608 */
        /* <DEDUP_REMOVED lines=11> */
[----:B----4-:R-:W-:Y:S01]  /*1590*/  R2UR UR8, R12 ;  /* 0x000000000c0872ca */ /* 0x010fe200000e0000 */
[----:B0-----:R-:W2:Y:S01]  /*15a0*/  I2F.F16 R11, R18 ;  /* 0x00000012000b7306 */ /* 0x001ea20000200c00 */
[----:B------:R-:W-:Y:S01]  /*15b0*/  IADD3 R8, PT, PT, R8, 0x1, R9 ;  /* 0x0000000108087810 */ /* 0x000fe20007ffe009 */
[----:B------:R-:W-:Y:S01]  /*15c0*/  IMAD R9, R16, R16, R16 ;  /* 0x0000001010097224 */ /* 0x000fe200078e0210 */
[----:B------:R-:W-:-:S04]  /*15d0*/  IADD3 R20, PT, PT, R17, 0x1, R20 ;  /* 0x0000000111147810 */ /* 0x000fc80007ffe014 */
[----:B------:R-:W-:Y:S01]  /*15e0*/  IADD3 R9, PT, PT, R16, 0x1, R9 ;  /* 0x0000000110097810 */ /* 0x000fe20007ffe009 */
[----:B------:R-:W0:Y:S04]  /*15f0*/  I2F.F16 R51, R20 ;  /* 0x0000001400337306 */ /* 0x000e280000200c00 */
[----:B------:R-:W-:Y:S01]  /*1600*/  UIADD3 UR10, UPT, UPT, UR8, UR10, URZ ;  /* 0x0000000a080a7290 */ /* 0x000fe2000fffe0ff */
[----:B--2---:R-:W-:-:S03]  /*1610*/  HMUL2 R50, R11.H0_H0, R10.H0_H0 ;  /* 0x2000000a0b327232 */ /* 0x004fc60000000800 */
[----:B------:R-:W1:Y:S01]  /*1620*/  I2F.F16 R49, R8 ;  /* 0x0000000800317306 */ /* 0x000e620000200c00 */
[----:B------:R-:W-:Y:S01]  /*1630*/  UISETP.GE.AND UP5, UPT, UR10, UR7, UPT ;  /* 0x000000070a00728c */ /* 0x000fe2000bfa6270 */
[----:B0-----:R-:W-:-:S06]  /*1640*/  HMUL2 R51, R51.H0_H0, R10.H0_H0 ;  /* 0x2000000a33337232 */ /* 0x001fcc0000000800 */
[----:B------:R-:W0:Y:S01]  /*1650*/  I2F.F16 R9, R9 ;  /* 0x0000000900097306 */ /* 0x000e220000200c00 */
[-C--:B-1----:R-:W-:Y:S02]  /*1660*/  HMUL2 R49, R49.H0_H0, R10.reuse.H0_H0 ;  /* 0x2000000a31317232 */ /* 0x082fe40000000800 */
[----:B0-----:R-:W-:Y:S01]  /*1670*/  HMUL2 R48, R9.H0_H0, R10.H0_H0 ;  /* 0x2000000a09307232 */ /* 0x001fe20000000800 */
[----:B------:R-:W-:Y:S06]  /*1680*/  BRA.U !UP5, `(.L_x_925) ;  /* 0xfffffffd0d547547 */ /* 0x000fec000b83ffff */
.L_x_924:
[----:B------:R-:W-:Y:S01]  /*1690*/  UISETP.GT.AND UP5, UPT, UR6, UR16, UPT ;  /* 0x000000100600728c */ /* 0x000fe2000bfa4270 */
[----:B------:R-:W-:Y:S01]  /*16a0*/  HFMA2 R3, -RZ, RZ, 0, 0 ;  /* 0x00000000ff037431 */ /* 0x000fe200000001ff */
[----:B------:R-:W-:Y:S02]  /*16b0*/  CS2R R6, SRZ ;  /* 0x0000000000067805 */ /* 0x000fe4000001ff00 */
[----:B------:R-:W-:Y:S01]  /*16c0*/  MOV R8, RZ ;  /* 0x000000ff00087202 */ /* 0x000fe20000000f00 */
[----:B------:R-:W-:Y:S01]  /*16d0*/  USHF.R.S32.HI UR11, URZ, 0x5, UR11 ;  /* 0x00000005ff0b7899 */ /* 0x000fe2000801140b */
[----:B------:R-:W-:-:S03]  /*16e0*/  UMOV UR4, URZ ;  /* 0x000000ff00047c82 */ /* 0x000fc60008000000 */
[----:B------:R-:W-:Y:S08]  /*16f0*/  BRA.U !UP5, `(.L_x_926) ;  /* 0x000000010d207547 */ /* 0x000ff0000b800000 */
        /* <DEDUP_REMOVED lines=8> */
.L_x_926:
[----:B------:R-:W-:Y:S05]  /*1780*/  BRA.U !UP1, `(.L_x_927) ;  /* 0x00000001091c7547 */ /* 0x000fea000b800000 */
[----:B------:R-:W0:Y:S02]  /*1790*/  LDC R3, c[0x0][0x3d0] ;  /* 0x0000f400ff037b82 */ /* 0x000e240000000800 */
[----:B0-----:R-:W-:-:S04]  /*17a0*/  VIMNMX R3, PT, PT, R3, UR6, PT ;  /* 0x0000000603037c48 */ /* 0x001fc8000bfe0100 */
[----:B------:R-:W-:-:S04]  /*17b0*/  IADD3 R3, PT, PT, R3, -UR19, RZ ;  /* 0x8000001303037c10 */ /* 0x000fc8000fffe0ff */
[----:B------:R-:W-:-:S04]  /*17c0*/  SHF.R.S32.HI R4, RZ, 0x1f, R3 ;  /* 0x0000001fff047819 */ /* 0x000fc80000011403 */
[----:B------:R-:W-:-:S04]  /*17d0*/  LEA.HI R4, R4, R3, RZ, 0x5 ;  /* 0x0000000304047211 */ /* 0x000fc800078f28ff */
[----:B------:R-:W-:-:S04]  /*17e0*/  SHF.R.S32.HI R4, RZ, 0x5, R4 ;  /* 0x00000005ff047819 */ /* 0x000fc80000011404 */
[----:B------:R-:W-:-:S07]  /*17f0*/  LEA R3, R4, R4, 0x2 ;  /* 0x0000000404037211 */ /* 0x000fce00078e10ff */
.L_x_927:
[----:B------:R-:W-:Y:S05]  /*1800*/  BRA.U !UP2, `(.L_x_928) ;  /* 0x000000010a1c7547 */ /* 0x000fea000b800000 */
[----:B------:R-:W0:Y:S02]  /*1810*/  LDC R4, c[0x0][0x3d4] ;  /* 0x0000f500ff047b82 */ /* 0x000e240000000800 */
[----:B0-----:R-:W-:-:S04]  /*1820*/  VIMNMX R4, PT, PT, R4, UR6, PT ;  /* 0x0000000604047c48 */ /* 0x001fc8000bfe0100 */
[----:B------:R-:W-:-:S04]  /*1830*/  IADD3 R4, PT, PT, R4, -UR22, RZ ;  /* 0x8000001604047c10 */ /* 0x000fc8000fffe0ff */
[----:B------:R-:W-:-:S04]  /*1840*/  SHF.R.S32.HI R5, RZ, 0x1f, R4 ;  /* 0x0000001fff057819 */ /* 0x000fc80000011404 */
[----:B------:R-:W-:-:S04]  /*1850*/  LEA.HI R5, R5, R4, RZ, 0x5 ;  /* 0x0000000405057211 */ /* 0x000fc800078f28ff */
[----:B------:R-:W-:-:S04]  /*1860*/  SHF.R.S32.HI R5, RZ, 0x5, R5 ;  /* 0x00000005ff057819 */ /* 0x000fc80000011405 */
[----:B------:R-:W-:-:S07]  /*1870*/  SHF.L.U32 R6, R5, 0x2, RZ ;  /* 0x0000000205067819 */ /* 0x000fce00000006ff */
.L_x_928:
        /* <DEDUP_REMOVED lines=8> */
.L_x_929:
        /* <DEDUP_REMOVED lines=8> */
.L_x_930:
[----:B------:R-:W-:Y:S01]  /*1980*/  ULEA UR4, UR11, UR4, 0x3 ;  /* 0x000000040b047291 */ /* 0x000fe2000f8e18ff */
[----:B------:R-:W0:Y:S01]  /*1990*/  S2UR UR8, SR_CgaCtaId ;  /* 0x00000000000879c3 */ /* 0x000e220000008800 */
[----:B------:R-:W1:Y:S01]  /*19a0*/  LDCU.64 UR10, c[0x0][0x388] ;  /* 0x00007100ff0a77ac */ /* 0x000e620008000a00 */
[----:B------:R-:W-:Y:S02]  /*19b0*/  SHF.R.S32.HI R4, RZ, 0x1f, R2 ;  /* 0x0000001fff047819 */ /* 0x000fe40000011402 */
[----:B------:R-:W-:Y:S02]  /*19c0*/  VIMNMX R0, PT, PT, R0, UR22, PT ;  /* 0x0000001600007c48 */ /* 0x000fe4000bfe0100 */
[----:B------:R-:W-:Y:S01]  /*19d0*/  IADD3 R3, PT, PT, R6, UR4, R3 ;  /* 0x0000000406037c10 */ /* 0x000fe2000fffe003 */
[----:B------:R-:W-:Y:S01]  /*19e0*/  UMOV UR4, 0x400 ;  /* 0x0000040000047882 */ /* 0x000fe20000000000 */
[----:B------:R-:W-:Y:S02]  /*19f0*/  PRMT R87, RZ, 0x5410, RZ ;  /* 0x00005410ff577816 */ /* 0x000fe400000000ff */
[----:B------:R-:W-:-:S02]  /*1a00*/  IADD3 R3, PT, PT, R8, R3, R7 ;  /* 0x0000000308037210 */ /* 0x000fc40007ffe007 */
[----:B------:R-:W-:Y:S02]  /*1a10*/  PRMT R86, RZ, 0x5410, RZ ;  /* 0x00005410ff567816 */ /* 0x000fe400000000ff */
[----:B------:R-:W-:Y:S01]  /*1a20*/  PRMT R85, RZ, 0x5410, RZ ;  /* 0x00005410ff557816 */ /* 0x000fe200000000ff */
[----:B------:R-:W-:Y:S01]  /*1a30*/  IMAD R3, R3, UR15, RZ ;  /* 0x0000000f03037c24 */ /* 0x000fe2000f8e02ff */
[----:B------:R-:W-:Y:S02]  /*1a40*/  PRMT R84, RZ, 0x5410, RZ ;  /* 0x00005410ff547816 */ /* 0x000fe400000000ff */
[----:B------:R-:W-:Y:S02]  /*1a50*/  PRMT R83, RZ, 0x5410, RZ ;  /* 0x00005410ff537816 */ /* 0x000fe400000000ff */
[----:B------:R-:W-:Y:S02]  /*1a60*/  IADD3 R2, P0, PT, R2, R3, RZ ;  /* 0x0000000302027210 */ /* 0x000fe40007f1e0ff */
[----:B------:R-:W-:-:S02]  /*1a70*/  PRMT R82, RZ, 0x5410, RZ ;  /* 0x00005410ff527816 */ /* 0x000fc400000000ff */
[----:B------:R-:W-:Y:S01]  /*1a80*/  LEA.HI.X.SX32 R3, R3, R4, 0x1, P0 ;  /* 0x0000000403037211 */ /* 0x000fe200000f0eff */
[----:B0-----:R-:W-:Y:S01]  /*1a90*/  ULEA UR8, UR8, UR4, 0x18 ;  /* 0x0000000408087291 */ /* 0x001fe2000f8ec0ff */
[----:B------:R-:W-:Y:S02]  /*1aa0*/  ISETP.GT.AND P0, PT, R0, UR6, PT ;  /* 0x0000000600007c0c */ /* 0x000fe4000bf04270 */
[C---:B-1----:R-:W-:Y:S02]  /*1ab0*/  LEA R92, P2, R2.reuse, UR10, 0x2 ;  /* 0x0000000a025c7c11 */ /* 0x042fe4000f8410ff */
[----:B------:R-:W-:Y:S02]  /*1ac0*/  PRMT R81, RZ, 0x5410, RZ ;  /* 0x00005410ff517816 */ /* 0x000fe400000000ff */
[----:B------:R-:W-:Y:S01]  /*1ad0*/  LEA.HI.X R93, R2, UR11, R3, 0x2, P2 ;  /* 0x0000000b025d7c11 */ /* 0x000fe200090f1403 */
[----:B------:R-:W-:Y:S01]  /*1ae0*/  UMOV UR4, UR8 ;  /* 0x0000000800047c82 */ /* 0x000fe20008000000 */
[----:B------:R-:W-:-:S05]  /*1af0*/  PRMT R20, RZ, 0x5410, RZ ;  /* 0x00005410ff147816 */ /* 0x000fca00000000ff */
[----:B------:R-:W-:Y:S05]  /*1b00*/  @!P0 BRA `(.L_x_931) ;  /* 0x00000024007c8947 */ /* 0x000fea0003800000 */
[----:B------:R-:W-:Y:S01]  /*1b10*/  MOV R3, UR15 ;  /* 0x0000000f00037c02 */ /* 0x000fe20008000f00 */
[----:B------:R0:W2:Y:S01]  /*1b20*/  LDG.E.128.CONSTANT R20, desc[UR12][R92.64] ;  /* 0x0000000c5c147981 */ /* 0x0000a2000c1e9d00 */
[----:B------:R-:W-:-:S03]  /*1b30*/  MOV R25, UR15 ;  /* 0x0000000f00197c02 */ /* 0x000fc60008000f00 */
[----:B------:R-:W-:Y:S01]  /*1b40*/  IMAD.WIDE R2, R3, 0x4, R92 ;  /* 0x0000000403027825 */ /* 0x000fe200078e025c */
[----:B------:R-:W-:-:S04]  /*1b50*/  MOV R27, UR15 ;  /* 0x0000000f001b7c02 */ /* 0x000fc80008000f00 */
[----:B-----5:R-:W3:Y:S01]  /*1b60*/  LDG.E.128.CONSTANT R16, desc[UR12][R2.64] ;  /* 0x0000000c02107981 */ /* 0x020ee2000c1e9d00 */
[----:B------:R-:W-:Y:S01]  /*1b70*/  IMAD.WIDE R24, R25, 0x4, R2 ;  /* 0x0000000419187825 */ /* 0x000fe200078e0202 */
[----:B------:R-:W-:-:S04]  /*1b80*/  MOV R5, UR15 ;  /* 0x0000000f00057c02 */ /* 0x000fc80008000f00 */
[----:B------:R-:W4:Y:S01]  /*1b90*/  LDG.E.128.CONSTANT R12, desc[UR12][R24.64] ;  /* 0x0000000c180c7981 */ /* 0x000f22000c1e9d00 */
[----:B------:R-:W-:-:S05]  /*1ba0*/  IMAD.WIDE R26, R27, 0x4, R24 ;  /* 0x000000041b1a7825 */ /* 0x000fca00078e0218 */
[----:B------:R-:W4:Y:S01]  /*1bb0*/  LDG.E.128.CONSTANT R8, desc[UR12][R26.64] ;  /* 0x0000000c1a087981 */ /* 0x000f22000c1e9d00 */
[----:B0-----:R-:W-:-:S05]  /*1bc0*/  IMAD.WIDE R92, R5, 0x4, R26 ;  /* 0x00000004055c7825 */ /* 0x001fca00078e021a */
[----:B------:R0:W4:Y:S01]  /*1bd0*/  LDG.E.128.CONSTANT R4, desc[UR12][R92.64] ;  /* 0x0000000c5c047981 */ /* 0x000122000c1e9d00 */
[----:B------:R-:W-:Y:S01]  /*1be0*/  HFMA2 R0, -RZ, RZ, 0, 0.03125 ;  /* 0x00002800ff007431 */ /* 0x000fe200000001ff */
[----:B------:R-:W-:Y:S01]  /*1bf0*/  MOV R29, UR15 ;  /* 0x0000000f001d7c02 */ /* 0x000fe20008000f00 */
[----:B------:R-:W-:Y:S01]  /*1c00*/  ULEA UR6, UR14, 0x20, 0x5 ;  /* 0x000000200e067891 */ /* 0x000fe2000f8e28ff */
[----:B------:R-:W-:Y:S01]  /*1c10*/  ISETP.NE.AND P0, PT, R91, RZ, PT ;  /* 0x000000ff5b00720c */ /* 0x000fe20003f05270 */
[----:B------:R-:W-:Y:S01]  /*1c20*/  UIADD3 UR4, UPT, UPT, UR8, 0x40, URZ ;  /* 0x0000004008047890 */ /* 0x000fe2000fffe0ff */
[----:B------:R-:W-:Y:S02]  /*1c30*/  PRMT R87, RZ, 0x7610, R87 ;  /* 0x00007610ff577816 */ /* 0x000fe40000000057 */
[----:B------:R-:W-:Y:S01]  /*1c40*/  PRMT R85, RZ, 0x5410, RZ ;  /* 0x00005410ff557816 */ /* 0x000fe200000000ff */
[----:B0-----:R-:W-:Y:S01]  /*1c50*/  IMAD.WIDE R92, R29, 0x4, R92 ;  /* 0x000000041d5c7825 */ /* 0x001fe200078e025c */
[----:B------:R-:W-:-:S02]  /*1c60*/  PRMT R48, R48, 0x5410, R0 ;  /* 0x0000541030307816 */ /* 0x000fc40000000000 */
[----:B------:R-:W-:Y:S02]  /*1c70*/  PRMT R84, RZ, 0x5410, RZ ;  /* 0x00005410ff547816 */ /* 0x000fe400000000ff */
[----:B------:R-:W-:Y:S02]  /*1c80*/  PRMT R83, RZ, 0x5410, RZ ;  /* 0x00005410ff537816 */ /* 0x000fe400000000ff */
[----:B------:R-:W-:Y:S02]  /*1c90*/  PRMT R82, RZ, 0x5410, RZ ;  /* 0x00005410ff527816 */ /* 0x000fe400000000ff */
[C---:B--2---:R-:W-:Y:S02]  /*1ca0*/  LOP3.LUT R60, R20.reuse, 0x1f001f, RZ, 0xc0, !PT ;  /* 0x001f001f143c7812 */ /* 0x044fe400078ec0ff */
[----:B------:R-:W-:Y:S02]  /*1cb0*/  SHF.R.U32.HI R59, RZ, 0xa, R20 ;  /* 0x0000000aff3b7819 */ /* 0x000fe40000011614 */
[----:B------:R-:W-:-:S02]  /*1cc0*/  LOP3.LUT R3, R20, 0x3e003e0, RZ, 0xc0, !PT ;  /* 0x03e003e014037812 */ /* 0x000fc400078ec0ff */
[----:B------:R-:W-:Y:S02]  /*1cd0*/  SHF.R.U32.HI R20, RZ, 0xf, R20 ;  /* 0x0000000fff147819 */ /* 0x000fe40000011614 */
[----:B------:R-:W-:Y:S02]  /*1ce0*/  SHF.R.U32.HI R24, RZ, 0xf, R21 ;  /* 0x0000000fff187819 */ /* 0x000fe40000011615 */
[C---:B------:R-:W-:Y:S02]  /*1cf0*/  LOP3.LUT R55, R22.reuse, 0x1f001f, RZ, 0xc0, !PT ;  /* 0x001f001f16377812 */ /* 0x040fe400078ec0ff */
[--C-:B------:R-:W-:Y:S02]  /*1d00*/  SHF.R.U32.HI R56, RZ, 0xa, R22.reuse ;  /* 0x0000000aff387819 */ /* 0x100fe40000011616 */
[----:B------:R-:W-:Y:S02]  /*1d10*/  LOP3.LUT R54, R22, 0x3e003e0, RZ, 0xc0, !PT ;  /* 0x03e003e016367812 */ /* 0x000fe400078ec0ff */
[----:B------:R-:W-:-:S02]  /*1d20*/  SHF.R.U32.HI R22, RZ, 0xf, R22 ;  /* 0x0000000fff167819 */ /* 0x000fc40000011616 */
[C---:B------:R-:W-:Y:S02]  /*1d30*/  LOP3.LUT R52, R21.reuse, 0x1f001f, RZ, 0xc0, !PT ;  /* 0x001f001f15347812 */ /* 0x040fe400078ec0ff */
[----:B------:R-:W-:Y:S02]  /*1d40*/  SHF.R.U32.HI R53, RZ, 0xa, R21 ;  /* 0x0000000aff357819 */ /* 0x000fe40000011615 */
[----:B------:R-:W-:Y:S02]  /*1d50*/  LOP3.LUT R42, R21, 0x3e003e0, RZ, 0xc0, !PT ;  /* 0x03e003e0152a7812 */ /* 0x000fe400078ec0ff */
[----:B------:R-:W-:Y:S02]  /*1d60*/  SHF.R.U32.HI R25, RZ, 0xf, R23 ;  /* 0x0000000fff197819 */ /* 0x000fe40000011617 */
[----:B---3--:R-:W-:Y:S02]  /*1d70*/  SHF.R.U32.HI R21, RZ, 0xe, R16 ;  /* 0x0000000eff157819 */ /* 0x008fe40000011610 */
[----:B------:R-:W-:-:S02]  /*1d80*/  LOP3.LUT R40, R17, 0x1f001f, RZ, 0xc0, !PT ;  /* 0x001f001f11287812 */ /* 0x000fc400078ec0ff */
[----:B------:R-:W-:Y:S02]  /*1d90*/  SHF.R.U32.HI R41, RZ, 0xa, R17 ;  /* 0x0000000aff297819 */ /* 0x000fe40000011611 */
[----:B------:R-:W-:Y:S02]  /*1da0*/  LOP3.LUT R2, R17, 0x3e003e0, RZ, 0xc0, !PT ;  /* 0x03e003e011027812 */ /* 0x000fe400078ec0ff */
[----:B------:R-:W-:Y:S02]  /*1db0*/  LOP3.LUT R20, R20, 0x10001, RZ, 0xc0, !PT ;  /* 0x0001000114147812 */ /* 0x000fe400078ec0ff */
[C---:B------:R-:W-:Y:S02]  /*1dc0*/  LOP3.LUT R61, R23.reuse, 0x1f001f, RZ, 0xc0, !PT ;  /* 0x001f001f173d7812 */ /* 0x040fe400078ec0ff */
[----:B------:R-:W-:Y:S02]  /*1dd0*/  SHF.R.U32.HI R57, RZ, 0xa, R23 ;  /* 0x0000000aff397819 */ /* 0x000fe40000011617 */
[----:B------:R-:W-:-:S02]  /*1de0*/  LOP3.LUT R58, R23, 0x3e003e0, RZ, 0xc0, !PT ;  /* 0x03e003e0173a7812 */ /* 0x000fc400078ec0ff */
[----:B------:R-:W-:Y:S02]  /*1df0*/  SHF.R.U32.HI R17, RZ, 0xe, R17 ;  /* 0x0000000eff117819 */ /* 0x000fe40000011611 */
[----:B------:R-:W-:Y:S02]  /*1e00*/  LOP3.LUT R24, R24, 0x10001, RZ, 0xc0, !PT ;  /* 0x0001000118187812 */ /* 0x000fe400078ec0ff */
[C---:B------:R-:W-:Y:S02]  /*1e10*/  LOP3.LUT R38, R16.reuse, 0x1f001f, RZ, 0xc0, !PT ;  /* 0x001f001f10267812 */ /* 0x040fe400078ec0ff */
[----:B------:R-:W-:Y:S02]  /*1e20*/  SHF.R.U32.HI R39, RZ, 0xa, R16 ;  /* 0x0000000aff277819 */ /* 0x000fe40000011610 */
[----:B------:R-:W-:Y:S02]  /*1e30*/  LOP3.LUT R0, R16, 0x3e003e0, RZ, 0xc0, !PT ;  /* 0x03e003e010007812 */ /* 0x000fe400078ec0ff */
[----:B------:R-:W-:-:S02]  /*1e40*/  SHF.R.U32.HI R23, RZ, 0xe, R18 ;  /* 0x0000000eff177819 */ /* 0x000fc40000011612 */
[----:B------:R-:W-:Y:S02]  /*1e50*/  LOP3.LUT R22, R22, 0x10001, RZ, 0xc0, !PT ;  /* 0x0001000116167812 */ /* 0x000fe400078ec0ff */
[----:B------:R-:W-:Y:S02]  /*1e60*/  SHF.R.U32.HI R16, RZ, 0xe, R19 ;  /* 0x0000000eff107819 */ /* 0x000fe40000011613 */
[----:B------:R-:W-:Y:S02]  /*1e70*/  LOP3.LUT R25, R25, 0x10001, RZ, 0xc0, !PT ;  /* 0x0001000119197812 */ /* 0x000fe400078ec0ff */
[C---:B----4-:R-:W-:Y:S02]  /*1e80*/  LOP3.LUT R30, R12.reuse, 0x1f001f, RZ, 0xc0, !PT ;  /* 0x001f001f0c1e7812 */ /* 0x050fe400078ec0ff */
[----:B------:R-:W-:Y:S02]  /*1e90*/  SHF.R.U32.HI R31, RZ, 0xa, R12 ;  /* 0x0000000aff1f7819 */ /* 0x000fe4000001160c */
[----:B------:R-:W-:-:S02]  /*1ea0*/  LOP3.LUT R63, R12, 0x3e003e0, RZ, 0xc0, !PT ;  /* 0x03e003e00c3f7812 */ /* 0x000fc400078ec0ff */
[----:B------:R-:W-:Y:S02]  /*1eb0*/  LOP3.LUT R21, R20, 0x20002, R21, 0xf8, !PT ;  /* 0x0002000214157812 */ /* 0x000fe400078ef815 */
[----:B------:R-:W-:Y:S02]  /*1ec0*/  SHF.R.U32.HI R12, RZ, 0xd, R12 ;  /* 0x0000000dff0c7819 */ /* 0x000fe4000001160c */
[C---:B------:R-:W-:Y:S02]  /*1ed0*/  LOP3.LUT R32, R13.reuse, 0x1f001f, RZ, 0xc0, !PT ;  /* 0x001f001f0d207812 */ /* 0x040fe400078ec0ff */
[----:B------:R-:W-:Y:S02]  /*1ee0*/  SHF.R.U32.HI R33, RZ, 0xa, R13 ;  /* 0x0000000aff217819 */ /* 0x000fe4000001160d */
[----:B------:R-:W-:Y:S02]  /*1ef0*/  LOP3.LUT R66, R13, 0x3e003e0, RZ, 0xc0, !PT ;  /* 0x03e003e00d427812 */ /* 0x000fe400078ec0ff */
[----:B------:R-:W-:-:S02]  /*1f00*/  LOP3.LUT R24, R24, 0x20002, R17, 0xf8, !PT ;  /* 0x0002000218187812 */ /* 0x000fc400078ef811 */
[----:B------:R-:W-:Y:S02]  /*1f10*/  SHF.R.U32.HI R13, RZ, 0xd, R13 ;  /* 0x0000000dff0d7819 */ /* 0x000fe4000001160d */
[C---:B------:R-:W-:Y:S02]  /*1f20*/  LOP3.LUT R34, R14.reuse, 0x1f001f, RZ, 0xc0, !PT ;  /* 0x001f001f0e227812 */ /* 0x040fe400078ec0ff */
[--C-:B------:R-:W-:Y:S02]  /*1f30*/  SHF.R.U32.HI R35, RZ, 0xa, R14.reuse ;  /* 0x0000000aff237819 */ /* 0x100fe4000001160e */
[----:B------:R-:W-:Y:S02]  /*1f40*/  LOP3.LUT R67, R14, 0x3e003e0, RZ, 0xc0, !PT ;  /* 0x03e003e00e437812 */ /* 0x000fe400078ec0ff */
[----:B------:R-:W-:Y:S02]  /*1f50*/  LOP3.LUT R23, R22, 0x20002, R23, 0xf8, !PT ;  /* 0x0002000216177812 */ /* 0x000fe400078ef817 */
[----:B------:R-:W-:-:S02]  /*1f60*/  SHF.R.U32.HI R14, RZ, 0xd, R14 ;  /* 0x0000000dff0e7819 */ /* 0x000fc4000001160e */
[C---:B------:R-:W-:Y:S02]  /*1f70*/  LOP3.LUT R36, R15.reuse, 0x1f001f, RZ, 0xc0, !PT ;  /* 0x001f001f0f247812 */ /* 0x040fe400078ec0ff */
[--C-:B------:R-:W-:Y:S02]  /*1f80*/  SHF.R.U32.HI R37, RZ, 0xa, R15.reuse ;  /* 0x0000000aff257819 */ /* 0x100fe4000001160f */
[----:B------:R-:W-:Y:S02]  /*1f90*/  LOP3.LUT R72, R15, 0x3e003e0, RZ, 0xc0, !PT ;  /* 0x03e003e00f487812 */ /* 0x000fe400078ec0ff */
[----:B------:R-:W-:Y:S02]  /*1fa0*/  LOP3.LUT R16, R25, 0x20002, R16, 0xf8, !PT ;  /* 0x0002000219107812 */ /* 0x000fe400078ef810 */
[----:B------:R-:W-:Y:S02]  /*1fb0*/  SHF.R.U32.HI R15, RZ, 0xd, R15 ;  /* 0x0000000dff0f7819 */ /* 0x000fe4000001160f */
[----:B------:R-:W-:-:S02]  /*1fc0*/  LOP3.LUT R21, R21, 0x40004, R12, 0xf8, !PT ;  /* 0x0004000415157812 */ /* 0x000fc400078ef80c */
[----:B------:R-:W-:Y:S02]  /*1fd0*/  LOP3.LUT R12, R24, 0x40004, R13, 0xf8, !PT ;  /* 0x00040004180c7812 */ /* 0x000fe400078ef80d */
[----:B------:R-:W-:Y:S02]  /*1fe0*/  LOP3.LUT R13, R23, 0x40004, R14, 0xf8, !PT ;  /* 0x00040004170d7812 */ /* 0x000fe400078ef80e */
        /* <DEDUP_REMOVED lines=10> */
[C---:B------:R-:W-:Y:S02]  /*2090*/  LOP3.LUT R22, R8.reuse, 0x1f001f, RZ, 0xc0, !PT ;  /* 0x001f001f08167812 */ /* 0x040fe400078ec0ff */
[----:B------:R-:W-:Y:S02]  /*20a0*/  SHF.R.U32.HI R23, RZ, 0xa, R8 ;  /* 0x0000000aff177819 */ /* 0x000fe40000011608 */
[----:B------:R-:W-:Y:S02]  /*20b0*/  LOP3.LUT R64, R8, 0x3e003e0, RZ, 0xc0, !PT ;  /* 0x03e003e008407812 */ /* 0x000fe400078ec0ff */
[----:B------:R-:W-:Y:S02]  /*20c0*/  SHF.R.U32.HI R9, RZ, 0xc, R9 ;  /* 0x0000000cff097819 */ /* 0x000fe40000011609 */
[----:B------:R-:W-:Y:S02]  /*20d0*/  SHF.R.U32.HI R10, RZ, 0xc, R10 ;  /* 0x0000000cff0a7819 */ /* 0x000fe4000001160a */
        /* <DEDUP_REMOVED lines=9> */
[----:B------:R-:W-:Y:S02]  /*2170*/  LOP3.LUT R19, R13, 0x80008, R10, 0xf8, !PT ;  /* 0x000800080d137812 */ /* 0x000fe400078ef80a */
[----:B------:R-:W-:Y:S02]  /*2180*/  LOP3.LUT R68, R16, 0x80008, R11, 0xf8, !PT ;  /* 0x0008000810447812 */ /* 0x000fe400078ef80b */
[----:B------:R-:W-:Y:S02]  /*2190*/  LOP3.LUT R17, R21, 0x80008, R8, 0xf8, !PT ;  /* 0x0008000815117812 */ /* 0x000fe400078ef808 */
        /* <DEDUP_REMOVED lines=8> */
[----:B------:R-:W-:Y:S02]  /*2220*/  LOP3.LUT R16, R17, 0x100010, R16, 0xf8, !PT ;  /* 0x0010001011107812 */ /* 0x000fe400078ef810 */
[----:B------:R-:W-:Y:S02]  /*2230*/  SHF.R.U32.HI R6, RZ, 0xb, R6 ;  /* 0x0000000bff067819 */ /* 0x000fe40000011606 */
[C---:B------:R-:W-:Y:S02]  /*2240*/  LOP3.LUT R74, R7.reuse, 0x3e003e0, RZ, 0xc0, !PT ;  /* 0x03e003e0074a7812 */ /* 0x040fe400078ec0ff */
[----:B------:R-:W-:Y:S02]  /*2250*/  LOP3.LUT R20, R7, 0x1f001f, RZ, 0xc0, !PT ;  /* 0x001f001f07147812 */ /* 0x000fe400078ec0ff */
[----:B------:R-:W-:-:S02]  /*2260*/  SHF.R.U32.HI R21, RZ, 0xa, R7 ;  /* 0x0000000aff157819 */ /* 0x000fc40000011607 */
[----:B------:R-:W-:Y:S02]  /*2270*/  LOP3.LUT R17, R18, 0x100010, R5, 0xf8, !PT ;  /* 0x0010001012117812 */ /* 0x000fe400078ef805 */
[----:B------:R-:W-:Y:S02]  /*2280*/  SHF.R.U32.HI R7, RZ, 0xb, R7 ;  /* 0x0000000bff077819 */ /* 0x000fe40000011607 */
[----:B------:R-:W-:Y:S02]  /*2290*/  LOP3.LUT R5, R58, 0x64006400, RZ, 0xfc, !PT ;  /* 0x640064003a057812 */ /* 0x000fe400078efcff */
[----:B------:R-:W-:Y:S02]  /*22a0*/  LOP3.LUT R3, R3, 0x64006400, RZ, 0xfc, !PT ;  /* 0x6400640003037812 */ /* 0x000fe400078efcff */
[----:B------:R-:W-:Y:S02]  /*22b0*/  LOP3.LUT R18, R19, 0x100010, R6, 0xf8, !PT ;  /* 0x0010001013127812 */ /* 0x000fe400078ef806 */
[----:B------:R-:W-:Y:S01]  /*22c0*/  LOP3.LUT R19, R68, 0x100010, R7, 0xf8, !PT ;  /* 0x0010001044137812 */ /* 0x000fe200078ef807 */
[-C--:B------:R-:W-:Y:S01]  /*22d0*/  HFMA2 R68, R5, R48.reuse.H1_H1, -48, -48 ;  /* 0xd200d20005447431 */ /* 0x080fe20000060030 */
[----:B------:R-:W-:Y:S01]  /*22e0*/  LOP3.LUT R5, R2, 0x64006400, RZ, 0xfc, !PT ;  /* 0x6400640002057812 */ /* 0x000fe200078efcff */
[----:B------:R-:W-:Y:S01]  /*22f0*/  HFMA2 R79, R3, R48.H1_H1, -48, -48 ;  /* 0xd200d200034f7431 */ /* 0x000fe20000060030 */
[----:B------:R-:W-:-:S02]  /*2300*/  LOP3.LUT R3, R0, 0x64006400, RZ, 0xfc, !PT ;  /* 0x6400640000037812 */ /* 0x000fc400078efcff */
[----:B------:R-:W-:Y:S02]  /*2310*/  LOP3.LUT R7, R66, 0x64006400, RZ, 0xfc, !PT ;  /* 0x6400640042077812 */ /* 0x000fe400078efcff */
[----:B------:R-:W-:Y:S01]  /*2320*/  LOP3.LUT R67, R67, 0x64006400, RZ, 0xfc, !PT ;  /* 0x6400640043437812 */ /* 0x000fe200078efcff */
[-C--:B------:R-:W-:Y:S01]  /*2330*/  HFMA2 R66, R3, R48.reuse.H1_H1, -48, -48 ;  /* 0xd200d20003427431 */ /* 0x080fe20000060030 */
        /* <DEDUP_REMOVED lines=8> */
[----:B------:R-:W-:Y:S02]  /*23c0*/  LOP3.LUT R45, R45, 0x64006400, RZ, 0xfc, !PT ;  /* 0x640064002d2d7812 */ /* 0x000fe400078efcff */
[----:B------:R-:W-:Y:S02]  /*23d0*/  LOP3.LUT R55, R55, 0x64006400, RZ, 0xfc, !PT ;  /* 0x6400640037377812 */ /* 0x000fe400078efcff */
[----:B------:R-:W-:Y:S01]  /*23e0*/  LOP3.LUT R31, R31, 0x1f001f, RZ, 0xc0, !PT ;  /* 0x001f001f1f1f7812 */ /* 0x000fe200078ec0ff */
[----:B------:R-:W-:Y:S01]  /*23f0*/  HFMA2 R58, R45, R48.H1_H1, -48, -48 ;  /* 0xd200d2002d3a7431 */ /* 0x000fe20000060030 */
[----:B------:R-:W-:Y:S02]  /*2400*/  LOP3.LUT R3, R65, 0x64006400, RZ, 0xfc, !PT ;  /* 0x6400640041037812 */ /* 0x000fe400078efcff */
[----:B------:R-:W-:-:S02]  /*2410*/  LOP3.LUT R7, R8, 0x64006400, RZ, 0xfc, !PT ;  /* 0x6400640008077812 */ /* 0x000fc400078efcff */
[----:B------:R-:W-:Y:S01]  /*2420*/  LOP3.LUT R67, R74, 0x64006400, RZ, 0xfc, !PT ;  /* 0x640064004a437812 */ /* 0x000fe200078efcff */
[----:B------:R-:W-:Y:S01]  /*2430*/  HFMA2 R3, R3, R48.H1_H1, -48, -48 ;  /* 0xd200d20003037431 */ /* 0x000fe20000060030 */
[----:B------:R-:W-:Y:S02]  /*2440*/  LOP3.LUT R46, R46, 0x64006400, RZ, 0xfc, !PT ;  /* 0x640064002e2e7812 */ /* 0x000fe400078efcff */
[----:B------:R-:W-:Y:S02]  /*2450*/  LOP3.LUT R33, R33, 0x1f001f, RZ, 0xc0, !PT ;  /* 0x001f001f21217812 */ /* 0x000fe400078ec0ff */
[----:B------:R-:W-:Y:S02]  /*2460*/  LOP3.LUT R35, R35, 0x1f001f, RZ, 0xc0, !PT ;  /* 0x001f001f23237812 */ /* 0x000fe400078ec0ff */
[----:B------:R-:W-:Y:S02]  /*2470*/  LOP3.LUT R9, R9, 0x64006400, RZ, 0xfc, !PT ;  /* 0x6400640009097812 */ /* 0x000fe400078efcff */
[----:B------:R-:W-:-:S02]  /*2480*/  LOP3.LUT R65, R70, 0x64006400, RZ, 0xfc, !PT ;  /* 0x6400640046417812 */ /* 0x000fc400078efcff */
[----:B------:R-:W-:Y:S02]  /*2490*/  LOP3.LUT R74, R53, 0x64006400, RZ, 0xfc, !PT ;  /* 0x64006400354a7812 */ /* 0x000fe400078efcff */
[----:B------:R-:W-:Y:S01]  /*24a0*/  LOP3.LUT R38, R38, 0x64006400, RZ, 0xfc, !PT ;  /* 0x6400640026267812 */ /* 0x000fe200078efcff */
[-C--:B------:R-:W-:Y:S01]  /*24b0*/  HFMA2 R8, R65, R48.reuse.H1_H1, -48, -48 ;  /* 0xd200d20041087431 */ /* 0x080fe20000060030 */
[----:B------:R-:W-:Y:S01]  /*24c0*/  LOP3.LUT R60, R60, 0x64006400, RZ, 0xfc, !PT ;  /* 0x640064003c3c7812 */ /* 0x000fe200078efcff */
[----:B------:R-:W-:Y:S01]  /*24d0*/  HADD2 R74, R74, -1040, -1040 ;  /* 0xe410e4104a4a7430 */ /* 0x000fe20000000000 */
[----:B------:R-:W-:Y:S02]  /*24e0*/  LOP3.LUT R70, R56, 0x64006400, RZ, 0xfc, !PT ;  /* 0x6400640038467812 */ /* 0x000fe400078efcff */
[----:B------:R-:W-:Y:S01]  /*24f0*/  LOP3.LUT R53, R47, 0x64006400, RZ, 0xfc, !PT ;  /* 0x640064002f357812 */ /* 0x000fe200078efcff */
[----:B------:R-:W-:Y:S01]  /*2500*/  HADD2 R80, R60, -1040, -1040 ;  /* 0xe410e4103c507430 */ /* 0x000fe20000000000 */
[----:B------:R-:W-:Y:S01]  /*2510*/  SHF.R.U32.HI R11, RZ, 0xa, R4 ;  /* 0x0000000aff0b7819 */ /* 0x000fe20000011604 */
        /* <DEDUP_REMOVED lines=8> */
[----:B------:R-:W-:Y:S01]  /*25a0*/  HFMA2 R2, R69, R48.H1_H1, -48, -48 ;  /* 0xd200d20045027431 */ /* 0x000fe20000060030 */
[----:B------:R-:W-:-:S02]  /*25b0*/  LOP3.LUT R32, R32, 0x64006400, RZ, 0xfc, !PT ;  /* 0x6400640020207812 */ /* 0x000fc400078efcff */
[----:B------:R-:W-:Y:S02]  /*25c0*/  LOP3.LUT R56, R34, 0x64006400, RZ, 0xfc, !PT ;  /* 0x6400640022387812 */ /* 0x000fe400078efcff */
[----:B------:R-:W-:Y:S01]  /*25d0*/  LOP3.LUT R47, R31, 0x64006400, RZ, 0xfc, !PT ;  /* 0x640064001f2f7812 */ /* 0x000fe200078efcff */
[----:B------:R-:W-:Y:S01]  /*25e0*/  HADD2 R60, R32, -1040, -1040 ;  /* 0xe410e410203c7430 */ /* 0x000fe20000000000 */
[----:B------:R-:W-:Y:S01]  /*25f0*/  LOP3.LUT R75, R42, 0x64006400, RZ, 0xfc, !PT ;  /* 0x640064002a4b7812 */ /* 0x000fe200078efcff */
[-C--:B------:R-:W-:Y:S01]  /*2600*/  HFMA2 R42, R7, R48.reuse.H1_H1, -48, -48 ;  /* 0xd200d200072a7431 */ /* 0x080fe20000060030 */
[----:B------:R-:W-:Y:S01]  /*2610*/  LOP3.LUT R71, R54, 0x64006400, RZ, 0xfc, !PT ;  /* 0x6400640036477812 */ /* 0x000fe200078efcff */
[-C--:B------:R-:W-:Y:S01]  /*2620*/  HFMA2 R54, R77, R48.reuse.H1_H1, -48, -48 ;  /* 0xd200d2004d367431 */ /* 0x080fe20000060030 */
[----:B------:R-:W-:Y:S01]  /*2630*/  LOP3.LUT R73, R73, 0x64006400, RZ, 0xfc, !PT ;  /* 0x6400640049497812 */ /* 0x000fe200078efcff */
[-C--:B------:R-:W-:Y:S01]  /*2640*/  HFMA2 R7, R9, R48.reuse.H1_H1, -48, -48 ;  /* 0xd200d20009077431 */ /* 0x080fe20000060030 */
[----:B------:R-:W-:Y:S01]  /*2650*/  LOP3.LUT R61, R61, 0x64006400, RZ, 0xfc, !PT ;  /* 0x640064003d3d7812 */ /* 0x000fe200078efcff */
[----:B------:R-:W-:Y:S01]  /*2660*/  HADD2 R77, R38, -1040, -1040 ;  /* 0xe410e410264d7430 */ /* 0x000fe20000000000 */
        /* <DEDUP_REMOVED lines=31> */
[----:B------:R-:W-:Y:S01]  /*2860*/  LOP3.LUT R29, R29, 0x1f001f, RZ, 0xc0, !PT ;  /* 0x001f001f1d1d7812 */ /* 0x000fe200078ec0ff */
[----:B------:R-:W-:Y:S01]  /*2870*/  HADD2 R78, R78, -1040, -1040 ;  /* 0xe410e4104e4e7430 */ /* 0x000fe20000000000 */
        /* <DEDUP_REMOVED lines=52> */
[----:B------:R-:W-:Y:S01]  /*2bc0*/  PRMT R81, RZ, 0x5410, RZ ;  /* 0x00005410ff517816 */ /* 0x000fe200000000ff */
[----:B------:R-:W-:-:S02]  /*2bd0*/  HADD2 R36, R22, -1040, -1040 ;  /* 0xe410e41016247430 */ /* 0x000fc40000000000 */
[----:B------:R-:W-:Y:S02]  /*2be0*/  HADD2 R37, R37, -1040, -1040 ;  /* 0xe410e41025257430 */ /* 0x000fe40000000000 */
[----:B------:R-:W-:Y:S02]  /*2bf0*/  HADD2 R38, R38, -1040, -1040 ;  /* 0xe410e41026267430 */ /* 0x000fe40000000000 */
[----:B------:R-:W-:Y:S02]  /*2c00*/  HADD2 R39, R39, -1040, -1040 ;  /* 0xe410e41027277430 */ /* 0x000fe40000000000 */
[----:B------:R-:W-:Y:S02]  /*2c10*/  HADD2 R40, R40, -1040, -1040 ;  /* 0xe410e41028287430 */ /* 0x000fe40000000000 */
[----:B------:R-:W-:Y:S01]  /*2c20*/  HADD2 R41, R41, -1040, -1040 ;  /* 0xe410e41029297430 */ /* 0x000fe20000000000 */
[----:B------:R-:W-:Y:S06]  /*2c30*/  @!P0 BRA `(.L_x_932) ;  /* 0x0000000400388947 */ /* 0x000fec0003800000 */
[----:B------:R-:W0:Y:S01]  /*2c40*/  LDS.128 R28, [UR8] ;  /* 0x00000008ff1c7984 */ /* 0x000e220008000c00 */
[----:B------:R-:W-:Y:S02]  /*2c50*/  PRMT R51, R51, 0x5410, R50 ;  /* 0x0000541033337816 */ /* 0x000fe40000000032 */
[----:B------:R-:W-:Y:S01]  /*2c60*/  PRMT R49, R49, 0x5410, R48 ;  /* 0x0000541031317816 */ /* 0x000fe20000000030 */
        /* <DEDUP_REMOVED lines=9> */
[-C--:B------:R-:W-:Y:S02]  /*2d00*/  HFMA2 R29, R74, R30.reuse, R26 ;  /* 0x0000001e4a1d7231 */ /* 0x080fe4000000001a */
[----:B------:R-:W-:-:S02]  /*2d10*/  HFMA2 R87, R67, R30, R28 ;  /* 0x0000001e43577231 */ /* 0x000fc4000000001c */
[-C--:B------:R-:W-:Y:S02]  /*2d20*/  HFMA2 R25, R78, R30.reuse, R25 ;  /* 0x0000001e4e197231 */ /* 0x080fe40000000019 */
[-C--:B------:R-:W-:Y:S02]  /*2d30*/  HFMA2 R87, R55, R31.reuse, R87 ;  /* 0x0000001f37577231 */ /* 0x080fe40000000057 */
[----:B------:R-:W-:Y:S02]  /*2d40*/  HFMA2 R86, R70, R30, R24 ;  /* 0x0000001e46567231 */ /* 0x000fe40000000018 */
[----:B------:R-:W-:Y:S02]  /*2d50*/  HFMA2 R30, R73, R31, R29 ;  /* 0x0000001f491e7231 */ /* 0x000fe4000000001d */
[-C--:B-1----:R-:W-:Y:S02]  /*2d60*/  HFMA2 R87, R54, R20.reuse, R87 ;  /* 0x0000001436577231 */ /* 0x082fe40000000057 */
[----:B------:R-:W-:-:S02]  /*2d70*/  HFMA2 R30, R62, R20, R30 ;  /* 0x000000143e1e7231 */ /* 0x000fc4000000001e */
[----:B------:R-:W-:Y:S02]  /*2d80*/  HFMA2 R28, R77, R31, R25 ;  /* 0x0000001f4d1c7231 */ /* 0x000fe40000000019 */
[----:B------:R-:W-:Y:S01]  /*2d90*/  HFMA2 R87, R53, R21, R87 ;  /* 0x0000001535577231 */ /* 0x000fe20000000057 */
[----:B------:R-:W0:Y:S01]  /*2da0*/  LDS.128 R24, [UR8+0x20] ;  /* 0x00002008ff187984 */ /* 0x000e220008000c00 */
[----:B------:R-:W-:Y:S02]  /*2db0*/  HFMA2 R29, R59, R31, R86 ;  /* 0x0000001f3b1d7231 */ /* 0x000fe40000000056 */
[----:B------:R-:W-:Y:S02]  /*2dc0*/  HFMA2 R30, R61, R21, R30 ;  /* 0x000000153d1e7231 */ /* 0x000fe4000000001e */
[----:B------:R-:W-:Y:S02]  /*2dd0*/  HFMA2 R87, R52, R22, R87 ;  /* 0x0000001634577231 */ /* 0x000fe40000000057 */
[----:B------:R-:W-:-:S02]  /*2de0*/  HFMA2 R28, R66, R20, R28 ;  /* 0x00000014421c7231 */ /* 0x000fc4000000001c */
[----:B------:R-:W-:Y:S02]  /*2df0*/  HFMA2 R87, R4, R23, R87 ;  /* 0x0000001704577231 */ /* 0x000fe40000000057 */
[----:B------:R-:W-:Y:S02]  /*2e00*/  HFMA2 R29, R58, R20, R29 ;  /* 0x000000143a1d7231 */ /* 0x000fe4000000001d */
[-C--:B------:R-:W-:Y:S02]  /*2e10*/  HFMA2 R28, R65, R21.reuse, R28 ;  /* 0x00000015411c7231 */ /* 0x080fe4000000001c */
[----:B------:R-:W-:Y:S02]  /*2e20*/  HFMA2 R29, R57, R21, R29 ;  /* 0x00000015391d7231 */ /* 0x000fe4000000001d */
[-C--:B------:R-:W-:Y:S02]  /*2e30*/  HFMA2 R21, R60, R22.reuse, R30 ;  /* 0x000000163c157231 */ /* 0x080fe4000000001e */
[----:B------:R-:W-:-:S02]  /*2e40*/  HFMA2 R20, R64, R22, R28 ;  /* 0x0000001640147231 */ /* 0x000fc4000000001c */
[----:B------:R-:W-:Y:S02]  /*2e50*/  HFMA2 R86, R56, R22, R29 ;  /* 0x0000001638567231 */ /* 0x000fe4000000001d */
[-C--:B------:R-:W-:Y:S01]  /*2e60*/  HFMA2 R22, R6, R23.reuse, R21 ;  /* 0x0000001706167231 */ /* 0x080fe20000000015 */
[----:B------:R-:W1:Y:S01]  /*2e70*/  LDS.128 R28, [UR8+0x30] ;  /* 0x00003008ff1c7984 */ /* 0x000e620008000c00 */
[-C--:B------:R-:W-:Y:S02]  /*2e80*/  HFMA2 R20, R63, R23.reuse, R20 ;  /* 0x000000173f147231 */ /* 0x080fe40000000014 */
[----:B------:R-:W-:Y:S02]  /*2e90*/  HFMA2 R21, R5, R23, R86 ;  /* 0x0000001705157231 */ /* 0x000fe40000000056 */
[-C--:B0-----:R-:W-:Y:S02]  /*2ea0*/  HFMA2 R20, R47, R24.reuse, R20 ;  /* 0x000000182f147231 */ /* 0x081fe40000000014 */
        /* <DEDUP_REMOVED lines=9> */
[-C--:B------:R-:W-:Y:S02]  /*2f40*/  HFMA2 R22, R16, R27.reuse, R22 ;  /* 0x0000001b10167231 */ /* 0x080fe40000000016 */
[----:B------:R-:W-:Y:S02]  /*2f50*/  HFMA2 R87, R18, R27, R87 ;  /* 0x0000001b12577231 */ /* 0x000fe40000000057 */
[-C--:B------:R-:W-:Y:S02]  /*2f60*/  HFMA2 R20, R45, R26.reuse, R20 ;  /* 0x0000001a2d147231 */ /* 0x080fe40000000014 */
[----:B------:R-:W-:-:S02]  /*2f70*/  HFMA2 R21, R2, R26, R21 ;  /* 0x0000001a02157231 */ /* 0x000fc40000000015 */
[-C--:B------:R-:W-:Y:S02]  /*2f80*/  HFMA2 R20, R44, R27.reuse, R20 ;  /* 0x0000001b2c147231 */ /* 0x080fe40000000014 */
[----:B------:R-:W-:Y:S02]  /*2f90*/  HFMA2 R21, R17, R27, R21 ;  /* 0x0000001b11157231 */ /* 0x000fe40000000015 */
[-C--:B-1----:R-:W-:Y:S02]  /*2fa0*/  HFMA2 R22, R19, R28.reuse, R22 ;  /* 0x0000001c13167231 */ /* 0x082fe40000000016 */
[-C--:B------:R-:W-:Y:S02]  /*2fb0*/  HFMA2 R87, R33, R28.reuse, R87 ;  /* 0x0000001c21577231 */ /* 0x080fe40000000057 */
[----:B------:R-:W-:Y:S02]  /*2fc0*/  HFMA2 R22, R7, R29, R22 ;  /* 0x0000001d07167231 */ /* 0x000fe40000000016 */
[----:B------:R-:W-:-:S02]  /*2fd0*/  HFMA2 R20, R43, R28, R20 ;  /* 0x0000001c2b147231 */ /* 0x000fc40000000014 */
[----:B------:R-:W-:Y:S02]  /*2fe0*/  HFMA2 R87, R9, R29, R87 ;  /* 0x0000001d09577231 */ /* 0x000fe40000000057 */
[----:B------:R-:W-:Y:S02]  /*2ff0*/  HFMA2 R21, R32, R28, R21 ;  /* 0x0000001c20157231 */ /* 0x000fe40000000015 */
[-C--:B------:R-:W-:Y:S02]  /*3000*/  HFMA2 R22, R36, R30.reuse, R22 ;  /* 0x0000001e24167231 */ /* 0x080fe40000000016 */
[----:B------:R-:W-:Y:S02]  /*3010*/  HFMA2 R87, R40, R30, R87 ;  /* 0x0000001e28577231 */ /* 0x000fe40000000057 */
[----:B------:R-:W-:Y:S02]  /*3020*/  HFMA2 R22, R37, R31, R22 ;  /* 0x0000001f25167231 */ /* 0x000fe40000000016 */
[----:B------:R-:W-:-:S02]  /*3030*/  HFMA2 R20, R42, R29, R20 ;  /* 0x0000001d2a147231 */ /* 0x000fc40000000014 */
[----:B------:R-:W-:Y:S02]  /*3040*/  HFMA2 R87, R41, R31, R87 ;  /* 0x0000001f29577231 */ /* 0x000fe40000000057 */
[----:B------:R-:W-:Y:S02]  /*3050*/  HFMA2 R21, R8, R29, R21 ;  /* 0x0000001d08157231 */ /* 0x000fe40000000015 */
[----:B------:R-:W-:Y:S02]  /*3060*/  HADD2 R22, R22.H0_H0, R22.H1_H1 ;  /* 0x3000001616167230 */ /* 0x000fe40000000800 */
        /* <DEDUP_REMOVED lines=11> */
.L_x_932:
[----:B------:R-:W-:Y:S01]  /*3120*/  PRMT R20, RZ, 0x5410, RZ ;  /* 0x00005410ff147816 */ /* 0x000fe200000000ff */
[----:B------:R-:W-:Y:S06]  /*3130*/  @!P1 BRA `(.L_x_931) ;  /* 0x0000000c00f09947 */ /* 0x000fec0003800000 */
[----:B------:R-:W-:Y:S01]  /*3140*/  PRMT R20, R88, 0x9910, RZ ;  /* 0x0000991058147816 */ /* 0x000fe200000000ff */
[----:B------:R-:W-:Y:S01]  /*3150*/  UISETP.NE.AND UP1, UPT, UR5, 0x2, UPT ;  /* 0x000000020500788c */ /* 0x000fe2000bf25270 */
[----:B------:R-:W-:Y:S02]  /*3160*/  PRMT R83, RZ, 0x5410, RZ ;  /* 0x00005410ff537816 */ /* 0x000fe400000000ff */
[----:B------:R-:W-:Y:S02]  /*3170*/  ISETP.NE.AND P0, PT, R20, RZ, PT ;  /* 0x000000ff1400720c */ /* 0x000fe40003f05270 */
[----:B------:R-:W-:Y:S02]  /*3180*/  PRMT R82, RZ, 0x5410, RZ ;  /* 0x00005410ff527816 */ /* 0x000fe400000000ff */
[----:B------:R-:W-:Y:S02]  /*3190*/  PRMT R81, RZ, 0x5410, RZ ;  /* 0x00005410ff517816 */ /* 0x000fe400000000ff */
[----:B------:R-:W-:-:S07]  /*31a0*/  PRMT R85, RZ, 0x7610, R85 ;  /* 0x00007610ff557816 */ /* 0x000fce0000000055 */
[----:B------:R-:W-:Y:S05]  /*31b0*/  @!P0 BRA `(.L_x_933) ;  /* 0x0000000400388947 */ /* 0x000fea0003800000 */
[----:B------:R-:W0:Y:S01]  /*31c0*/  LDS.128 R28, [UR8+0x40] ;  /* 0x00004008ff1c7984 */ /* 0x000e220008000c00 */
        /* <DEDUP_REMOVED lines=77> */
.L_x_933:
[----:B------:R-:W-:Y:S01]  /*36a0*/  PRMT R20, RZ, 0x5410, RZ ;  /* 0x00005410ff147816 */ /* 0x000fe200000000ff */
[----:B------:R-:W-:Y:S06]  /*36b0*/  BRA.U !UP1, `(.L_x_931) ;  /* 0x0000000909907547 */ /* 0x000fec000b800000 */
[----:B------:R-:W-:Y:S01]  /*36c0*/  PRMT R20, R89, 0x9910, RZ ;  /* 0x0000991059147816 */ /* 0x000fe200000000ff */
[----:B------:R-:W-:Y:S01]  /*36d0*/  UISETP.EQ.OR UP1, UPT, UR5, 0x3, UP0 ;  /* 0x000000030500788c */ /* 0x000fe20008722670 */
[----:B------:R-:W-:Y:S02]  /*36e0*/  PRMT R81, RZ, 0x5410, RZ ;  /* 0x00005410ff517816 */ /* 0x000fe400000000ff */
[----:B------:R-:W-:Y:S02]  /*36f0*/  ISETP.NE.AND P0, PT, R20, RZ, PT ;  /* 0x000000ff1400720c */ /* 0x000fe40003f05270 */
[----:B------:R-:W-:-:S11]  /*3700*/  PRMT R83, RZ, 0x7610, R83 ;  /* 0x00007610ff537816 */ /* 0x000fd60000000053 */
        /* <DEDUP_REMOVED lines=79> */
.L_x_934:
[----:B------:R-:W-:Y:S01]  /*3c00*/  PRMT R20, RZ, 0x5410, RZ ;  /* 0x00005410ff147816 */ /* 0x000fe200000000ff */
[----:B------:R-:W-:Y:S06]  /*3c10*/  BRA.U UP1, `(.L_x_931) ;  /* 0x0000000501387547 */ /* 0x000fec000b800000 */
        /* <DEDUP_REMOVED lines=78> */
.L_x_931:
[----:B------:R-:W-:-:S04]  /*4100*/  UISETP.LT.AND UP1, UPT, UR7, UR17, UPT ;  /* 0x000000110700728c */ /* 0x000fc8000bf21270 */
[----:B------:R-:W-:-:S04]  /*4110*/  USEL UR8, UR7, UR17, UP1 ;  /* 0x0000001107087287 */ /* 0x000fc80008800000 */
[----:B------:R-:W-:-:S09]  /*4120*/  UISETP.GT.AND UP1, UPT, UR8, UR6, UPT ;  /* 0x000000060800728c */ /* 0x000fd2000bf24270 */
[----:B------:R-:W-:Y:S05]  /*4130*/  BRA.U !UP1, `(.L_x_935) ;  /* 0x0000006909d47547 */ /* 0x000fea000b800000 */
[----:B------:R-:W-:Y:S01]  /*4140*/  UISETP.LT.U32.AND UP1, UPT, UR7, UR17, UPT ;  /* 0x000000110700728c */ /* 0x000fe2000bf21070 */
[----:B------:R-:W0:Y:S01]  /*4150*/  LDCU UR15, c[0x0][0x3ac] ;  /* 0x00007580ff0f77ac */ /* 0x000e220008000800 */
[----:B------:R-:W-:Y:S02]  /*4160*/  UIADD3 UR4, UPT, UPT, UR4, 0x80, URZ ;  /* 0x0000008004047890 */ /* 0x000fe4000fffe0ff */
[----:B------:R-:W-:Y:S02]  /*4170*/  USEL UR7, UR7, UR17, UP1 ;  /* 0x0000001107077287 */ /* 0x000fe40008800000 */
[----:B------:R-:W-:-:S11]  /*4180*/  UISETP.EQ.OR UP0, UPT, UR5, 0x3, UP0 ;  /* 0x000000030500788c */ /* 0x000fd60008702670 */
.L_x_952:
[----:B------:R-:W2:Y:S01]  /*4190*/  LDG.E.128.CONSTANT R8, desc[UR12][R92.64] ;  /* 0x0000000c5c087981 */ /* 0x000ea2000c1e9d00 */
[----:B------:R-:W-:Y:S01]  /*41a0*/  ISETP.NE.AND P0, PT, R91, RZ, PT ;  /* 0x000000ff5b00720c */ /* 0x000fe20003f05270 */
[----:B------:R-:W-:Y:S01]  /*41b0*/  UISETP.NE.AND UP1, UPT, UR5, 0x1, UPT ;  /* 0x000000010500788c */ /* 0x000fe2000bf25270 */
[----:B------:R-:W-:-:S05]  /*41c0*/  MOV R5, 0x2c00 ;  /* 0x00002c0000057802 */ /* 0x000fca0000000f00 */
[----:B------:R-:W-:Y:S02]  /*41d0*/  PLOP3.LUT P1, PT, PT, PT, UP1, 0x80, 0x8 ;  /* 0x000000000008781c */ /* 0x000fe40003f2f018 */
[----:B--2---:R-:W-:Y:S02]  /*41e0*/  SHF.R.U32.HI R7, RZ, 0x8, R9 ;  /* 0x00000008ff077819 */ /* 0x004fe40000011609 */
[C---:B------:R-:W-:Y:S02]  /*41f0*/  LOP3.LUT R0, R8.reuse, 0xf000f, RZ, 0xc0, !PT ;  /* 0x000f000f08007812 */ /* 0x040fe400078ec0ff */
[----:B------:R-:W-:Y:S02]  /*4200*/  LOP3.LUT R2, R8, 0xf000f0, RZ, 0xc0, !PT ;  /* 0x00f000f008027812 */ /* 0x000fe400078ec0ff */
[----:B------:R-:W-:Y:S02]  /*4210*/  SHF.R.U32.HI R15, RZ, 0x8, R10 ;  /* 0x00000008ff0f7819 */ /* 0x000fe4000001160a */
[----:B------:R-:W-:-:S02]  /*4220*/  SHF.R.U32.HI R8, RZ, 0x8, R8 ;  /* 0x00000008ff087819 */ /* 0x000fc40000011608 */
[C---:B------:R-:W-:Y:S02]  /*4230*/  LOP3.LUT R13, R10.reuse, 0xf000f0, RZ, 0xc0, !PT ;  /* 0x00f000f00a0d7812 */ /* 0x040fe400078ec0ff */
[C---:B------:R-:W-:Y:S02]  /*4240*/  LOP3.LUT R17, R11.reuse, 0xf000f0, RZ, 0xc0, !PT ;  /* 0x00f000f00b117812 */ /* 0x040fe400078ec0ff */
[----:B------:R-:W-:Y:S02]  /*4250*/  LOP3.LUT R12, R10, 0xf000f, RZ, 0xc0, !PT ;  /* 0x000f000f0a0c7812 */ /* 0x000fe400078ec0ff */
[----:B-----5:R-:W-:Y:S02]  /*4260*/  SHF.R.U32.HI R18, RZ, 0x8, R11 ;  /* 0x00000008ff127819 */ /* 0x020fe4000001160b */
        /* <DEDUP_REMOVED lines=11> */
[C---:B------:R-:W-:Y:S02]  /*4320*/  LOP3.LUT R13, R18.reuse, 0xf000f, RZ, 0xc0, !PT ;  /* 0x000f000f120d7812 */ /* 0x040fe400078ec0ff */
        /* <DEDUP_REMOVED lines=22> */
[----:B------:R-:W-:Y:S01]  /*4490*/  LOP3.LUT R28, R17, 0x64006400, RZ, 0xfc, !PT ;  /* 0x64006400111c7812 */ /* 0x000fe200078efcff */
[----:B------:R-:W-:-:S02]  /*44a0*/  HADD2 R14, R16, -1032, -1032 ;  /* 0xe408e408100e7430 */ /* 0x000fc40000000000 */
[----:B------:R-:W-:Y:S02]  /*44b0*/  HADD2 R12, R12, -1032, -1032 ;  /* 0xe408e4080c0c7430 */ /* 0x000fe40000000000 */
[----:B------:R-:W-:Y:S02]  /*44c0*/  HADD2 R16, R3, -1032, -1032 ;  /* 0xe408e40803107430 */ /* 0x000fe40000000000 */
[----:B------:R-:W-:Y:S02]  /*44d0*/  HFMA2 R17, R4, R5.H0_H0, -72, -72 ;  /* 0xd480d48004117431 */ /* 0x000fe40000040005 */
[----:B------:R-:W-:Y:S02]  /*44e0*/  HADD2 R18, R18, -1032, -1032 ;  /* 0xe408e40812127430 */ /* 0x000fe40000000000 */
[----:B------:R-:W-:Y:S02]  /*44f0*/  HADD2 R21, R21, -1032, -1032 ;  /* 0xe408e40815157430 */ /* 0x000fe40000000000 */
[----:B------:R-:W-:-:S02]  /*4500*/  HADD2 R23, R23, -1032, -1032 ;  /* 0xe408e40817177430 */ /* 0x000fc40000000000 */
[----:B------:R-:W-:Y:S01]  /*4510*/  HFMA2 R24, R28, R5.H0_H0, -72, -72 ;  /* 0xd480d4801c187431 */ /* 0x000fe20000040005 */
[----:B------:R-:W-:Y:S06]  /*4520*/  @!P0 BRA `(.L_x_936) ;  /* 0x0000000400688947 */ /* 0x000fec0003800000 */
[----:B------:R-:W1:Y:S01]  /*4530*/  LDS.64 R26, [UR4+-0x80] ;  /* 0xffff8004ff1a7984 */ /* 0x000e620008000a00 */
[--C-:B------:R-:W-:Y:S02]  /*4540*/  HADD2.F32 R30, -RZ, R9.reuse.H0_H0 ;  /* 0x20000009ff1e7230 */ /* 0x100fe40000004100 */
[--C-:B------:R-:W-:Y:S01]  /*4550*/  HADD2.F32 R0, -RZ, R10.reuse.H0_H0 ;  /* 0x2000000aff007230 */ /* 0x100fe20000004100 */
[----:B------:R-:W2:Y:S01]  /*4560*/  LDS.64 R6, [UR4+-0x78] ;  /* 0xffff8804ff067984 */ /* 0x000ea20008000a00 */
[----:B------:R-:W-:Y:S02]  /*4570*/  HADD2.F32 R29, -RZ, R9.H1_H1 ;  /* 0x30000009ff1d7230 */ /* 0x000fe40000004100 */
[----:B------:R-:W-:Y:S02]  /*4580*/  HADD2.F32 R25, -RZ, R10.H1_H1 ;  /* 0x3000000aff197230 */ /* 0x000fe40000004100 */
[----:B------:R-:W-:Y:S02]  /*4590*/  HADD2.F32 R2, -RZ, R12.H0_H0 ;  /* 0x2000000cff027230 */ /* 0x000fe40000004100 */
[----:B------:R-:W-:-:S02]  /*45a0*/  HADD2.F32 R4, -RZ, R14.H0_H0 ;  /* 0x2000000eff047230 */ /* 0x000fc40000004100 */
[--C-:B-1----:R-:W-:Y:S02]  /*45b0*/  HADD2.F32 R3, -RZ, R26.reuse.H0_H0 ;  /* 0x2000001aff037230 */ /* 0x102fe40000004100 */
[----:B------:R-:W-:Y:S02]  /*45c0*/  HADD2.F32 R26, -RZ, R26.H1_H1 ;  /* 0x3000001aff1a7230 */ /* 0x000fe40000004100 */
[----:B------:R-:W-:Y:S02]  /*45d0*/  HADD2.F32 R28, -RZ, R27.H0_H0 ;  /* 0x2000001bff1c7230 */ /* 0x000fe40000004100 */
[C---:B------:R-:W-:Y:S01]  /*45e0*/  FFMA.FTZ R31, R3.reuse, R30, RZ ;  /* 0x0000001e031f7223 */ /* 0x040fe200000100ff */
[----:B------:R-:W-:Y:S01]  /*45f0*/  FFMA.FTZ R0, R0, R3, RZ ;  /* 0x0000000300007223 */ /* 0x000fe200000100ff */
[C---:B------:R-:W-:Y:S01]  /*4600*/  FFMA.FTZ R33, R3.reuse, R2, RZ ;  /* 0x0000000203217223 */ /* 0x040fe200000100ff */
[----:B------:R-:W-:Y:S01]  /*4610*/  FFMA.FTZ R4, R3, R4, RZ ;  /* 0x0000000403047223 */ /* 0x000fe200000100ff */
[----:B------:R-:W-:Y:S01]  /*4620*/  FFMA.FTZ R29, R26, R29, R31 ;  /* 0x0000001d1a1d7223 */ /* 0x000fe2000001001f */
[----:B------:R-:W-:Y:S01]  /*4630*/  FFMA.FTZ R0, R25, R26, R0 ;  /* 0x0000001a19007223 */ /* 0x000fe20000010000 */
[----:B------:R-:W-:-:S02]  /*4640*/  HADD2.F32 R31, -RZ, R14.H1_H1 ;  /* 0x3000000eff1f7230 */ /* 0x000fc40000004100 */
[----:B------:R-:W-:Y:S02]  /*4650*/  HADD2.F32 R25, -RZ, R12.H1_H1 ;  /* 0x3000000cff197230 */ /* 0x000fe40000004100 */
[----:B------:R-:W-:Y:S02]  /*4660*/  HADD2.F32 R2, -RZ, R11.H0_H0 ;  /* 0x2000000bff027230 */ /* 0x000fe40000004100 */
[C---:B------:R-:W-:Y:S01]  /*4670*/  FFMA.FTZ R31, R26.reuse, R31, R4 ;  /* 0x0000001f1a1f7223 */ /* 0x040fe20000010004 */
[----:B------:R-:W-:Y:S02]  /*4680*/  HADD2.F32 R3, -RZ, R8.H0_H0 ;  /* 0x20000008ff037230 */ /* 0x000fe40000004100 */
[----:B------:R-:W-:Y:S01]  /*4690*/  FFMA.FTZ R25, R26, R25, R33 ;  /* 0x000000191a197223 */ /* 0x000fe20000010021 */
[----:B------:R-:W-:Y:S02]  /*46a0*/  HADD2.F32 R30, -RZ, R13.H0_H0 ;  /* 0x2000000dff1e7230 */ /* 0x000fe40000004100 */
[----:B------:R-:W-:Y:S01]  /*46b0*/  FFMA.FTZ R4, R28, R2, R29 ;  /* 0x000000021c047223 */ /* 0x000fe2000001001d */
[----:B------:R-:W-:-:S02]  /*46c0*/  HADD2.F32 R29, -RZ, R15.H0_H0 ;  /* 0x2000000fff1d7230 */ /* 0x000fc40000004100 */
[----:B------:R-:W-:Y:S01]  /*46d0*/  FFMA.FTZ R3, R3, R28, R0 ;  /* 0x0000001c03037223 */ /* 0x000fe20000010000 */
[----:B------:R-:W-:Y:S02]  /*46e0*/  HADD2.F32 R27, -RZ, R27.H1_H1 ;  /* 0x3000001bff1b7230 */ /* 0x000fe40000004100 */
[C---:B------:R-:W-:Y:S01]  /*46f0*/  FFMA.FTZ R25, R28.reuse, R30, R25 ;  /* 0x0000001e1c197223 */ /* 0x040fe20000010019 */
[----:B------:R-:W-:Y:S02]  /*4700*/  HADD2.F32 R0, -RZ, R8.H1_H1 ;  /* 0x30000008ff007230 */ /* 0x000fe40000004100 */
[----:B------:R-:W-:Y:S01]  /*4710*/  FFMA.FTZ R33, R28, R29, R31 ;  /* 0x0000001d1c217223 */ /* 0x000fe2000001001f */
[----:B------:R-:W-:Y:S02]  /*4720*/  HADD2.F32 R2, -RZ, R11.H1_H1 ;  /* 0x3000000bff027230 */ /* 0x000fe40000004100 */
[----:B------:R-:W-:Y:S02]  /*4730*/  HADD2.F32 R30, -RZ, R15.H1_H1 ;  /* 0x3000000fff1e7230 */ /* 0x000fe40000004100 */
[----:B------:R-:W-:Y:S01]  /*4740*/  FFMA.FTZ R0, R0, R27, R3 ;  /* 0x0000001b00007223 */ /* 0x000fe20000010003 */
[----:B------:R-:W-:-:S02]  /*4750*/  HADD2.F32 R26, -RZ, R13.H1_H1 ;  /* 0x3000000dff1a7230 */ /* 0x000fc40000004100 */
[C---:B------:R-:W-:Y:S01]  /*4760*/  FFMA.FTZ R29, R27.reuse, R2, R4 ;  /* 0x000000021b1d7223 */ /* 0x040fe20000010004 */
[----:B--2---:R-:W-:Y:S02]  /*4770*/  HADD2.F32 R4, -RZ, R6.H0_H0 ;  /* 0x20000006ff047230 */ /* 0x004fe40000004100 */
[C---:B------:R-:W-:Y:S01]  /*4780*/  FFMA.FTZ R33, R27.reuse, R30, R33 ;  /* 0x0000001e1b217223 */ /* 0x040fe20000010021 */
[----:B------:R-:W-:Y:S02]  /*4790*/  HADD2.F32 R3, -RZ, R16.H0_H0 ;  /* 0x20000010ff037230 */ /* 0x000fe40000004100 */
[----:B------:R-:W-:Y:S01]  /*47a0*/  FFMA.FTZ R31, R27, R26, R25 ;  /* 0x0000001a1b1f7223 */ /* 0x000fe20000010019 */
[----:B------:R-:W-:Y:S02]  /*47b0*/  HADD2.F32 R28, -RZ, R21.H0_H0 ;  /* 0x20000015ff1c7230 */ /* 0x000fe40000004100 */
[----:B------:R-:W-:Y:S02]  /*47c0*/  HADD2.F32 R30, -RZ, R23.H0_H0 ;  /* 0x20000017ff1e7230 */ /* 0x000fe40000004100 */
[----:B------:R-:W-:Y:S01]  /*47d0*/  FFMA.FTZ R3, R3, R4, R0 ;  /* 0x0000000403037223 */ /* 0x000fe20000010000 */
[----:B------:R-:W-:-:S02]  /*47e0*/  HADD2.F32 R26, -RZ, R18.H0_H0 ;  /* 0x20000012ff1a7230 */ /* 0x000fc40000004100 */
[C---:B------:R-:W-:Y:S01]  /*47f0*/  FFMA.FTZ R31, R4.reuse, R28, R31 ;  /* 0x0000001c041f7223 */ /* 0x040fe2000001001f */
        /* <DEDUP_REMOVED lines=9> */
[----:B------:R-:W-:Y:S02]  /*4890*/  HADD2.F32 R6, -RZ, R7.H0_H0 ;  /* 0x20000007ff067230 */ /* 0x000fe40000004100 */
[C---:B------:R-:W-:Y:S01]  /*48a0*/  FFMA.FTZ R31, R25.reuse, R28, R31 ;  /* 0x0000001c191f7223 */ /* 0x040fe2000001001f */
[----:B------:R-:W-:Y:S02]  /*48b0*/  HADD2.F32 R3, -RZ, R17.H0_H0 ;  /* 0x20000011ff037230 */ /* 0x000fe40000004100 */
[----:B------:R-:W-:Y:S01]  /*48c0*/  FFMA.FTZ R33, R25, R30, R33 ;  /* 0x0000001e19217223 */ /* 0x000fe20000010021 */
[----:B------:R-:W-:Y:S02]  /*48d0*/  HADD2.F32 R4, -RZ, R19.H0_H0 ;  /* 0x20000013ff047230 */ /* 0x000fe40000004100 */
[----:B------:R-:W-:Y:S02]  /*48e0*/  HADD2.F32 R25, -RZ, R22.H0_H0 ;  /* 0x20000016ff197230 */ /* 0x000fe40000004100 */
[----:B------:R-:W-:Y:S01]  /*48f0*/  FFMA.FTZ R3, R3, R6, R2 ;  /* 0x0000000603037223 */ /* 0x000fe20000010002 */
[----:B------:R-:W-:-:S02]  /*4900*/  HADD2.F32 R7, -RZ, R7.H1_H1 ;  /* 0x30000007ff077230 */ /* 0x000fc40000004100 */
[C---:B------:R-:W-:Y:S01]  /*4910*/  FFMA.FTZ R4, R6.reuse, R4, R27 ;  /* 0x0000000406047223 */ /* 0x040fe2000001001b */
[----:B------:R-:W-:Y:S02]  /*4920*/  HADD2.F32 R2, -RZ, R19.H1_H1 ;  /* 0x30000013ff027230 */ /* 0x000fe40000004100 */
[----:B------:R-:W-:Y:S01]  /*4930*/  FFMA.FTZ R25, R6, R25, R31 ;  /* 0x0000001906197223 */ /* 0x000fe2000001001f */
[----:B------:R-:W-:Y:S02]  /*4940*/  HADD2.F32 R0, -RZ, R17.H1_H1 ;  /* 0x30000011ff007230 */ /* 0x000fe40000004100 */
[----:B------:R-:W-:Y:S02]  /*4950*/  HADD2.F32 R26, -RZ, R22.H1_H1 ;  /* 0x30000016ff1a7230 */ /* 0x000fe40000004100 */
[----:B------:R-:W-:Y:S01]  /*4960*/  FFMA.FTZ R2, R7, R2, R4 ;  /* 0x0000000207027223 */ /* 0x000fe20000010004 */
[--C-:B------:R-:W-:Y:S02]  /*4970*/  HADD2.F32 R28, -RZ, R24.reuse.H0_H0 ;  /* 0x20000018ff1c7230 */ /* 0x100fe40000004100 */
[----:B------:R-:W-:Y:S01]  /*4980*/  FFMA.FTZ R0, R0, R7, R3 ;  /* 0x0000000700007223 */ /* 0x000fe20000010003 */
[----:B------:R-:W-:-:S02]  /*4990*/  HADD2.F32 R4, -RZ, R24.H1_H1 ;  /* 0x30000018ff047230 */ /* 0x000fc40000004100 */
[C---:B------:R-:W-:Y:S01]  /*49a0*/  FFMA.FTZ R26, R7.reuse, R26, R25 ;  /* 0x0000001a071a7223 */ /* 0x040fe20000010019 */
[----:B------:R-:W-:Y:S02]  /*49b0*/  HADD2.F32 R3, -RZ, R51.H0_H0 ;  /* 0x20000033ff037230 */ /* 0x000fe40000004100 */
[----:B------:R-:W-:Y:S01]  /*49c0*/  FFMA.FTZ R28, R6, R28, R33 ;  /* 0x0000001c061c7223 */ /* 0x000fe20000010021 */
[----:B------:R-:W-:Y:S02]  /*49d0*/  HADD2.F32 R25, -RZ, R50.H0_H0 ;  /* 0x20000032ff197230 */ /* 0x000fe40000004100 */
[----:B------:R-:W-:Y:S02]  /*49e0*/  HADD2.F32 R27, -RZ, R49.H0_H0 ;  /* 0x20000031ff1b7230 */ /* 0x000fe40000004100 */
[----:B------:R-:W-:Y:S01]  /*49f0*/  FFMA.FTZ R4, R7, R4, R28 ;  /* 0x0000000407047223 */ /* 0x000fe2000001001c */
[----:B------:R-:W-:Y:S02]  /*4a00*/  HADD2.F32 R29, -RZ, R48.H0_H0 ;  /* 0x20000030ff1d7230 */ /* 0x000fe40000004100 */
        /* <DEDUP_REMOVED lines=12> */
.L_x_936:
[----:B------:R-:W-:Y:S05]  /*4ad0*/  @!P1 BRA `(.L_x_937) ;  /* 0x00000010005c9947 */ /* 0x000fea0003800000 */
[----:B------:R-:W-:Y:S01]  /*4ae0*/  PRMT R0, R88, 0x9910, RZ ;  /* 0x0000991058007816 */ /* 0x000fe200000000ff */
[----:B------:R-:W-:-:S03]  /*4af0*/  UISETP.NE.AND UP1, UPT, UR5, 0x2, UPT ;  /* 0x000000020500788c */ /* 0x000fc6000bf25270 */
[----:B------:R-:W-:-:S13]  /*4b00*/  ISETP.NE.AND P2, PT, R0, RZ, PT ;  /* 0x000000ff0000720c */ /* 0x000fda0003f45270 */
[----:B------:R-:W-:Y:S05]  /*4b10*/  @!P2 BRA `(.L_x_938) ;  /* 0x000000040068a947 */ /* 0x000fea0003800000 */
[----:B------:R-:W1:Y:S01]  /*4b20*/  LDS.64 R2, [UR4+-0x40] ;  /* 0xffffc004ff027984 */ /* 0x000e620008000a00 */
[----:B------:R-:W-:Y:S02]  /*4b30*/  HADD2.F32 R0, -RZ, R10.H0_H0 ;  /* 0x2000000aff007230 */ /* 0x000fe40000004100 */
[----:B------:R-:W-:Y:S01]  /*4b40*/  HADD2.F32 R4, -RZ, R14.H0_H0 ;  /* 0x2000000eff047230 */ /* 0x000fe20000004100 */
[----:B------:R-:W2:Y:S01]  /*4b50*/  LDS.64 R6, [UR4+-0x38] ;  /* 0xffffc804ff067984 */ /* 0x000ea20008000a00 */
[----:B------:R-:W-:Y:S02]  /*4b60*/  HADD2.F32 R30, -RZ, R10.H1_H1 ;  /* 0x3000000aff1e7230 */ /* 0x000fe40000004100 */
[----:B------:R-:W-:Y:S02]  /*4b70*/  HADD2.F32 R32, -RZ, R9.H1_H1 ;  /* 0x30000009ff207230 */ /* 0x000fe40000004100 */
[----:B------:R-:W-:Y:S02]  /*4b80*/  HADD2.F32 R33, -RZ, R15.H1_H1 ;  /* 0x3000000fff217230 */ /* 0x000fe40000004100 */
[----:B-1----:R-:W-:-:S02]  /*4b90*/  HADD2.F32 R25, -RZ, R2.H0_H0 ;  /* 0x20000002ff197230 */ /* 0x002fc40000004100 */
[----:B------:R-:W-:Y:S02]  /*4ba0*/  HADD2.F32 R26, -RZ, R2.H1_H1 ;  /* 0x30000002ff1a7230 */ /* 0x000fe40000004100 */
[--C-:B------:R-:W-:Y:S02]  /*4bb0*/  HADD2.F32 R28, -RZ, R3.reuse.H0_H0 ;  /* 0x20000003ff1c7230 */ /* 0x100fe40000004100 */
[----:B------:R-:W-:Y:S01]  /*4bc0*/  FFMA.FTZ R27, R0, R25, RZ ;  /* 0x00000019001b7223 */ /* 0x000fe200000100ff */
[----:B------:R-:W-:Y:S02]  /*4bd0*/  HADD2.F32 R29, -RZ, R3.H1_H1 ;  /* 0x30000003ff1d7230 */ /* 0x000fe40000004100 */
[----:B------:R-:W-:Y:S02]  /*4be0*/  HADD2.F32 R2, -RZ, R9.H0_H0 ;  /* 0x20000009ff027230 */ /* 0x000fe40000004100 */
[----:B------:R-:W-:Y:S01]  /*4bf0*/  FFMA.FTZ R27, R30, R26, R27 ;  /* 0x0000001a1e1b7223 */ /* 0x000fe2000001001b */
[----:B------:R-:W-:-:S02]  /*4c00*/  HADD2.F32 R3, -RZ, R12.H0_H0 ;  /* 0x2000000cff037230 */ /* 0x000fc40000004100 */
[----:B------:R-:W-:Y:S02]  /*4c10*/  HADD2.F32 R30, -RZ, R13.H0_H0 ;  /* 0x2000000dff1e7230 */ /* 0x000fe40000004100 */
[-C--:B------:R-:W-:Y:S01]  /*4c20*/  FFMA.FTZ R31, R2, R25.reuse, RZ ;  /* 0x00000019021f7223 */ /* 0x080fe200000100ff */
[----:B------:R-:W-:Y:S02]  /*4c30*/  HADD2.F32 R0, -RZ, R8.H0_H0 ;  /* 0x20000008ff007230 */ /* 0x000fe40000004100 */
[-C--:B------:R-:W-:Y:S01]  /*4c40*/  FFMA.FTZ R3, R3, R25.reuse, RZ ;  /* 0x0000001903037223 */ /* 0x080fe200000100ff */
[----:B------:R-:W-:Y:S01]  /*4c50*/  FFMA.FTZ R25, R4, R25, RZ ;  /* 0x0000001904197223 */ /* 0x000fe200000100ff */
[----:B------:R-:W-:Y:S02]  /*4c60*/  HADD2.F32 R4, -RZ, R12.H1_H1 ;  /* 0x3000000cff047230 */ /* 0x000fe40000004100 */
[----:B------:R-:W-:Y:S01]  /*4c70*/  FFMA.FTZ R31, R32, R26, R31 ;  /* 0x0000001a201f7223 */ /* 0x000fe2000001001f */
[----:B------:R-:W-:-:S02]  /*4c80*/  HADD2.F32 R2, -RZ, R11.H0_H0 ;  /* 0x2000000bff027230 */ /* 0x000fc40000004100 */
[----:B------:R-:W-:Y:S01]  /*4c90*/  FFMA.FTZ R0, R0, R28, R27 ;  /* 0x0000001c00007223 */ /* 0x000fe2000001001b */
[----:B------:R-:W-:Y:S02]  /*4ca0*/  HADD2.F32 R32, -RZ, R14.H1_H1 ;  /* 0x3000000eff207230 */ /* 0x000fe40000004100 */
[----:B------:R-:W-:Y:S01]  /*4cb0*/  FFMA.FTZ R3, R4, R26, R3 ;  /* 0x0000001a04037223 */ /* 0x000fe20000010003 */
[----:B------:R-:W-:Y:S02]  /*4cc0*/  HADD2.F32 R27, -RZ, R11.H1_H1 ;  /* 0x3000000bff1b7230 */ /* 0x000fe40000004100 */
[-C--:B------:R-:W-:Y:S01]  /*4cd0*/  FFMA.FTZ R2, R2, R28.reuse, R31 ;  /* 0x0000001c02027223 */ /* 0x080fe2000001001f */
[----:B------:R-:W-:Y:S02]  /*4ce0*/  HADD2.F32 R31, -RZ, R13.H1_H1 ;  /* 0x3000000dff1f7230 */ /* 0x000fe40000004100 */
[----:B------:R-:W-:Y:S01]  /*4cf0*/  FFMA.FTZ R4, R30, R28, R3 ;  /* 0x0000001c1e047223 */ /* 0x000fe20000010003 */
[----:B------:R-:W-:-:S02]  /*4d00*/  HADD2.F32 R30, -RZ, R15.H0_H0 ;  /* 0x2000000fff1e7230 */ /* 0x000fc40000004100 */
[----:B------:R-:W-:Y:S01]  /*4d10*/  FFMA.FTZ R25, R32, R26, R25 ;  /* 0x0000001a20197223 */ /* 0x000fe20000010019 */
[----:B------:R-:W-:Y:S02]  /*4d20*/  HADD2.F32 R3, -RZ, R8.H1_H1 ;  /* 0x30000008ff037230 */ /* 0x000fe40000004100 */
[-C--:B------:R-:W-:Y:S01]  /*4d30*/  FFMA.FTZ R26, R27, R29.reuse, R2 ;  /* 0x0000001d1b1a7223 */ /* 0x080fe20000010002 */
[--C-:B--2---:R-:W-:Y:S02]  /*4d40*/  HADD2.F32 R2, -RZ, R7.reuse.H0_H0 ;  /* 0x20000007ff027230 */ /* 0x104fe40000004100 */
[----:B------:R-:W-:Y:S01]  /*4d50*/  FFMA.FTZ R30, R30, R28, R25 ;  /* 0x0000001c1e1e7223 */ /* 0x000fe20000010019 */
[-C--:B------:R-:W-:Y:S01]  /*4d60*/  FFMA.FTZ R28, R31, R29.reuse, R4 ;  /* 0x0000001d1f1c7223 */ /* 0x080fe20000010004 */
[-C--:B------:R-:W-:Y:S01]  /*4d70*/  FFMA.FTZ R0, R3, R29.reuse, R0 ;  /* 0x0000001d03007223 */ /* 0x080fe20000010000 */
[----:B------:R-:W-:Y:S02]  /*4d80*/  HADD2.F32 R4, -RZ, R7.H1_H1 ;  /* 0x30000007ff047230 */ /* 0x000fe40000004100 */
[----:B------:R-:W-:Y:S01]  /*4d90*/  FFMA.FTZ R30, R33, R29, R30 ;  /* 0x0000001d211e7223 */ /* 0x000fe2000001001e */
[----:B------:R-:W-:-:S02]  /*4da0*/  HADD2.F32 R3, -RZ, R6.H0_H0 ;  /* 0x20000006ff037230 */ /* 0x000fc40000004100 */
[----:B------:R-:W-:Y:S02]  /*4db0*/  HADD2.F32 R7, -RZ, R16.H0_H0 ;  /* 0x20000010ff077230 */ /* 0x000fe40000004100 */
[----:B------:R-:W-:Y:S02]  /*4dc0*/  HADD2.F32 R25, -RZ, R18.H0_H0 ;  /* 0x20000012ff197230 */ /* 0x000fe40000004100 */
[----:B------:R-:W-:Y:S02]  /*4dd0*/  HADD2.F32 R27, -RZ, R21.H0_H0 ;  /* 0x20000015ff1b7230 */ /* 0x000fe40000004100 */
[-C--:B------:R-:W-:Y:S01]  /*4de0*/  FFMA.FTZ R7, R7, R3.reuse, R0 ;  /* 0x0000000307077223 */ /* 0x080fe20000010000 */
[----:B------:R-:W-:Y:S02]  /*4df0*/  HADD2.F32 R29, -RZ, R23.H0_H0 ;  /* 0x20000017ff1d7230 */ /* 0x000fe40000004100 */
[----:B------:R-:W-:Y:S01]  /*4e00*/  FFMA.FTZ R25, R25, R3, R26 ;  /* 0x0000000319197223 */ /* 0x000fe2000001001a */
[----:B------:R-:W-:-:S02]  /*4e10*/  HADD2.F32 R6, -RZ, R6.H1_H1 ;  /* 0x30000006ff067230 */ /* 0x000fc40000004100 */
[-C--:B------:R-:W-:Y:S01]  /*4e20*/  FFMA.FTZ R27, R27, R3.reuse, R28 ;  /* 0x000000031b1b7223 */ /* 0x080fe2000001001c */
[----:B------:R-:W-:Y:S02]  /*4e30*/  HADD2.F32 R32, -RZ, R16.H1_H1 ;  /* 0x30000010ff207230 */ /* 0x000fe40000004100 */
[----:B------:R-:W-:Y:S01]  /*4e40*/  FFMA.FTZ R3, R29, R3, R30 ;  /* 0x000000031d037223 */ /* 0x000fe2000001001e */
[----:B------:R-:W-:Y:S02]  /*4e50*/  HADD2.F32 R26, -RZ, R18.H1_H1 ;  /* 0x30000012ff1a7230 */ /* 0x000fe40000004100 */
[----:B------:R-:W-:Y:S02]  /*4e60*/  HADD2.F32 R30, -RZ, R21.H1_H1 ;  /* 0x30000015ff1e7230 */ /* 0x000fe40000004100 */
[-C--:B------:R-:W-:Y:S01]  /*4e70*/  FFMA.FTZ R7, R32, R6.reuse, R7 ;  /* 0x0000000620077223 */ /* 0x080fe20000010007 */
[----:B------:R-:W-:Y:S02]  /*4e80*/  HADD2.F32 R0, -RZ, R17.H0_H0 ;  /* 0x20000011ff007230 */ /* 0x000fe40000004100 */
[----:B------:R-:W-:Y:S01]  /*4e90*/  FFMA.FTZ R25, R26, R6, R25 ;  /* 0x000000061a197223 */ /* 0x000fe20000010019 */
[----:B------:R-:W-:-:S02]  /*4ea0*/  HADD2.F32 R32, -RZ, R23.H1_H1 ;  /* 0x30000017ff207230 */ /* 0x000fc40000004100 */
[----:B------:R-:W-:Y:S01]  /*4eb0*/  FFMA.FTZ R27, R30, R6, R27 ;  /* 0x000000061e1b7223 */ /* 0x000fe2000001001b */
[----:B------:R-:W-:Y:S02]  /*4ec0*/  HADD2.F32 R28, -RZ, R19.H0_H0 ;  /* 0x20000013ff1c7230 */ /* 0x000fe40000004100 */
[----:B------:R-:W-:Y:S01]  /*4ed0*/  FFMA.FTZ R7, R0, R2, R7 ;  /* 0x0000000200077223 */ /* 0x000fe20000010007 */
        /* <DEDUP_REMOVED lines=17> */
[----:B------:R-:W-:Y:S01]  /*4ff0*/  FMUL.FTZ R7, R0, R7 ;  /* 0x0000000700077220 */ /* 0x000fe20000410000 */
[----:B------:R-:W-:Y:S02]  /*5000*/  HADD2.F32 R28, -RZ, R48.H0_H0 ;  /* 0x20000030ff1c7230 */ /* 0x000fe40000004100 */
        /* <DEDUP_REMOVED lines=11> */
.L_x_938:
[----:B------:R-:W-:Y:S05]  /*50c0*/  BRA.U !UP1, `(.L_x_937) ;  /* 0x0000000909e07547 */ /* 0x000fea000b800000 */
[----:B------:R-:W-:-:S04]  /*50d0*/  PRMT R0, R89, 0x9910, RZ ;  /* 0x0000991059007816 */ /* 0x000fc800000000ff */
[----:B------:R-:W-:-:S13]  /*50e0*/  ISETP.NE.AND P2, PT, R0, RZ, PT ;  /* 0x000000ff0000720c */ /* 0x000fda0003f45270 */
[----:B------:R-:W-:Y:S05]  /*50f0*/  @!P2 BRA `(.L_x_939) ;  /* 0x000000040068a947 */ /* 0x000fea0003800000 */
[----:B------:R-:W1:Y:S01]  /*5100*/  LDS.64 R2, [UR4] ;  /* 0x00000004ff027984 */ /* 0x000e620008000a00 */
[----:B------:R-:W-:Y:S02]  /*5110*/  HADD2.F32 R0, -RZ, R10.H0_H0 ;  /* 0x2000000aff007230 */ /* 0x000fe40000004100 */
[----:B------:R-:W-:Y:S01]  /*5120*/  HADD2.F32 R4, -RZ, R14.H0_H0 ;  /* 0x2000000eff047230 */ /* 0x000fe20000004100 */
[----:B------:R-:W2:Y:S01]  /*5130*/  LDS.64 R6, [UR4+0x8] ;  /* 0x00000804ff067984 */ /* 0x000ea20008000a00 */
        /* <DEDUP_REMOVED lines=86> */
.L_x_939:
[----:B------:R-:W-:Y:S05]  /*56a0*/  BRA.U UP0, `(.L_x_937) ;  /* 0x0000000500687547 */ /* 0x000fea000b800000 */
[----:B------:R-:W1:Y:S01]  /*56b0*/  LDS.64 R2, [UR4+0x40] ;  /* 0x00004004ff027984 */ /* 0x000e620008000a00 */
        /* <DEDUP_REMOVED lines=9> */
[----:B------:R-:W-:Y:S02]  /*5750*/  HADD2.F32 R26, -RZ, R2.H1_H1 ;  /* 0x30000002ff1a7230 */ /* 0x000fe40000004100 */
[--C-:B------:R-:W-:Y:S02]  /*5760*/  HADD2.F32 R3, -RZ, R12.reuse.H0_H0 ;  /* 0x2000000cff037230 */ /* 0x100fe40000004100 */
[----:B------:R-:W-:Y:S02]  /*5770*/  HADD2.F32 R2, -RZ, R9.H0_H0 ;  /* 0x20000009ff027230 */ /* 0x000fe40000004100 */
[----:B------:R-:W-:Y:S01]  /*5780*/  FFMA.FTZ R9, R0, R25, RZ ;  /* 0x0000001900097223 */ /* 0x000fe200000100ff */
[----:B------:R-:W-:-:S02]  /*5790*/  HADD2.F32 R12, -RZ, R12.H1_H1 ;  /* 0x3000000cff0c7230 */ /* 0x000fc40000004100 */
[-C--:B------:R-:W-:Y:S01]  /*57a0*/  FFMA.FTZ R3, R3, R25.reuse, RZ ;  /* 0x0000001903037223 */ /* 0x080fe200000100ff */
[----:B------:R-:W-:Y:S02]  /*57b0*/  HADD2.F32 R0, -RZ, R8.H0_H0 ;  /* 0x20000008ff007230 */ /* 0x000fe40000004100 */
[-C--:B------:R-:W-:Y:S01]  /*57c0*/  FFMA.FTZ R29, R2, R25.reuse, RZ ;  /* 0x00000019021d7223 */ /* 0x080fe200000100ff */
[----:B------:R-:W-:Y:S01]  /*57d0*/  FFMA.FTZ R25, R4, R25, RZ ;  /* 0x0000001904197223 */ /* 0x000fe200000100ff */
[----:B------:R-:W-:Y:S02]  /*57e0*/  HADD2.F32 R4, -RZ, R13.H0_H0 ;  /* 0x2000000dff047230 */ /* 0x000fe40000004100 */
[-C--:B------:R-:W-:Y:S01]  /*57f0*/  FFMA.FTZ R3, R12, R26.reuse, R3 ;  /* 0x0000001a0c037223 */ /* 0x080fe20000010003 */
[----:B------:R-:W-:Y:S02]  /*5800*/  HADD2.F32 R2, -RZ, R11.H0_H0 ;  /* 0x2000000bff027230 */ /* 0x000fe40000004100 */
[-C--:B------:R-:W-:Y:S01]  /*5810*/  FFMA.FTZ R29, R30, R26.reuse, R29 ;  /* 0x0000001a1e1d7223 */ /* 0x080fe2000001001d */
[----:B------:R-:W-:Y:S01]  /*5820*/  FFMA.FTZ R9, R10, R26, R9 ;  /* 0x0000001a0a097223 */ /* 0x000fe20000010009 */
[----:B------:R-:W-:-:S02]  /*5830*/  HADD2.F32 R10, -RZ, R15.H0_H0 ;  /* 0x2000000fff0a7230 */ /* 0x000fc40000004100 */
[----:B------:R-:W-:Y:S01]  /*5840*/  FFMA.FTZ R25, R14, R26, R25 ;  /* 0x0000001a0e197223 */ /* 0x000fe20000010019 */
[-C--:B------:R-:W-:Y:S01]  /*5850*/  FFMA.FTZ R4, R4, R28.reuse, R3 ;  /* 0x0000001c04047223 */ /* 0x080fe20000010003 */
[----:B------:R-:W-:Y:S02]  /*5860*/  HADD2.F32 R11, -RZ, R11.H1_H1 ;  /* 0x3000000bff0b7230 */ /* 0x000fe40000004100 */
[-C--:B------:R-:W-:Y:S01]  /*5870*/  FFMA.FTZ R2, R2, R28.reuse, R29 ;  /* 0x0000001c02027223 */ /* 0x080fe2000001001d */
[----:B------:R-:W-:Y:S02]  /*5880*/  HADD2.F32 R13, -RZ, R13.H1_H1 ;  /* 0x3000000dff0d7230 */ /* 0x000fe40000004100 */
[-C--:B------:R-:W-:Y:S01]  /*5890*/  FFMA.FTZ R0, R0, R28.reuse, R9 ;  /* 0x0000001c00007223 */ /* 0x080fe20000010009 */
[----:B------:R-:W-:Y:S02]  /*58a0*/  HADD2.F32 R3, -RZ, R8.H1_H1 ;  /* 0x30000008ff037230 */ /* 0x000fe40000004100 */
[----:B------:R-:W-:Y:S01]  /*58b0*/  FFMA.FTZ R28, R10, R28, R25 ;  /* 0x0000001c0a1c7223 */ /* 0x000fe20000010019 */
[-C--:B------:R-:W-:Y:S01]  /*58c0*/  FFMA.FTZ R8, R11, R27.reuse, R2 ;  /* 0x0000001b0b087223 */ /* 0x080fe20000010002 */
[----:B------:R-:W-:Y:S01]  /*58d0*/  FFMA.FTZ R10, R13, R27, R4 ;  /* 0x0000001b0d0a7223 */ /* 0x000fe20000010004 */
[----:B--2---:R-:W-:-:S02]  /*58e0*/  HADD2.F32 R2, -RZ, R7.H0_H0 ;  /* 0x20000007ff027230 */ /* 0x004fc40000004100 */
[----:B------:R-:W-:Y:S01]  /*58f0*/  FFMA.FTZ R0, R3, R27, R0 ;  /* 0x0000001b03007223 */ /* 0x000fe20000010000 */
[----:B------:R-:W-:Y:S02]  /*5900*/  HADD2.F32 R4, -RZ, R7.H1_H1 ;  /* 0x30000007ff047230 */ /* 0x000fe40000004100 */
[----:B------:R-:W-:Y:S02]  /*5910*/  HADD2.F32 R3, -RZ, R6.H0_H0 ;  /* 0x20000006ff037230 */ /* 0x000fe40000004100 */
[----:B------:R-:W-:Y:S02]  /*5920*/  HADD2.F32 R7, -RZ, R16.H0_H0 ;  /* 0x20000010ff077230 */ /* 0x000fe40000004100 */
[----:B------:R-:W-:Y:S02]  /*5930*/  HADD2.F32 R9, -RZ, R18.H0_H0 ;  /* 0x20000012ff097230 */ /* 0x000fe40000004100 */
[----:B------:R-:W-:Y:S02]  /*5940*/  HADD2.F32 R15, -RZ, R15.H1_H1 ;  /* 0x3000000fff0f7230 */ /* 0x000fe40000004100 */
[----:B------:R-:W-:Y:S01]  /*5950*/  FFMA.FTZ R7, R7, R3, R0 ;  /* 0x0000000307077223 */ /* 0x000fe20000010000 */
[----:B------:R-:W-:-:S02]  /*5960*/  HADD2.F32 R11, -RZ, R21.H0_H0 ;  /* 0x20000015ff0b7230 */ /* 0x000fc40000004100 */
[----:B------:R-:W-:Y:S01]  /*5970*/  FFMA.FTZ R9, R9, R3, R8 ;  /* 0x0000000309097223 */ /* 0x000fe20000010008 */
[----:B------:R-:W-:Y:S02]  /*5980*/  HADD2.F32 R6, -RZ, R6.H1_H1 ;  /* 0x30000006ff067230 */ /* 0x000fe40000004100 */
[----:B------:R-:W-:Y:S01]  /*5990*/  FFMA.FTZ R28, R15, R27, R28 ;  /* 0x0000001b0f1c7223 */ /* 0x000fe2000001001c */
[----:B------:R-:W-:Y:S02]  /*59a0*/  HADD2.F32 R16, -RZ, R16.H1_H1 ;  /* 0x30000010ff107230 */ /* 0x000fe40000004100 */
[----:B------:R-:W-:Y:S01]  /*59b0*/  FFMA.FTZ R11, R11, R3, R10 ;  /* 0x000000030b0b7223 */ /* 0x000fe2000001000a */
[----:B------:R-:W-:Y:S02]  /*59c0*/  HADD2.F32 R18, -RZ, R18.H1_H1 ;  /* 0x30000012ff127230 */ /* 0x000fe40000004100 */
[----:B------:R-:W-:Y:S02]  /*59d0*/  HADD2.F32 R13, -RZ, R23.H0_H0 ;  /* 0x20000017ff0d7230 */ /* 0x000fe40000004100 */
[----:B------:R-:W-:Y:S01]  /*59e0*/  FFMA.FTZ R7, R16, R6, R7 ;  /* 0x0000000610077223 */ /* 0x000fe20000010007 */
[----:B------:R-:W-:-:S02]  /*59f0*/  HADD2.F32 R10, -RZ, R21.H1_H1 ;  /* 0x30000015ff0a7230 */ /* 0x000fc40000004100 */
[-C--:B------:R-:W-:Y:S01]  /*5a00*/  FFMA.FTZ R9, R18, R6.reuse, R9 ;  /* 0x0000000612097223 */ /* 0x080fe20000010009 */
[----:B------:R-:W-:Y:S02]  /*5a10*/  HADD2.F32 R0, -RZ, R17.H0_H0 ;  /* 0x20000011ff007230 */ /* 0x000fe40000004100 */
[----:B------:R-:W-:Y:S01]  /*5a20*/  FFMA.FTZ R3, R13, R3, R28 ;  /* 0x000000030d037223 */ /* 0x000fe2000001001c */
[----:B------:R-:W-:Y:S02]  /*5a30*/  HADD2.F32 R8, -RZ, R19.H0_H0 ;  /* 0x20000013ff087230 */ /* 0x000fe40000004100 */
[----:B------:R-:W-:Y:S01]  /*5a40*/  FFMA.FTZ R11, R10, R6, R11 ;  /* 0x000000060a0b7223 */ /* 0x000fe2000001000b */
[----:B------:R-:W-:Y:S02]  /*5a50*/  HADD2.F32 R12, -RZ, R23.H1_H1 ;  /* 0x30000017ff0c7230 */ /* 0x000fe40000004100 */
[----:B------:R-:W-:Y:S01]  /*5a60*/  FFMA.FTZ R7, R0, R2, R7 ;  /* 0x0000000200077223 */ /* 0x000fe20000010007 */
[----:B------:R-:W-:-:S02]  /*5a70*/  HADD2.F32 R10, -RZ, R24.H0_H0 ;  /* 0x20000018ff0a7230 */ /* 0x000fc40000004100 */
[----:B------:R-:W-:Y:S01]  /*5a80*/  FFMA.FTZ R9, R8, R2, R9 ;  /* 0x0000000208097223 */ /* 0x000fe20000010009 */
[--C-:B------:R-:W-:Y:S02]  /*5a90*/  HADD2.F32 R8, -RZ, R22.reuse.H0_H0 ;  /* 0x20000016ff087230 */ /* 0x100fe40000004100 */
[----:B------:R-:W-:Y:S01]  /*5aa0*/  FFMA.FTZ R3, R12, R6, R3 ;  /* 0x000000060c037223 */ /* 0x000fe20000010003 */
[----:B------:R-:W-:Y:S02]  /*5ab0*/  HADD2.F32 R0, -RZ, R17.H1_H1 ;  /* 0x30000011ff007230 */ /* 0x000fe40000004100 */
[----:B------:R-:W-:Y:S02]  /*5ac0*/  HADD2.F32 R6, -RZ, R19.H1_H1 ;  /* 0x30000013ff067230 */ /* 0x000fe40000004100 */
[-C--:B------:R-:W-:Y:S01]  /*5ad0*/  FFMA.FTZ R11, R8, R2.reuse, R11 ;  /* 0x00000002080b7223 */ /* 0x080fe2000001000b */
[----:B------:R-:W-:Y:S02]  /*5ae0*/  HADD2.F32 R22, -RZ, R22.H1_H1 ;  /* 0x30000016ff167230 */ /* 0x000fe40000004100 */
[----:B------:R-:W-:Y:S01]  /*5af0*/  FFMA.FTZ R3, R10, R2, R3 ;  /* 0x000000020a037223 */ /* 0x000fe20000010003 */
        /* <DEDUP_REMOVED lines=8> */
[----:B------:R-:W-:Y:S01]  /*5b80*/  FMUL.FTZ R7, R0, R7 ;  /* 0x0000000700077220 */ /* 0x000fe20000410000 */
[----:B------:R-:W-:-:S02]  /*5b90*/  HADD2.F32 R8, -RZ, R48.H0_H0 ;  /* 0x20000030ff087230 */ /* 0x000fc40000004100 */
        /* <DEDUP_REMOVED lines=11> */
.L_x_937:
[----:B0-----:R-:W-:-:S05]  /*5c50*/  MOV R3, UR15 ;  /* 0x0000000f00037c02 */ /* 0x001fca0008000f00 */
[----:B------:R-:W-:-:S05]  /*5c60*/  IMAD.WIDE R92, R3, 0x4, R92 ;  /* 0x00000004035c7825 */ /* 0x000fca00078e025c */
[----:B------:R-:W2:Y:S02]  /*5c70*/  LDG.E.128.CONSTANT R8, desc[UR12][R92.64] ;  /* 0x0000000c5c087981 */ /* 0x000ea4000c1e9d00 */
        /* <DEDUP_REMOVED lines=8> */
[----:B------:R-:W-:Y:S02]  /*5d00*/  SHF.R.U32.HI R18, RZ, 0x8, R11 ;  /* 0x00000008ff127819 */ /* 0x000fe4000001160b */
        /* <DEDUP_REMOVED lines=44> */
[----:B------:R-:W0:Y:S01]  /*5fd0*/  LDS.64 R26, [UR4+-0x70] ;  /* 0xffff9004ff1a7984 */ /* 0x000e220008000a00 */
[--C-:B------:R-:W-:Y:S02]  /*5fe0*/  HADD2.F32 R30, -RZ, R9.reuse.H0_H0 ;  /* 0x20000009ff1e7230 */ /* 0x100fe40000004100 */
[----:B------:R-:W-:Y:S01]  /*5ff0*/  HADD2.F32 R0, -RZ, R10.H0_H0 ;  /* 0x2000000aff007230 */ /* 0x000fe20000004100 */
[----:B------:R-:W1:Y:S01]  /*6000*/  LDS.64 R6, [UR4+-0x68] ;  /* 0xffff9804ff067984 */ /* 0x000e620008000a00 */
[----:B------:R-:W-:Y:S02]  /*6010*/  HADD2.F32 R29, -RZ, R9.H1_H1 ;  /* 0x30000009ff1d7230 */ /* 0x000fe40000004100 */
[----:B------:R-:W-:Y:S02]  /*6020*/  HADD2.F32 R2, -RZ, R12.H0_H0 ;  /* 0x2000000cff027230 */ /* 0x000fe40000004100 */
[----:B------:R-:W-:Y:S02]  /*6030*/  HADD2.F32 R4, -RZ, R14.H0_H0 ;  /* 0x2000000eff047230 */ /* 0x000fe40000004100 */
[----:B------:R-:W-:-:S02]  /*6040*/  HADD2.F32 R25, -RZ, R10.H1_H1 ;  /* 0x3000000aff197230 */ /* 0x000fc40000004100 */
[--C-:B0-----:R-:W-:Y:S02]  /*6050*/  HADD2.F32 R3, -RZ, R26.reuse.H0_H0 ;  /* 0x2000001aff037230 */ /* 0x101fe40000004100 */
[----:B------:R-:W-:Y:S02]  /*6060*/  HADD2.F32 R26, -RZ, R26.H1_H1 ;  /* 0x3000001aff1a7230 */ /* 0x000fe40000004100 */
[----:B------:R-:W-:Y:S02]  /*6070*/  HADD2.F32 R28, -RZ, R27.H0_H0 ;  /* 0x2000001bff1c7230 */ /* 0x000fe40000004100 */
[C---:B------:R-:W-:Y:S01]  /*6080*/  FFMA.FTZ R31, R3.reuse, R30, RZ ;  /* 0x0000001e031f7223 */ /* 0x040fe200000100ff */
[----:B------:R-:W-:Y:S01]  /*6090*/  FFMA.FTZ R0, R0, R3, RZ ;  /* 0x0000000300007223 */ /* 0x000fe200000100ff */
[C---:B------:R-:W-:Y:S01]  /*60a0*/  FFMA.FTZ R33, R3.reuse, R2, RZ ;  /* 0x0000000203217223 */ /* 0x040fe200000100ff */
[----:B------:R-:W-:Y:S01]  /*60b0*/  FFMA.FTZ R4, R3, R4, RZ ;  /* 0x0000000403047223 */ /* 0x000fe200000100ff */
[----:B------:R-:W-:Y:S01]  /*60c0*/  FFMA.FTZ R29, R26, R29, R31 ;  /* 0x0000001d1a1d7223 */ /* 0x000fe2000001001f */
[----:B------:R-:W-:-:S02]  /*60d0*/  HADD2.F32 R31, -RZ, R14.H1_H1 ;  /* 0x3000000eff1f7230 */ /* 0x000fc40000004100 */
[----:B------:R-:W-:Y:S01]  /*60e0*/  FFMA.FTZ R0, R25, R26, R0 ;  /* 0x0000001a19007223 */ /* 0x000fe20000010000 */
[----:B------:R-:W-:Y:S02]  /*60f0*/  HADD2.F32 R2, -RZ, R11.H0_H0 ;  /* 0x2000000bff027230 */ /* 0x000fe40000004100 */
[----:B------:R-:W-:Y:S02]  /*6100*/  HADD2.F32 R3, -RZ, R8.H0_H0 ;  /* 0x20000008ff037230 */ /* 0x000fe40000004100 */
[----:B------:R-:W-:Y:S01]  /*6110*/  FFMA.FTZ R31, R26, R31, R4 ;  /* 0x0000001f1a1f7223 */ /* 0x000fe20000010004 */
[----:B------:R-:W-:Y:S02]  /*6120*/  HADD2.F32 R25, -RZ, R12.H1_H1 ;  /* 0x3000000cff197230 */ /* 0x000fe40000004100 */
[----:B------:R-:W-:Y:S01]  /*6130*/  FFMA.FTZ R4, R28, R2, R29 ;  /* 0x000000021c047223 */ /* 0x000fe2000001001d */
[----:B------:R-:W-:Y:S02]  /*6140*/  HADD2.F32 R29, -RZ, R15.H0_H0 ;  /* 0x2000000fff1d7230 */ /* 0x000fe40000004100 */
[----:B------:R-:W-:Y:S01]  /*6150*/  FFMA.FTZ R3, R3, R28, R0 ;  /* 0x0000001c03037223 */ /* 0x000fe20000010000 */
[----:B------:R-:W-:-:S02]  /*6160*/  HADD2.F32 R27, -RZ, R27.H1_H1 ;  /* 0x3000001bff1b7230 */ /* 0x000fc40000004100 */
[----:B------:R-:W-:Y:S01]  /*6170*/  FFMA.FTZ R25, R26, R25, R33 ;  /* 0x000000191a197223 */ /* 0x000fe20000010021 */
[----:B------:R-:W-:Y:S02]  /*6180*/  HADD2.F32 R30, -RZ, R13.H0_H0 ;  /* 0x2000000dff1e7230 */ /* 0x000fe40000004100 */
[C---:B------:R-:W-:Y:S01]  /*6190*/  FFMA.FTZ R33, R28.reuse, R29, R31 ;  /* 0x0000001d1c217223 */ /* 0x040fe2000001001f */
[----:B------:R-:W-:Y:S02]  /*61a0*/  HADD2.F32 R0, -RZ, R8.H1_H1 ;  /* 0x30000008ff007230 */ /* 0x000fe40000004100 */
[----:B------:R-:W-:Y:S02]  /*61b0*/  HADD2.F32 R2, -RZ, R11.H1_H1 ;  /* 0x3000000bff027230 */ /* 0x000fe40000004100 */
[----:B------:R-:W-:Y:S01]  /*61c0*/  FFMA.FTZ R25, R28, R30, R25 ;  /* 0x0000001e1c197223 */ /* 0x000fe20000010019 */
[----:B------:R-:W-:Y:S02]  /*61d0*/  HADD2.F32 R26, -RZ, R13.H1_H1 ;  /* 0x3000000dff1a7230 */ /* 0x000fe40000004100 */
[----:B------:R-:W-:Y:S01]  /*61e0*/  FFMA.FTZ R0, R0, R27, R3 ;  /* 0x0000001b00007223 */ /* 0x000fe20000010003 */
[----:B------:R-:W-:-:S02]  /*61f0*/  HADD2.F32 R30, -RZ, R15.H1_H1 ;  /* 0x3000000fff1e7230 */ /* 0x000fc40000004100 */
[C---:B------:R-:W-:Y:S01]  /*6200*/  FFMA.FTZ R29, R27.reuse, R2, R4 ;  /* 0x000000021b1d7223 */ /* 0x040fe20000010004 */
[----:B-1----:R-:W-:Y:S02]  /*6210*/  HADD2.F32 R4, -RZ, R6.H0_H0 ;  /* 0x20000006ff047230 */ /* 0x002fe40000004100 */
[C---:B------:R-:W-:Y:S01]  /*6220*/  FFMA.FTZ R31, R27.reuse, R26, R25 ;  /* 0x0000001a1b1f7223 */ /* 0x040fe20000010019 */
[----:B------:R-:W-:Y:S02]  /*6230*/  HADD2.F32 R3, -RZ, R16.H0_H0 ;  /* 0x20000010ff037230 */ /* 0x000fe40000004100 */
[----:B------:R-:W-:Y:S01]  /*6240*/  FFMA.FTZ R33, R27, R30, R33 ;  /* 0x0000001e1b217223 */ /* 0x000fe20000010021 */
[----:B------:R-:W-:Y:S02]  /*6250*/  HADD2.F32 R25, -RZ, R6.H1_H1 ;  /* 0x30000006ff197230 */ /* 0x000fe40000004100 */
[----:B------:R-:W-:Y:S02]  /*6260*/  HADD2.F32 R26, -RZ, R18.H0_H0 ;  /* 0x20000012ff1a7230 */ /* 0x000fe40000004100 */
[----:B------:R-:W-:Y:S01]  /*6270*/  FFMA.FTZ R3, R3, R4, R0 ;  /* 0x0000000403037223 */ /* 0x000fe20000010000 */
[----:B------:R-:W-:-:S02]  /*6280*/  HADD2.F32 R2, -RZ, R16.H1_H1 ;  /* 0x30000010ff027230 */ /* 0x000fc40000004100 */
[----:B------:R-:W-:Y:S02]  /*6290*/  HADD2.F32 R28, -RZ, R21.H0_H0 ;  /* 0x20000015ff1c7230 */ /* 0x000fe40000004100 */
[----:B------:R-:W-:Y:S01]  /*62a0*/  FFMA.FTZ R26, R4, R26, R29 ;  /* 0x0000001a041a7223 */ /* 0x000fe2000001001d */
[----:B------:R-:W-:Y:S02]  /*62b0*/  HADD2.F32 R30, -RZ, R23.H0_H0 ;  /* 0x20000017ff1e7230 */ /* 0x000fe40000004100 */
[----:B------:R-:W-:Y:S01]  /*62c0*/  FFMA.FTZ R2, R2, R25, R3 ;  /* 0x0000001902027223 */ /* 0x000fe20000010003 */
[----:B------:R-:W-:Y:S02]  /*62d0*/  HADD2.F32 R0, -RZ, R18.H1_H1 ;  /* 0x30000012ff007230 */ /* 0x000fe40000004100 */
[C---:B------:R-:W-:Y:S01]  /*62e0*/  FFMA.FTZ R31, R4.reuse, R28, R31 ;  /* 0x0000001c041f7223 */ /* 0x040fe2000001001f */
[----:B------:R-:W-:Y:S02]  /*62f0*/  HADD2.F32 R6, -RZ, R7.H0_H0 ;  /* 0x20000007ff067230 */ /* 0x000fe40000004100 */
[----:B------:R-:W-:Y:S01]  /*6300*/  FFMA.FTZ R33, R4, R30, R33 ;  /* 0x0000001e04217223 */ /* 0x000fe20000010021 */
[----:B------:R-:W-:-:S02]  /*6310*/  HADD2.F32 R3, -RZ, R17.H0_H0 ;  /* 0x20000011ff037230 */ /* 0x000fc40000004100 */
[----:B------:R-:W-:Y:S01]  /*6320*/  FFMA.FTZ R27, R25, R0, R26 ;  /* 0x00000000191b7223 */ /* 0x000fe2000001001a */
[----:B------:R-:W-:Y:S02]  /*6330*/  HADD2.F32 R28, -RZ, R21.H1_H1 ;  /* 0x30000015ff1c7230 */ /* 0x000fe40000004100 */
[----:B------:R-:W-:Y:S02]  /*6340*/  HADD2.F32 R30, -RZ, R23.H1_H1 ;  /* 0x30000017ff1e7230 */ /* 0x000fe40000004100 */
[----:B------:R-:W-:Y:S01]  /*6350*/  FFMA.FTZ R3, R3, R6, R2 ;  /* 0x0000000603037223 */ /* 0x000fe20000010002 */
[----:B------:R-:W-:Y:S02]  /*6360*/  HADD2.F32 R4, -RZ, R19.H0_H0 ;  /* 0x20000013ff047230 */ /* 0x000fe40000004100 */
[C---:B------:R-:W-:Y:S01]  /*6370*/  FFMA.FTZ R31, R25.reuse, R28, R31 ;  /* 0x0000001c191f7223 */ /* 0x040fe2000001001f */
[----:B------:R-:W-:Y:S02]  /*6380*/  HADD2.F32 R7, -RZ, R7.H1_H1 ;  /* 0x30000007ff077230 */ /* 0x000fe40000004100 */
[----:B------:R-:W-:Y:S01]  /*6390*/  FFMA.FTZ R33, R25, R30, R33 ;  /* 0x0000001e19217223 */ /* 0x000fe20000010021 */
[----:B------:R-:W-:-:S02]  /*63a0*/  HADD2.F32 R2, -RZ, R19.H1_H1 ;  /* 0x30000013ff027230 */ /* 0x000fc40000004100 */
[----:B------:R-:W-:Y:S01]  /*63b0*/  FFMA.FTZ R4, R6, R4, R27 ;  /* 0x0000000406047223 */ /* 0x000fe2000001001b */
[----:B------:R-:W-:Y:S02]  /*63c0*/  HADD2.F32 R0, -RZ, R17.H1_H1 ;  /* 0x30000011ff007230 */ /* 0x000fe40000004100 */
[----:B------:R-:W-:Y:S02]  /*63d0*/  HADD2.F32 R25, -RZ, R22.H0_H0 ;  /* 0x20000016ff197230 */ /* 0x000fe40000004100 */
[----:B------:R-:W-:Y:S01]  /*63e0*/  FFMA.FTZ R2, R7, R2, R4 ;  /* 0x0000000207027223 */ /* 0x000fe20000010004 */
[----:B------:R-:W-:Y:S02]  /*63f0*/  HADD2.F32 R28, -RZ, R24.H0_H0 ;  /* 0x20000018ff1c7230 */ /* 0x000fe40000004100 */
[----:B------:R-:W-:Y:S01]  /*6400*/  FFMA.FTZ R0, R0, R7, R3 ;  /* 0x0000000700007223 */ /* 0x000fe20000010003 */
[----:B------:R-:W-:Y:S02]  /*6410*/  HADD2.F32 R26, -RZ, R22.H1_H1 ;  /* 0x30000016ff1a7230 */ /* 0x000fe40000004100 */
[----:B------:R-:W-:Y:S01]  /*6420*/  FFMA.FTZ R25, R6, R25, R31 ;  /* 0x0000001906197223 */ /* 0x000fe2000001001f */
[----:B------:R-:W-:-:S02]  /*6430*/  HADD2.F32 R4, -RZ, R24.H1_H1 ;  /* 0x30000018ff047230 */ /* 0x000fc40000004100 */
[----:B------:R-:W-:Y:S01]  /*6440*/  FFMA.FTZ R28, R6, R28, R33 ;  /* 0x0000001c061c7223 */ /* 0x000fe20000010021 */
[----:B------:R-:W-:Y:S02]  /*6450*/  HADD2.F32 R3, -RZ, R51.H0_H0 ;  /* 0x20000033ff037230 */ /* 0x000fe40000004100 */
[C---:B------:R-:W-:Y:S01]  /*6460*/  FFMA.FTZ R25, R7.reuse, R26, R25 ;  /* 0x0000001a07197223 */ /* 0x040fe20000010019 */
        /* <DEDUP_REMOVED lines=16> */
.L_x_940:
[----:B------:R-:W-:Y:S05]  /*6570*/  @!P1 BRA `(.L_x_941) ;  /* 0x00000010005c9947 */ /* 0x000fea0003800000 */
[----:B------:R-:W-:Y:S01]  /*6580*/  PRMT R0, R88, 0x9910, RZ ;  /* 0x0000991058007816 */ /* 0x000fe200000000ff */
[----:B------:R-:W-:-:S03]  /*6590*/  UISETP.NE.AND UP1, UPT, UR5, 0x2, UPT ;  /* 0x000000020500788c */ /* 0x000fc6000bf25270 */
        /* <DEDUP_REMOVED lines=9> */
[----:B0-----:R-:W-:-:S02]  /*6630*/  HADD2.F32 R25, -RZ, R2.H0_H0 ;  /* 0x20000002ff197230 */ /* 0x001fc40000004100 */
        /* <DEDUP_REMOVED lines=26> */
[--C-:B-1----:R-:W-:Y:S02]  /*67e0*/  HADD2.F32 R2, -RZ, R7.reuse.H0_H0 ;  /* 0x20000007ff027230 */ /* 0x102fe40000004100 */
        /* <DEDUP_REMOVED lines=55> */
.L_x_942:
[----:B------:R-:W-:Y:S05]  /*6b60*/  BRA.U !UP1, `(.L_x_941) ;  /* 0x0000000909e07547 */ /* 0x000fea000b800000 */
        /* <DEDUP_REMOVED lines=93> */
.L_x_943:
[----:B------:R-:W-:Y:S05]  /*7140*/  BRA.U UP0, `(.L_x_941) ;  /* 0x0000000500687547 */ /* 0x000fea000b800000 */
        /* <DEDUP_REMOVED lines=35> */
[----:B-1----:R-:W-:-:S02]  /*7380*/  HADD2.F32 R2, -RZ, R7.H0_H0 ;  /* 0x20000007ff027230 */ /* 0x002fc40000004100 */
        /* <DEDUP_REMOVED lines=54> */
.L_x_941:
[----:B------:R-:W-:-:S05]  /*76f0*/  MOV R3, UR15 ;  /* 0x0000000f00037c02 */ /* 0x000fca0008000f00 */
        /* <DEDUP_REMOVED lines=145> */
.L_x_944:
        /* <DEDUP_REMOVED lines=95> */
.L_x_946:
        /* <DEDUP_REMOVED lines=94> */
.L_x_947:
        /* <DEDUP_REMOVED lines=91> */
.L_x_945:
[----:B------:R-:W-:-:S05]  /*9190*/  MOV R3, UR15 ;  /* 0x0000000f00037c02 */ /* 0x000fca0008000f00 */
[----:B------:R-:W-:-:S05]  /*91a0*/  IMAD.WIDE R92, R3, 0x4, R92 ;  /* 0x00000004035c7825 */ /* 0x000fca00078e025c */
[----:B------:R-:W2:Y:S02]  /*91b0*/  LDG.E.128.CONSTANT R8, desc[UR12][R92.64] ;  /* 0x0000000c5c087981 */ /* 0x000ea4000c1e9d00 */
[C---:B--2---:R-:W-:Y:S02]  /*91c0*/  LOP3.LUT R4, R9.reuse, 0xf000f, RZ, 0xc0, !PT ;  /* 0x000f000f09047812 */ /* 0x044fe400078ec0ff */
[----:B------:R-:W-:Y:S02]  /*91d0*/  LOP3.LUT R3, R9, 0xf000f0, RZ, 0xc0, !PT ;  /* 0x00f000f009037812 */ /* 0x000fe400078ec0ff */
[----:B------:R-:W-:Y:S02]  /*91e0*/  LOP3.LUT R6, R10, 0xf000f0, RZ, 0xc0, !PT ;  /* 0x00f000f00a067812 */ /* 0x000fe400078ec0ff */
[----:B------:R-:W-:Y:S02]  /*91f0*/  SHF.R.U32.HI R9, RZ, 0x8, R9 ;  /* 0x00000008ff097819 */ /* 0x000fe40000011609 */
[----:B------:R-:W-:-:S02]  /*9200*/  LOP3.LUT R7, R11, 0xf000f0, RZ, 0xc0, !PT ;  /* 0x00f000f00b077812 */ /* 0x000fc400078ec0ff */
[----:B------:R-:W-:Y:S02]  /*9210*/  SHF.R.U32.HI R17, RZ, 0x8, R10 ;  /* 0x00000008ff117819 */ /* 0x000fe4000001160a */
[----:B------:R-:W-:Y:S02]  /*9220*/  LOP3.LUT R16, R6, 0x64006400, RZ, 0xfc, !PT ;  /* 0x6400640006107812 */ /* 0x000fe400078efcff */
[----:B------:R-:W-:Y:S02]  /*9230*/  LOP3.LUT R22, R7, 0x64006400, RZ, 0xfc, !PT ;  /* 0x6400640007167812 */ /* 0x000fe400078efcff */
[----:B------:R-:W-:Y:S02]  /*9240*/  LOP3.LUT R6, R9, 0xf000f0, RZ, 0xc0, !PT ;  /* 0x00f000f009067812 */ /* 0x000fe400078ec0ff */
[C---:B------:R-:W-:Y:S02]  /*9250*/  LOP3.LUT R0, R8.reuse, 0xf000f, RZ, 0xc0, !PT ;  /* 0x000f000f08007812 */ /* 0x040fe400078ec0ff */
[----:B------:R-:W-:-:S02]  /*9260*/  LOP3.LUT R2, R8, 0xf000f0, RZ, 0xc0, !PT ;  /* 0x00f000f008027812 */ /* 0x000fc400078ec0ff */
[----:B------:R-:W-:Y:S02]  /*9270*/  SHF.R.U32.HI R21, RZ, 0x8, R11 ;  /* 0x00000008ff157819 */ /* 0x000fe4000001160b */
[----:B------:R-:W-:Y:S02]  /*9280*/  LOP3.LUT R7, R17, 0xf000f0, RZ, 0xc0, !PT ;  /* 0x00f000f011077812 */ /* 0x000fe400078ec0ff */
[----:B------:R-:W-:Y:S02]  /*9290*/  SHF.R.U32.HI R8, RZ, 0x8, R8 ;  /* 0x00000008ff087819 */ /* 0x000fe40000011608 */
[----:B------:R-:W-:Y:S02]  /*92a0*/  LOP3.LUT R15, R10, 0xf000f, RZ, 0xc0, !PT ;  /* 0x000f000f0a0f7812 */ /* 0x000fe400078ec0ff */
[----:B------:R-:W-:Y:S02]  /*92b0*/  LOP3.LUT R19, R11, 0xf000f, RZ, 0xc0, !PT ;  /* 0x000f000f0b137812 */ /* 0x000fe400078ec0ff */
[----:B------:R-:W-:-:S02]  /*92c0*/  LOP3.LUT R10, R3, 0x64006400, RZ, 0xfc, !PT ;  /* 0x64006400030a7812 */ /* 0x000fc400078efcff */
[----:B------:R-:W-:Y:S02]  /*92d0*/  LOP3.LUT R14, R6, 0x64006400, RZ, 0xfc, !PT ;  /* 0x64006400060e7812 */ /* 0x000fe400078efcff */
[----:B------:R-:W-:Y:S02]  /*92e0*/  LOP3.LUT R11, R21, 0xf000f0, RZ, 0xc0, !PT ;  /* 0x00f000f0150b7812 */ /* 0x000fe400078ec0ff */
[----:B------:R-:W-:Y:S01]  /*92f0*/  LOP3.LUT R18, R7, 0x64006400, RZ, 0xfc, !PT ;  /* 0x6400640007127812 */ /* 0x000fe200078efcff */
        /* <DEDUP_REMOVED lines=35> */
[--C-:B------:R-:W-:Y:S01]  /*9530*/  HADD2.F32 R28, -RZ, R15.reuse.H0_H0 ;  /* 0x2000000fff1c7230 */ /* 0x100fe20000004100 */
[----:B------:R-:W1:Y:S01]  /*9540*/  LDS.64 R8, [UR4+-0x48] ;  /* 0xffffb804ff087984 */ /* 0x000e620008000a00 */
[----:B------:R-:W-:Y:S02]  /*9550*/  HADD2.F32 R4, -RZ, R18.H0_H0 ;  /* 0x20000012ff047230 */ /* 0x000fe40000004100 */
[----:B------:R-:W-:Y:S02]  /*9560*/  HADD2.F32 R2, -RZ, R16.H0_H0 ;  /* 0x20000010ff027230 */ /* 0x000fe40000004100 */
[----:B------:R-:W-:Y:S02]  /*9570*/  HADD2.F32 R30, -RZ, R15.H1_H1 ;  /* 0x3000000fff1e7230 */ /* 0x000fe40000004100 */
[----:B0-----:R-:W-:-:S02]  /*9580*/  HADD2.F32 R3, -RZ, R24.H0_H0 ;  /* 0x20000018ff037230 */ /* 0x001fc40000004100 */
[----:B------:R-:W-:Y:S02]  /*9590*/  HADD2.F32 R27, -RZ, R24.H1_H1 ;  /* 0x30000018ff1b7230 */ /* 0x000fe40000004100 */
[--C-:B------:R-:W-:Y:S02]  /*95a0*/  HADD2.F32 R26, -RZ, R25.reuse.H0_H0 ;  /* 0x20000019ff1a7230 */ /* 0x100fe40000004100 */
[C---:B------:R-:W-:Y:S01]  /*95b0*/  FFMA.FTZ R28, R3.reuse, R28, RZ ;  /* 0x0000001c031c7223 */ /* 0x040fe200000100ff */
[----:B------:R-:W-:Y:S02]  /*95c0*/  HADD2.F32 R29, -RZ, R25.H1_H1 ;  /* 0x30000019ff1d7230 */ /* 0x000fe40000004100 */
[----:B------:R-:W-:Y:S01]  /*95d0*/  FFMA.FTZ R25, R0, R3, RZ ;  /* 0x0000000300197223 */ /* 0x000fe200000100ff */
[----:B------:R-:W-:Y:S02]  /*95e0*/  HADD2.F32 R24, -RZ, R17.H1_H1 ;  /* 0x30000011ff187230 */ /* 0x000fe40000004100 */
[C---:B------:R-:W-:Y:S01]  /*95f0*/  FFMA.FTZ R33, R3.reuse, R4, RZ ;  /* 0x0000000403217223 */ /* 0x040fe200000100ff */
[----:B------:R-:W-:Y:S01]  /*9600*/  FFMA.FTZ R32, R3, R2, RZ ;  /* 0x0000000203207223 */ /* 0x000fe200000100ff */
[----:B------:R-:W-:-:S02]  /*9610*/  HADD2.F32 R4, -RZ, R18.H1_H1 ;  /* 0x30000012ff047230 */ /* 0x000fc40000004100 */
[----:B------:R-:W-:Y:S01]  /*9620*/  FFMA.FTZ R24, R24, R27, R25 ;  /* 0x0000001b18187223 */ /* 0x000fe20000010019 */
[----:B------:R-:W-:Y:S02]  /*9630*/  HADD2.F32 R2, -RZ, R16.H1_H1 ;  /* 0x30000010ff027230 */ /* 0x000fe40000004100 */
[C---:B------:R-:W-:Y:S01]  /*9640*/  FFMA.FTZ R25, R27.reuse, R30, R28 ;  /* 0x0000001e1b197223 */ /* 0x040fe2000001001c */
[----:B------:R-:W-:Y:S02]  /*9650*/  HADD2.F32 R0, -RZ, R7.H0_H0 ;  /* 0x20000007ff007230 */ /* 0x000fe40000004100 */
[C---:B------:R-:W-:Y:S01]  /*9660*/  FFMA.FTZ R33, R27.reuse, R4, R33 ;  /* 0x000000041b217223 */ /* 0x040fe20000010021 */
[----:B------:R-:W-:Y:S02]  /*9670*/  HADD2.F32 R3, -RZ, R6.H0_H0 ;  /* 0x20000006ff037230 */ /* 0x000fe40000004100 */
[----:B------:R-:W-:Y:S01]  /*9680*/  FFMA.FTZ R31, R27, R2, R32 ;  /* 0x000000021b1f7223 */ /* 0x000fe20000010020 */
[----:B------:R-:W-:-:S02]  /*9690*/  HADD2.F32 R28, -RZ, R10.H0_H0 ;  /* 0x2000000aff1c7230 */ /* 0x000fc40000004100 */
[C---:B------:R-:W-:Y:S01]  /*96a0*/  FFMA.FTZ R4, R26.reuse, R0, R25 ;  /* 0x000000001a047223 */ /* 0x040fe20000010019 */
[----:B------:R-:W-:Y:S02]  /*96b0*/  HADD2.F32 R25, -RZ, R11.H0_H0 ;  /* 0x2000000bff197230 */ /* 0x000fe40000004100 */
[----:B------:R-:W-:Y:S01]  /*96c0*/  FFMA.FTZ R3, R3, R26, R24 ;  /* 0x0000001a03037223 */ /* 0x000fe20000010018 */
[----:B------:R-:W-:Y:S02]  /*96d0*/  HADD2.F32 R0, -RZ, R6.H1_H1 ;  /* 0x30000006ff007230 */ /* 0x000fe40000004100 */
[C---:B------:R-:W-:Y:S01]  /*96e0*/  FFMA.FTZ R31, R26.reuse, R28, R31 ;  /* 0x0000001c1a1f7223 */ /* 0x040fe2000001001f */
[----:B------:R-:W-:Y:S02]  /*96f0*/  HADD2.F32 R2, -RZ, R7.H1_H1 ;  /* 0x30000007ff027230 */ /* 0x000fe40000004100 */
[----:B------:R-:W-:Y:S01]  /*9700*/  FFMA.FTZ R25, R26, R25, R33 ;  /* 0x000000191a197223 */ /* 0x000fe20000010021 */
[----:B------:R-:W-:-:S02]  /*9710*/  HADD2.F32 R24, -RZ, R10.H1_H1 ;  /* 0x3000000aff187230 */ /* 0x000fc40000004100 */
[----:B------:R-:W-:Y:S01]  /*9720*/  FFMA.FTZ R0, R0, R29, R3 ;  /* 0x0000001d00007223 */ /* 0x000fe20000010003 */
[----:B------:R-:W-:Y:S02]  /*9730*/  HADD2.F32 R28, -RZ, R11.H1_H1 ;  /* 0x3000000bff1c7230 */ /* 0x000fe40000004100 */
[C---:B------:R-:W-:Y:S01]  /*9740*/  FFMA.FTZ R27, R29.reuse, R2, R4 ;  /* 0x000000021d1b7223 */ /* 0x040fe20000010004 */
[--C-:B-1----:R-:W-:Y:S02]  /*9750*/  HADD2.F32 R4, -RZ, R8.reuse.H0_H0 ;  /* 0x20000008ff047230 */ /* 0x102fe40000004100 */
[C---:B------:R-:W-:Y:S01]  /*9760*/  FFMA.FTZ R31, R29.reuse, R24, R31 ;  /* 0x000000181d1f7223 */ /* 0x040fe2000001001f */
[----:B------:R-:W-:Y:S02]  /*9770*/  HADD2.F32 R3, -RZ, R19.H0_H0 ;  /* 0x20000013ff037230 */ /* 0x000fe40000004100 */
[----:B------:R-:W-:Y:S01]  /*9780*/  FFMA.FTZ R29, R29, R28, R25 ;  /* 0x0000001c1d1d7223 */ /* 0x000fe20000010019 */
[----:B------:R-:W-:-:S02]  /*9790*/  HADD2.F32 R25, -RZ, R8.H1_H1 ;  /* 0x30000008ff197230 */ /* 0x000fc40000004100 */
[----:B------:R-:W-:Y:S02]  /*97a0*/  HADD2.F32 R24, -RZ, R21.H0_H0 ;  /* 0x20000015ff187230 */ /* 0x000fe40000004100 */
[----:B------:R-:W-:Y:S01]  /*97b0*/  FFMA.FTZ R3, R3, R4, R0 ;  /* 0x0000000403037223 */ /* 0x000fe20000010000 */
[----:B------:R-:W-:Y:S02]  /*97c0*/  HADD2.F32 R2, -RZ, R19.H1_H1 ;  /* 0x30000013ff027230 */ /* 0x000fe40000004100 */
[----:B------:R-:W-:Y:S02]  /*97d0*/  HADD2.F32 R26, -RZ, R22.H0_H0 ;  /* 0x20000016ff1a7230 */ /* 0x000fe40000004100 */
[----:B------:R-:W-:Y:S01]  /*97e0*/  FFMA.FTZ R24, R4, R24, R27 ;  /* 0x0000001804187223 */ /* 0x000fe2000001001b */
[----:B------:R-:W-:Y:S02]  /*97f0*/  HADD2.F32 R28, -RZ, R23.H0_H0 ;  /* 0x20000017ff1c7230 */ /* 0x000fe40000004100 */
[----:B------:R-:W-:Y:S01]  /*9800*/  FFMA.FTZ R2, R2, R25, R3 ;  /* 0x0000001902027223 */ /* 0x000fe20000010003 */
[----:B------:R-:W-:-:S02]  /*9810*/  HADD2.F32 R0, -RZ, R21.H1_H1 ;  /* 0x30000015ff007230 */ /* 0x000fc40000004100 */
[C---:B------:R-:W-:Y:S01]  /*9820*/  FFMA.FTZ R31, R4.reuse, R26, R31 ;  /* 0x0000001a041f7223 */ /* 0x040fe2000001001f */
[----:B------:R-:W-:Y:S02]  /*9830*/  HADD2.F32 R8, -RZ, R9.H0_H0 ;  /* 0x20000009ff087230 */ /* 0x000fe40000004100 */
[----:B------:R-:W-:Y:S01]  /*9840*/  FFMA.FTZ R29, R4, R28, R29 ;  /* 0x0000001c041d7223 */ /* 0x000fe2000001001d */
[----:B------:R-:W-:Y:S02]  /*9850*/  HADD2.F32 R3, -RZ, R12.H0_H0 ;  /* 0x2000000cff037230 */ /* 0x000fe40000004100 */
[----:B------:R-:W-:Y:S01]  /*9860*/  FFMA.FTZ R27, R25, R0, R24 ;  /* 0x00000000191b7223 */ /* 0x000fe20000010018 */
[----:B------:R-:W-:Y:S02]  /*9870*/  HADD2.F32 R28, -RZ, R23.H1_H1 ;  /* 0x30000017ff1c7230 */ /* 0x000fe40000004100 */
        /* <DEDUP_REMOVED lines=17> */
[----:B------:R-:W-:Y:S02]  /*9990*/  HADD2.F32 R3, -RZ, R51.H0_H0 ;  /* 0x20000033ff037230 */ /* 0x000fe40000004100 */
[----:B------:R-:W-:Y:S01]  /*99a0*/  FFMA.FTZ R26, R9, R26, R31 ;  /* 0x0000001a091a7223 */ /* 0x000fe2000001001f */
[----:B------:R-:W-:-:S02]  /*99b0*/  HADD2.F32 R25, -RZ, R50.H0_H0 ;  /* 0x20000032ff197230 */ /* 0x000fc40000004100 */
[----:B------:R-:W-:Y:S01]  /*99c0*/  FFMA.FTZ R4, R9, R4, R28 ;  /* 0x0000000409047223 */ /* 0x000fe2000001001c */
[----:B------:R-:W-:Y:S02]  /*99d0*/  HADD2.F32 R27, -RZ, R49.H0_H0 ;  /* 0x20000031ff1b7230 */ /* 0x000fe40000004100 */
[----:B------:R-:W-:Y:S01]  /*99e0*/  FMUL.FTZ R0, R3, R0 ;  /* 0x0000000003007220 */ /* 0x000fe20000410000 */
[----:B------:R-:W-:Y:S02]  /*99f0*/  HADD2.F32 R29, -RZ, R48.H0_H0 ;  /* 0x20000030ff1d7230 */ /* 0x000fe40000004100 */
        /* <DEDUP_REMOVED lines=11> */
.L_x_948:
        /* <DEDUP_REMOVED lines=27> */
[----:B------:R-:W-:-:S02]  /*9c60*/  HADD2.F32 R32, -RZ, R18.H1_H1 ;  /* 0x30000012ff207230 */ /* 0x000fc40000004100 */
[----:B------:R-:W-:Y:S01]  /*9c70*/  FFMA.FTZ R27, R0, R26, R27 ;  /* 0x0000001a001b7223 */ /* 0x000fe2000001001b */
[----:B------:R-:W-:Y:S02]  /*9c80*/  HADD2.F32 R2, -RZ, R7.H0_H0 ;  /* 0x20000007ff027230 */ /* 0x000fe40000004100 */
[-C--:B------:R-:W-:Y:S01]  /*9c90*/  FFMA.FTZ R3, R4, R24.reuse, R3 ;  /* 0x0000001804037223 */ /* 0x080fe20000010003 */
[----:B------:R-:W-:Y:S02]  /*9ca0*/  HADD2.F32 R0, -RZ, R6.H1_H1 ;  /* 0x30000006ff007230 */ /* 0x000fe40000004100 */
        /* <DEDUP_REMOVED lines=9> */
[-C--:B------:R-:W-:Y:S01]  /*9d40*/  FFMA.FTZ R3, R4, R28.reuse, R3 ;  /* 0x0000001c04037223 */ /* 0x080fe20000010003 */
[----:B-1----:R-:W-:Y:S02]  /*9d50*/  HADD2.F32 R0, -RZ, R8.H0_H0 ;  /* 0x20000008ff007230 */ /* 0x002fe40000004100 */
        /* <DEDUP_REMOVED lines=9> */
[----:B------:R-:W-:-:S02]  /*9df0*/  HADD2.F32 R30, -RZ, R23.H0_H0 ;  /* 0x20000017ff1e7230 */ /* 0x000fc40000004100 */
[----:B------:R-:W-:Y:S01]  /*9e00*/  FFMA.FTZ R3, R28, R0, R3 ;  /* 0x000000001c037223 */ /* 0x000fe20000010003 */
[----:B------:R-:W-:Y:S02]  /*9e10*/  HADD2.F32 R4, -RZ, R21.H1_H1 ;  /* 0x30000015ff047230 */ /* 0x000fe40000004100 */
[----:B------:R-:W-:Y:S01]  /*9e20*/  FFMA.FTZ R27, R24, R8, R27 ;  /* 0x00000008181b7223 */ /* 0x000fe2000001001b */
[----:B------:R-:W-:Y:S02]  /*9e30*/  HADD2.F32 R2, -RZ, R9.H0_H0 ;  /* 0x20000009ff027230 */ /* 0x000fe40000004100 */
[----:B------:R-:W-:Y:S01]  /*9e40*/  FFMA.FTZ R25, R30, R0, R25 ;  /* 0x000000001e197223 */ /* 0x000fe20000010019 */
[----:B------:R-:W-:Y:S02]  /*9e50*/  HADD2.F32 R26, -RZ, R22.H1_H1 ;  /* 0x30000016ff1a7230 */ /* 0x000fe40000004100 */
[----:B------:R-:W-:Y:S01]  /*9e60*/  FFMA.FTZ R29, R4, R8, R29 ;  /* 0x00000008041d7223 */ /* 0x000fe2000001001d */
[----:B------:R-:W-:-:S02]  /*9e70*/  HADD2.F32 R28, -RZ, R23.H1_H1 ;  /* 0x30000017ff1c7230 */ /* 0x000fc40000004100 */
[----:B------:R-:W-:Y:S02]  /*9e80*/  HADD2.F32 R24, -RZ, R13.H0_H0 ;  /* 0x2000000dff187230 */ /* 0x000fe40000004100 */
[-C--:B------:R-:W-:Y:S01]  /*9e90*/  FFMA.FTZ R3, R26, R8.reuse, R3 ;  /* 0x000000081a037223 */ /* 0x080fe20000010003 */
[----:B------:R-:W-:Y:S02]  /*9ea0*/  HADD2.F32 R0, -RZ, R12.H0_H0 ;  /* 0x2000000cff007230 */ /* 0x000fe40000004100 */
[----:B------:R-:W-:Y:S01]  /*9eb0*/  FFMA.FTZ R25, R28, R8, R25 ;  /* 0x000000081c197223 */ /* 0x000fe20000010019 */
[----:B------:R-:W-:Y:S02]  /*9ec0*/  HADD2.F32 R9, -RZ, R9.H1_H1 ;  /* 0x30000009ff097230 */ /* 0x000fe40000004100 */
[-C--:B------:R-:W-:Y:S01]  /*9ed0*/  FFMA.FTZ R4, R24, R2.reuse, R29 ;  /* 0x0000000218047223 */ /* 0x080fe2000001001d */
[----:B------:R-:W-:Y:S02]  /*9ee0*/  HADD2.F32 R8, -RZ, R14.H0_H0 ;  /* 0x2000000eff087230 */ /* 0x000fe40000004100 */
[----:B------:R-:W-:Y:S01]  /*9ef0*/  FFMA.FTZ R0, R0, R2, R27 ;  /* 0x0000000200007223 */ /* 0x000fe2000001001b */
[----:B------:R-:W-:-:S02]  /*9f00*/  HADD2.F32 R29, -RZ, R13.H1_H1 ;  /* 0x3000000dff1d7230 */ /* 0x000fc40000004100 */
[--C-:B------:R-:W-:Y:S02]  /*9f10*/  HADD2.F32 R24, -RZ, R5.reuse.H0_H0 ;  /* 0x20000005ff187230 */ /* 0x100fe40000004100 */
[-C--:B------:R-:W-:Y:S01]  /*9f20*/  FFMA.FTZ R8, R8, R2.reuse, R3 ;  /* 0x0000000208087223 */ /* 0x080fe20000010003 */
[----:B------:R-:W-:Y:S02]  /*9f30*/  HADD2.F32 R27, -RZ, R12.H1_H1 ;  /* 0x3000000cff1b7230 */ /* 0x000fe40000004100 */
[-C--:B------:R-:W-:Y:S01]  /*9f40*/  FFMA.FTZ R4, R29, R9.reuse, R4 ;  /* 0x000000091d047223 */ /* 0x080fe20000010004 */
[----:B------:R-:W-:Y:S02]  /*9f50*/  HADD2.F32 R29, -RZ, R5.H1_H1 ;  /* 0x30000005ff1d7230 */ /* 0x000fe40000004100 */
[----:B------:R-:W-:Y:S01]  /*9f60*/  FFMA.FTZ R2, R24, R2, R25 ;  /* 0x0000000218027223 */ /* 0x000fe20000010019 */
[----:B------:R-:W-:Y:S02]  /*9f70*/  HADD2.F32 R3, -RZ, R51.H0_H0 ;  /* 0x20000033ff037230 */ /* 0x000fe40000004100 */
[----:B------:R-:W-:Y:S01]  /*9f80*/  FFMA.FTZ R0, R27, R9, R0 ;  /* 0x000000091b007223 */ /* 0x000fe20000010000 */
[----:B------:R-:W-:-:S02]  /*9f90*/  HADD2.F32 R25, -RZ, R50.H0_H0 ;  /* 0x20000032ff197230 */ /* 0x000fc40000004100 */
[-C--:B------:R-:W-:Y:S01]  /*9fa0*/  FFMA.FTZ R8, R31, R9.reuse, R8 ;  /* 0x000000091f087223 */ /* 0x080fe20000010008 */
[----:B------:R-:W-:Y:S02]  /*9fb0*/  HADD2.F32 R27, -RZ, R49.H0_H0 ;  /* 0x20000031ff1b7230 */ /* 0x000fe40000004100 */
[----:B------:R-:W-:Y:S01]  /*9fc0*/  FFMA.FTZ R2, R29, R9, R2 ;  /* 0x000000091d027223 */ /* 0x000fe20000010002 */
[----:B------:R-:W-:Y:S02]  /*9fd0*/  HADD2.F32 R31, -RZ, R48.H0_H0 ;  /* 0x20000030ff1f7230 */ /* 0x000fe40000004100 */
        /* <DEDUP_REMOVED lines=12> */
.L_x_950:
        /* <DEDUP_REMOVED lines=94> */
.L_x_951:
[----:B------:R-:W-:Y:S05]  /*a680*/  BRA.U UP0, `(.L_x_949) ;  /* 0x0000000500687547 */ /* 0x000fea000b800000 */
[----:B------:R-:W0:Y:S01]  /*a690*/  LDS.64 R2, [UR4+0x70] ;  /* 0x00007004ff027984 */ /* 0x000e220008000a00 */
[--C-:B------:R-:W-:Y:S02]  /*a6a0*/  HADD2.F32 R0, -RZ, R17.reuse.H0_H0 ;  /* 0x20000011ff007230 */ /* 0x100fe40000004100 */
[--C-:B------:R-:W-:Y:S01]  /*a6b0*/  HADD2.F32 R4, -RZ, R18.reuse.H0_H0 ;  /* 0x20000012ff047230 */ /* 0x100fe20000004100 */
        /* <DEDUP_REMOVED lines=21> */
[----:B------:R-:W-:Y:S01]  /*a810*/  FFMA.FTZ R16, R4, R26, R3 ;  /* 0x0000001a04107223 */ /* 0x000fe20000010003 */
[----:B------:R-:W-:-:S02]  /*a820*/  HADD2.F32 R4, -RZ, R11.H0_H0 ;  /* 0x2000000bff047230 */ /* 0x000fc40000004100 */
[----:B------:R-:W-:Y:S01]  /*a830*/  FFMA.FTZ R25, R18, R24, R25 ;  /* 0x0000001812197223 */ /* 0x000fe20000010019 */
[-C--:B------:R-:W-:Y:S01]  /*a840*/  FFMA.FTZ R0, R0, R26.reuse, R15 ;  /* 0x0000001a00007223 */ /* 0x080fe2000001000f */
[-C--:B------:R-:W-:Y:S01]  /*a850*/  FFMA.FTZ R2, R2, R26.reuse, R17 ;  /* 0x0000001a02027223 */ /* 0x080fe20000010011 */
[----:B------:R-:W-:Y:S02]  /*a860*/  HADD2.F32 R3, -RZ, R6.H1_H1 ;  /* 0x30000006ff037230 */ /* 0x000fe40000004100 */
[----:B------:R-:W-:Y:S01]  /*a870*/  FFMA.FTZ R26, R4, R26, R25 ;  /* 0x0000001a041a7223 */ /* 0x000fe20000010019 */
[----:B------:R-:W-:Y:S02]  /*a880*/  HADD2.F32 R7, -RZ, R7.H1_H1 ;  /* 0x30000007ff077230 */ /* 0x000fe40000004100 */
[----:B------:R-:W-:Y:S02]  /*a890*/  HADD2.F32 R11, -RZ, R11.H1_H1 ;  /* 0x3000000bff0b7230 */ /* 0x000fe40000004100 */
[----:B------:R-:W-:Y:S01]  /*a8a0*/  FFMA.FTZ R0, R3, R27, R0 ;  /* 0x0000001b03007223 */ /* 0x000fe20000010000 */
[----:B-1----:R-:W-:-:S02]  /*a8b0*/  HADD2.F32 R3, -RZ, R8.H0_H0 ;  /* 0x20000008ff037230 */ /* 0x002fc40000004100 */
[-C--:B------:R-:W-:Y:S01]  /*a8c0*/  FFMA.FTZ R4, R7, R27.reuse, R2 ;  /* 0x0000001b07047223 */ /* 0x080fe20000010002 */
[----:B------:R-:W-:Y:S02]  /*a8d0*/  HADD2.F32 R7, -RZ, R19.H0_H0 ;  /* 0x20000013ff077230 */ /* 0x000fe40000004100 */
[----:B------:R-:W-:Y:S01]  /*a8e0*/  FFMA.FTZ R26, R11, R27, R26 ;  /* 0x0000001b0b1a7223 */ /* 0x000fe2000001001a */
[----:B------:R-:W-:Y:S02]  /*a8f0*/  HADD2.F32 R11, -RZ, R21.H0_H0 ;  /* 0x20000015ff0b7230 */ /* 0x000fe40000004100 */
[----:B------:R-:W-:Y:S02]  /*a900*/  HADD2.F32 R15, -RZ, R10.H1_H1 ;  /* 0x3000000aff0f7230 */ /* 0x000fe40000004100 */
        /* <DEDUP_REMOVED lines=8> */
[----:B------:R-:W-:Y:S02]  /*a990*/  HADD2.F32 R2, -RZ, R9.H0_H0 ;  /* 0x20000009ff027230 */ /* 0x000fe40000004100 */
[----:B------:R-:W-:Y:S01]  /*a9a0*/  FFMA.FTZ R11, R4, R8, R11 ;  /* 0x00000008040b7223 */ /* 0x000fe2000001000b */
[----:B------:R-:W-:Y:S02]  /*a9b0*/  HADD2.F32 R6, -RZ, R13.H0_H0 ;  /* 0x2000000dff067230 */ /* 0x000fe40000004100 */
[----:B------:R-:W-:Y:S01]  /*a9c0*/  FFMA.FTZ R15, R15, R3, R16 ;  /* 0x000000030f0f7223 */ /* 0x000fe20000010010 */
[----:B------:R-:W-:-:S02]  /*a9d0*/  HADD2.F32 R17, -RZ, R23.H0_H0 ;  /* 0x20000017ff117230 */ /* 0x000fc40000004100 */
[----:B------:R-:W-:Y:S02]  /*a9e0*/  HADD2.F32 R22, -RZ, R22.H1_H1 ;  /* 0x30000016ff167230 */ /* 0x000fe40000004100 */
[----:B------:R-:W-:Y:S01]  /*a9f0*/  FFMA.FTZ R4, R6, R2, R11 ;  /* 0x0000000206047223 */ /* 0x000fe2000001000b */
[----:B------:R-:W-:Y:S02]  /*aa00*/  HADD2.F32 R10, -RZ, R23.H1_H1 ;  /* 0x30000017ff0a7230 */ /* 0x000fe40000004100 */
[----:B------:R-:W-:Y:S01]  /*aa10*/  FFMA.FTZ R3, R17, R3, R26 ;  /* 0x0000000311037223 */ /* 0x000fe2000001001a */
[----:B------:R-:W-:Y:S02]  /*aa20*/  HADD2.F32 R6, -RZ, R14.H0_H0 ;  /* 0x2000000eff067230 */ /* 0x000fe40000004100 */
[-C--:B------:R-:W-:Y:S01]  /*aa30*/  FFMA.FTZ R15, R22, R8.reuse, R15 ;  /* 0x00000008160f7223 */ /* 0x080fe2000001000f */
[----:B------:R-:W-:Y:S02]  /*aa40*/  HADD2.F32 R0, -RZ, R12.H0_H0 ;  /* 0x2000000cff007230 */ /* 0x000fe40000004100 */
[----:B------:R-:W-:Y:S01]  /*aa50*/  FFMA.FTZ R3, R10, R8, R3 ;  /* 0x000000080a037223 */ /* 0x000fe20000010003 */
[----:B------:R-:W-:-:S02]  /*aa60*/  HADD2.F32 R9, -RZ, R9.H1_H1 ;  /* 0x30000009ff097230 */ /* 0x000fc40000004100 */
[-C--:B------:R-:W-:Y:S01]  /*aa70*/  FFMA.FTZ R6, R6, R2.reuse, R15 ;  /* 0x0000000206067223 */ /* 0x080fe2000001000f */
[----:B------:R-:W-:Y:S02]  /*aa80*/  HADD2.F32 R11, -RZ, R14.H1_H1 ;  /* 0x3000000eff0b7230 */ /* 0x000fe40000004100 */
[-C--:B------:R-:W-:Y:S01]  /*aa90*/  FFMA.FTZ R0, R0, R2.reuse, R7 ;  /* 0x0000000200007223 */ /* 0x080fe20000010007 */
[----:B------:R-:W-:Y:S02]  /*aaa0*/  HADD2.F32 R8, -RZ, R5.H0_H0 ;  /* 0x20000005ff087230 */ /* 0x000fe40000004100 */
[----:B------:R-:W-:Y:S02]  /*aab0*/  HADD2.F32 R7, -RZ, R12.H1_H1 ;  /* 0x3000000cff077230 */ /* 0x000fe40000004100 */
[----:B------:R-:W-:Y:S01]  /*aac0*/  FFMA.FTZ R6, R11, R9, R6 ;  /* 0x000000090b067223 */ /* 0x000fe20000010006 */
        /* <DEDUP_REMOVED lines=22> */
.L_x_949:
[----:B------:R-:W-:Y:S01]  /*ac30*/  UIADD3 UR6, UPT, UPT, UR6, 0x20, URZ ;  /* 0x0000002006067890 */ /* 0x000fe2000fffe0ff */
[----:B------:R-:W-:Y:S01]  /*ac40*/  MOV R3, UR15 ;  /* 0x0000000f00037c02 */ /* 0x000fe20008000f00 */
[----:B------:R-:W-:Y:S02]  /*ac50*/  UIADD3 UR4, UPT, UPT, UR4, 0x40, URZ ;  /* 0x0000004004047890 */ /* 0x000fe4000fffe0ff */
[----:B------:R-:W-:Y:S02]  /*ac60*/  UISETP.GE.AND UP1, UPT, UR6, UR7, UPT ;  /* 0x000000070600728c */ /* 0x000fe4000bf26270 */
[----:B------:R-:W-:-:S07]  /*ac70*/  IMAD.WIDE R92, R3, 0x4, R92 ;  /* 0x00000004035c7825 */ /* 0x000fce00078e025c */
[----:B------:R-:W-:Y:S05]  /*ac80*/  BRA.U !UP1, `(.L_x_952) ;  /* 0xffffff9509407547 */ /* 0x000fea000b83ffff */
.L_x_935:
[----:B------:R-:W0:Y:S01]  /*ac90*/  S2R R0, SR_CTAID.X ;  /* 0x0000000000007919 */ /* 0x000e220000002500 */
[----:B------:R-:W1:Y:S01]  /*aca0*/  LDC.64 R4, c[0x0][0x3a0] ;  /* 0x0000e800ff047b82 */ /* 0x000e620000000a00 */
[----:B------:R-:W-:Y:S01]  /*acb0*/  MOV R7, UR18 ;  /* 0x0000001200077c02 */ /* 0x000fe20008000f00 */
[----:B------:R-:W0:Y:S02]  /*acc0*/  S2R R3, SR_TID.X ;  /* 0x0000000000037919 */ /* 0x000e240000002100 */
[----:B0-----:R-:W-:-:S05]  /*acd0*/  LEA R0, R0, R3, 0x5 ;  /* 0x0000000300007211 */ /* 0x001fca00078e28ff */
[----:B------:R-:W-:-:S05]  /*ace0*/  IMAD R0, R7, UR15, R0 ;  /* 0x0000000f07007c24 */ /* 0x000fca000f8e0200 */
[----:B------:R-:W-:-:S05]  /*acf0*/  SHF.L.U32 R3, R0, 0x2, RZ ;  /* 0x0000000200037819 */ /* 0x000fca00000006ff */
[----:B-1----:R-:W-:-:S05]  /*ad00*/  IMAD.WIDE R4, R3, 0x2, R4 ;  /* 0x0000000203047825 */ /* 0x002fca00078e0204 */
[----:B------:R0:W-:Y:S01]  /*ad10*/  ATOM.E.ADD.F16x2.RN.STRONG.GPU P0, RZ, desc[UR12][R4.64], R87 ;  /* 0x8000005704ff79a2 */ /* 0x0001e2000c10e10c */
[----:B------:R-:W-:Y:S04]  /*ad20*/  BSSY.RECONVERGENT B0, `(.L_x_953) ;  /* 0x000000e000007945 */ /* 0x000fe80003800200 */
[----:B0-----:R-:W-:Y:S05]  /*ad30*/  @P0 BRA `(.L_x_954) ;  /* 0x0000000000300947 */ /* 0x001fea0003800000 */
[----:B------:R-:W0:Y:S02]  /*ad40*/  QSPC.E.S P0, RZ, [R4] ;  /* 0x0000000004ff73aa */ /* 0x000e240000000500 */
[----:B0-----:R-:W-:Y:S05]  /*ad50*/  @!P0 BRA `(.L_x_955) ;  /* 0x00000000001c8947 */ /* 0x001fea0003800000 */
[----:B------:R-:W-:-:S04]  /*ad60*/  MOV R2, R4 ;  /* 0x0000000400027202 */ /* 0x000fc80000000f00 */
[----:B------:R-:W-:-:S07]  /*ad70*/  MOV R0, R2 ;  /* 0x0000000200007202 */ /* 0x000fce0000000f00 */
.L_x_956:
[----:B------:R-:W0:Y:S02]  /*ad80*/  LDS R2, [R0] ;  /* 0x0000000000027984 */ /* 0x000e240000000800 */
[----:B0-----:R-:W-:-:S05]  /*ad90*/  HFMA2 R3, R2, 1, 1, R87 ;  /* 0x3c003c0002037831 */ /* 0x001fca0000000057 */
[----:B------:R-:W0:Y:S02]  /*ada0*/  ATOMS.CAST.SPIN P0, [R0], R2, R3 ;  /* 0x000000020000758d */ /* 0x000e240001800003 */
[----:B0-----:R-:W-:Y:S05]  /*adb0*/  @!P0 BRA `(.L_x_956) ;  /* 0xfffffffc00f08947 */ /* 0x001fea000383ffff */
[----:B------:R-:W-:Y:S05]  /*adc0*/  BRA `(.L_x_954) ;  /* 0x00000000000c7947 */ /* 0x000fea0003800000 */
.L_x_955:
[----:B------:R-:W2:Y:S02]  /*add0*/  LD.E R0, desc[UR12][R4.64] ;  /* 0x0000000c04007980 */ /* 0x000ea4000c101900 */
[----:B--2---:R-:W-:-:S05]  /*ade0*/  IADD3 R3, PT, PT, R87, R0, RZ ;  /* 0x0000000057037210 */ /* 0x004fca0007ffe0ff */
[----:B------:R0:W-:Y:S02]  /*adf0*/  ST.E desc[UR12][R4.64], R3 ;  /* 0x0000000304007985 */ /* 0x0001e4000c10190c */
.L_x_954:
[----:B------:R-:W-:Y:S05]  /*ae00*/  BSYNC.RECONVERGENT B0 ;  /* 0x0000000000007941 */ /* 0x000fea0003800200 */
.L_x_953:
[----:B------:R1:W-:Y:S01]  /*ae10*/  ATOM.E.ADD.F16x2.RN.STRONG.GPU P0, RZ, desc[UR12][R4.64+0x4], R86 ;  /* 0x8000045604ff79a2 */ /* 0x0003e2000c10e10c */
[----:B------:R-:W-:Y:S04]  /*ae20*/  BSSY.RECONVERGENT B0, `(.L_x_957) ;  /* 0x000000e000007945 */ /* 0x000fe80003800200 */
[----:B-1----:R-:W-:Y:S05]  /*ae30*/  @P0 BRA `(.L_x_958) ;  /* 0x0000000000300947 */ /* 0x002fea0003800000 */
[----:B------:R-:W1:Y:S02]  /*ae40*/  QSPC.E.S P0, RZ, [R4+0x4] ;  /* 0x0000040004ff73aa */ /* 0x000e640000000500 */
[----:B-1----:R-:W-:Y:S05]  /*ae50*/  @!P0 BRA `(.L_x_959) ;  /* 0x00000000001c8947 */ /* 0x002fea0003800000 */
[----:B------:R-:W-:-:S04]  /*ae60*/  MOV R2, R4 ;  /* 0x0000000400027202 */ /* 0x000fc80000000f00 */
[----:B------:R-:W-:-:S07]  /*ae70*/  MOV R0, R2 ;  /* 0x0000000200007202 */ /* 0x000fce0000000f00 */
.L_x_960:
[----:B------:R-:W0:Y:S02]  /*ae80*/  LDS R2, [R0+0x4] ;  /* 0x0000040000027984 */ /* 0x000e240000000800 */
[----:B0-----:R-:W-:-:S05]  /*ae90*/  HADD2 R3, R2, R86 ;  /* 0x0000005602037230 */ /* 0x001fca0000000000 */
[----:B------:R-:W0:Y:S02]  /*aea0*/  ATOMS.CAST.SPIN P0, [R0+0x4], R2, R3 ;  /* 0x000004020000758d */ /* 0x000e240001800003 */
[----:B0-----:R-:W-:Y:S05]  /*aeb0*/  @!P0 BRA `(.L_x_960) ;  /* 0xfffffffc00f08947 */ /* 0x001fea000383ffff */
[----:B------:R-:W-:Y:S05]  /*aec0*/  BRA `(.L_x_958) ;  /* 0x00000000000c7947 */ /* 0x000fea0003800000 */
.L_x_959:
[----:B------:R-:W0:Y:S02]  /*aed0*/  LD.E R0, desc[UR12][R4.64+0x4] ;  /* 0x0000040c04007980 */ /* 0x000e24000c101900 */
[----:B0-----:R-:W-:-:S05]  /*aee0*/  IADD3 R3, PT, PT, R86, R0, RZ ;  /* 0x0000000056037210 */ /* 0x001fca0007ffe0ff */
[----:B------:R1:W-:Y:S02]  /*aef0*/  ST.E desc[UR12][R4.64+0x4], R3 ;  /* 0x0000040304007985 */ /* 0x0003e4000c10190c */
.L_x_958:
[----:B------:R-:W-:Y:S05]  /*af00*/  BSYNC.RECONVERGENT B0 ;  /* 0x0000000000007941 */ /* 0x000fea0003800200 */
.L_x_957:
        /* <DEDUP_REMOVED lines=10> */
.L_x_964:
[----:B------:R-:W0:Y:S02]  /*afb0*/  LDS R2, [R0] ;  /* 0x0000000000027984 */ /* 0x000e240000000800 */
[----:B0-----:R-:W-:-:S05]  /*afc0*/  HFMA2 R3, R2, 1, 1, R85 ;  /* 0x3c003c0002037831 */ /* 0x001fca0000000055 */
[----:B------:R-:W0:Y:S02]  /*afd0*/  ATOMS.CAST.SPIN P0, [R0], R2, R3 ;  /* 0x000000020000758d */ /* 0x000e240001800003 */
[----:B0-----:R-:W-:Y:S05]  /*afe0*/  @!P0 BRA `(.L_x_964) ;  /* 0xfffffffc00f08947 */ /* 0x001fea000383ffff */
[----:B------:R-:W-:Y:S05]  /*aff0*/  BRA `(.L_x_962) ;  /* 0x00000000000c7947 */ /* 0x000fea0003800000 */
.L_x_963:
[----:B------:R-:W2:Y:S02]  /*b000*/  LD.E R0, desc[UR12][R4.64] ;  /* 0x0000000c04007980 */ /* 0x000ea4000c101900 */
[----:B--2---:R-:W-:-:S05]  /*b010*/  IADD3 R3, PT, PT, R85, R0, RZ ;  /* 0x0000000055037210 */ /* 0x004fca0007ffe0ff */
[----:B------:R0:W-:Y:S02]  /*b020*/  ST.E desc[UR12][R4.64], R3 ;  /* 0x0000000304007985 */ /* 0x0001e4000c10190c */
.L_x_962:
[----:B------:R-:W-:Y:S05]  /*b030*/  BSYNC.RECONVERGENT B0 ;  /* 0x0000000000007941 */ /* 0x000fea0003800200 */
.L_x_961:
[----:B------:R1:W-:Y:S01]  /*b040*/  ATOM.E.ADD.F16x2.RN.STRONG.GPU P0, RZ, desc[UR12][R4.64+0x4], R84 ;  /* 0x8000045404ff79a2 */ /* 0x0003e2000c10e10c */
[----:B------:R-:W-:Y:S04]  /*b050*/  BSSY.RECONVERGENT B0, `(.L_x_965) ;  /* 0x000000e000007945 */ /* 0x000fe80003800200 */
[----:B-1----:R-:W-:Y:S05]  /*b060*/  @P0 BRA `(.L_x_966) ;  /* 0x0000000000300947 */ /* 0x002fea0003800000 */
[----:B------:R-:W1:Y:S02]  /*b070*/  QSPC.E.S P0, RZ, [R4+0x4] ;  /* 0x0000040004ff73aa */ /* 0x000e640000000500 */
[----:B-1----:R-:W-:Y:S05]  /*b080*/  @!P0 BRA `(.L_x_967) ;  /* 0x00000000001c8947 */ /* 0x002fea0003800000 */
[----:B------:R-:W-:-:S04]  /*b090*/  MOV R2, R4 ;  /* 0x0000000400027202 */ /* 0x000fc80000000f00 */
[----:B------:R-:W-:-:S07]  /*b0a0*/  MOV R0, R2 ;  /* 0x0000000200007202 */ /* 0x000fce0000000f00 */
.L_x_968:
[----:B------:R-:W0:Y:S02]  /*b0b0*/  LDS R2, [R0+0x4] ;  /* 0x0000040000027984 */ /* 0x000e240000000800 */
[----:B0-----:R-:W-:-:S05]  /*b0c0*/  HADD2 R3, R2, R84 ;  /* 0x0000005402037230 */ /* 0x001fca0000000000 */
[----:B------:R-:W0:Y:S02]  /*b0d0*/  ATOMS.CAST.SPIN P0, [R0+0x4], R2, R3 ;  /* 0x000004020000758d */ /* 0x000e240001800003 */
[----:B0-----:R-:W-:Y:S05]  /*b0e0*/  @!P0 BRA `(.L_x_968) ;  /* 0xfffffffc00f08947 */ /* 0x001fea000383ffff */
[----:B------:R-:W-:Y:S05]  /*b0f0*/  BRA `(.L_x_966) ;  /* 0x00000000000c7947 */ /* 0x000fea0003800000 */
.L_x_967:
[----:B------:R-:W0:Y:S02]  /*b100*/  LD.E R0, desc[UR12][R4.64+0x4] ;  /* 0x0000040c04007980 */ /* 0x000e24000c101900 */
[----:B0-----:R-:W-:-:S05]  /*b110*/  IADD3 R3, PT, PT, R84, R0, RZ ;  /* 0x0000000054037210 */ /* 0x001fca0007ffe0ff */
[----:B------:R1:W-:Y:S02]  /*b120*/  ST.E desc[UR12][R4.64+0x4], R3 ;  /* 0x0000040304007985 */ /* 0x0003e4000c10190c */
.L_x_966:
[----:B------:R-:W-:Y:S05]  /*b130*/  BSYNC.RECONVERGENT B0 ;  /* 0x0000000000007941 */ /* 0x000fea0003800200 */
.L_x_965:
        /* <DEDUP_REMOVED lines=12> */
.L_x_972:
[----:B------:R-:W0:Y:S02]  /*b200*/  LDS R2, [R0] ;  /* 0x0000000000027984 */ /* 0x000e240000000800 */
[----:B0-----:R-:W-:-:S05]  /*b210*/  HFMA2 R3, R2, 1, 1, R83 ;  /* 0x3c003c0002037831 */ /* 0x001fca0000000053 */
[----:B------:R-:W0:Y:S02]  /*b220*/  ATOMS.CAST.SPIN P0, [R0], R2, R3 ;  /* 0x000000020000758d */ /* 0x000e240001800003 */
[----:B0-----:R-:W-:Y:S05]  /*b230*/  @!P0 BRA `(.L_x_972) ;  /* 0xfffffffc00f08947 */ /* 0x001fea000383ffff */
[----:B------:R-:W-:Y:S05]  /*b240*/  BRA `(.L_x_970) ;  /* 0x00000000000c7947 */ /* 0x000fea0003800000 */
.L_x_971:
[----:B------:R-:W2:Y:S02]  /*b250*/  LD.E R0, desc[UR12][R4.64] ;  /* 0x0000000c04007980 */ /* 0x000ea4000c101900 */
[----:B--2---:R-:W-:-:S05]  /*b260*/  IADD3 R3, PT, PT, R83, R0, RZ ;  /* 0x0000000053037210 */ /* 0x004fca0007ffe0ff */
[----:B------:R0:W-:Y:S02]  /*b270*/  ST.E desc[UR12][R4.64], R3 ;  /* 0x0000000304007985 */ /* 0x0001e4000c10190c */
.L_x_970:
[----:B------:R-:W-:Y:S05]  /*b280*/  BSYNC.RECONVERGENT B0 ;  /* 0x0000000000007941 */ /* 0x000fea0003800200 */
.L_x_969:
[----:B------:R1:W-:Y:S01]  /*b290*/  ATOM.E.ADD.F16x2.RN.STRONG.GPU P0, RZ, desc[UR12][R4.64+0x4], R82 ;  /* 0x8000045204ff79a2 */ /* 0x0003e2000c10e10c */
[----:B------:R-:W-:Y:S04]  /*b2a0*/  BSSY.RECONVERGENT B0, `(.L_x_973) ;  /* 0x000000e000007945 */ /* 0x000fe80003800200 */
[----:B-1----:R-:W-:Y:S05]  /*b2b0*/  @P0 BRA `(.L_x_974) ;  /* 0x0000000000300947 */ /* 0x002fea0003800000 */
[----:B------:R-:W1:Y:S02]  /*b2c0*/  QSPC.E.S P0, RZ, [R4+0x4] ;  /* 0x0000040004ff73aa */ /* 0x000e640000000500 */
[----:B-1----:R-:W-:Y:S05]  /*b2d0*/  @!P0 BRA `(.L_x_975) ;  /* 0x00000000001c8947 */ /* 0x002fea0003800000 */
[----:B------:R-:W-:-:S04]  /*b2e0*/  MOV R2, R4 ;  /* 0x0000000400027202 */ /* 0x000fc80000000f00 */
[----:B------:R-:W-:-:S07]  /*b2f0*/  MOV R0, R2 ;  /* 0x0000000200007202 */ /* 0x000fce0000000f00 */
.L_x_976:
[----:B------:R-:W0:Y:S02]  /*b300*/  LDS R2, [R0+0x4] ;  /* 0x0000040000027984 */ /* 0x000e240000000800 */
[----:B0-----:R-:W-:-:S05]  /*b310*/  HADD2 R3, R2, R82 ;  /* 0x0000005202037230 */ /* 0x001fca0000000000 */
[----:B------:R-:W0:Y:S02]  /*b320*/  ATOMS.CAST.SPIN P0, [R0+0x4], R2, R3 ;  /* 0x000004020000758d */ /* 0x000e240001800003 */
[----:B0-----:R-:W-:Y:S05]  /*b330*/  @!P0 BRA `(.L_x_976) ;  /* 0xfffffffc00f08947 */ /* 0x001fea000383ffff */
[----:B------:R-:W-:Y:S05]  /*b340*/  BRA `(.L_x_974) ;  /* 0x00000000000c7947 */ /* 0x000fea0003800000 */
.L_x_975:
[----:B------:R-:W0:Y:S02]  /*b350*/  LD.E R0, desc[UR12][R4.64+0x4] ;  /* 0x0000040c04007980 */ /* 0x000e24000c101900 */
[----:B0-----:R-:W-:-:S05]  /*b360*/  IADD3 R3, PT, PT, R82, R0, RZ ;  /* 0x0000000052037210 */ /* 0x001fca0007ffe0ff */
[----:B------:R1:W-:Y:S02]  /*b370*/  ST.E desc[UR12][R4.64+0x4], R3 ;  /* 0x0000040304007985 */ /* 0x0003e4000c10190c */
.L_x_974:
[----:B------:R-:W-:Y:S05]  /*b380*/  BSYNC.RECONVERGENT B0 ;  /* 0x0000000000007941 */ /* 0x000fea0003800200 */
.L_x_973:
        /* <DEDUP_REMOVED lines=12> */
.L_x_980:
[----:B------:R-:W0:Y:S02]  /*b450*/  LDS R2, [R0] ;  /* 0x0000000000027984 */ /* 0x000e240000000800 */
[----:B0-----:R-:W-:-:S05]  /*b460*/  HFMA2 R3, R2, 1, 1, R81 ;  /* 0x3c003c0002037831 */ /* 0x001fca0000000051 */
[----:B------:R-:W0:Y:S02]  /*b470*/  ATOMS.CAST.SPIN P0, [R0], R2, R3 ;  /* 0x000000020000758d */ /* 0x000e240001800003 */
[----:B0-----:R-:W-:Y:S05]  /*b480*/  @!P0 BRA `(.L_x_980) ;  /* 0xfffffffc00f08947 */ /* 0x001fea000383ffff */
[----:B------:R-:W-:Y:S05]  /*b490*/  BRA `(.L_x_978) ;  /* 0x00000000000c7947 */ /* 0x000fea0003800000 */
.L_x_979:
[----:B------:R-:W2:Y:S02]  /*b4a0*/  LD.E R0, desc[UR12][R4.64] ;  /* 0x0000000c04007980 */ /* 0x000ea4000c101900 */
[----:B--2---:R-:W-:-:S05]  /*b4b0*/  IADD3 R3, PT, PT, R81, R0, RZ ;  /* 0x0000000051037210 */ /* 0x004fca0007ffe0ff */
[----:B------:R0:W-:Y:S02]  /*b4c0*/  ST.E desc[UR12][R4.64], R3 ;  /* 0x0000000304007985 */ /* 0x0001e4000c10190c */
.L_x_978:
[----:B------:R-:W-:Y:S05]  /*b4d0*/  BSYNC.RECONVERGENT B0 ;  /* 0x0000000000007941 */ /* 0x000fea0003800200 */
.L_x_977:
[----:B------:R1:W-:Y:S02]  /*b4e0*/  ATOM.E.ADD.F16x2.RN.STRONG.GPU P0, RZ, desc[UR12][R4.64+0x4], R20 ;  /* 0x8000041404ff79a2 */ /* 0x0003e4000c10e10c */
[----:B-1----:R-:W-:Y:S05]  /*b4f0*/  @P0 EXIT ;  /* 0x000000000000094d */ /* 0x002fea0003800000 */
[----:B------:R-:W1:Y:S02]  /*b500*/  QSPC.E.S P0, RZ, [R4+0x4] ;  /* 0x0000040004ff73aa */ /* 0x000e640000000500 */
[----:B-1----:R-:W-:Y:S05]  /*b510*/  @!P0 BRA `(.L_x_981) ;  /* 0x00000000001c8947 */ /* 0x002fea0003800000 */
[----:B------:R-:W-:-:S04]  /*b520*/  MOV R2, R4 ;  /* 0x0000000400027202 */ /* 0x000fc80000000f00 */
[----:B------:R-:W-:-:S07]  /*b530*/  MOV R0, R2 ;  /* 0x0000000200007202 */ /* 0x000fce0000000f00 */
.L_x_982:
[----:B------:R-:W0:Y:S02]  /*b540*/  LDS R2, [R0+0x4] ;  /* 0x0000040000027984 */ /* 0x000e240000000800 */
[----:B0-----:R-:W-:-:S05]  /*b550*/  HADD2 R3, R2, R20 ;  /* 0x0000001402037230 */ /* 0x001fca0000000000 */
[----:B------:R-:W0:Y:S02]  /*b560*/  ATOMS.CAST.SPIN P0, [R0+0x4], R2, R3 ;  /* 0x000004020000758d */ /* 0x000e240001800003 */
[----:B0-----:R-:W-:Y:S05]  /*b570*/  @!P0 BRA `(.L_x_982) ;  /* 0xfffffffc00f08947 */ /* 0x001fea000383ffff */
[----:B------:R-:W-:Y:S05]  /*b580*/  EXIT ;  /* 0x000000000000794d */ /* 0x000fea0003800000 */
.L_x_981:
[----:B------:R-:W0:Y:S02]  /*b590*/  LD.E R0, desc[UR12][R4.64+0x4] ;  /* 0x0000040c04007980 */ /* 0x000e24000c101900 */
[----:B0-----:R-:W-:-:S05]  /*b5a0*/  IADD3 R3, PT, PT, R20, R0, RZ ;  /* 0x0000000014037210 */ /* 0x001fca0007ffe0ff */
[----:B------:R-:W-:Y:S01]  /*b5b0*/  ST.E desc[UR12][R4.64+0x4], R3 ;  /* 0x0000040304007985 */ /* 0x000fe2000c10190c */
[----:B------:R-:W-:Y:S05]  /*b5c0*/  EXIT ;  /* 0x000000000000794d */ /* 0x000fea0003800000 */
.L_x_983:
        /* <DEDUP_REMOVED lines=11> */
.L_x_3926:


//--------------------- .text._Z23gemm_half_q_half_kernelILi4ELi8ELb1ELb0ELi32EEvPK6__halfPKjS4_S2_PS0_iiiiPKtS7_iiiiiibS2_i --------------------------
	.section	.text._Z23gemm_half_q_half_kernelILi4ELi8ELb1ELb0ELi32EEvPK6__halfPKjS4_S2_PS0_iiiiPKtS7_iiiiiibS2_i,"ax",@progbits
	.align	128
        .global         _Z23gemm_half_q_half_kernelILi4ELi8ELb1ELb0ELi32EEvPK6__halfPKjS4_S2_PS0_iiiiPKtS7_iiiiiibS2_i
        .type           _Z23gemm_half_q_half_kernelILi4ELi8ELb1ELb0ELi32EEvPK6__halfPKjS4_S2_PS0_iiiiPKtS7_iiiiiibS2_i,@function
        .size           _Z23gemm_half_q_half_kernelILi4ELi8ELb1ELb0ELi32EEvPK6__halfPKjS4_S2_PS0_iiiiPKtS7_iiiiiibS2_i,(.L_x_3927 - _Z23gemm_half_q_half_kernelILi4ELi8ELb1ELb0ELi32EEvPK6__halfPKjS4_S2_PS0_iiiiPKtS7_iiiiiibS2_i)
        .other          _Z23gemm_half_q_half_kernelILi4ELi8ELb1ELb0ELi32EEvPK6__halfPKjS4_S2_PS0_iiiiPKtS7_iiiiiibS2_i,@"STO_CUDA_ENTRY STV_DEFAULT"
_Z23gemm_half_q_half_kernelILi4ELi8ELb1ELb0ELi32EEvPK6__halfPKjS4_S2_PS0_iiiiPKtS7_iiiiiibS2_i:
.text._Z23gemm_half_q_half_kernelILi4ELi8ELb1ELb0ELi32EEvPK6__halfPKjS4_S2_PS0_iiiiPKtS7_iiiiiibS2_i:
        /* <DEDUP_REMOVED lines=8> */
[----:B------:R-:W0:Y:S01]  /*0080*/  LDCU.64 UR10, c[0x0][0x358] ;  /* 0x00006b00ff0a77ac */ /* 0x000e220008000a00 */
[----:B------:R-:W1:Y:S06]  /*0090*/  S2R R2, SR_TID.X ;  /* 0x0000000000027919 */ /* 0x000e6c0000002100 */
[----:B------:R-:W2:Y:S01]  /*00a0*/  LDC R6, c[0x0][0x3b0] ;  /* 0x0000ec00ff067b82 */ /* 0x000ea20000000800 */
[----:B0-----:R-:W3:Y:S07]  /*00b0*/  LDG.E.U16 R13, desc[UR10][R4.64] ;  /* 0x0000000a040d7981 */ /* 0x001eee000c1e1500 */
[----:B------:R-:W0:Y:S01]  /*00c0*/  S2UR UR12, SR_CTAID.X ;  /* 0x00000000000c79c3 */ /* 0x000e220000002500 */
[----:B------:R-:W-:Y:S01]  /*00d0*/  UISETP.NE.AND UP2, UPT, UR13, 0x1, UPT ;  /* 0x000000010d00788c */ /* 0x000fe2000bf45270 */
[----:B------:R-:W-:Y:S01]  /*00e0*/  PRMT R0, RZ, 0x7610, R0 ;  /* 0x00007610ff007816 */ /* 0x000fe20000000000 */
[----:B------:R-:W4:Y:S01]  /*00f0*/  S2R R3, SR_CTAID.Z ;  /* 0x0000000000037919 */ /* 0x000f220000002700 */
[----:B------:R-:W-:Y:S01]  /*0100*/  PRMT R34, RZ, 0x7610, R34 ;  /* 0x00007610ff227816 */ /* 0x000fe20000000022 */
[----:B------:R-:W-:Y:S01]  /*0110*/  UPLOP3.LUT UP0, UPT, UPT, UPT, UPT, 0x80, 0x8 ;  /* 0x000000000008789c */ /* 0x000fe20003f0f070 */
[----:B---3--:R-:W-:-:S04]  /*0120*/  PRMT R7, R13, 0x7610, R7 ;  /* 0x000076100d077816 */ /* 0x008fc80000000007 */
[----:B012-4-:R-:W-:Y:S06]  /*0130*/  BRA.U !UP2, `(.L_x_984) ;  /* 0x000000010a487547 */ /* 0x017fec000b800000 */
        /* <DEDUP_REMOVED lines=18> */
.L_x_984:
[----:B------:R-:W-:Y:S01]  /*0260*/  PRMT R4, R7, 0x9910, RZ ;  /* 0x0000991007047816 */ /* 0x000fe200000000ff */
[----:B------:R-:W-:Y:S01]  /*0270*/  UISETP.LT.U32.AND UP1, UPT, UR13, 0x4, UPT ;  /* 0x000000040d00788c */ /* 0x000fe2000bf21070 */
[----:B------:R-:W-:Y:S02]  /*0280*/  SHF.L.U32 R7, R3, 0x5, RZ ;  /* 0x0000000503077819 */ /* 0x000fe400000006ff */
[----:B------:R-:W-:Y:S02]  /*0290*/  ISETP.NE.AND P0, PT, R4, RZ, PT ;  /* 0x000000ff0400720c */ /* 0x000fe40003f05270 */
[----:B------:R-:W-:-:S11]  /*02a0*/  VIADDMNMX R8, R7, 0x20, R6, PT ;  /* 0x0000002007087846 */ /* 0x000fd60003800106 */
[----:B------:R-:W-:Y:S05]  /*02b0*/  @!P0 EXIT ;  /* 0x000000000000894d */ /* 0x000fea0003800000 */
[----:B------:R-:W-:Y:S01]  /*02c0*/  IADD3 R5, PT, PT, R7, R2, RZ ;  /* 0x0000000207057210 */ /* 0x000fe20007ffe0ff */
[----:B------:R-:W-:Y:S01]  /*02d0*/  USHF.L.U32 UR4, UR12, 0x7, URZ ;  /* 0x000000070c047899 */ /* 0x000fe200080006ff */
[----:B------:R-:W-:Y:S01]  /*02e0*/  BSSY.RECONVERGENT B0, `(.L_x_985) ;  /* 0x00000b5000007945 */ /* 0x000fe20003800200 */
[----:B------:R-:W-:Y:S01]  /*02f0*/  USEL UR7, UR13, 0x4, UP1 ;  /* 0x000000040d077887 */ /* 0x000fe20008800000 */
[----:B------:R-:W-:-:S03]  /*0300*/  ISETP.GE.AND P0, PT, R5, R8, PT ;  /* 0x000000080500720c */ /* 0x000fc60003f06270 */
        /* <DEDUP_REMOVED lines=31> */
.L_x_990:
        /* <DEDUP_REMOVED lines=8> */
[----:B------:R-:W-:Y:S02]  /*0580*/  IADD3 R19, P3, PT, R5, R11, RZ ;  /* 0x0000000b05137210 */ /* 0x000fe40007f7e0ff */
[----:B------:R-:W-:Y:S01]  /*0590*/  LEA.HI.X.SX32 R10, R10, RZ, 0x1, P2 ;  /* 0x000000ff0a0a7211 */ /* 0x000fe200010f0eff */
[----:B------:R-:W2:Y:S01]  /*05a0*/  LDG.E.U16.CONSTANT R15, desc[UR10][R14.64] ;  /* 0x0000000a0e0f7981 */ /* 0x000ea2000c1e9500 */
[----:B------:R-:W-:Y:S02]  /*05b0*/  LEA R16, P1, R17, UR14, 0x1 ;  /* 0x0000000e11107c11 */ /* 0x000fe4000f8208ff */
[----:B------:R-:W-:-:S02]  /*05c0*/  IADD3 R20, P4, PT, R5, R12, RZ ;  /* 0x0000000c05147210 */ /* 0x000fc40007f9e0ff */
[----:B------:R-:W-:Y:S02]  /*05d0*/  LEA.HI.X.SX32 R22, R11, RZ, 0x1, P3 ;  /* 0x000000ff0b167211 */ /* 0x000fe400018f0eff */
[----:B------:R-:W-:Y:S02]  /*05e0*/  LEA.HI.X R17, R17, UR15, R10, 0x1, P1 ;  /* 0x0000000f11117c11 */ /* 0x000fe400088f0c0a */
[C---:B------:R-:W-:Y:S02]  /*05f0*/  LEA R18, P2, R19.reuse, UR14, 0x1 ;  /* 0x0000000e13127c11 */ /* 0x040fe4000f8408ff */
[----:B------:R-:W-:Y:S02]  /*0600*/  LEA.HI.X.SX32 R11, R12, RZ, 0x1, P4 ;  /* 0x000000ff0c0b7211 */ /* 0x000fe400020f0eff */
        /* <DEDUP_REMOVED lines=15> */
.L_x_989:
        /* <DEDUP_REMOVED lines=20> */
.L_x_991:
[----:B------:R-:W-:-:S13]  /*0840*/  ISETP.EQ.AND P1, PT, RZ, UR8, PT ;  /* 0x00000008ff007c0c */ /* 0x000fda000bf22270 */
[----:B------:R-:W-:Y:S05]  /*0850*/  @!P0 BRA P1, `(.L_x_986) ;  /* 0x0000000400748947 */ /* 0x000fea0000800000 */
.L_x_988:
        /* <DEDUP_REMOVED lines=12> */
.L_x_987:
        /* <DEDUP_REMOVED lines=15> */
.L_x_994:
        /* <DEDUP_REMOVED lines=32> */
.L_x_993:
[----:B------:R-:W-:-:S04]  /*0c10*/  UIADD3 UR9, UPT, UPT, URZ, -UR8, URZ ;  /* 0x80000008ff097290 */ /* 0x000fc8000fffe0ff */
[----:B------:R-:W-:-:S09]  /*0c20*/  UISETP.GT.AND UP3, UPT, UR9, 0x1, UPT ;  /* 0x000000010900788c */ /* 0x000fd2000bf64270 */
[----:B------:R-:W-:Y:S05]  /*0c30*/  BRA.U !UP3, `(.L_x_995) ;  /* 0x000000010b487547 */ /* 0x000fea000b800000 */
        /* <DEDUP_REMOVED lines=18> */
.L_x_995:
[----:B------:R-:W-:-:S09]  /*0d60*/  UISETP.NE.OR UP1, UPT, UR8, URZ, UP1 ;  /* 0x000000ff0800728c */ /* 0x000fd20008f25670 */
[----:B------:R-:W-:Y:S05]  /*0d70*/  BRA.U !UP1, `(.L_x_986) ;  /* 0x00000001092c7547 */ /* 0x000fea000b800000 */
.L_x_992:
[----:B-----5:R-:W-:-:S04]  /*0d80*/  IADD3 R11, P0, PT, R5, R12, RZ ;  /* 0x0000000c050b7210 */ /* 0x020fc80007f1e0ff */
        /* <DEDUP_REMOVED lines=10> */
.L_x_986:
[----:B------:R-:W-:Y:S05]  /*0e30*/  BSYNC.RECONVERGENT B0 ;  /* 0x0000000000007941 */ /* 0x000fea0003800200 */
.L_x_985:
[----:B------:R-:W1:Y:S02]  /*0e40*/  LDCU UR9, c[0x0][0x3ac] ;  /* 0x00007580ff0977ac */ /* 0x000e640008000800 */
[----:B-1----:R-:W-:-:S13]  /*0e50*/  ISETP.GE.AND P0, PT, R9, UR9, PT ;  /* 0x0000000909007c0c */ /* 0x002fda000bf06270 */
[----:B------:R-:W-:Y:S05]  /*0e60*/  @P0 EXIT ;  /* 0x000000000000094d */ /* 0x000fea0003800000 */
[----:B------:R-:W1:Y:S02]  /*0e70*/  LDCU.U8 UR8, c[0x0][0x3e0] ;  /* 0x00007c00ff0877ac */ /* 0x000e640008000000 */
[----:B-1----:R-:W-:-:S06]  /*0e80*/  UPRMT UR8, UR8, 0x8880, URZ ;  /* 0x0000888008087896 */ /* 0x002fcc00080000ff */
[----:B------:R-:W-:-:S04]  /*0e90*/  ISETP.NE.AND P0, PT, RZ, UR8, PT ;  /* 0x00000008ff007c0c */ /* 0x000fc8000bf05270 */
[----:B------:R-:W-:-:S13]  /*0ea0*/  ISETP.NE.OR P0, PT, R3, RZ, !P0 ;  /* 0x000000ff0300720c */ /* 0x000fda0004705670 */
[----:B------:R-:W-:Y:S05]  /*0eb0*/  @P0 BRA `(.L_x_996) ;  /* 0x0000000000c00947 */ /* 0x000fea0003800000 */
        /* <DEDUP_REMOVED lines=12> */
.L_x_999:
[C---:B0-2---:R-:W-:Y:S01]  /*0f80*/  IADD3 R11, PT, PT, R21.reuse, UR9, RZ ;  /* 0x00000009150b7c10 */ /* 0x045fe2000fffe0ff */
[--C-:B-1---5:R-:W-:Y:S01]  /*0f90*/  IMAD.WIDE R4, R21, 0x2, R18.reuse ;  /* 0x0000000215047825 */ /* 0x122fe200078e0212 */
        /* <DEDUP_REMOVED lines=13> */
.L_x_998:
        /* <DEDUP_REMOVED lines=12> */
.L_x_1000:
[----:B------:R-:W-:-:S09]  /*1130*/  UISETP.NE.OR UP1, UPT, UR7, URZ, UP1 ;  /* 0x000000ff0700728c */ /* 0x000fd20008f25670 */
[----:B------:R-:W-:Y:S05]  /*1140*/  BRA.U !UP1, `(.L_x_996) ;  /* 0x00000001091c7547 */ /* 0x000fea000b800000 */
.L_x_997:
[----:B012--5:R-:W0:Y:S02]  /*1150*/  LDC.64 R4, c[0x0][0x3a0] ;  /* 0x0000e800ff047b82 */ /* 0x027e240000000a00 */
.L_x_1001:
[C---:B0-----:R-:W-:Y:S01]  /*1160*/  IMAD.WIDE R10, R21.reuse, 0x2, R4 ;  /* 0x00000002150a7825 */ /* 0x041fe200078e0204 */
[----:B------:R-:W-:Y:S01]  /*1170*/  UIADD3 UR7, UPT, UPT, UR7, 0x1, URZ ;  /* 0x0000000107077890 */ /* 0x000fe2000fffe0ff */
[----:B------:R-:W-:-:S03]  /*1180*/  IADD3 R21, PT, PT, R21, UR9, RZ ;  /* 0x0000000915157c10 */ /* 0x000fc6000fffe0ff */
[----:B------:R3:W-:Y:S01]  /*1190*/  STG.E.64 desc[UR10][R10.64], RZ ;  /* 0x000000ff0a007986 */ /* 0x0007e2000c101b0a */
[----:B------:R-:W-:-:S09]  /*11a0*/  UISETP.NE.AND UP1, UPT, UR7, URZ, UPT ;  /* 0x000000ff0700728c */ /* 0x000fd2000bf25270 */
[----:B---3--:R-:W-:Y:S05]  /*11b0*/  BRA.U UP1, `(.L_x_1001) ;  /* 0xfffffffd01e87547 */ /* 0x008fea000b83ffff */
.L_x_996:
[----:B------:R-:W3:Y:S01]  /*11c0*/  LDCU UR7, c[0x0][0x3c8] ;  /* 0x00007900ff0777ac */ /* 0x000ee20008000800 */
[----:B------:R-:W-:Y:S01]  /*11d0*/  BAR.SYNC.DEFER_BLOCKING 0x0 ;  /* 0x0000000000007b1d */ /* 0x000fe20000010000 */
[----:B------:R-:W-:-:S05]  /*11e0*/  ISETP.GE.AND P0, PT, R7, R6, PT ;  /* 0x000000060700720c */ /* 0x000fca0003f06270 */
[----:B------:R-:W4:Y:S01]  /*11f0*/  LDCU UR8, c[0x0][0x3cc] ;  /* 0x00007980ff0877ac */ /* 0x000f220008000800 */
[----:B------:R-:W0:Y:S01]  /*1200*/  LDCU UR14, c[0x0][0x3d0] ;  /* 0x00007a00ff0e77ac */ /* 0x000e220008000800 */
[----:B------:R-:W0:Y:S01]  /*1210*/  LDCU UR16, c[0x0][0x3d4] ;  /* 0x00007a80ff1077ac */ /* 0x000e220008000800 */
[----:B---3--:R-:W-:Y:S01]  /*1220*/  VIMNMX R12, PT, PT, R7, UR7, PT ;  /* 0x00000007070c7c48 */ /* 0x008fe2000bfe0100 */
[----:B------:R-:W3:Y:S04]  /*1230*/  LDCU UR15, c[0x0][0x3d8] ;  /* 0x00007b00ff0f77ac */ /* 0x000ee80008000800 */
[----:B------:R-:W-:Y:S05]  /*1240*/  @P0 BRA `(.L_x_1002) ;  /* 0x0000000000d40947 */ /* 0x000fea0003800000 */
[----:B012---:R-:W0:Y:S01]  /*1250*/  LDC.64 R10, c[0x0][0x3b8] ;  /* 0x0000ee00ff0a7b82 */ /* 0x007e220000000a00 */
[----:B-----5:R-:W-:-:S05]  /*1260*/  SHF.L.U32 R5, R3, 0x6, RZ ;  /* 0x0000000603057819 */ /* 0x020fca00000006ff */
[----:B0-----:R-:W-:-:S05]  /*1270*/  IMAD.WIDE.U32 R4, R5, 0x2, R10 ;  /* 0x0000000205047825 */ /* 0x001fca00078e000a */
        /* <DEDUP_REMOVED lines=8> */
.L_x_1003:
[----:B------:R-:W0:Y:S01]  /*1300*/  LDC.64 R2, c[0x0][0x390] ;  /* 0x0000e400ff027b82 */ /* 0x000e220000000a00 */
[----:B-----5:R-:W-:-:S05]  /*1310*/  IADD3 R21, PT, PT, R14, UR4, RZ ;  /* 0x000000040e157c10 */ /* 0x020fca000fffe0ff */
[----:B------:R-:W-:-:S05]  /*1320*/  IMAD R4, R21, UR9, RZ ;  /* 0x0000000915047c24 */ /* 0x000fca000f8e02ff */
[----:B------:R-:W-:-:S04]  /*1330*/  SHF.R.S32.HI R5, RZ, 0x1f, R4 ;  /* 0x0000001fff057819 */ /* 0x000fc80000011404 */
[----:B------:R-:W-:-:S04]  /*1340*/  LEA.HI R4, R5, R4, RZ, 0x3 ;  /* 0x0000000405047211 */ /* 0x000fc800078f18ff */
[----:B------:R-:W-:-:S05]  /*1350*/  LEA.HI.SX32 R5, R4, R17, 0x1d ;  /* 0x0000001104057211 */ /* 0x000fca00078feaff */
[----:B0-----:R-:W-:Y:S02]  /*1360*/  IMAD.WIDE R2, R5, 0x4, R2 ;  /* 0x0000000405027825 */ /* 0x001fe400078e0202 */
[----:B------:R-:W0:Y:S04]  /*1370*/  LDC.64 R4, c[0x0][0x398] ;  /* 0x0000e600ff047b82 */ /* 0x000e280000000a00 */
[----:B------:R-:W2:Y:S01]  /*1380*/  LDG.E.CONSTANT R3, desc[UR10][R2.64] ;  /* 0x0000000a02037981 */ /* 0x000ea2000c1e9900 */
[----:B------:R-:W-:-:S05]  /*1390*/  SHF.L.U32 R19, R15, 0x1, RZ ;  /* 0x000000010f137819 */ /* 0x000fca00000006ff */
[----:B------:R-:W-:-:S05]  /*13a0*/  IMAD.WIDE.U32 R18, R19, 0x2, R10 ;  /* 0x0000000213127825 */ /* 0x000fca00078e000a */
[----:B------:R-:W3:Y:S01]  /*13b0*/  LDG.E.U16.CONSTANT R26, desc[UR10][R18.64+0x2] ;  /* 0x0000020a121a7981 */ /* 0x000ee2000c1e9500 */
[----:B0-----:R-:W-:-:S06]  /*13c0*/  IMAD.WIDE.U32 R4, R21, 0x2, R4 ;  /* 0x0000000215047825 */ /* 0x001fcc00078e0004 */
[----:B------:R-:W4:Y:S01]  /*13d0*/  LDG.E.U16.CONSTANT R5, desc[UR10][R4.64] ;  /* 0x0000000a04057981 */ /* 0x000f22000c1e9500 */
[----:B------:R-:W-:Y:S01]  /*13e0*/  UIADD3 UR4, UPT, UPT, UR4, 0x1, URZ ;  /* 0x0000000104047890 */ /* 0x000fe2000fffe0ff */
[----:B--2---:R-:W-:-:S04]  /*13f0*/  SHF.R.U32.HI R20, RZ, R16, R3 ;  /* 0x00000010ff147219 */ /* 0x004fc80000011603 */
[--C-:B------:R-:W-:Y:S02]  /*1400*/  SHF.R.U32.HI R22, RZ, 0x4, R20.reuse ;  /* 0x00000004ff167819 */ /* 0x100fe40000011614 */
[----:B------:R-:W-:Y:S02]  /*1410*/  SHF.R.U32.HI R2, RZ, 0x8, R20 ;  /* 0x00000008ff027819 */ /* 0x000fe40000011614 */
[----:B------:R-:W-:Y:S02]  /*1420*/  LOP3.LUT R22, R22, 0xf, RZ, 0xc0, !PT ;  /* 0x0000000f16167812 */ /* 0x000fe400078ec0ff */
[----:B------:R-:W-:Y:S02]  /*1430*/  LOP3.LUT R2, R2, 0xf, RZ, 0xc0, !PT ;  /* 0x0000000f02027812 */ /* 0x000fe400078ec0ff */
[----:B------:R-:W-:Y:S01]  /*1440*/  LOP3.LUT R21, R20, 0xf, RZ, 0xc0, !PT ;  /* 0x0000000f14157812 */ /* 0x000fe200078ec0ff */
[----:B------:R-:W-:Y:S01]  /*1450*/  IMAD R3, R22, R22, R22 ;  /* 0x0000001616037224 */ /* 0x000fe200078e0216 */
[----:B------:R-:W-:-:S02]  /*1460*/  SHF.R.U32.HI R20, RZ, 0xc, R20 ;  /* 0x0000000cff147819 */ /* 0x000fc40000011614 */
[----:B---3--:R-:W-:Y:S01]  /*1470*/  IADD3 R15, PT, PT, R26, R15, RZ ;  /* 0x0000000f1a0f7210 */ /* 0x008fe20007ffe0ff */
[C---:B------:R-:W-:Y:S01]  /*1480*/  IMAD R24, R21.reuse, R21, R21 ;  /* 0x0000001515187224 */ /* 0x040fe200078e0215 */
[----:B------:R-:W-:Y:S01]  /*1490*/  IADD3 R22, PT, PT, R22, 0x1, R3 ;  /* 0x0000000116167810 */ /* 0x000fe20007ffe003 */
[----:B------:R-:W-:Y:S01]  /*14a0*/  IMAD R3, R2, R2, R2 ;  /* 0x0000000202037224 */ /* 0x000fe200078e0202 */
[----:B------:R-:W-:Y:S02]  /*14b0*/  LOP3.LUT R20, R20, 0xf, RZ, 0xc0, !PT ;  /* 0x0000000f14147812 */ /* 0x000fe400078ec0ff */
[----:B------:R-:W-:Y:S02]  /*14c0*/  IADD3 R24, PT, PT, R21, 0x1, R24 ;  /* 0x0000000115187810 */ /* 0x000fe40007ffe018 */
[----:B------:R-:W-:Y:S01]  /*14d0*/  IADD3 R18, PT, PT, R2, 0x1, R3 ;  /* 0x0000000102127810 */ /* 0x000fe20007ffe003 */
[----:B------:R-:W-:Y:S01]  /*14e0*/  IMAD R3, R20, R20, R20 ;  /* 0x0000001414037224 */ /* 0x000fe200078e0214 */
[----:B------:R-:W4:Y:S01]  /*14f0*/  I2F.F16 R22, R22 ;  /* 0x0000001600167306 */ /* 0x000f220000200c00 */
[----:B------:R-:W-:-:S03]  /*1500*/  ISETP.GE.AND P0, PT, R15, R8, PT ;  /* 0x000000080f00720c */ /* 0x000fc60003f06270 */
[----:B------:R-:W-:-:S04]  /*1510*/  IADD3 R20, PT, PT, R20, 0x1, R3 ;  /* 0x0000000114147810 */ /* 0x000fc80007ffe003 */
[----:B------:R-:W0:Y:S01]  /*1520*/  I2F.F16 R24, R24 ;  /* 0x0000001800187306 */ /* 0x000e220000200c00 */
[----:B----4-:R-:W-:-:S07]  /*1530*/  HMUL2 R3, R22.H0_H0, R5.H0_H0 ;  /* 0x2000000516037232 */ /* 0x010fce0000000800 */
[----:B------:R-:W1:Y:S01]  /*1540*/  I2F.F16 R4, R18 ;  /* 0x0000001200047306 */ /* 0x000e620000200c00 */
[----:B0-----:R-:W-:-:S07]  /*1550*/  HMUL2 R2, R24.H0_H0, R5.H0_H0 ;  /* 0x2000000518027232 */ /* 0x001fce0000000800 */
[----:B------:R-:W0:Y:S01]  /*1560*/  I2F.F16 R20, R20 ;  /* 0x0000001400147306 */ /* 0x000e220000200c00 */
[-C--:B-1----:R-:W-:Y:S02]  /*1570*/  HMUL2 R4, R4.H0_H0, R5.reuse.H0_H0 ;  /* 0x2000000504047232 */ /* 0x082fe40000000800 */
[----:B0-----:R-:W-:Y:S01]  /*1580*/  HMUL2 R5, R20.H0_H0, R5.H0_H0 ;  /* 0x2000000514057232 */ /* 0x001fe20000000800 */
[----:B------:R-:W-:Y:S06]  /*1590*/  @!P0 BRA `(.L_x_1003) ;  /* 0xfffffffc00588947 */ /* 0x000fec000383ffff */
.L_x_1002:
[C---:B------:R-:W-:Y:S01]  /*15a0*/  ISETP.GT.AND P0, PT, R7.reuse, UR7, PT ;  /* 0x0000000707007c0c */ /* 0x040fe2000bf04270 */
[----:B--2---:R-:W-:Y:S01]  /*15b0*/  HFMA2 R14, -RZ, RZ, 0, 0 ;  /* 0x00000000ff0e7431 */ /* 0x004fe200000001ff */
[----:B01----:R-:W-:Y:S02]  /*15c0*/  SHF.R.S32.HI R11, RZ, 0x1f, R12 ;  /* 0x0000001fff0b7819 */ /* 0x003fe4000001140c */
[----:B----4-:R-:W-:Y:S02]  /*15d0*/  ISETP.GT.AND P1, PT, R7, UR8, PT ;  /* 0x0000000807007c0c */ /* 0x010fe4000bf24270 */
[----:B------:R-:W-:Y:S01]  /*15e0*/  LEA.HI R8, R11, R12, RZ, 0x5 ;  /* 0x0000000c0b087211 */ /* 0x000fe200078f28ff */
[----:B------:R-:W-:Y:S01]  /*15f0*/  HFMA2 R12, -RZ, RZ, 0, 0 ;  /* 0x00000000ff0c7431 */ /* 0x000fe200000001ff */
[C---:B------:R-:W-:Y:S01]  /*1600*/  ISETP.GT.AND P2, PT, R7.reuse, UR14, PT ;  /* 0x0000000e07007c0c */ /* 0x040fe2000bf44270 */
[----:B------:R-:W-:Y:S01]  /*1610*/  HFMA2 R11, -RZ, RZ, 0, 0 ;  /* 0x00000000ff0b7431 */ /* 0x000fe200000001ff */
[----:B------:R-:W-:-:S02]  /*1620*/  ISETP.GT.AND P3, PT, R7, UR16, PT ;  /* 0x0000001007007c0c */ /* 0x000fc4000bf64270 */
[----:B---3--:R-:W-:Y:S02]  /*1630*/  ISETP.GT.AND P4, PT, R7, UR15, PT ;  /* 0x0000000f07007c0c */ /* 0x008fe4000bf84270 */
[----:B------:R-:W-:Y:S02]  /*1640*/  MOV R17, RZ ;  /* 0x000000ff00117202 */ /* 0x000fe40000000f00 */
[----:B------:R-:W-:Y:S02]  /*1650*/  MOV R19, RZ ;  /* 0x000000ff00137202 */ /* 0x000fe40000000f00 */
[----:B------:R-:W-:Y:S01]  /*1660*/  SHF.R.S32.HI R8, RZ, 0x5, R8 ;  /* 0x00000005ff087819 */ /* 0x000fe20000011408 */
[----:B------:R-:W-:Y:S06]  /*1670*/  @!P0 BRA `(.L_x_1004) ;  /* 0x00000000001c8947 */ /* 0x000fec0003800000 */
[----:B------:R-:W0:Y:S02]  /*1680*/  LDC R10, c[0x0][0x3cc] ;  /* 0x0000f300ff0a7b82 */ /* 0x000e240000000800 */
[----:B0-----:R-:W-:-:S04]  /*1690*/  VIMNMX R10, PT, PT, R7, R10, PT ;  /* 0x0000000a070a7248 */ /* 0x001fc80003fe0100 */
[----:B------:R-:W-:-:S04]  /*16a0*/  IADD3 R10, PT, PT, R10, -UR7, RZ ;  /* 0x800000070a0a7c10 */ /* 0x000fc8000fffe0ff */
[----:B------:R-:W-:-:S04]  /*16b0*/  SHF.R.S32.HI R11, RZ, 0x1f, R10 ;  /* 0x0000001fff0b7819 */ /* 0x000fc8000001140a */
[----:B------:R-:W-:-:S04]  /*16c0*/  LEA.HI R11, R11, R10, RZ, 0x5 ;  /* 0x0000000a0b0b7211 */ /* 0x000fc800078f28ff */
[----:B------:R-:W-:-:S05]  /*16d0*/  SHF.R.S32.HI R11, RZ, 0x5, R11 ;  /* 0x00000005ff0b7819 */ /* 0x000fca000001140b */
[----:B------:R-:W-:-:S07]  /*16e0*/  IMAD R11, R11, 0x6, RZ ;  /* 0x000000060b0b7824 */ /* 0x000fce00078e02ff */
.L_x_1004:
        /* <DEDUP_REMOVED lines=8> */
.L_x_1005:
        /* <DEDUP_REMOVED lines=8> */
.L_x_1006:
        /* <DEDUP_REMOVED lines=8> */
.L_x_1007:
        /* <DEDUP_REMOVED lines=8> */
.L_x_1008:
[----:B------:R-:W-:Y:S01]  /*18f0*/  LEA R8, R8, R11, 0x3 ;  /* 0x0000000b08087211 */ /* 0x000fe200078e18ff */
[----:B------:R-:W0:Y:S01]  /*1900*/  LDCU.64 UR14, c[0x0][0x388] ;  /* 0x00007100ff0e77ac */ /* 0x000e220008000a00 */
[----:B------:R-:W-:Y:S02]  /*1910*/  SHF.R.S32.HI R11, RZ, 0x1f, R9 ;  /* 0x0000001fff0b7819 */ /* 0x000fe40000011409 */
[----:B------:R-:W-:Y:S02]  /*1920*/  IADD3 R8, PT, PT, R17, R8, R12 ;  /* 0x0000000811087210 */ /* 0x000fe40007ffe00c */
[----:B------:R-:W-:Y:S02]  /*1930*/  VIMNMX R6, PT, PT, R6, UR16, PT ;  /* 0x0000001006067c48 */ /* 0x000fe4000bfe0100 */
[----:B------:R-:W-:Y:S02]  /*1940*/  IADD3 R8, PT, PT, R19, R8, R14 ;  /* 0x0000000813087210 */ /* 0x000fe40007ffe00e */
[----:B------:R-:W-:-:S02]  /*1950*/  PRMT R17, RZ, 0x5410, RZ ;  /* 0x00005410ff117816 */ /* 0x000fc400000000ff */
[----:B------:R-:W-:Y:S01]  /*1960*/  PRMT R16, RZ, 0x5410, RZ ;  /* 0x00005410ff107816 */ /* 0x000fe200000000ff */
[----:B------:R-:W-:Y:S01]  /*1970*/  IMAD R8, R8, UR9, RZ ;  /* 0x0000000908087c24 */ /* 0x000fe2000f8e02ff */
[----:B------:R-:W-:-:S04]  /*1980*/  PRMT R10, RZ, 0x5410, RZ ;  /* 0x00005410ff0a7816 */ /* 0x000fc800000000ff */
        /* <DEDUP_REMOVED lines=11> */
[----:B------:R-:W2:Y:S01]  /*1a40*/  LDG.E.128.CONSTANT R8, desc[UR10][R36.64] ;  /* 0x0000000a24087981 */ /* 0x000ea2000c1e9d00 */
[----:B------:R-:W-:Y:S02]  /*1a50*/  ISETP.NE.AND P0, PT, R13, RZ, PT ;  /* 0x000000ff0d00720c */ /* 0x000fe40003f05270 */
[----:B------:R-:W-:Y:S02]  /*1a60*/  MOV R6, 0x2c00 ;  /* 0x00002c0000067802 */ /* 0x000fe40000000f00 */
[----:B------:R-:W-:Y:S02]  /*1a70*/  PRMT R7, RZ, 0x5410, RZ ;  /* 0x00005410ff077816 */ /* 0x000fe400000000ff */
[----:B------:R-:W-:Y:S02]  /*1a80*/  PRMT R2, R2, 0x5410, R6 ;  /* 0x0000541002027816 */ /* 0x000fe40000000006 */
[----:B------:R-:W-:Y:S02]  /*1a90*/  PRMT R6, RZ, 0x5410, RZ ;  /* 0x00005410ff067816 */ /* 0x000fe400000000ff */
[----:B------:R-:W-:-:S02]  /*1aa0*/  PRMT R17, RZ, 0x5410, RZ ;  /* 0x00005410ff117816 */ /* 0x000fc400000000ff */
[----:B------:R-:W-:Y:S02]  /*1ab0*/  PRMT R16, RZ, 0x5410, RZ ;  /* 0x00005410ff107816 */ /* 0x000fe400000000ff */
[C---:B--2---:R-:W-:Y:S02]  /*1ac0*/  LOP3.LUT R12, R8.reuse, 0xf000f, RZ, 0xc0, !PT ;  /* 0x000f000f080c7812 */ /* 0x044fe400078ec0ff */
[----:B------:R-:W-:Y:S02]  /*1ad0*/  LOP3.LUT R13, R8, 0xf000f0, RZ, 0xc0, !PT ;  /* 0x00f000f0080d7812 */ /* 0x000fe400078ec0ff */
[C---:B------:R-:W-:Y:S02]  /*1ae0*/  LOP3.LUT R14, R9.reuse, 0xf000f, RZ, 0xc0, !PT ;  /* 0x000f000f090e7812 */ /* 0x040fe400078ec0ff */
[----:B------:R-:W-:Y:S02]  /*1af0*/  LOP3.LUT R15, R9, 0xf000f0, RZ, 0xc0, !PT ;  /* 0x00f000f0090f7812 */ /* 0x000fe400078ec0ff */
[----:B------:R-:W-:-:S02]  /*1b00*/  SHF.R.U32.HI R8, RZ, 0x8, R8 ;  /* 0x00000008ff087819 */ /* 0x000fc40000011608 */
[----:B------:R-:W-:Y:S02]  /*1b10*/  SHF.R.U32.HI R9, RZ, 0x8, R9 ;  /* 0x00000008ff097819 */ /* 0x000fe40000011609 */
[----:B------:R-:W-:Y:S02]  /*1b20*/  SHF.R.U32.HI R20, RZ, 0x8, R10 ;  /* 0x00000008ff147819 */ /* 0x000fe4000001160a */
[----:B------:R-:W-:Y:S02]  /*1b30*/  SHF.R.U32.HI R23, RZ, 0x8, R11 ;  /* 0x00000008ff177819 */ /* 0x000fe4000001160b */
[----:B------:R-:W-:Y:S02]  /*1b40*/  LOP3.LUT R21, R11, 0xf000f, RZ, 0xc0, !PT ;  /* 0x000f000f0b157812 */ /* 0x000fe400078ec0ff */
[C---:B------:R-:W-:Y:S02]  /*1b50*/  LOP3.LUT R18, R10.reuse, 0xf000f, RZ, 0xc0, !PT ;  /* 0x000f000f0a127812 */ /* 0x040fe400078ec0ff */
[----:B------:R-:W-:-:S02]  /*1b60*/  LOP3.LUT R19, R10, 0xf000f0, RZ, 0xc0, !PT ;  /* 0x00f000f00a137812 */ /* 0x000fc400078ec0ff */
[----:B------:R-:W-:Y:S02]  /*1b70*/  LOP3.LUT R22, R11, 0xf000f0, RZ, 0xc0, !PT ;  /* 0x00f000f00b167812 */ /* 0x000fe400078ec0ff */
[C---:B------:R-:W-:Y:S02]  /*1b80*/  LOP3.LUT R24, R8.reuse, 0xf000f, RZ, 0xc0, !PT ;  /* 0x000f000f08187812 */ /* 0x040fe400078ec0ff */
[----:B------:R-:W-:Y:S02]  /*1b90*/  LOP3.LUT R25, R8, 0xf000f0, RZ, 0xc0, !PT ;  /* 0x00f000f008197812 */ /* 0x000fe400078ec0ff */
[C---:B------:R-:W-:Y:S02]  /*1ba0*/  LOP3.LUT R26, R9.reuse, 0xf000f, RZ, 0xc0, !PT ;  /* 0x000f000f091a7812 */ /* 0x040fe400078ec0ff */
[----:B------:R-:W-:Y:S02]  /*1bb0*/  LOP3.LUT R27, R9, 0xf000f0, RZ, 0xc0, !PT ;  /* 0x00f000f0091b7812 */ /* 0x000fe400078ec0ff */
[----:B------:R-:W-:-:S02]  /*1bc0*/  LOP3.LUT R28, R20, 0xf000f, RZ, 0xc0, !PT ;  /* 0x000f000f141c7812 */ /* 0x000fc400078ec0ff */
[----:B------:R-:W-:Y:S02]  /*1bd0*/  LOP3.LUT R29, R20, 0xf000f0, RZ, 0xc0, !PT ;  /* 0x00f000f0141d7812 */ /* 0x000fe400078ec0ff */
[C---:B------:R-:W-:Y:S02]  /*1be0*/  LOP3.LUT R30, R23.reuse, 0xf000f, RZ, 0xc0, !PT ;  /* 0x000f000f171e7812 */ /* 0x040fe400078ec0ff */
        /* <DEDUP_REMOVED lines=8> */
[-C--:B------:R-:W-:Y:S01]  /*1c70*/  HFMA2 R13, R13, R2.reuse.H1_H1, -72, -72 ;  /* 0xd480d4800d0d7431 */ /* 0x080fe20000060002 */
        /* <DEDUP_REMOVED lines=22> */
[----:B------:R-:W-:Y:S01]  /*1de0*/  PRMT R11, RZ, 0x5410, RZ ;  /* 0x00005410ff0b7816 */ /* 0x000fe200000000ff */
[----:B------:R-:W-:Y:S01]  /*1df0*/  HADD2 R30, R30, -1032, -1032 ;  /* 0xe408e4081e1e7430 */ /* 0x000fe20000000000 */
[----:B------:R-:W-:Y:S01]  /*1e00*/  PRMT R10, RZ, 0x5410, RZ ;  /* 0x00005410ff0a7816 */ /* 0x000fe200000000ff */
[----:B------:R-:W-:Y:S01]  /*1e10*/  HFMA2 R31, R31, R2.H1_H1, -72, -72 ;  /* 0xd480d4801f1f7431 */ /* 0x000fe20000060002 */
[----:B------:R-:W-:Y:S06]  /*1e20*/  @!P0 BRA `(.L_x_1010) ;  /* 0x0000000400748947 */ /* 0x000fec0003800000 */
[----:B------:R-:W0:Y:S01]  /*1e30*/  S2UR UR7, SR_CgaCtaId ;  /* 0x00000000000779c3 */ /* 0x000e220000008800 */
[----:B------:R-:W-:Y:S01]  /*1e40*/  UMOV UR4, 0x400 ;  /* 0x0000040000047882 */ /* 0x000fe20000000000 */
[----:B------:R-:W-:Y:S02]  /*1e50*/  HADD2.F32 R32, -RZ, R12.H0_H0 ;  /* 0x2000000cff207230 */ /* 0x000fe40000004100 */
[----:B------:R-:W-:Y:S02]  /*1e60*/  HADD2.F32 R40, -RZ, R14.H0_H0 ;  /* 0x2000000eff287230 */ /* 0x000fe40000004100 */
[----:B------:R-:W-:Y:S02]  /*1e70*/  HADD2.F32 R38, -RZ, R18.H0_H0 ;  /* 0x20000012ff267230 */ /* 0x000fe40000004100 */
[----:B------:R-:W-:Y:S02]  /*1e80*/  HADD2.F32 R22, -RZ, R20.H0_H0 ;  /* 0x20000014ff167230 */ /* 0x000fe40000004100 */
[----:B------:R-:W-:-:S02]  /*1e90*/  HADD2.F32 R39, -RZ, R12.H1_H1 ;  /* 0x3000000cff277230 */ /* 0x000fc40000004100 */
[----:B------:R-:W-:Y:S02]  /*1ea0*/  HADD2.F32 R35, -RZ, R14.H1_H1 ;  /* 0x3000000eff237230 */ /* 0x000fe40000004100 */
[----:B------:R-:W-:Y:S02]  /*1eb0*/  HADD2.F32 R33, -RZ, R18.H1_H1 ;  /* 0x30000012ff217230 */ /* 0x000fe40000004100 */
[----:B------:R-:W-:Y:S01]  /*1ec0*/  HADD2.F32 R41, -RZ, R20.H1_H1 ;  /* 0x30000014ff297230 */ /* 0x000fe20000004100 */
[----:B0-----:R-:W-:-:S09]  /*1ed0*/  ULEA UR4, UR7, UR4, 0x18 ;  /* 0x0000000407047291 */ /* 0x001fd2000f8ec0ff */
[----:B------:R-:W0:Y:S04]  /*1ee0*/  LDS.64 R6, [UR4] ;  /* 0x00000004ff067984 */ /* 0x000e280008000a00 */
[----:B------:R-:W1:Y:S01]  /*1ef0*/  LDS.64 R8, [UR4+0x8] ;  /* 0x00000804ff087984 */ /* 0x000e620008000a00 */
[--C-:B0-----:R-:W-:Y:S02]  /*1f00*/  HADD2.F32 R23, -RZ, R6.reuse.H0_H0 ;  /* 0x20000006ff177230 */ /* 0x101fe40000004100 */
[----:B------:R-:W-:-:S03]  /*1f10*/  HADD2.F32 R6, -RZ, R6.H1_H1 ;  /* 0x30000006ff067230 */ /* 0x000fc60000004100 */
[----:B------:R-:W-:Y:S01]  /*1f20*/  FFMA.FTZ R32, R32, R23, RZ ;  /* 0x0000001720207223 */ /* 0x000fe200000100ff */
[C---:B------:R-:W-:Y:S01]  /*1f30*/  FFMA.FTZ R43, R23.reuse, R40, RZ ;  /* 0x00000028172b7223 */ /* 0x040fe200000100ff */
[C---:B------:R-:W-:Y:S01]  /*1f40*/  FFMA.FTZ R38, R23.reuse, R38, RZ ;  /* 0x0000002617267223 */ /* 0x040fe200000100ff */
[----:B------:R-:W-:Y:S01]  /*1f50*/  FFMA.FTZ R22, R23, R22, RZ ;  /* 0x0000001617167223 */ /* 0x000fe200000100ff */
[----:B------:R-:W-:Y:S01]  /*1f60*/  FFMA.FTZ R39, R39, R6, R32 ;  /* 0x0000000627277223 */ /* 0x000fe20000010020 */
[C---:B------:R-:W-:Y:S01]  /*1f70*/  FFMA.FTZ R35, R6.reuse, R35, R43 ;  /* 0x0000002306237223 */ /* 0x040fe2000001002b */
[C---:B------:R-:W-:Y:S01]  /*1f80*/  FFMA.FTZ R33, R6.reuse, R33, R38 ;  /* 0x0000002106217223 */ /* 0x040fe20000010026 */
[----:B------:R-:W-:Y:S01]  /*1f90*/  FFMA.FTZ R41, R6, R41, R22 ;  /* 0x0000002906297223 */ /* 0x000fe20000010016 */
[----:B------:R-:W-:Y:S02]  /*1fa0*/  HADD2.F32 R6, -RZ, R7.H0_H0 ;  /* 0x20000007ff067230 */ /* 0x000fe40000004100 */
[----:B------:R-:W-:-:S02]  /*1fb0*/  HADD2.F32 R38, -RZ, R19.H0_H0 ;  /* 0x20000013ff267230 */ /* 0x000fc40000004100 */
[----:B------:R-:W-:Y:S02]  /*1fc0*/  HADD2.F32 R22, -RZ, R13.H0_H0 ;  /* 0x2000000dff167230 */ /* 0x000fe40000004100 */
        /* <DEDUP_REMOVED lines=9> */
[----:B------:R-:W-:Y:S02]  /*2060*/  HADD2.F32 R35, -RZ, R19.H1_H1 ;  /* 0x30000013ff237230 */ /* 0x000fe40000004100 */
[----:B------:R-:W-:Y:S01]  /*2070*/  FFMA.FTZ R22, R23, R7, R22 ;  /* 0x0000000717167223 */ /* 0x000fe20000010016 */
[----:B------:R-:W-:Y:S02]  /*2080*/  HADD2.F32 R40, -RZ, R21.H1_H1 ;  /* 0x30000015ff287230 */ /* 0x000fe40000004100 */
[C---:B------:R-:W-:Y:S01]  /*2090*/  FFMA.FTZ R23, R7.reuse, R33, R32 ;  /* 0x0000002107177223 */ /* 0x040fe20000010020 */
[----:B------:R-:W-:Y:S02]  /*20a0*/  HADD2.F32 R39, -RZ, R24.H0_H0 ;  /* 0x20000018ff277230 */ /* 0x000fe40000004100 */
[----:B------:R-:W-:Y:S01]  /*20b0*/  FFMA.FTZ R35, R7, R35, R38 ;  /* 0x0000002307237223 */ /* 0x000fe20000010026 */
[----:B-1----:R-:W-:-:S02]  /*20c0*/  HADD2.F32 R6, -RZ, R8.H0_H0 ;  /* 0x20000008ff067230 */ /* 0x002fc40000004100 */
[----:B------:R-:W-:Y:S01]  /*20d0*/  FFMA.FTZ R33, R7, R40, R41 ;  /* 0x0000002807217223 */ /* 0x000fe20000010029 */
[----:B------:R-:W-:Y:S02]  /*20e0*/  HADD2.F32 R32, -RZ, R26.H0_H0 ;  /* 0x2000001aff207230 */ /* 0x000fe40000004100 */
[----:B------:R-:W-:Y:S02]  /*20f0*/  HADD2.F32 R38, -RZ, R28.H0_H0 ;  /* 0x2000001cff267230 */ /* 0x000fe40000004100 */
        /* <DEDUP_REMOVED lines=8> */
[----:B------:R-:W-:Y:S02]  /*2180*/  HADD2.F32 R40, -RZ, R28.H1_H1 ;  /* 0x3000001cff287230 */ /* 0x000fe40000004100 */
[----:B------:R-:W-:Y:S01]  /*2190*/  FFMA.FTZ R22, R39, R8, R22 ;  /* 0x0000000827167223 */ /* 0x000fe20000010016 */
[----:B------:R-:W-:Y:S02]  /*21a0*/  HADD2.F32 R7, -RZ, R9.H0_H0 ;  /* 0x20000009ff077230 */ /* 0x000fe40000004100 */
[C---:B------:R-:W-:Y:S01]  /*21b0*/  FFMA.FTZ R32, R8.reuse, R6, R23 ;  /* 0x0000000608207223 */ /* 0x040fe20000010017 */
        /* <DEDUP_REMOVED lines=8> */
[----:B------:R-:W-:Y:S01]  /*2240*/  FFMA.FTZ R33, R33, R7, R22 ;  /* 0x0000000721217223 */ /* 0x000fe20000010016 */
[----:B------:R-:W-:Y:S02]  /*2250*/  HADD2.F32 R35, -RZ, R31.H0_H0 ;  /* 0x2000001fff237230 */ /* 0x000fe40000004100 */
[----:B------:R-:W-:Y:S01]  /*2260*/  FFMA.FTZ R23, R7, R23, R6 ;  /* 0x0000001707177223 */ /* 0x000fe20000010006 */
[----:B------:R-:W-:-:S02]  /*2270*/  HADD2.F32 R38, -RZ, R29.H1_H1 ;  /* 0x3000001dff267230 */ /* 0x000fc40000004100 */
[----:B------:R-:W-:Y:S02]  /*2280*/  HADD2.F32 R8, -RZ, R25.H1_H1 ;  /* 0x30000019ff087230 */ /* 0x000fe40000004100 */
        /* <DEDUP_REMOVED lines=11> */
[----:B-----5:R-:W-:Y:S02]  /*2340*/  HADD2.F32 R35, -RZ, R5.H0_H0 ;  /* 0x20000005ff237230 */ /* 0x020fe40000004100 */
        /* <DEDUP_REMOVED lines=9> */
[----:B------:R-:W-:Y:S02]  /*23e0*/  HFMA2 R7, R7, 1, 1, RZ ;  /* 0x3c003c0007077831 */ /* 0x000fe400000000ff */
[----:B------:R-:W-:-:S07]  /*23f0*/  HADD2 R6, R33, RZ.H0_H0 ;  /* 0x200000ff21067230 */ /* 0x000fce0000000000 */
.L_x_1010:
[----:B------:R-:W-:Y:S02]  /*2400*/  PRMT R9, RZ, 0x5410, RZ ;  /* 0x00005410ff097816 */ /* 0x000fe400000000ff */
[----:B------:R-:W-:Y:S01]  /*2410*/  PRMT R8, RZ, 0x5410, RZ ;  /* 0x00005410ff087816 */ /* 0x000fe200000000ff */
[----:B------:R-:W-:Y:S06]  /*2420*/  BRA.U !UP2, `(.L_x_1011) ;  /* 0x000000110aac7547 */ /* 0x000fec000b800000 */
[----:B------:R-:W-:Y:S01]  /*2430*/  PRMT R8, R34, 0x9910, RZ ;  /* 0x0000991022087816 */ /* 0x000fe200000000ff */
[----:B------:R-:W-:Y:S01]  /*2440*/  UISETP.NE.AND UP1, UPT, UR13, 0x2, UPT ;  /* 0x000000020d00788c */ /* 0x000fe2000bf25270 */
[----:B------:R-:W-:Y:S02]  /*2450*/  PRMT R9, RZ, 0x5410, RZ ;  /* 0x00005410ff097816 */ /* 0x000fe400000000ff */
[----:B------:R-:W-:Y:S02]  /*2460*/  ISETP.NE.AND P1, PT, R8, RZ, PT ;  /* 0x000000ff0800720c */ /* 0x000fe40003f25270 */
[----:B------:R-:W-:Y:S02]  /*2470*/  PRMT R8, RZ, 0x5410, RZ ;  /* 0x00005410ff087816 */ /* 0x000fe400000000ff */
[----:B------:R-:W-:Y:S02]  /*2480*/  PRMT R17, RZ, 0x5410, RZ ;  /* 0x00005410ff117816 */ /* 0x000fe400000000ff */
[----:B------:R-:W-:-:S07]  /*2490*/  PRMT R16, RZ, 0x5410, RZ ;  /* 0x00005410ff107816 */ /* 0x000fce00000000ff */
[----:B------:R-:W-:Y:S05]  /*24a0*/  @!P1 BRA `(.L_x_1012) ;  /* 0x0000000400749947 */ /* 0x000fea0003800000 */
        /* <DEDUP_REMOVED lines=8> */
[----:B------:R-:W-:Y:S01]  /*2530*/  HADD2.F32 R35, -RZ, R18.H1_H1 ;  /* 0x30000012ff237230 */ /* 0x000fe20000004100 */
[----:B0-----:R-:W-:-:S09]  /*2540*/  ULEA UR4, UR7, UR4, 0x18 ;  /* 0x0000000407047291 */ /* 0x001fd2000f8ec0ff */
[----:B------:R-:W0:Y:S04]  /*2550*/  LDS.64 R8, [UR4+0x40] ;  /* 0x00004004ff087984 */ /* 0x000e280008000a00 */
[----:B------:R-:W1:Y:S01]  /*2560*/  LDS.64 R10, [UR4+0x48] ;  /* 0x00004804ff0a7984 */ /* 0x000e620008000a00 */
[--C-:B0-----:R-:W-:Y:S02]  /*2570*/  HADD2.F32 R38, -RZ, R8.reuse.H0_H0 ;  /* 0x20000008ff267230 */ /* 0x101fe40000004100 */
[----:B------:R-:W-:-:S03]  /*2580*/  HADD2.F32 R8, -RZ, R8.H1_H1 ;  /* 0x30000008ff087230 */ /* 0x000fc60000004100 */
[-C--:B------:R-:W-:Y:S01]  /*2590*/  FFMA.FTZ R40, R23, R38.reuse, RZ ;  /* 0x0000002617287223 */ /* 0x080fe200000100ff */
[----:B------:R-:W-:Y:S02]  /*25a0*/  HADD2.F32 R23, -RZ, R20.H1_H1 ;  /* 0x30000014ff177230 */ /* 0x000fe40000004100 */
[-C--:B------:R-:W-:Y:S01]  /*25b0*/  FFMA.FTZ R32, R32, R38.reuse, RZ ;  /* 0x0000002620207223 */ /* 0x080fe200000100ff */
[-C--:B------:R-:W-:Y:S01]  /*25c0*/  FFMA.FTZ R42, R33, R38.reuse, RZ ;  /* 0x00000026212a7223 */ /* 0x080fe200000100ff */
[----:B------:R-:W-:Y:S01]  /*25d0*/  FFMA.FTZ R22, R22, R38, RZ ;  /* 0x0000002616167223 */ /* 0x000fe200000100ff */
[-C--:B------:R-:W-:Y:S01]  /*25e0*/  FFMA.FTZ R41, R41, R8.reuse, R40 ;  /* 0x0000000829297223 */ /* 0x080fe20000010028 */
[-C--:B------:R-:W-:Y:S01]  /*25f0*/  FFMA.FTZ R39, R39, R8.reuse, R32 ;  /* 0x0000000827277223 */ /* 0x080fe20000010020 */
[-C--:B------:R-:W-:Y:S01]  /*2600*/  FFMA.FTZ R35, R35, R8.reuse, R42 ;  /* 0x0000000823237223 */ /* 0x080fe2000001002a */
        /* <DEDUP_REMOVED lines=15> */
[----:B------:R-:W-:Y:S02]  /*2700*/  HADD2.F32 R41, -RZ, R21.H1_H1 ;  /* 0x30000015ff297230 */ /* 0x000fe40000004100 */
[----:B------:R-:W-:Y:S01]  /*2710*/  FFMA.FTZ R23, R33, R9, R32 ;  /* 0x0000000921177223 */ /* 0x000fe20000010020 */
[----:B------:R-:W-:-:S02]  /*2720*/  HADD2.F32 R39, -RZ, R24.H0_H0 ;  /* 0x20000018ff277230 */ /* 0x000fc40000004100 */
[-C--:B------:R-:W-:Y:S01]  /*2730*/  FFMA.FTZ R33, R35, R9.reuse, R38 ;  /* 0x0000000923217223 */ /* 0x080fe20000010026 */
[----:B-1----:R-:W-:Y:S02]  /*2740*/  HADD2.F32 R8, -RZ, R10.H0_H0 ;  /* 0x2000000aff087230 */ /* 0x002fe40000004100 */
[----:B------:R-:W-:Y:S01]  /*2750*/  FFMA.FTZ R35, R41, R9, R40 ;  /* 0x0000000929237223 */ /* 0x000fe20000010028 */
        /* <DEDUP_REMOVED lines=23> */
[----:B------:R-:W-:-:S02]  /*28d0*/  HADD2.F32 R41, -RZ, R31.H0_H0 ;  /* 0x2000001fff297230 */ /* 0x000fc40000004100 */
[-C--:B------:R-:W-:Y:S01]  /*28e0*/  FFMA.FTZ R8, R35, R9.reuse, R8 ;  /* 0x0000000923087223 */ /* 0x080fe20000010008 */
[----:B------:R-:W-:Y:S02]  /*28f0*/  HADD2.F32 R23, -RZ, R25.H1_H1 ;  /* 0x30000019ff177230 */ /* 0x000fe40000004100 */
        /* <DEDUP_REMOVED lines=12> */
[----:B-----5:R-:W-:Y:S02]  /*29c0*/  HADD2.F32 R39, -RZ, R5.H0_H0 ;  /* 0x20000005ff277230 */ /* 0x020fe40000004100 */
        /* <DEDUP_REMOVED lines=9> */
[----:B------:R-:W-:Y:S02]  /*2a60*/  HFMA2 R8, R22, 1, 1, RZ ;  /* 0x3c003c0016087831 */ /* 0x000fe400000000ff */
[----:B------:R-:W-:-:S07]  /*2a70*/  HADD2 R9, R9, RZ.H0_H0 ;  /* 0x200000ff09097230 */ /* 0x000fce0000000000 */
.L_x_1012:
[----:B------:R-:W-:Y:S02]  /*2a80*/  PRMT R11, RZ, 0x5410, RZ ;  /* 0x00005410ff0b7816 */ /* 0x000fe400000000ff */
[----:B------:R-:W-:Y:S01]  /*2a90*/  PRMT R10, RZ, 0x5410, RZ ;  /* 0x00005410ff0a7816 */ /* 0x000fe200000000ff */
[----:B------:R-:W-:Y:S06]  /*2aa0*/  BRA.U !UP1, `(.L_x_1011) ;  /* 0x0000000d090c7547 */ /* 0x000fec000b800000 */
[----:B------:R-:W-:Y:S01]  /*2ab0*/  PRMT R10, R0, 0x9910, RZ ;  /* 0x00009910000a7816 */ /* 0x000fe200000000ff */
[----:B------:R-:W-:Y:S01]  /*2ac0*/  UISETP.EQ.OR UP1, UPT, UR13, 0x3, UP0 ;  /* 0x000000030d00788c */ /* 0x000fe20008722670 */
[----:B------:R-:W-:Y:S02]  /*2ad0*/  PRMT R11, RZ, 0x5410, RZ ;  /* 0x00005410ff0b7816 */ /* 0x000fe400000000ff */
[----:B------:R-:W-:Y:S02]  /*2ae0*/  ISETP.NE.AND P1, PT, R10, RZ, PT ;  /* 0x000000ff0a00720c */ /* 0x000fe40003f25270 */
[----:B------:R-:W-:-:S11]  /*2af0*/  PRMT R10, RZ, 0x5410, RZ ;  /* 0x00005410ff0a7816 */ /* 0x000fd600000000ff */
        /* <DEDUP_REMOVED lines=94> */
.L_x_1013:
[----:B------:R-:W-:Y:S02]  /*30e0*/  PRMT R17, RZ, 0x5410, RZ ;  /* 0x00005410ff117816 */ /* 0x000fe400000000ff */
[----:B------:R-:W-:Y:S01]  /*30f0*/  PRMT R16, RZ, 0x5410, RZ ;  /* 0x00005410ff107816 */ /* 0x000fe200000000ff */
[----:B------:R-:W-:Y:S06]  /*3100*/  BRA.U UP1, `(.L_x_1011) ;  /* 0x0000000501747547 */ /* 0x000fec000b800000 */
[----:B------:R-:W0:Y:S01]  /*3110*/  S2UR UR7, SR_CgaCtaId ;  /* 0x00000000000779c3 */ /* 0x000e220000008800 */
[----:B------:R-:W-:Y:S01]  /*3120*/  UMOV UR4, 0x400 ;  /* 0x0000040000047882 */ /* 0x000fe20000000000 */
[----:B------:R-:W-:Y:S02]  /*3130*/  HADD2.F32 R43, -RZ, R12.H1_H1 ;  /* 0x3000000cff2b7230 */ /* 0x000fe40000004100 */
[----:B------:R-:W-:Y:S02]  /*3140*/  HADD2.F32 R41, -RZ, R14.H1_H1 ;  /* 0x3000000eff297230 */ /* 0x000fe40000004100 */
[--C-:B------:R-:W-:Y:S02]  /*3150*/  HADD2.F32 R32, -RZ, R20.reuse.H0_H0 ;  /* 0x20000014ff207230 */ /* 0x100fe40000004100 */
[----:B------:R-:W-:Y:S02]  /*3160*/  HADD2.F32 R20, -RZ, R20.H1_H1 ;  /* 0x30000014ff147230 */ /* 0x000fe40000004100 */
[----:B------:R-:W-:Y:S01]  /*3170*/  HADD2.F32 R45, -RZ, R19.H0_H0 ;  /* 0x20000013ff2d7230 */ /* 0x000fe20000004100 */
[----:B0-----:R-:W-:-:S09]  /*3180*/  ULEA UR4, UR7, UR4, 0x18 ;  /* 0x0000000407047291 */ /* 0x001fd2000f8ec0ff */
[----:B------:R-:W0:Y:S04]  /*3190*/  LDS.64 R16, [UR4+0xc0] ;  /* 0x0000c004ff107984 */ /* 0x000e280008000a00 */
[----:B------:R-:W1:Y:S01]  /*31a0*/  LDS.64 R22, [UR4+0xc8] ;  /* 0x0000c804ff167984 */ /* 0x000e620008000a00 */
[--C-:B0-----:R-:W-:Y:S02]  /*31b0*/  HADD2.F32 R33, -RZ, R16.reuse.H0_H0 ;  /* 0x20000010ff217230 */ /* 0x101fe40000004100 */
[----:B------:R-:W-:Y:S02]  /*31c0*/  HADD2.F32 R38, -RZ, R16.H1_H1 ;  /* 0x30000010ff267230 */ /* 0x000fe40000004100 */
[----:B------:R-:W-:Y:S02]  /*31d0*/  HADD2.F32 R16, -RZ, R12.H0_H0 ;  /* 0x2000000cff107230 */ /* 0x000fe40000004100 */
[----:B------:R-:W-:-:S02]  /*31e0*/  HADD2.F32 R12, -RZ, R14.H0_H0 ;  /* 0x2000000eff0c7230 */ /* 0x000fc40000004100 */
[--C-:B------:R-:W-:Y:S02]  /*31f0*/  HADD2.F32 R35, -RZ, R17.reuse.H0_H0 ;  /* 0x20000011ff237230 */ /* 0x100fe40000004100 */
[-C--:B------:R-:W-:Y:S01]  /*3200*/  FFMA.FTZ R16, R16, R33.reuse, RZ ;  /* 0x0000002110107223 */ /* 0x080fe200000100ff */
[----:B------:R-:W-:Y:S02]  /*3210*/  HADD2.F32 R39, -RZ, R17.H1_H1 ;  /* 0x30000011ff277230 */ /* 0x000fe40000004100 */
[----:B------:R-:W-:Y:S01]  /*3220*/  FFMA.FTZ R14, R12, R33, RZ ;  /* 0x000000210c0e7223 */ /* 0x000fe200000100ff */
[--C-:B------:R-:W-:Y:S02]  /*3230*/  HADD2.F32 R17, -RZ, R18.reuse.H0_H0 ;  /* 0x20000012ff117230 */ /* 0x100fe40000004100 */
[-C--:B------:R-:W-:Y:S01]  /*3240*/  FFMA.FTZ R12, R43, R38.reuse, R16 ;  /* 0x000000262b0c7223 */ /* 0x080fe20000010010 */
[----:B------:R-:W-:Y:S02]  /*3250*/  HADD2.F32 R16, -RZ, R18.H1_H1 ;  /* 0x30000012ff107230 */ /* 0x000fe40000004100 */
[----:B------:R-:W-:Y:S01]  /*3260*/  FFMA.FTZ R14, R41, R38, R14 ;  /* 0x00000026290e7223 */ /* 0x000fe2000001000e */
[----:B------:R-:W-:-:S02]  /*3270*/  HADD2.F32 R43, -RZ, R15.H0_H0 ;  /* 0x2000000fff2b7230 */ /* 0x000fc40000004100 */
[-C--:B------:R-:W-:Y:S01]  /*3280*/  FFMA.FTZ R17, R17, R33.reuse, RZ ;  /* 0x0000002111117223 */ /* 0x080fe200000100ff */
[----:B------:R-:W-:Y:S01]  /*3290*/  FFMA.FTZ R33, R32, R33, RZ ;  /* 0x0000002120217223 */ /* 0x000fe200000100ff */
[----:B------:R-:W-:Y:S02]  /*32a0*/  HADD2.F32 R41, -RZ, R13.H0_H0 ;  /* 0x2000000dff297230 */ /* 0x000fe40000004100 */
[-C--:B------:R-:W-:Y:S01]  /*32b0*/  FFMA.FTZ R16, R16, R38.reuse, R17 ;  /* 0x0000002610107223 */ /* 0x080fe20000010011 */
        /* <DEDUP_REMOVED lines=30> */
[----:B------:R-:W-:Y:S02]  /*34a0*/  HADD2.F32 R12, -RZ, R23.H0_H0 ;  /* 0x20000017ff0c7230 */ /* 0x000fe40000004100 */
        /* <DEDUP_REMOVED lines=35> */
.L_x_1011:
[----:B------:R-:W-:-:S05]  /*36e0*/  MOV R13, UR9 ;  /* 0x00000009000d7c02 */ /* 0x000fca0008000f00 */
[----:B------:R-:W-:-:S05]  /*36f0*/  IMAD.WIDE R36, R13, 0x4, R36 ;  /* 0x000000040d247825 */ /* 0x000fca00078e0224 */
[----:B------:R-:W2:Y:S02]  /*3700*/  LDG.E.128.CONSTANT R12, desc[UR10][R36.64] ;  /* 0x0000000a240c7981 */ /* 0x000ea4000c1e9d00 */
[C---:B--2---:R-:W-:Y:S02]  /*3710*/  LOP3.LUT R18, R12.reuse, 0xf000f0, RZ, 0xc0, !PT ;  /* 0x00f000f00c127812 */ /* 0x044fe400078ec0ff */
[----:B------:R-:W-:Y:S02]  /*3720*/  SHF.R.U32.HI R23, RZ, 0x8, R14 ;  /* 0x00000008ff177819 */ /* 0x000fe4000001160e */
[----:B------:R-:W-:Y:S02]  /*3730*/  LOP3.LUT R28, R12, 0xf000f, RZ, 0xc0, !PT ;  /* 0x000f000f0c1c7812 */ /* 0x000fe400078ec0ff */
[----:B------:R-:W-:Y:S02]  /*3740*/  SHF.R.U32.HI R29, RZ, 0x8, R12 ;  /* 0x00000008ff1d7819 */ /* 0x000fe4000001160c */
[----:B------:R-:W-:-:S02]  /*3750*/  LOP3.LUT R20, R14, 0xf000f, RZ, 0xc0, !PT ;  /* 0x000f000f0e147812 */ /* 0x000fc400078ec0ff */
[----:B------:R-:W-:Y:S02]  /*3760*/  LOP3.LUT R19, R14, 0xf000f0, RZ, 0xc0, !PT ;  /* 0x00f000f00e137812 */ /* 0x000fe400078ec0ff */
[C---:B------:R-:W-:Y:S02]  /*3770*/  LOP3.LUT R22, R13.reuse, 0xf000f, RZ, 0xc0, !PT ;  /* 0x000f000f0d167812 */ /* 0x040fe400078ec0ff */
[----:B------:R-:W-:Y:S02]  /*3780*/  LOP3.LUT R12, R13, 0xf000f0, RZ, 0xc0, !PT ;  /* 0x00f000f00d0c7812 */ /* 0x000fe400078ec0ff */
[----:B------:R-:W-:Y:S02]  /*3790*/  SHF.R.U32.HI R21, RZ, 0x8, R13 ;  /* 0x00000008ff157819 */ /* 0x000fe4000001160d */
[----:B------:R-:W-:Y:S02]  /*37a0*/  LOP3.LUT R14, R15, 0xf000f0, RZ, 0xc0, !PT ;  /* 0x00f000f00f0e7812 */ /* 0x000fe400078ec0ff */
        /* <DEDUP_REMOVED lines=30> */
[----:B------:R-:W-:Y:S01]  /*3990*/  HADD2 R29, R31, -1032, -1032 ;  /* 0xe408e4081f1d7430 */ /* 0x000fe20000000000 */
[----:B------:R-:W-:Y:S01]  /*39a0*/  LOP3.LUT R21, R21, 0x64006400, RZ, 0xfc, !PT ;  /* 0x6400640015157812 */ /* 0x000fe200078efcff */
[-C--:B------:R-:W-:Y:S01]  /*39b0*/  HFMA2 R15, R35, R2.reuse.H1_H1, -72, -72 ;  /* 0xd480d480230f7431 */ /* 0x080fe20000060002 */
[----:B------:R-:W-:Y:S01]  /*39c0*/  LOP3.LUT R23, R23, 0x64006400, RZ, 0xfc, !PT ;  /* 0x6400640017177812 */ /* 0x000fe200078efcff */
[----:B------:R-:W-:Y:S01]  /*39d0*/  HFMA2 R25, R39, R2.H1_H1, -72, -72 ;  /* 0xd480d48027197431 */ /* 0x000fe20000060002 */
[----:B------:R-:W-:Y:S01]  /*39e0*/  LOP3.LUT R33, R27, 0x64006400, RZ, 0xfc, !PT ;  /* 0x640064001b217812 */ /* 0x000fe200078efcff */
        /* <DEDUP_REMOVED lines=9> */
[--C-:B------:R-:W-:Y:S02]  /*3a80*/  HADD2.F32 R38, -RZ, R26.reuse.H0_H0 ;  /* 0x2000001aff267230 */ /* 0x100fe40000004100 */
[--C-:B------:R-:W-:Y:S02]  /*3a90*/  HADD2.F32 R42, -RZ, R27.reuse.H0_H0 ;  /* 0x2000001bff2a7230 */ /* 0x100fe40000004100 */
[----:B------:R-:W-:Y:S02]  /*3aa0*/  HADD2.F32 R40, -RZ, R26.H1_H1 ;  /* 0x3000001aff287230 */ /* 0x000fe40000004100 */
[----:B------:R-:W-:Y:S01]  /*3ab0*/  HADD2.F32 R44, -RZ, R27.H1_H1 ;  /* 0x3000001bff2c7230 */ /* 0x000fe20000004100 */
[----:B0-----:R-:W-:-:S09]  /*3ac0*/  ULEA UR4, UR7, UR4, 0x18 ;  /* 0x0000000407047291 */ /* 0x001fd2000f8ec0ff */
[----:B------:R-:W0:Y:S04]  /*3ad0*/  LDS.64 R20, [UR4+0x10] ;  /* 0x00001004ff147984 */ /* 0x000e280008000a00 */
[----:B------:R-:W1:Y:S01]  /*3ae0*/  LDS.64 R22, [UR4+0x18] ;  /* 0x00001804ff167984 */ /* 0x000e620008000a00 */
[--C-:B0-----:R-:W-:Y:S02]  /*3af0*/  HADD2.F32 R35, -RZ, R20.reuse.H0_H0 ;  /* 0x20000014ff237230 */ /* 0x101fe40000004100 */
[----:B------:R-:W-:Y:S02]  /*3b00*/  HADD2.F32 R39, -RZ, R20.H1_H1 ;  /* 0x30000014ff277230 */ /* 0x000fe40000004100 */
[----:B------:R-:W-:Y:S02]  /*3b10*/  HADD2.F32 R20, -RZ, R12.H0_H0 ;  /* 0x2000000cff147230 */ /* 0x000fe40000004100 */
[----:B------:R-:W-:Y:S01]  /*3b20*/  FFMA.FTZ R41, R38, R35, RZ ;  /* 0x0000002326297223 */ /* 0x000fe200000100ff */
[----:B------:R-:W-:Y:S01]  /*3b30*/  FFMA.FTZ R42, R35, R42, RZ ;  /* 0x0000002a232a7223 */ /* 0x000fe200000100ff */
[----:B------:R-:W-:-:S02]  /*3b40*/  HADD2.F32 R38, -RZ, R21.H0_H0 ;  /* 0x20000015ff267230 */ /* 0x000fc40000004100 */
[----:B------:R-:W-:Y:S01]  /*3b50*/  FFMA.FTZ R41, R40, R39, R41 ;  /* 0x0000002728297223 */ /* 0x000fe20000010029 */
[----:B------:R-:W-:Y:S01]  /*3b60*/  FFMA.FTZ R43, R39, R44, R42 ;  /* 0x0000002c272b7223 */ /* 0x000fe2000001002a */
[----:B------:R-:W-:Y:S02]  /*3b70*/  HADD2.F32 R42, -RZ, R13.H0_H0 ;  /* 0x2000000dff2a7230 */ /* 0x000fe40000004100 */
[----:B------:R-:W-:Y:S01]  /*3b80*/  FFMA.FTZ R20, R20, R38, R41 ;  /* 0x0000002614147223 */ /* 0x000fe20000010029 */
[----:B------:R-:W-:Y:S02]  /*3b90*/  HADD2.F32 R40, -RZ, R21.H1_H1 ;  /* 0x30000015ff287230 */ /* 0x000fe40000004100 */
[----:B------:R-:W-:Y:S02]  /*3ba0*/  HADD2.F32 R21, -RZ, R12.H1_H1 ;  /* 0x3000000cff157230 */ /* 0x000fe40000004100 */
[----:B------:R-:W-:Y:S01]  /*3bb0*/  FFMA.FTZ R43, R38, R42, R43 ;  /* 0x0000002a262b7223 */ /* 0x000fe2000001002b */
[----:B------:R-:W-:-:S02]  /*3bc0*/  HADD2.F32 R41, -RZ, R13.H1_H1 ;  /* 0x3000000dff297230 */ /* 0x000fc40000004100 */
[----:B------:R-:W-:Y:S02]  /*3bd0*/  HADD2.F32 R44, -RZ, R19.H0_H0 ;  /* 0x20000013ff2c7230 */ /* 0x000fe40000004100 */
[----:B------:R-:W-:Y:S01]  /*3be0*/  FFMA.FTZ R20, R21, R40, R20 ;  /* 0x0000002815147223 */ /* 0x000fe20000010014 */
[----:B-1----:R-:W-:Y:S02]  /*3bf0*/  HADD2.F32 R21, -RZ, R22.H0_H0 ;  /* 0x20000016ff157230 */ /* 0x002fe40000004100 */
[----:B------:R-:W-:Y:S01]  /*3c00*/  FFMA.FTZ R42, R40, R41, R43 ;  /* 0x00000029282a7223 */ /* 0x000fe2000001002b */
[----:B------:R-:W-:Y:S02]  /*3c10*/  HADD2.F32 R41, -RZ, R30.H0_H0 ;  /* 0x2000001eff297230 */ /* 0x000fe40000004100 */
[----:B------:R-:W-:Y:S02]  /*3c20*/  HADD2.F32 R43, -RZ, R31.H0_H0 ;  /* 0x2000001fff2b7230 */ /* 0x000fe40000004100 */
[----:B------:R-:W-:-:S02]  /*3c30*/  HADD2.F32 R22, -RZ, R22.H1_H1 ;  /* 0x30000016ff167230 */ /* 0x000fc40000004100 */
[----:B------:R-:W-:Y:S01]  /*3c40*/  FFMA.FTZ R41, R41, R21, R20 ;  /* 0x0000001529297223 */ /* 0x000fe20000010014 */
[----:B------:R-:W-:Y:S02]  /*3c50*/  HADD2.F32 R20, -RZ, R30.H1_H1 ;  /* 0x3000001eff147230 */ /* 0x000fe40000004100 */
[----:B------:R-:W-:Y:S01]  /*3c60*/  FFMA.FTZ R45, R21, R43, R42 ;  /* 0x0000002b152d7223 */ /* 0x000fe2000001002a */
[----:B------:R-:W-:Y:S02]  /*3c70*/  HADD2.F32 R43, -RZ, R31.H1_H1 ;  /* 0x3000001fff2b7230 */ /* 0x000fe40000004100 */
        /* <DEDUP_REMOVED lines=13> */
[----:B------:R-:W-:Y:S02]  /*3d50*/  HADD2.F32 R43, -RZ, R2.H0_H0 ;  /* 0x20000002ff2b7230 */ /* 0x000fe40000004100 */
[----:B------:R-:W-:Y:S01]  /*3d60*/  FMUL.FTZ R42, R45, R42 ;  /* 0x0000002a2d2a7220 */ /* 0x000fe20000410000 */
[--C-:B------:R-:W-:Y:S02]  /*3d70*/  HADD2.F32 R45, -RZ, R29.reuse.H1_H1 ;  /* 0x3000001dff2d7230 */ /* 0x100fe40000004100 */
[----:B------:R-:W-:Y:S01]  /*3d80*/  FFMA.FTZ R44, R35, R44, RZ ;  /* 0x0000002c232c7223 */ /* 0x000fe200000100ff */
[----:B------:R-:W-:Y:S01]  /*3d90*/  FMUL.FTZ R43, R43, R20 ;  /* 0x000000142b2b7220 */ /* 0x000fe20000410000 */
[----:B------:R-:W-:Y:S01]  /*3da0*/  HADD2.F32 R20, -RZ, R29.H0_H0 ;  /* 0x2000001dff147230 */ /* 0x000fe20000004100 */
[----:B------:R-:W-:-:S03]  /*3db0*/  F2FP.F16.F32.PACK_AB R42, RZ, R42 ;  /* 0x0000002aff2a723e */ /* 0x000fc600000000ff */
[----:B------:R-:W-:Y:S01]  /*3dc0*/  F2FP.F16.F32.PACK_AB R43, RZ, R43 ;  /* 0x0000002bff2b723e */ /* 0x000fe200000000ff */
[----:B------:R-:W-:Y:S01]  /*3dd0*/  FFMA.FTZ R20, R35, R20, RZ ;  /* 0x0000001423147223 */ /* 0x000fe200000100ff */
[----:B------:R-:W-:Y:S02]  /*3de0*/  HADD2.F32 R35, -RZ, R28.H1_H1 ;  /* 0x3000001cff237230 */ /* 0x000fe40000004100 */
[----:B------:R-:W-:Y:S01]  /*3df0*/  PRMT R43, R43, 0x5410, R42 ;  /* 0x000054102b2b7816 */ /* 0x000fe2000000002a */
[C---:B------:R-:W-:Y:S01]  /*3e00*/  FFMA.FTZ R45, R39.reuse, R45, R20 ;  /* 0x0000002d272d7223 */ /* 0x040fe20000010014 */
[----:B------:R-:W-:Y:S02]  /*3e10*/  HADD2.F32 R20, -RZ, R14.H0_H0 ;  /* 0x2000000eff147230 */ /* 0x000fe40000004100 */
[----:B------:R-:W-:Y:S01]  /*3e20*/  FFMA.FTZ R35, R39, R35, R44 ;  /* 0x0000002327237223 */ /* 0x000fe2000001002c */
[--C-:B------:R-:W-:Y:S02]  /*3e30*/  HADD2.F32 R44, -RZ, R15.reuse.H0_H0 ;  /* 0x2000000fff2c7230 */ /* 0x100fe40000004100 */
[----:B------:R-:W-:-:S02]  /*3e40*/  HADD2.F32 R39, -RZ, R15.H1_H1 ;  /* 0x3000000fff277230 */ /* 0x000fc40000004100 */
[C---:B------:R-:W-:Y:S01]  /*3e50*/  FFMA.FTZ R35, R38.reuse, R20, R35 ;  /* 0x0000001426237223 */ /* 0x040fe20000010023 */
[----:B------:R-:W-:Y:S02]  /*3e60*/  HADD2.F32 R20, -RZ, R14.H1_H1 ;  /* 0x3000000eff147230 */ /* 0x000fe40000004100 */
[----:B------:R-:W-:Y:S01]  /*3e70*/  FFMA.FTZ R44, R38, R44, R45 ;  /* 0x0000002c262c7223 */ /* 0x000fe2000001002d */
[----:B------:R-:W-:Y:S02]  /*3e80*/  HFMA2 R7, R43, 1, 1, R7 ;  /* 0x3c003c002b077831 */ /* 0x000fe40000000007 */
[C---:B------:R-:W-:Y:S01]  /*3e90*/  FFMA.FTZ R20, R40.reuse, R20, R35 ;  /* 0x0000001428147223 */ /* 0x040fe20000010023 */
[----:B------:R-:W-:Y:S01]  /*3ea0*/  FFMA.FTZ R44, R40, R39, R44 ;  /* 0x00000027282c7223 */ /* 0x000fe2000001002c */
[----:B------:R-:W-:Y:S02]  /*3eb0*/  HADD2.F32 R35, -RZ, R32.H0_H0 ;  /* 0x20000020ff237230 */ /* 0x000fe40000004100 */
[----:B------:R-:W-:-:S03]  /*3ec0*/  HADD2.F32 R39, -RZ, R33.H0_H0 ;  /* 0x20000021ff277230 */ /* 0x000fc60000004100 */
[C---:B------:R-:W-:Y:S01]  /*3ed0*/  FFMA.FTZ R35, R21.reuse, R35, R20 ;  /* 0x0000002315237223 */ /* 0x040fe20000010014 */
[----:B------:R-:W-:Y:S02]  /*3ee0*/  HADD2.F32 R20, -RZ, R24.H0_H0 ;  /* 0x20000018ff147230 */ /* 0x000fe40000004100 */
[----:B------:R-:W-:Y:S01]  /*3ef0*/  FFMA.FTZ R44, R21, R39, R44 ;  /* 0x00000027152c7223 */ /* 0x000fe2000001002c */
[----:B------:R-:W-:Y:S02]  /*3f00*/  HADD2.F32 R21, -RZ, R32.H1_H1 ;  /* 0x30000020ff157230 */ /* 0x000fe40000004100 */
[----:B------:R-:W-:-:S03]  /*3f10*/  HADD2.F32 R39, -RZ, R33.H1_H1 ;  /* 0x30000021ff277230 */ /* 0x000fc60000004100 */
[C---:B------:R-:W-:Y:S01]  /*3f20*/  FFMA.FTZ R38, R22.reuse, R21, R35 ;  /* 0x0000001516267223 */ /* 0x040fe20000010023 */
[--C-:B------:R-:W-:Y:S02]  /*3f30*/  HADD2.F32 R21, -RZ, R25.reuse.H0_H0 ;  /* 0x20000019ff157230 */ /* 0x100fe40000004100 */
[----:B------:R-:W-:Y:S01]  /*3f40*/  FFMA.FTZ R44, R22, R39, R44 ;  /* 0x00000027162c7223 */ /* 0x000fe2000001002c */
[----:B------:R-:W-:Y:S02]  /*3f50*/  HADD2.F32 R22, -RZ, R24.H1_H1 ;  /* 0x30000018ff167230 */ /* 0x000fe40000004100 */
[C---:B------:R-:W-:Y:S01]  /*3f60*/  FFMA.FTZ R20, R41.reuse, R20, R38 ;  /* 0x0000001429147223 */ /* 0x040fe20000010026 */
[----:B------:R-:W-:Y:S02]  /*3f70*/  HADD2.F32 R38, -RZ, R25.H1_H1 ;  /* 0x30000019ff267230 */ /* 0x000fe40000004100 */
[----:B------:R-:W-:Y:S01]  /*3f80*/  FFMA.FTZ R21, R41, R21, R44 ;  /* 0x0000001529157223 */ /* 0x000fe2000001002c */
[----:B------:R-:W-:-:S02]  /*3f90*/  HADD2.F32 R35, -RZ, R4.H0_H0 ;  /* 0x20000004ff237230 */ /* 0x000fc40000004100 */
[C---:B------:R-:W-:Y:S01]  /*3fa0*/  FFMA.FTZ R20, R23.reuse, R22, R20 ;  /* 0x0000001617147223 */ /* 0x040fe20000010014 */
[----:B-----5:R-:W-:Y:S02]  /*3fb0*/  HADD2.F32 R22, -RZ, R5.H0_H0 ;  /* 0x20000005ff167230 */ /* 0x020fe40000004100 */
[----:B------:R-:W-:Y:S01]  /*3fc0*/  FFMA.FTZ R21, R23, R38, R21 ;  /* 0x0000002617157223 */ /* 0x000fe20000010015 */
[----:B------:R-:W-:-:S03]  /*3fd0*/  FMUL.FTZ R20, R35, R20 ;  /* 0x0000001423147220 */ /* 0x000fc60000410000 */
[----:B------:R-:W-:Y:S02]  /*3fe0*/  FMUL.FTZ R21, R22, R21 ;  /* 0x0000001516157220 */ /* 0x000fe40000410000 */
[----:B------:R-:W-:-:S03]  /*3ff0*/  F2FP.F16.F32.PACK_AB R20, RZ, R20 ;  /* 0x00000014ff14723e */ /* 0x000fc600000000ff */
[----:B------:R-:W-:-:S04]  /*4000*/  F2FP.F16.F32.PACK_AB R21, RZ, R21 ;  /* 0x00000015ff15723e */ /* 0x000fc800000000ff */
[----:B------:R-:W-:-:S05]  /*4010*/  PRMT R20, R20, 0x5410, R21 ;  /* 0x0000541014147816 */ /* 0x000fca0000000015 */
[----:B------:R-:W-:-:S07]  /*4020*/  HADD2 R6, R20, R6 ;  /* 0x0000000614067230 */ /* 0x000fce0000000000 */
.L_x_1014:
[----:B------:R-:W-:Y:S05]  /*4030*/  BRA.U !UP2, `(.L_x_1015) ;  /* 0x000000110a8c7547 */ /* 0x000fea000b800000 */
[----:B------:R-:W-:Y:S01]  /*4040*/  PRMT R20, R34, 0x9910, RZ ;  /* 0x0000991022147816 */ /* 0x000fe200000000ff */
[----:B------:R-:W-:-:S03]  /*4050*/  UIMAD UR4, UR6, -0x4, UR5 ;  /* 0xfffffffc060478a4 */ /* 0x000fc6000f8e0205 */
[----:B------:R-:W-:Y:S01]  /*4060*/  ISETP.NE.AND P1, PT, R20, RZ, PT ;  /* 0x000000ff1400720c */ /* 0x000fe20003f25270 */
[----:B------:R-:W-:-:S12]  /*4070*/  UISETP.NE.AND UP1, UPT, UR4, 0x2, UPT ;  /* 0x000000020400788c */ /* 0x000fd8000bf25270 */
[----:B------:R-:W-:Y:S05]  /*4080*/  @!P1 BRA `(.L_x_1016) ;  /* 0x0000000400749947 */ /* 0x000fea0003800000 */
[----:B------:R-:W0:Y:S01]  /*4090*/  S2UR UR7, SR_CgaCtaId ;  /* 0x00000000000779c3 */ /* 0x000e220000008800 */
[----:B------:R-:W-:Y:S01]  /*40a0*/  UMOV UR4, 0x400 ;  /* 0x0000040000047882 */ /* 0x000fe20000000000 */
[--C-:B------:R-:W-:Y:S02]  /*40b0*/  HADD2.F32 R35, -RZ, R26.reuse.H0_H0 ;  /* 0x2000001aff237230 */ /* 0x100fe40000004100 */
[----:B------:R-:W-:Y:S02]  /*40c0*/  HADD2.F32 R42, -RZ, R26.H1_H1 ;  /* 0x3000001aff2a7230 */ /* 0x000fe40000004100 */
[--C-:B------:R-:W-:Y:S02]  /*40d0*/  HADD2.F32 R38, -RZ, R27.reuse.H0_H0 ;  /* 0x2000001bff267230 */ /* 0x100fe40000004100 */
[----:B------:R-:W-:Y:S02]  /*40e0*/  HADD2.F32 R44, -RZ, R27.H1_H1 ;  /* 0x3000001bff2c7230 */ /* 0x000fe40000004100 */
[----:B------:R-:W-:-:S02]  /*40f0*/  HADD2.F32 R43, -RZ, R12.H0_H0 ;  /* 0x2000000cff2b7230 */ /* 0x000fc40000004100 */
[----:B------:R-:W-:Y:S01]  /*4100*/  HADD2.F32 R45, -RZ, R13.H0_H0 ;  /* 0x2000000dff2d7230 */ /* 0x000fe20000004100 */
[----:B0-----:R-:W-:-:S09]  /*4110*/  ULEA UR4, UR7, UR4, 0x18 ;  /* 0x0000000407047291 */ /* 0x001fd2000f8ec0ff */
[----:B------:R-:W0:Y:S04]  /*4120*/  LDS.64 R20, [UR4+0x50] ;  /* 0x00005004ff147984 */ /* 0x000e280008000a00 */
[----:B------:R-:W1:Y:S01]  /*4130*/  LDS.64 R22, [UR4+0x58] ;  /* 0x00005804ff167984 */ /* 0x000e620008000a00 */
[--C-:B0-----:R-:W-:Y:S02]  /*4140*/  HADD2.F32 R39, -RZ, R20.reuse.H0_H0 ;  /* 0x20000014ff277230 */ /* 0x101fe40000004100 */
[----:B------:R-:W-:-:S03]  /*4150*/  HADD2.F32 R40, -RZ, R20.H1_H1 ;  /* 0x30000014ff287230 */ /* 0x000fc60000004100 */
[-C--:B------:R-:W-:Y:S01]  /*4160*/  FFMA.FTZ R35, R35, R39.reuse, RZ ;  /* 0x0000002723237223 */ /* 0x080fe200000100ff */
[----:B------:R-:W-:-:S03]  /*4170*/  FFMA.FTZ R41, R38, R39, RZ ;  /* 0x0000002726297223 */ /* 0x000fc600000100ff */
[-C--:B------:R-:W-:Y:S01]  /*4180*/  FFMA.FTZ R20, R42, R40.reuse, R35 ;  /* 0x000000282a147223 */ /* 0x080fe20000010023 */
[--C-:B------:R-:W-:Y:S02]  /*4190*/  HADD2.F32 R35, -RZ, R21.reuse.H0_H0 ;  /* 0x20000015ff237230 */ /* 0x100fe40000004100 */
        /* <DEDUP_REMOVED lines=10> */
[--C-:B-1----:R-:W-:Y:S02]  /*4240*/  HADD2.F32 R38, -RZ, R22.reuse.H0_H0 ;  /* 0x20000016ff267230 */ /* 0x102fe40000004100 */
[----:B------:R-:W-:Y:S02]  /*4250*/  HADD2.F32 R22, -RZ, R22.H1_H1 ;  /* 0x30000016ff167230 */ /* 0x000fe40000004100 */
[----:B------:R-:W-:Y:S02]  /*4260*/  HADD2.F32 R44, -RZ, R19.H0_H0 ;  /* 0x20000013ff2c7230 */ /* 0x000fe40000004100 */
[-C--:B------:R-:W-:Y:S01]  /*4270*/  FFMA.FTZ R21, R20, R38.reuse, R21 ;  /* 0x0000002614157223 */ /* 0x080fe20000010015 */
[----:B------:R-:W-:Y:S01]  /*4280*/  FFMA.FTZ R43, R42, R38, R43 ;  /* 0x000000262a2b7223 */ /* 0x000fe2000001002b */
[----:B------:R-:W-:-:S02]  /*4290*/  HADD2.F32 R20, -RZ, R30.H1_H1 ;  /* 0x3000001eff147230 */ /* 0x000fc40000004100 */
[----:B------:R-:W-:Y:S02]  /*42a0*/  HADD2.F32 R42, -RZ, R31.H1_H1 ;  /* 0x3000001fff2a7230 */ /* 0x000fe40000004100 */
[----:B------:R-:W-:Y:S02]  /*42b0*/  HADD2.F32 R45, -RZ, R3.H0_H0 ;  /* 0x20000003ff2d7230 */ /* 0x000fe40000004100 */
[-C--:B------:R-:W-:Y:S01]  /*42c0*/  FFMA.FTZ R21, R20, R22.reuse, R21 ;  /* 0x0000001614157223 */ /* 0x080fe20000010015 */
[----:B------:R-:W-:Y:S02]  /*42d0*/  HADD2.F32 R20, -RZ, R18.H0_H0 ;  /* 0x20000012ff147230 */ /* 0x000fe40000004100 */
[----:B------:R-:W-:Y:S01]  /*42e0*/  FFMA.FTZ R43, R42, R22, R43 ;  /* 0x000000162a2b7223 */ /* 0x000fe2000001002b */
[--C-:B------:R-:W-:Y:S02]  /*42f0*/  HADD2.F32 R42, -RZ, R23.reuse.H0_H0 ;  /* 0x20000017ff2a7230 */ /* 0x100fe40000004100 */
[----:B------:R-:W-:-:S03]  /*4300*/  HADD2.F32 R23, -RZ, R23.H1_H1 ;  /* 0x30000017ff177230 */ /* 0x000fc60000004100 */
[-C--:B------:R-:W-:Y:S01]  /*4310*/  FFMA.FTZ R20, R20, R42.reuse, R21 ;  /* 0x0000002a14147223 */ /* 0x080fe20000010015 */
[----:B------:R-:W-:Y:S02]  /*4320*/  HADD2.F32 R21, -RZ, R18.H1_H1 ;  /* 0x30000012ff157230 */ /* 0x000fe40000004100 */
[----:B------:R-:W-:Y:S01]  /*4330*/  FFMA.FTZ R44, R44, R42, R43 ;  /* 0x0000002a2c2c7223 */ /* 0x000fe2000001002b */
[----:B------:R-:W-:Y:S02]  /*4340*/  HADD2.F32 R43, -RZ, R19.H1_H1 ;  /* 0x30000013ff2b7230 */ /* 0x000fe40000004100 */
[-C--:B------:R-:W-:Y:S01]  /*4350*/  FFMA.FTZ R20, R21, R23.reuse, R20 ;  /* 0x0000001715147223 */ /* 0x080fe20000010014 */
[----:B------:R-:W-:Y:S02]  /*4360*/  HADD2.F32 R21, -RZ, R2.H0_H0 ;  /* 0x20000002ff157230 */ /* 0x000fe40000004100 */
[----:B------:R-:W-:-:S03]  /*4370*/  FFMA.FTZ R43, R43, R23, R44 ;  /* 0x000000172b2b7223 */ /* 0x000fc6000001002c */
[----:B------:R-:W-:Y:S01]  /*4380*/  FMUL.FTZ R44, R21, R20 ;  /* 0x00000014152c7220 */ /* 0x000fe20000410000 */
[--C-:B------:R-:W-:Y:S02]  /*4390*/  HADD2.F32 R20, -RZ, R28.reuse.H0_H0 ;  /* 0x2000001cff147230 */ /* 0x100fe40000004100 */
[----:B------:R-:W-:Y:S01]  /*43a0*/  FMUL.FTZ R43, R45, R43 ;  /* 0x0000002b2d2b7220 */ /* 0x000fe20000410000 */
[--C-:B------:R-:W-:Y:S01]  /*43b0*/  HADD2.F32 R21, -RZ, R29.reuse.H0_H0 ;  /* 0x2000001dff157230 */ /* 0x100fe20000004100 */
[----:B------:R-:W-:Y:S01]  /*43c0*/  F2FP.F16.F32.PACK_AB R44, RZ, R44 ;  /* 0x0000002cff2c723e */ /* 0x000fe200000000ff */
[-C--:B------:R-:W-:Y:S01]  /*43d0*/  FFMA.FTZ R45, R20, R39.reuse, RZ ;  /* 0x00000027142d7223 */ /* 0x080fe200000100ff */
[----:B------:R-:W-:Y:S02]  /*43e0*/  HADD2.F32 R20, -RZ, R28.H1_H1 ;  /* 0x3000001cff147230 */ /* 0x000fe40000004100 */
[----:B------:R-:W-:Y:S01]  /*43f0*/  FFMA.FTZ R21, R21, R39, RZ ;  /* 0x0000002715157223 */ /* 0x000fe200000100ff */
[----:B------:R-:W-:Y:S01]  /*4400*/  HADD2.F32 R39, -RZ, R29.H1_H1 ;  /* 0x3000001dff277230 */ /* 0x000fe20000004100 */
[----:B------:R-:W-:Y:S01]  /*4410*/  F2FP.F16.F32.PACK_AB R43, RZ, R43 ;  /* 0x0000002bff2b723e */ /* 0x000fe200000000ff */
[----:B------:R-:W-:-:S03]  /*4420*/  FFMA.FTZ R20, R20, R40, R45 ;  /* 0x0000002814147223 */ /* 0x000fc6000001002d */
[----:B------:R-:W-:Y:S01]  /*4430*/  FFMA.FTZ R40, R39, R40, R21 ;  /* 0x0000002827287223 */ /* 0x000fe20000010015 */
[----:B------:R-:W-:Y:S01]  /*4440*/  HADD2.F32 R21, -RZ, R14.H0_H0 ;  /* 0x2000000eff157230 */ /* 0x000fe20000004100 */
[----:B------:R-:W-:Y:S01]  /*4450*/  PRMT R44, R44, 0x5410, R43 ;  /* 0x000054102c2c7816 */ /* 0x000fe2000000002b */
[----:B------:R-:W-:-:S03]  /*4460*/  HADD2.F32 R39, -RZ, R15.H0_H0 ;  /* 0x2000000fff277230 */ /* 0x000fc60000004100 */
[-C--:B------:R-:W-:Y:S01]  /*4470*/  FFMA.FTZ R20, R21, R35.reuse, R20 ;  /* 0x0000002315147223 */ /* 0x080fe20000010014 */
[----:B------:R-:W-:Y:S02]  /*4480*/  HADD2.F32 R21, -RZ, R14.H1_H1 ;  /* 0x3000000eff157230 */ /* 0x000fe40000004100 */
[----:B------:R-:W-:Y:S01]  /*4490*/  FFMA.FTZ R40, R39, R35, R40 ;  /* 0x0000002327287223 */ /* 0x000fe20000010028 */
[----:B------:R-:W-:Y:S02]  /*44a0*/  HADD2.F32 R35, -RZ, R15.H1_H1 ;  /* 0x3000000fff237230 */ /* 0x000fe40000004100 */
[----:B------:R-:W-:Y:S02]  /*44b0*/  HFMA2 R8, R44, 1, 1, R8 ;  /* 0x3c003c002c087831 */ /* 0x000fe40000000008 */
[----:B------:R-:W-:Y:S02]  /*44c0*/  HADD2.F32 R39, -RZ, R25.H1_H1 ;  /* 0x30000019ff277230 */ /* 0x000fe40000004100 */
[----:B------:R-:W-:Y:S01]  /*44d0*/  FFMA.FTZ R21, R21, R41, R20 ;  /* 0x0000002915157223 */ /* 0x000fe20000010014 */
[----:B------:R-:W-:-:S02]  /*44e0*/  HADD2.F32 R20, -RZ, R32.H0_H0 ;  /* 0x20000020ff147230 */ /* 0x000fc40000004100 */
[----:B------:R-:W-:Y:S01]  /*44f0*/  FFMA.FTZ R41, R35, R41, R40 ;  /* 0x0000002923297223 */ /* 0x000fe20000010028 */
[--C-:B------:R-:W-:Y:S02]  /*4500*/  HADD2.F32 R40, -RZ, R33.reuse.H0_H0 ;  /* 0x20000021ff287230 */ /* 0x100fe40000004100 */
[-C--:B------:R-:W-:Y:S01]  /*4510*/  FFMA.FTZ R35, R20, R38.reuse, R21 ;  /* 0x0000002614237223 */ /* 0x080fe20000010015 */
[----:B------:R-:W-:Y:S02]  /*4520*/  HADD2.F32 R20, -RZ, R32.H1_H1 ;  /* 0x30000020ff147230 */ /* 0x000fe40000004100 */
[----:B------:R-:W-:Y:S01]  /*4530*/  FFMA.FTZ R41, R40, R38, R41 ;  /* 0x0000002628297223 */ /* 0x000fe20000010029 */
[----:B------:R-:W-:Y:S02]  /*4540*/  HADD2.F32 R38, -RZ, R33.H1_H1 ;  /* 0x30000021ff267230 */ /* 0x000fe40000004100 */
[--C-:B------:R-:W-:Y:S02]  /*4550*/  HADD2.F32 R21, -RZ, R24.reuse.H0_H0 ;  /* 0x20000018ff157230 */ /* 0x100fe40000004100 */
[----:B------:R-:W-:Y:S01]  /*4560*/  FFMA.FTZ R20, R20, R22, R35 ;  /* 0x0000001614147223 */ /* 0x000fe20000010023 */
[----:B------:R-:W-:-:S02]  /*4570*/  HADD2.F32 R35, -RZ, R24.H1_H1 ;  /* 0x30000018ff237230 */ /* 0x000fc40000004100 */
[----:B------:R-:W-:Y:S01]  /*4580*/  FFMA.FTZ R41, R38, R22, R41 ;  /* 0x0000001626297223 */ /* 0x000fe20000010029 */
[----:B------:R-:W-:Y:S02]  /*4590*/  HADD2.F32 R22, -RZ, R25.H0_H0 ;  /* 0x20000019ff167230 */ /* 0x000fe40000004100 */
[-C--:B------:R-:W-:Y:S01]  /*45a0*/  FFMA.FTZ R20, R21, R42.reuse, R20 ;  /* 0x0000002a15147223 */ /* 0x080fe20000010014 */
[----:B------:R-:W-:Y:S02]  /*45b0*/  HADD2.F32 R21, -RZ, R4.H0_H0 ;  /* 0x20000004ff157230 */ /* 0x000fe40000004100 */
[----:B------:R-:W-:Y:S01]  /*45c0*/  FFMA.FTZ R42, R22, R42, R41 ;  /* 0x0000002a162a7223 */ /* 0x000fe20000010029 */
[-C--:B------:R-:W-:Y:S01]  /*45d0*/  FFMA.FTZ R20, R35, R23.reuse, R20 ;  /* 0x0000001723147223 */ /* 0x080fe20000010014 */
        /* <DEDUP_REMOVED lines=8> */
.L_x_1016:
[----:B------:R-:W-:Y:S05]  /*4660*/  BRA.U !UP1, `(.L_x_1015) ;  /* 0x0000000d09007547 */ /* 0x000fea000b800000 */
[----:B------:R-:W-:Y:S01]  /*4670*/  PRMT R20, R0, 0x9910, RZ ;  /* 0x0000991000147816 */ /* 0x000fe200000000ff */
[----:B------:R-:W-:-:S03]  /*4680*/  UIMAD UR4, UR6, -0x4, UR5 ;  /* 0xfffffffc060478a4 */ /* 0x000fc6000f8e0205 */
[----:B------:R-:W-:Y:S01]  /*4690*/  ISETP.NE.AND P1, PT, R20, RZ, PT ;  /* 0x000000ff1400720c */ /* 0x000fe20003f25270 */
[----:B------:R-:W-:-:S12]  /*46a0*/  UISETP.EQ.OR UP1, UPT, UR4, 0x3, UP0 ;  /* 0x000000030400788c */ /* 0x000fd80008722670 */
        /* <DEDUP_REMOVED lines=94> */
.L_x_1017:
[----:B------:R-:W-:Y:S05]  /*4c90*/  BRA.U UP1, `(.L_x_1015) ;  /* 0x0000000501747547 */ /* 0x000fea000b800000 */
[----:B------:R-:W0:Y:S01]  /*4ca0*/  S2UR UR7, SR_CgaCtaId ;  /* 0x00000000000779c3 */ /* 0x000e220000008800 */
[----:B------:R-:W-:Y:S01]  /*4cb0*/  UMOV UR4, 0x400 ;  /* 0x0000040000047882 */ /* 0x000fe20000000000 */
        /* <DEDUP_REMOVED lines=9> */
[----:B------:R-:W-:Y:S02]  /*4d50*/  HADD2.F32 R40, -RZ, R20.H1_H1 ;  /* 0x30000014ff287230 */ /* 0x000fe40000004100 */
[-C--:B------:R-:W-:Y:S01]  /*4d60*/  FFMA.FTZ R35, R35, R38.reuse, RZ ;  /* 0x0000002623237223 */ /* 0x080fe200000100ff */
[----:B------:R-:W-:Y:S02]  /*4d70*/  HADD2.F32 R26, -RZ, R27.H0_H0 ;  /* 0x2000001bff1a7230 */ /* 0x000fe40000004100 */
[-C--:B------:R-:W-:Y:S01]  /*4d80*/  FFMA.FTZ R42, R21, R38.reuse, RZ ;  /* 0x00000026152a7223 */ /* 0x080fe200000100ff */
[----:B------:R-:W-:Y:S02]  /*4d90*/  HADD2.F32 R20, -RZ, R29.H0_H0 ;  /* 0x2000001dff147230 */ /* 0x000fe40000004100 */
[----:B------:R-:W-:Y:S02]  /*4da0*/  HADD2.F32 R27, -RZ, R27.H1_H1 ;  /* 0x3000001bff1b7230 */ /* 0x000fe40000004100 */
[-C--:B------:R-:W-:Y:S01]  /*4db0*/  FFMA.FTZ R26, R26, R38.reuse, RZ ;  /* 0x000000261a1a7223 */ /* 0x080fe200000100ff */
[----:B------:R-:W-:Y:S01]  /*4dc0*/  FFMA.FTZ R21, R20, R38, RZ ;  /* 0x0000002614157223 */ /* 0x000fe200000100ff */
[----:B------:R-:W-:Y:S01]  /*4dd0*/  FFMA.FTZ R20, R43, R40, R42 ;  /* 0x000000282b147223 */ /* 0x000fe2000001002a */
[----:B------:R-:W-:-:S02]  /*4de0*/  HADD2.F32 R42, -RZ, R29.H1_H1 ;  /* 0x3000001dff2a7230 */ /* 0x000fc40000004100 */
[-C--:B------:R-:W-:Y:S01]  /*4df0*/  FFMA.FTZ R26, R27, R40.reuse, R26 ;  /* 0x000000281b1a7223 */ /* 0x080fe2000001001a */
[----:B------:R-:W-:Y:S02]  /*4e00*/  HADD2.F32 R29, -RZ, R13.H0_H0 ;  /* 0x2000000dff1d7230 */ /* 0x000fe40000004100 */
[----:B------:R-:W-:Y:S02]  /*4e10*/  HADD2.F32 R38, -RZ, R28.H1_H1 ;  /* 0x3000001cff267230 */ /* 0x000fe40000004100 */
[----:B------:R-:W-:Y:S02]  /*4e20*/  HADD2.F32 R27, -RZ, R12.H0_H0 ;  /* 0x2000000cff1b7230 */ /* 0x000fe40000004100 */
[----:B------:R-:W-:Y:S01]  /*4e30*/  FFMA.FTZ R26, R29, R39, R26 ;  /* 0x000000271d1a7223 */ /* 0x000fe2000001001a */
[----:B------:R-:W-:Y:S02]  /*4e40*/  HADD2.F32 R29, -RZ, R15.H0_H0 ;  /* 0x2000000fff1d7230 */ /* 0x000fe40000004100 */
[-C--:B------:R-:W-:Y:S01]  /*4e50*/  FFMA.FTZ R35, R38, R40.reuse, R35 ;  /* 0x0000002826237223 */ /* 0x080fe20000010023 */
        /* <DEDUP_REMOVED lines=36> */
[----:B------:R-:W-:-:S02]  /*50a0*/  HADD2.F32 R23, -RZ, R23.H1_H1 ;  /* 0x30000017ff177230 */ /* 0x000fc40000004100 */
[-C--:B------:R-:W-:Y:S01]  /*50b0*/  FFMA.FTZ R20, R26, R12.reuse, R21 ;  /* 0x0000000c1a147223 */ /* 0x080fe20000010015 */
[----:B------:R-:W-:Y:S02]  /*50c0*/  HADD2.F32 R26, -RZ, R25.H0_H0 ;  /* 0x20000019ff1a7230 */ /* 0x000fe40000004100 */
        /* <DEDUP_REMOVED lines=14> */
[----:B-----5:R-:W-:-:S02]  /*51b0*/  HADD2.F32 R21, -RZ, R5.H0_H0 ;  /* 0x20000005ff157230 */ /* 0x020fc40000004100 */
        /* <DEDUP_REMOVED lines=11> */
.L_x_1015:
[----:B------:R-:W-:-:S05]  /*5270*/  MOV R13, UR9 ;  /* 0x00000009000d7c02 */ /* 0x000fca0008000f00 */
[----:B------:R-:W-:-:S05]  /*5280*/  IMAD.WIDE R36, R13, 0x4, R36 ;  /* 0x000000040d247825 */ /* 0x000fca00078e0224 */
[----:B------:R-:W2:Y:S01]  /*5290*/  LDG.E.128.CONSTANT R12, desc[UR10][R36.64] ;  /* 0x0000000a240c7981 */ /* 0x000ea2000c1e9d00 */
[----:B------:R-:W-:Y:S02]  /*52a0*/  MOV R25, 0x2c00 ;  /* 0x00002c0000197802 */ /* 0x000fe40000000f00 */
[C---:B--2---:R-:W-:Y:S02]  /*52b0*/  LOP3.LUT R22, R13.reuse, 0xf000f, RZ, 0xc0, !PT ;  /* 0x000f000f0d167812 */ /* 0x044fe400078ec0ff */
[----:B------:R-:W-:Y:S02]  /*52c0*/  LOP3.LUT R19, R13, 0xf000f0, RZ, 0xc0, !PT ;  /* 0x00f000f00d137812 */ /* 0x000fe400078ec0ff */
[----:B------:R-:W-:Y:S02]  /*52d0*/  SHF.R.U32.HI R21, RZ, 0x8, R13 ;  /* 0x00000008ff157819 */ /* 0x000fe4000001160d */
[----:B------:R-:W-:Y:S02]  /*52e0*/  LOP3.LUT R13, R14, 0xf000f0, RZ, 0xc0, !PT ;  /* 0x00f000f00e0d7812 */ /* 0x000fe400078ec0ff */
[----:B------:R-:W-:-:S02]  /*52f0*/  SHF.R.U32.HI R29, RZ, 0x8, R12 ;  /* 0x00000008ff1d7819 */ /* 0x000fc4000001160c */
[----:B------:R-:W-:Y:S02]  /*5300*/  SHF.R.U32.HI R27, RZ, 0x8, R15 ;  /* 0x00000008ff1b7819 */ /* 0x000fe4000001160f */
[----:B------:R-:W-:Y:S02]  /*5310*/  SHF.R.U32.HI R23, RZ, 0x8, R14 ;  /* 0x00000008ff177819 */ /* 0x000fe4000001160e */
        /* <DEDUP_REMOVED lines=139> */
.L_x_1018:
        /* <DEDUP_REMOVED lines=99> */
.L_x_1020:
        /* <DEDUP_REMOVED lines=99> */
.L_x_1021:
        /* <DEDUP_REMOVED lines=94> */
.L_x_1019:
[----:B------:R-:W-:-:S05]  /*6e10*/  MOV R13, UR9 ;  /* 0x00000009000d7c02 */ /* 0x000fca0008000f00 */
[----:B------:R-:W-:-:S06]  /*6e20*/  IMAD.WIDE R12, R13, 0x4, R36 ;  /* 0x000000040d0c7825 */ /* 0x000fcc00078e0224 */
[----:B------:R-:W2:Y:S01]  /*6e30*/  LDG.E.128.CONSTANT R12, desc[UR10][R12.64] ;  /* 0x0000000a0c0c7981 */ /* 0x000ea2000c1e9d00 */
[----:B------:R-:W-:Y:S02]  /*6e40*/  MOV R25, 0x2c00 ;  /* 0x00002c0000197802 */ /* 0x000fe40000000f00 */
[C---:B--2---:R-:W-:Y:S02]  /*6e50*/  LOP3.LUT R26, R13.reuse, 0xf000f, RZ, 0xc0, !PT ;  /* 0x000f000f0d1a7812 */ /* 0x044fe400078ec0ff */
[----:B------:R-:W-:Y:S02]  /*6e60*/  LOP3.LUT R19, R13, 0xf000f0, RZ, 0xc0, !PT ;  /* 0x00f000f00d137812 */ /* 0x000fe400078ec0ff */
[----:B------:R-:W-:Y:S02]  /*6e70*/  SHF.R.U32.HI R23, RZ, 0x8, R13 ;  /* 0x00000008ff177819 */ /* 0x000fe4000001160d */
[----:B------:R-:W-:Y:S02]  /*6e80*/  LOP3.LUT R13, R15, 0xf000f0, RZ, 0xc0, !PT ;  /* 0x00f000f00f0d7812 */ /* 0x000fe400078ec0ff */
[----:B------:R-:W-:-:S02]  /*6e90*/  SHF.R.U32.HI R28, RZ, 0x8, R12 ;  /* 0x00000008ff1c7819 */ /* 0x000fc4000001160c */
[----:B------:R-:W-:Y:S02]  /*6ea0*/  LOP3.LUT R24, R14, 0xf000f0, RZ, 0xc0, !PT ;  /* 0x00f000f00e187812 */ /* 0x000fe400078ec0ff */
[----:B------:R-:W-:Y:S02]  /*6eb0*/  SHF.R.U32.HI R27, RZ, 0x8, R15 ;  /* 0x00000008ff1b7819 */ /* 0x000fe4000001160f */
        /* <DEDUP_REMOVED lines=60> */
[----:B------:R-:W-:Y:S01]  /*7280*/  FFMA.FTZ R40, R35, R36, RZ ;  /* 0x0000002423287223 */ /* 0x000fe200000100ff */
[C---:B------:R-:W-:Y:S01]  /*7290*/  FFMA.FTZ R45, R36.reuse, R45, RZ ;  /* 0x0000002d242d7223 */ /* 0x040fe200000100ff */
[C---:B------:R-:W-:Y:S01]  /*72a0*/  FFMA.FTZ R37, R36.reuse, R37, RZ ;  /* 0x0000002524257223 */ /* 0x040fe200000100ff */
[----:B------:R-:W-:Y:S01]  /*72b0*/  FFMA.FTZ R39, R36, R39, RZ ;  /* 0x0000002724277223 */ /* 0x000fe200000100ff */
[----:B------:R-:W-:Y:S02]  /*72c0*/  HADD2.F32 R36, -RZ, R28.H1_H1 ;  /* 0x3000001cff247230 */ /* 0x000fe40000004100 */
[----:B------:R-:W-:Y:S01]  /*72d0*/  FFMA.FTZ R38, R20, R41, R45 ;  /* 0x0000002914267223 */ /* 0x000fe2000001002d */
[----:B------:R-:W-:Y:S01]  /*72e0*/  FFMA.FTZ R40, R43, R20, R40 ;  /* 0x000000142b287223 */ /* 0x000fe20000010028 */
[----:B------:R-:W-:Y:S02]  /*72f0*/  HADD2.F32 R41, -RZ, R12.H0_H0 ;  /* 0x2000000cff297230 */ /* 0x000fe40000004100 */
[----:B------:R-:W-:-:S02]  /*7300*/  HADD2.F32 R35, -RZ, R21.H0_H0 ;  /* 0x20000015ff237230 */ /* 0x000fc40000004100 */
[C---:B------:R-:W-:Y:S01]  /*7310*/  FFMA.FTZ R36, R20.reuse, R36, R37 ;  /* 0x0000002414247223 */ /* 0x040fe20000010025 */
[----:B------:R-:W-:Y:S01]  /*7320*/  FFMA.FTZ R20, R20, R42, R39 ;  /* 0x0000002a14147223 */ /* 0x000fe20000010027 */
[----:B------:R-:W-:Y:S02]  /*7330*/  HADD2.F32 R37, -RZ, R13.H0_H0 ;  /* 0x2000000dff257230 */ /* 0x000fe40000004100 */
        /* <DEDUP_REMOVED lines=11> */
[----:B------:R-:W-:Y:S02]  /*73f0*/  HADD2.F32 R42, -RZ, R30.H0_H0 ;  /* 0x2000001eff2a7230 */ /* 0x000fe40000004100 */
[----:B------:R-:W-:Y:S01]  /*7400*/  FFMA.FTZ R35, R21, R35, R38 ;  /* 0x0000002315237223 */ /* 0x000fe20000010026 */
[----:B------:R-:W-:-:S02]  /*7410*/  HADD2.F32 R41, -RZ, R15.H1_H1 ;  /* 0x3000000fff297230 */ /* 0x000fc40000004100 */
[C---:B------:R-:W-:Y:S01]  /*7420*/  FFMA.FTZ R37, R21.reuse, R37, R36 ;  /* 0x0000002515257223 */ /* 0x040fe20000010024 */
[----:B-1----:R-:W-:Y:S02]  /*7430*/  HADD2.F32 R20, -RZ, R22.H0_H0 ;  /* 0x20000016ff147230 */ /* 0x002fe40000004100 */
[----:B------:R-:W-:Y:S02]  /*7440*/  HADD2.F32 R38, -RZ, R31.H0_H0 ;  /* 0x2000001fff267230 */ /* 0x000fe40000004100 */
        /* <DEDUP_REMOVED lines=10> */
[----:B------:R-:W-:Y:S02]  /*74f0*/  HADD2.F32 R20, -RZ, R23.H0_H0 ;  /* 0x20000017ff147230 */ /* 0x000fe40000004100 */
[----:B------:R-:W-:Y:S01]  /*7500*/  FFMA.FTZ R35, R22, R41, R35 ;  /* 0x0000002916237223 */ /* 0x000fe20000010023 */
[----:B------:R-:W-:Y:S02]  /*7510*/  HADD2.F32 R38, -RZ, R19.H0_H0 ;  /* 0x20000013ff267230 */ /* 0x000fe40000004100 */
[----:B------:R-:W-:Y:S01]  /*7520*/  FFMA.FTZ R39, R36, R22, R39 ;  /* 0x0000001624277223 */ /* 0x000fe20000010027 */
[----:B------:R-:W-:-:S02]  /*7530*/  HADD2.F32 R42, -RZ, R33.H1_H1 ;  /* 0x30000021ff2a7230 */ /* 0x000fc40000004100 */
[----:B------:R-:W-:Y:S02]  /*7540*/  HADD2.F32 R40, -RZ, R32.H1_H1 ;  /* 0x30000020ff287230 */ /* 0x000fe40000004100 */
[----:B------:R-:W-:Y:S01]  /*7550*/  FFMA.FTZ R38, R20, R38, R35 ;  /* 0x0000002614267223 */ /* 0x000fe20000010023 */
[----:B------:R-:W-:Y:S02]  /*7560*/  HADD2.F32 R36, -RZ, R18.H0_H0 ;  /* 0x20000012ff247230 */ /* 0x000fe40000004100 */
[C---:B------:R-:W-:Y:S01]  /*7570*/  FFMA.FTZ R21, R22.reuse, R42, R21 ;  /* 0x0000002a16157223 */ /* 0x040fe20000010015 */
        /* <DEDUP_REMOVED lines=11> */
[----:B------:R-:W-:Y:S02]  /*7630*/  HADD2.F32 R21, -RZ, R25.H1_H1 ;  /* 0x30000019ff157230 */ /* 0x000fe40000004100 */
[----:B------:R-:W-:Y:S01]  /*7640*/  FFMA.FTZ R36, R23, R36, R38 ;  /* 0x0000002417247223 */ /* 0x000fe20000010026 */
[----:B------:R-:W-:-:S02]  /*7650*/  HADD2.F32 R37, -RZ, R2.H0_H0 ;  /* 0x20000002ff257230 */ /* 0x000fc40000004100 */
[C---:B------:R-:W-:Y:S01]  /*7660*/  FFMA.FTZ R35, R23.reuse, R40, R35 ;  /* 0x0000002817237223 */ /* 0x040fe20000010023 */
        /* <DEDUP_REMOVED lines=16> */
.L_x_1022:
        /* <DEDUP_REMOVED lines=99> */
.L_x_1023:
[----:B------:R-:W-:Y:S05]  /*7da0*/  BRA.U !UP1, `(.L_x_1009) ;  /* 0x0000000909fc7547 */ /* 0x000fea000b800000 */
[----:B------:R-:W-:Y:S01]  /*7db0*/  PRMT R0, R0, 0x9910, RZ ;  /* 0x0000991000007816 */ /* 0x000fe200000000ff */
[----:B------:R-:W-:-:S03]  /*7dc0*/  UISETP.EQ.OR UP0, UPT, UR8, 0x3, UP0 ;  /* 0x000000030800788c */ /* 0x000fc60008702670 */
[----:B------:R-:W-:-:S13]  /*7dd0*/  ISETP.NE.AND P0, PT, R0, RZ, PT ;  /* 0x000000ff0000720c */ /* 0x000fda0003f05270 */
[----:B------:R-:W-:Y:S05]  /*7de0*/  @!P0 BRA `(.L_x_1024) ;  /* 0x0000000400748947 */ /* 0x000fea0003800000 */
[----:B------:R-:W0:Y:S01]  /*7df0*/  S2UR UR7, SR_CgaCtaId ;  /* 0x00000000000779c3 */ /* 0x000e220000008800 */
[----:B------:R-:W-:Y:S01]  /*7e00*/  UMOV UR4, 0x400 ;  /* 0x0000040000047882 */ /* 0x000fe20000000000 */
[----:B------:R-:W-:Y:S02]  /*7e10*/  HADD2.F32 R0, -RZ, R26.H0_H0 ;  /* 0x2000001aff007230 */ /* 0x000fe40000004100 */
[--C-:B------:R-:W-:Y:S02]  /*7e20*/  HADD2.F32 R34, -RZ, R27.reuse.H0_H0 ;  /* 0x2000001bff227230 */ /* 0x100fe40000004100 */
[--C-:B------:R-:W-:Y:S02]  /*7e30*/  HADD2.F32 R35, -RZ, R28.reuse.H0_H0 ;  /* 0x2000001cff237230 */ /* 0x100fe40000004100 */
[----:B------:R-:W-:Y:S02]  /*7e40*/  HADD2.F32 R39, -RZ, R27.H1_H1 ;  /* 0x3000001bff277230 */ /* 0x000fe40000004100 */
[----:B------:R-:W-:-:S02]  /*7e50*/  HADD2.F32 R37, -RZ, R28.H1_H1 ;  /* 0x3000001cff257230 */ /* 0x000fc40000004100 */
[--C-:B------:R-:W-:Y:S02]  /*7e60*/  HADD2.F32 R36, -RZ, R29.reuse.H0_H0 ;  /* 0x2000001dff247230 */ /* 0x100fe40000004100 */
[----:B------:R-:W-:Y:S02]  /*7e70*/  HADD2.F32 R38, -RZ, R26.H1_H1 ;  /* 0x3000001aff267230 */ /* 0x000fe40000004100 */
[----:B------:R-:W-:Y:S02]  /*7e80*/  HADD2.F32 R40, -RZ, R29.H1_H1 ;  /* 0x3000001dff287230 */ /* 0x000fe40000004100 */
[----:B------:R-:W-:Y:S01]  /*7e90*/  HADD2.F32 R42, -RZ, R33.H0_H0 ;  /* 0x20000021ff2a7230 */ /* 0x000fe20000004100 */
[----:B0-----:R-:W-:-:S09]  /*7ea0*/  ULEA UR4, UR7, UR4, 0x18 ;  /* 0x0000000407047291 */ /* 0x001fd2000f8ec0ff */
[----:B------:R-:W0:Y:S04]  /*7eb0*/  LDS.64 R20, [UR4+0xb0] ;  /* 0x0000b004ff147984 */ /* 0x000e280008000a00 */
[----:B------:R-:W1:Y:S01]  /*7ec0*/  LDS.64 R22, [UR4+0xb8] ;  /* 0x0000b804ff167984 */ /* 0x000e620008000a00 */
[--C-:B0-----:R-:W-:Y:S02]  /*7ed0*/  HADD2.F32 R41, -RZ, R20.reuse.H0_H0 ;  /* 0x20000014ff297230 */ /* 0x101fe40000004100 */
[----:B------:R-:W-:-:S03]  /*7ee0*/  HADD2.F32 R20, -RZ, R20.H1_H1 ;  /* 0x30000014ff147230 */ /* 0x000fc60000004100 */
[-C--:B------:R-:W-:Y:S01]  /*7ef0*/  FFMA.FTZ R43, R0, R41.reuse, RZ ;  /* 0x00000029002b7223 */ /* 0x080fe200000100ff */
[-C--:B------:R-:W-:Y:S01]  /*7f00*/  FFMA.FTZ R34, R34, R41.reuse, RZ ;  /* 0x0000002922227223 */ /* 0x080fe200000100ff */
[-C--:B------:R-:W-:Y:S01]  /*7f10*/  FFMA.FTZ R0, R35, R41.reuse, RZ ;  /* 0x0000002923007223 */ /* 0x080fe200000100ff */
[----:B------:R-:W-:Y:S01]  /*7f20*/  FFMA.FTZ R35, R36, R41, RZ ;  /* 0x0000002924237223 */ /* 0x000fe200000100ff */
[-C--:B------:R-:W-:Y:S01]  /*7f30*/  FFMA.FTZ R41, R38, R20.reuse, R43 ;  /* 0x0000001426297223 */ /* 0x080fe2000001002b */
[-C--:B------:R-:W-:Y:S01]  /*7f40*/  FFMA.FTZ R39, R39, R20.reuse, R34 ;  /* 0x0000001427277223 */ /* 0x080fe20000010022 */
[-C--:B------:R-:W-:Y:S01]  /*7f50*/  FFMA.FTZ R37, R37, R20.reuse, R0 ;  /* 0x0000001425257223 */ /* 0x080fe20000010000 */
[----:B------:R-:W-:Y:S02]  /*7f60*/  HADD2.F32 R34, -RZ, R12.H0_H0 ;  /* 0x2000000cff227230 */ /* 0x000fe40000004100 */
[----:B------:R-:W-:Y:S01]  /*7f70*/  FFMA.FTZ R35, R40, R20, R35 ;  /* 0x0000001428237223 */ /* 0x000fe20000010023 */
[----:B------:R-:W-:-:S02]  /*7f80*/  HADD2.F32 R0, -RZ, R21.H0_H0 ;  /* 0x20000015ff007230 */ /* 0x000fc40000004100 */
[----:B------:R-:W-:Y:S02]  /*7f90*/  HADD2.F32 R36, -RZ, R13.H0_H0 ;  /* 0x2000000dff247230 */ /* 0x000fe40000004100 */
[----:B------:R-:W-:Y:S02]  /*7fa0*/  HADD2.F32 R38, -RZ, R14.H0_H0 ;  /* 0x2000000eff267230 */ /* 0x000fe40000004100 */
[-C--:B------:R-:W-:Y:S01]  /*7fb0*/  FFMA.FTZ R20, R34, R0.reuse, R41 ;  /* 0x0000000022147223 */ /* 0x080fe20000010029 */
[----:B------:R-:W-:Y:S02]  /*7fc0*/  HADD2.F32 R21, -RZ, R21.H1_H1 ;  /* 0x30000015ff157230 */ /* 0x000fe40000004100 */
[-C--:B------:R-:W-:Y:S01]  /*7fd0*/  FFMA.FTZ R34, R36, R0.reuse, R39 ;  /* 0x0000000024227223 */ /* 0x080fe20000010027 */
[----:B------:R-:W-:Y:S02]  /*7fe0*/  HADD2.F32 R39, -RZ, R13.H1_H1 ;  /* 0x3000000dff277230 */ /* 0x000fe40000004100 */
[----:B------:R-:W-:Y:S01]  /*7ff0*/  FFMA.FTZ R36, R38, R0, R37 ;  /* 0x0000000026247223 */ /* 0x000fe20000010025 */
[----:B------:R-:W-:-:S02]  /*8000*/  HADD2.F32 R38, -RZ, R15.H0_H0 ;  /* 0x2000000fff267230 */ /* 0x000fc40000004100 */
[----:B------:R-:W-:Y:S02]  /*8010*/  HADD2.F32 R41, -RZ, R14.H1_H1 ;  /* 0x3000000eff297230 */ /* 0x000fe40000004100 */
[-C--:B------:R-:W-:Y:S01]  /*8020*/  FFMA.FTZ R34, R39, R21.reuse, R34 ;  /* 0x0000001527227223 */ /* 0x080fe20000010022 */
[----:B------:R-:W-:Y:S02]  /*8030*/  HADD2.F32 R37, -RZ, R12.H1_H1 ;  /* 0x3000000cff257230 */ /* 0x000fe40000004100 */
[----:B------:R-:W-:Y:S01]  /*8040*/  FFMA.FTZ R0, R38, R0, R35 ;  /* 0x0000000026007223 */ /* 0x000fe20000010023 */
[----:B------:R-:W-:Y:S02]  /*8050*/  HADD2.F32 R39, -RZ, R30.H0_H0 ;  /* 0x2000001eff277230 */ /* 0x000fe40000004100 */
[-C--:B------:R-:W-:Y:S01]  /*8060*/  FFMA.FTZ R35, R41, R21.reuse, R36 ;  /* 0x0000001529237223 */ /* 0x080fe20000010024 */
[----:B-1----:R-:W-:Y:S02]  /*8070*/  HADD2.F32 R36, -RZ, R22.H0_H0 ;  /* 0x20000016ff247230 */ /* 0x002fe40000004100 */
[----:B------:R-:W-:Y:S01]  /*8080*/  FFMA.FTZ R20, R37, R21, R20 ;  /* 0x0000001525147223 */ /* 0x000fe20000010014 */
[----:B------:R-:W-:-:S02]  /*8090*/  HADD2.F32 R43, -RZ, R15.H1_H1 ;  /* 0x3000000fff2b7230 */ /* 0x000fc40000004100 */
[--C-:B------:R-:W-:Y:S02]  /*80a0*/  HADD2.F32 R37, -RZ, R31.reuse.H0_H0 ;  /* 0x2000001fff257230 */ /* 0x100fe40000004100 */
[-C--:B------:R-:W-:Y:S01]  /*80b0*/  FFMA.FTZ R39, R39, R36.reuse, R20 ;  /* 0x0000002427277223 */ /* 0x080fe20000010014 */
[----:B------:R-:W-:Y:S02]  /*80c0*/  HADD2.F32 R22, -RZ, R22.H1_H1 ;  /* 0x30000016ff167230 */ /* 0x000fe40000004100 */
[----:B------:R-:W-:Y:S01]  /*80d0*/  FFMA.FTZ R21, R43, R21, R0 ;  /* 0x000000152b157223 */ /* 0x000fe20000010000 */
[----:B------:R-:W-:Y:S02]  /*80e0*/  HADD2.F32 R40, -RZ, R32.H0_H0 ;  /* 0x20000020ff287230 */ /* 0x000fe40000004100 */
[-C--:B------:R-:W-:Y:S01]  /*80f0*/  FFMA.FTZ R37, R37, R36.reuse, R34 ;  /* 0x0000002425257223 */ /* 0x080fe20000010022 */
[----:B------:R-:W-:Y:S02]  /*8100*/  HADD2.F32 R38, -RZ, R30.H1_H1 ;  /* 0x3000001eff267230 */ /* 0x000fe40000004100 */
[----:B------:R-:W-:Y:S01]  /*8110*/  FFMA.FTZ R21, R42, R36, R21 ;  /* 0x000000242a157223 */ /* 0x000fe20000010015 */
[----:B------:R-:W-:-:S02]  /*8120*/  HADD2.F32 R34, -RZ, R31.H1_H1 ;  /* 0x3000001fff227230 */ /* 0x000fc40000004100 */
[----:B------:R-:W-:Y:S01]  /*8130*/  FFMA.FTZ R35, R40, R36, R35 ;  /* 0x0000002428237223 */ /* 0x000fe20000010023 */
[----:B------:R-:W-:Y:S02]  /*8140*/  HADD2.F32 R0, -RZ, R23.H0_H0 ;  /* 0x20000017ff007230 */ /* 0x000fe40000004100 */
[-C--:B------:R-:W-:Y:S01]  /*8150*/  FFMA.FTZ R39, R38, R22.reuse, R39 ;  /* 0x0000001626277223 */ /* 0x080fe20000010027 */
[----:B------:R-:W-:Y:S02]  /*8160*/  HADD2.F32 R38, -RZ, R32.H1_H1 ;  /* 0x30000020ff267230 */ /* 0x000fe40000004100 */
[-C--:B------:R-:W-:Y:S01]  /*8170*/  FFMA.FTZ R37, R34, R22.reuse, R37 ;  /* 0x0000001622257223 */ /* 0x080fe20000010025 */
[----:B------:R-:W-:Y:S02]  /*8180*/  HADD2.F32 R40, -RZ, R33.H1_H1 ;  /* 0x30000021ff287230 */ /* 0x000fe40000004100 */
[----:B------:R-:W-:Y:S02]  /*8190*/  HADD2.F32 R20, -RZ, R18.H0_H0 ;  /* 0x20000012ff147230 */ /* 0x000fe40000004100 */
[----:B------:R-:W-:Y:S01]  /*81a0*/  FFMA.FTZ R35, R38, R22, R35 ;  /* 0x0000001626237223 */ /* 0x000fe20000010023 */
[----:B------:R-:W-:-:S02]  /*81b0*/  HADD2.F32 R36, -RZ, R19.H0_H0 ;  /* 0x20000013ff247230 */ /* 0x000fc40000004100 */
[----:B------:R-:W-:Y:S01]  /*81c0*/  FFMA.FTZ R21, R40, R22, R21 ;  /* 0x0000001628157223 */ /* 0x000fe20000010015 */
[----:B------:R-:W-:Y:S02]  /*81d0*/  HADD2.F32 R23, -RZ, R23.H1_H1 ;  /* 0x30000017ff177230 */ /* 0x000fe40000004100 */
[-C--:B------:R-:W-:Y:S01]  /*81e0*/  FFMA.FTZ R20, R20, R0.reuse, R39 ;  /* 0x0000000014147223 */ /* 0x080fe20000010027 */
[----:B------:R-:W-:Y:S02]  /*81f0*/  HADD2.F32 R34, -RZ, R24.H0_H0 ;  /* 0x20000018ff227230 */ /* 0x000fe40000004100 */
[-C--:B------:R-:W-:Y:S01]  /*8200*/  FFMA.FTZ R22, R36, R0.reuse, R37 ;  /* 0x0000000024167223 */ /* 0x080fe20000010025 */
[----:B------:R-:W-:Y:S02]  /*8210*/  HADD2.F32 R39, -RZ, R19.H1_H1 ;  /* 0x30000013ff277230 */ /* 0x000fe40000004100 */
        /* <DEDUP_REMOVED lines=26> */
.L_x_1024:
[----:B------:R-:W-:Y:S05]  /*83c0*/  BRA.U UP0, `(.L_x_1009) ;  /* 0x0000000500747547 */ /* 0x000fea000b800000 */
[----:B------:R-:W0:Y:S01]  /*83d0*/  S2UR UR7, SR_CgaCtaId ;  /* 0x00000000000779c3 */ /* 0x000e220000008800 */
[----:B------:R-:W-:Y:S01]  /*83e0*/  UMOV UR4, 0x400 ;  /* 0x0000040000047882 */ /* 0x000fe20000000000 */
[--C-:B------:R-:W-:Y:S02]  /*83f0*/  HADD2.F32 R0, -RZ, R26.reuse.H0_H0 ;  /* 0x2000001aff007230 */ /* 0x100fe40000004100 */
[----:B------:R-:W-:Y:S02]  /*8400*/  HADD2.F32 R38, -RZ, R26.H1_H1 ;  /* 0x3000001aff267230 */ /* 0x000fe40000004100 */
[----:B------:R-:W-:Y:S02]  /*8410*/  HADD2.F32 R26, -RZ, R29.H0_H0 ;  /* 0x2000001dff1a7230 */ /* 0x000fe40000004100 */
[----:B------:R-:W-:Y:S02]  /*8420*/  HADD2.F32 R40, -RZ, R27.H1_H1 ;  /* 0x3000001bff287230 */ /* 0x000fe40000004100 */
[----:B------:R-:W-:-:S02]  /*8430*/  HADD2.F32 R3, -RZ, R3.H0_H0 ;  /* 0x20000003ff037230 */ /* 0x000fc40000004100 */
[----:B-----5:R-:W-:Y:S01]  /*8440*/  HADD2.F32 R5, -RZ, R5.H0_H0 ;  /* 0x20000005ff057230 */ /* 0x020fe20000004100 */
[----:B0-----:R-:W-:-:S09]  /*8450*/  ULEA UR4, UR7, UR4, 0x18 ;  /* 0x0000000407047291 */ /* 0x001fd2000f8ec0ff */
[----:B------:R-:W0:Y:S04]  /*8460*/  LDS.64 R20, [UR4+0xf0] ;  /* 0x0000f004ff147984 */ /* 0x000e280008000a00 */
[----:B------:R-:W1:Y:S01]  /*8470*/  LDS.64 R22, [UR4+0xf8] ;  /* 0x0000f804ff167984 */ /* 0x000e620008000a00 */
[--C-:B0-----:R-:W-:Y:S02]  /*8480*/  HADD2.F32 R37, -RZ, R20.reuse.H0_H0 ;  /* 0x20000014ff257230 */ /* 0x101fe40000004100 */
[----:B------:R-:W-:Y:S02]  /*8490*/  HADD2.F32 R36, -RZ, R20.H1_H1 ;  /* 0x30000014ff247230 */ /* 0x000fe40000004100 */
[--C-:B------:R-:W-:Y:S02]  /*84a0*/  HADD2.F32 R35, -RZ, R21.reuse.H0_H0 ;  /* 0x20000015ff237230 */ /* 0x100fe40000004100 */
[----:B------:R-:W-:-:S02]  /*84b0*/  HADD2.F32 R34, -RZ, R21.H1_H1 ;  /* 0x30000015ff227230 */ /* 0x000fc40000004100 */
[----:B------:R-:W-:Y:S02]  /*84c0*/  HADD2.F32 R20, -RZ, R27.H0_H0 ;  /* 0x2000001bff147230 */ /* 0x000fe40000004100 */
[-C--:B------:R-:W-:Y:S01]  /*84d0*/  FFMA.FTZ R27, R0, R37.reuse, RZ ;  /* 0x00000025001b7223 */ /* 0x080fe200000100ff */
[--C-:B------:R-:W-:Y:S02]  /*84e0*/  HADD2.F32 R21, -RZ, R28.reuse.H0_H0 ;  /* 0x2000001cff157230 */ /* 0x100fe40000004100 */
[-C--:B------:R-:W-:Y:S01]  /*84f0*/  FFMA.FTZ R39, R20, R37.reuse, RZ ;  /* 0x0000002514277223 */ /* 0x080fe200000100ff */
[----:B------:R-:W-:Y:S02]  /*8500*/  FFMA.FTZ R0, R38, R36, R27 ;  /* 0x0000002426007223 */ /* 0x000fe4000001001b */
[-C--:B------:R-:W-:Y:S01]  /*8510*/  FFMA.FTZ R21, R21, R37.reuse, RZ ;  /* 0x0000002515157223 */ /* 0x080fe200000100ff */
[----:B------:R-:W-:Y:S01]  /*8520*/  FFMA.FTZ R37, R26, R37, RZ ;  /* 0x000000251a257223 */ /* 0x000fe200000100ff */
[----:B------:R-:W-:-:S02]  /*8530*/  HADD2.F32 R26, -RZ, R28.H1_H1 ;  /* 0x3000001cff1a7230 */ /* 0x000fc40000004100 */
[-C--:B------:R-:W-:Y:S01]  /*8540*/  FFMA.FTZ R20, R40, R36.reuse, R39 ;  /* 0x0000002428147223 */ /* 0x080fe20000010027 */
        /* <DEDUP_REMOVED lines=22> */
[----:B------:R-:W-:Y:S02]  /*86b0*/  HADD2.F32 R22, -RZ, R22.H1_H1 ;  /* 0x30000016ff167230 */ /* 0x000fe40000004100 */
[----:B------:R-:W-:Y:S01]  /*86c0*/  FFMA.FTZ R21, R14, R12, R21 ;  /* 0x0000000c0e157223 */ /* 0x000fe20000010015 */
[----:B------:R-:W-:-:S02]  /*86d0*/  HADD2.F32 R26, -RZ, R32.H0_H0 ;  /* 0x20000020ff1a7230 */ /* 0x000fc40000004100 */
[-C--:B------:R-:W-:Y:S01]  /*86e0*/  FFMA.FTZ R27, R20, R12.reuse, R27 ;  /* 0x0000000c141b7223 */ /* 0x080fe2000001001b */
[----:B------:R-:W-:Y:S02]  /*86f0*/  HADD2.F32 R14, -RZ, R31.H1_H1 ;  /* 0x3000001fff0e7230 */ /* 0x000fe40000004100 */
[----:B------:R-:W-:Y:S02]  /*8700*/  HADD2.F32 R28, -RZ, R33.H0_H0 ;  /* 0x20000021ff1c7230 */ /* 0x000fe40000004100 */
[----:B------:R-:W-:Y:S01]  /*8710*/  FFMA.FTZ R29, R26, R12, R29 ;  /* 0x0000000c1a1d7223 */ /* 0x000fe2000001001d */
[----:B------:R-:W-:Y:S02]  /*8720*/  HADD2.F32 R30, -RZ, R30.H1_H1 ;  /* 0x3000001eff1e7230 */ /* 0x000fe40000004100 */
[----:B------:R-:W-:Y:S01]  /*8730*/  FFMA.FTZ R27, R14, R22, R27 ;  /* 0x000000160e1b7223 */ /* 0x000fe2000001001b */
        /* <DEDUP_REMOVED lines=38> */
.L_x_1009:
[----:B------:R-:W0:Y:S01]  /*89a0*/  S2R R0, SR_TID.X ;  /* 0x0000000000007919 */ /* 0x000e220000002100 */
[----:B------:R-:W1:Y:S01]  /*89b0*/  LDC.64 R2, c[0x0][0x3a0] ;  /* 0x0000e800ff027b82 */ /* 0x000e620000000a00 */
[----:B-----5:R-:W-:Y:S01]  /*89c0*/  MOV R5, UR12 ;  /* 0x0000000c00057c02 */ /* 0x020fe20008000f00 */
[----:B------:R-:W-:-:S03]  /*89d0*/  USHF.L.U32 UR6, UR6, 0x2, URZ ;  /* 0x0000000206067899 */ /* 0x000fc600080006ff */
        /* <DEDUP_REMOVED lines=14> */
.L_x_1028:
[----:B------:R-:W0:Y:S02]  /*8ac0*/  LDS R12, [R4] ;  /* 0x00000000040c7984 */ /* 0x000e240000000800 */
[----:B0-----:R-:W-:-:S05]  /*8ad0*/  HFMA2 R13, R12, 1, 1, R7 ;  /* 0x3c003c000c0d7831 */ /* 0x001fca0000000007 */
[----:B------:R-:W0:Y:S02]  /*8ae0*/  ATOMS.CAST.SPIN P0, [R4], R12, R13 ;  /* 0x0000000c0400758d */ /* 0x000e24000180000d */
[----:B0-----:R-:W-:Y:S05]  /*8af0*/  @!P0 BRA `(.L_x_1028) ;  /* 0xfffffffc00f08947 */ /* 0x001fea000383ffff */
[----:B------:R-:W-:Y:S05]  /*8b00*/  BRA `(.L_x_1026) ;  /* 0x00000000000c7947 */ /* 0x000fea0003800000 */
.L_x_1027:
[----:B------:R-:W2:Y:S02]  /*8b10*/  LD.E R0, desc[UR10][R2.64] ;  /* 0x0000000a02007980 */ /* 0x000ea4000c101900 */
[----:B--2---:R-:W-:-:S05]  /*8b20*/  IADD3 R5, PT, PT, R7, R0, RZ ;  /* 0x0000000007057210 */ /* 0x004fca0007ffe0ff */
[----:B------:R0:W-:Y:S02]  /*8b30*/  ST.E desc[UR10][R2.64], R5 ;  /* 0x0000000502007985 */ /* 0x0001e4000c10190a */
.L_x_1026:
[----:B------:R-:W-:Y:S05]  /*8b40*/  BSYNC.RECONVERGENT B0 ;  /* 0x0000000000007941 */ /* 0x000fea0003800200 */
.L_x_1025:
[----:B------:R1:W-:Y:S01]  /*8b50*/  ATOM.E.ADD.F16x2.RN.STRONG.GPU P0, RZ, desc[UR10][R2.64+0x4], R6 ;  /* 0x8000040602ff79a2 */ /* 0x0003e2000c10e10a */
[----:B------:R-:W-:Y:S04]  /*8b60*/  BSSY.RECONVERGENT B0, `(.L_x_1029) ;  /* 0x000000f000007945 */ /* 0x000fe80003800200 */
[----:B-1----:R-:W-:Y:S05]  /*8b70*/  @P0 BRA `(.L_x_1030) ;  /* 0x0000000000340947 */ /* 0x002fea0003800000 */
[----:B------:R-:W1:Y:S02]  /*8b80*/  QSPC.E.S P0, RZ, [R2+0x4] ;  /* 0x0000040002ff73aa */ /* 0x000e640000000500 */
[----:B-1----:R-:W-:Y:S05]  /*8b90*/  @!P0 BRA `(.L_x_1031) ;  /* 0x0000000000208947 */ /* 0x002fea0003800000 */
[----:B------:R-:W-:-:S04]  /*8ba0*/  MOV R4, R2 ;  /* 0x0000000200047202 */ /* 0x000fc80000000f00 */
[----:B------:R-:W-:Y:S02]  /*8bb0*/  MOV R4, R4 ;  /* 0x0000000400047202 */ /* 0x000fe40000000f00 */
[----:B0-----:R-:W-:-:S07]  /*8bc0*/  MOV R5, R6 ;  /* 0x0000000600057202 */ /* 0x001fce0000000f00 */
.L_x_1032:
[----:B------:R-:W0:Y:S02]  /*8bd0*/  LDS R6, [R4+0x4] ;  /* 0x0000040004067984 */ /* 0x000e240000000800 */
[----:B0-----:R-:W-:-:S05]  /*8be0*/  HADD2 R7, R6, R5 ;  /* 0x0000000506077230 */ /* 0x001fca0000000000 */
[----:B------:R-:W0:Y:S02]  /*8bf0*/  ATOMS.CAST.SPIN P0, [R4+0x4], R6, R7 ;  /* 0x000004060400758d */ /* 0x000e240001800007 */
[----:B0-----:R-:W-:Y:S05]  /*8c00*/  @!P0 BRA `(.L_x_1032) ;  /* 0xfffffffc00f08947 */ /* 0x001fea000383ffff */
[----:B------:R-:W-:Y:S05]  /*8c10*/  BRA `(.L_x_1030) ;  /* 0x00000000000c7947 */ /* 0x000fea0003800000 */
.L_x_1031:
[----:B------:R-:W0:Y:S02]  /*8c20*/  LD.E R0, desc[UR10][R2.64+0x4] ;  /* 0x0000040a02007980 */ /* 0x000e24000c101900 */
[----:B0-----:R-:W-:-:S05]  /*8c30*/  IADD3 R5, PT, PT, R6, R0, RZ ;  /* 0x0000000006057210 */ /* 0x001fca0007ffe0ff */
[----:B------:R1:W-:Y:S02]  /*8c40*/  ST.E desc[UR10][R2.64+0x4], R5 ;  /* 0x0000040502007985 */ /* 0x0003e4000c10190a */
.L_x_1030:
[----:B------:R-:W-:Y:S05]  /*8c50*/  BSYNC.RECONVERGENT B0 ;  /* 0x0000000000007941 */ /* 0x000fea0003800200 */
.L_x_1029:
        /* <DEDUP_REMOVED lines=11> */
.L_x_1036:
[----:B------:R-:W0:Y:S02]  /*8d10*/  LDS R6, [R4] ;  /* 0x0000000004067984 */ /* 0x000e240000000800 */
[----:B0-----:R-:W-:-:S05]  /*8d20*/  HFMA2 R7, R6, 1, 1, R8 ;  /* 0x3c003c0006077831 */ /* 0x001fca0000000008 */
[----:B------:R-:W0:Y:S02]  /*8d30*/  ATOMS.CAST.SPIN P0, [R4], R6, R7 ;  /* 0x000000060400758d */ /* 0x000e240001800007 */
[----:B0-----:R-:W-:Y:S05]  /*8d40*/  @!P0 BRA `(.L_x_1036) ;  /* 0xfffffffc00f08947 */ /* 0x001fea000383ffff */
[----:B------:R-:W-:Y:S05]  /*8d50*/  BRA `(.L_x_1034) ;  /* 0x00000000000c7947 */ /* 0x000fea0003800000 */
.L_x_1035:
[----:B------:R-:W2:Y:S02]  /*8d60*/  LD.E R0, desc[UR10][R2.64] ;  /* 0x0000000a02007980 */ /* 0x000ea4000c101900 */
[----:B--2---:R-:W-:-:S05]  /*8d70*/  IADD3 R5, PT, PT, R8, R0, RZ ;  /* 0x0000000008057210 */ /* 0x004fca0007ffe0ff */
[----:B------:R0:W-:Y:S02]  /*8d80*/  ST.E desc[UR10][R2.64], R5 ;  /* 0x0000000502007985 */ /* 0x0001e4000c10190a */
.L_x_1034:
[----:B------:R-:W-:Y:S05]  /*8d90*/  BSYNC.RECONVERGENT B0 ;  /* 0x0000000000007941 */ /* 0x000fea0003800200 */
.L_x_1033:
[----:B------:R1:W-:Y:S01]  /*8da0*/  ATOM.E.ADD.F16x2.RN.STRONG.GPU P0, RZ, desc[UR10][R2.64+0x4], R9 ;  /* 0x8000040902ff79a2 */ /* 0x0003e2000c10e10a */
[----:B------:R-:W-:Y:S04]  /*8db0*/  BSSY.RECONVERGENT B0, `(.L_x_1037) ;  /* 0x000000e000007945 */ /* 0x000fe80003800200 */
[----:B-1----:R-:W-:Y:S05]  /*8dc0*/  @P0 BRA `(.L_x_1038) ;  /* 0x0000000000300947 */ /* 0x002fea0003800000 */
[----:B------:R-:W1:Y:S02]  /*8dd0*/  QSPC.E.S P0, RZ, [R2+0x4] ;  /* 0x0000040002ff73aa */ /* 0x000e640000000500 */
[----:B-1----:R-:W-:Y:S05]  /*8de0*/  @!P0 BRA `(.L_x_1039) ;  /* 0x00000000001c8947 */ /* 0x002fea0003800000 */
[----:B------:R-:W-:-:S04]  /*8df0*/  MOV R4, R2 ;  /* 0x0000000200047202 */ /* 0x000fc80000000f00 */
[----:B------:R-:W-:-:S07]  /*8e00*/  MOV R4, R4 ;  /* 0x0000000400047202 */ /* 0x000fce0000000f00 */
.L_x_1040:
[----:B------:R-:W1:Y:S02]  /*8e10*/  LDS R6, [R4+0x4] ;  /* 0x0000040004067984 */ /* 0x000e640000000800 */
[----:B-1----:R-:W-:-:S05]  /*8e20*/  HADD2 R7, R6, R9 ;  /* 0x0000000906077230 */ /* 0x002fca0000000000 */
[----:B------:R-:W1:Y:S02]  /*8e30*/  ATOMS.CAST.SPIN P0, [R4+0x4], R6, R7 ;  /* 0x000004060400758d */ /* 0x000e640001800007 */
[----:B-1----:R-:W-:Y:S05]  /*8e40*/  @!P0 BRA `(.L_x_1040) ;  /* 0xfffffffc00f08947 */ /* 0x002fea000383ffff */
[----:B------:R-:W-:Y:S05]  /*8e50*/  BRA `(.L_x_1038) ;  /* 0x00000000000c7947 */ /* 0x000fea0003800000 */
.L_x_1039:
[----:B------:R-:W0:Y:S02]  /*8e60*/  LD.E R0, desc[UR10][R2.64+0x4] ;  /* 0x0000040a02007980 */ /* 0x000e24000c101900 */
[----:B0-----:R-:W-:-:S05]  /*8e70*/  IADD3 R5, PT, PT, R9, R0, RZ ;  /* 0x0000000009057210 */ /* 0x001fca0007ffe0ff */
[----:B------:R1:W-:Y:S02]  /*8e80*/  ST.E desc[UR10][R2.64+0x4], R5 ;  /* 0x0000040502007985 */ /* 0x0003e4000c10190a */
.L_x_1038:
[----:B------:R-:W-:Y:S05]  /*8e90*/  BSYNC.RECONVERGENT B0 ;  /* 0x0000000000007941 */ /* 0x000fea0003800200 */
.L_x_1037:
        /* <DEDUP_REMOVED lines=12> */
.L_x_1044:
[----:B------:R-:W0:Y:S02]  /*8f60*/  LDS R6, [R4] ;  /* 0x0000000004067984 */ /* 0x000e240000000800 */
[----:B0-----:R-:W-:-:S05]  /*8f70*/  HFMA2 R7, R6, 1, 1, R10 ;  /* 0x3c003c0006077831 */ /* 0x001fca000000000a */
[----:B------:R-:W0:Y:S02]  /*8f80*/  ATOMS.CAST.SPIN P0, [R4], R6, R7 ;  /* 0x000000060400758d */ /* 0x000e240001800007 */
[----:B0-----:R-:W-:Y:S05]  /*8f90*/  @!P0 BRA `(.L_x_1044) ;  /* 0xfffffffc00f08947 */ /* 0x001fea000383ffff */
[----:B------:R-:W-:Y:S05]  /*8fa0*/  BRA `(.L_x_1042) ;  /* 0x00000000000c7947 */ /* 0x000fea0003800000 */
.L_x_1043:
[----:B------:R-:W2:Y:S02]  /*8fb0*/  LD.E R0, desc[UR10][R2.64] ;  /* 0x0000000a02007980 */ /* 0x000ea4000c101900 */
[----:B--2---:R-:W-:-:S05]  /*8fc0*/  IADD3 R5, PT, PT, R10, R0, RZ ;  /* 0x000000000a057210 */ /* 0x004fca0007ffe0ff */
[----:B------:R0:W-:Y:S02]  /*8fd0*/  ST.E desc[UR10][R2.64], R5 ;  /* 0x0000000502007985 */ /* 0x0001e4000c10190a */
.L_x_1042:
[----:B------:R-:W-:Y:S05]  /*8fe0*/  BSYNC.RECONVERGENT B0 ;  /* 0x0000000000007941 */ /* 0x000fea0003800200 */
.L_x_1041:
[----:B------:R1:W-:Y:S01]  /*8ff0*/  ATOM.E.ADD.F16x2.RN.STRONG.GPU P0, RZ, desc[UR10][R2.64+0x4], R11 ;  /* 0x8000040b02ff79a2 */ /* 0x0003e2000c10e10a */
[----:B------:R-:W-:Y:S04]  /*9000*/  BSSY.RECONVERGENT B0, `(.L_x_1045) ;  /* 0x000000e000007945 */ /* 0x000fe80003800200 */
[----:B-1----:R-:W-:Y:S05]  /*9010*/  @P0 BRA `(.L_x_1046) ;  /* 0x0000000000300947 */ /* 0x002fea0003800000 */
[----:B------:R-:W1:Y:S02]  /*9020*/  QSPC.E.S P0, RZ, [R2+0x4] ;  /* 0x0000040002ff73aa */ /* 0x000e640000000500 */
[----:B-1----:R-:W-:Y:S05]  /*9030*/  @!P0 BRA `(.L_x_1047) ;  /* 0x00000000001c8947 */ /* 0x002fea0003800000 */
[----:B------:R-:W-:-:S04]  /*9040*/  MOV R4, R2 ;  /* 0x0000000200047202 */ /* 0x000fc80000000f00 */
[----:B------:R-:W-:-:S07]  /*9050*/  MOV R4, R4 ;  /* 0x0000000400047202 */ /* 0x000fce0000000f00 */
.L_x_1048:
[----:B------:R-:W1:Y:S02]  /*9060*/  LDS R6, [R4+0x4] ;  /* 0x0000040004067984 */ /* 0x000e640000000800 */
[----:B-1----:R-:W-:-:S05]  /*9070*/  HADD2 R7, R6, R11 ;  /* 0x0000000b06077230 */ /* 0x002fca0000000000 */
[----:B------:R-:W1:Y:S02]  /*9080*/  ATOMS.CAST.SPIN P0, [R4+0x4], R6, R7 ;  /* 0x000004060400758d */ /* 0x000e640001800007 */
[----:B-1----:R-:W-:Y:S05]  /*9090*/  @!P0 BRA `(.L_x_1048) ;  /* 0xfffffffc00f08947 */ /* 0x002fea000383ffff */
[----:B------:R-:W-:Y:S05]  /*90a0*/  BRA `(.L_x_1046) ;  /* 0x00000000000c7947 */ /* 0x000fea0003800000 */
.L_x_1047:
[----:B------:R-:W0:Y:S02]  /*90b0*/  LD.E R0, desc[UR10][R2.64+0x4] ;  /* 0x0000040a02007980 */ /* 0x000e24000c101900 */
[----:B0-----:R-:W-:-:S05]  /*90c0*/  IADD3 R5, PT, PT, R11, R0, RZ ;  /* 0x000000000b057210 */ /* 0x001fca0007ffe0ff */
[----:B------:R1:W-:Y:S02]  /*90d0*/  ST.E desc[UR10][R2.64+0x4], R5 ;  /* 0x0000040502007985 */ /* 0x0003e4000c10190a */
.L_x_1046:
[----:B------:R-:W-:Y:S05]  /*90e0*/  BSYNC.RECONVERGENT B0 ;  /* 0x0000000000007941 */ /* 0x000fea0003800200 */
.L_x_1045:
        /* <DEDUP_REMOVED lines=12> */
.L_x_1052:
[----:B------:R-:W0:Y:S02]  /*91b0*/  LDS R6, [R4] ;  /* 0x0000000004067984 */ /* 0x000e240000000800 */
[----:B0-----:R-:W-:-:S05]  /*91c0*/  HFMA2 R7, R6, 1, 1, R16 ;  /* 0x3c003c0006077831 */ /* 0x001fca0000000010 */
[----:B------:R-:W0:Y:S02]  /*91d0*/  ATOMS.CAST.SPIN P0, [R4], R6, R7 ;  /* 0x000000060400758d */ /* 0x000e240001800007 */
[----:B0-----:R-:W-:Y:S05]  /*91e0*/  @!P0 BRA `(.L_x_1052) ;  /* 0xfffffffc00f08947 */ /* 0x001fea000383ffff */
[----:B------:R-:W-:Y:S05]  /*91f0*/  BRA `(.L_x_1050) ;  /* 0x00000000000c7947 */ /* 0x000fea0003800000 */
.L_x_1051:
[----:B------:R-:W2:Y:S02]  /*9200*/  LD.E R0, desc[UR10][R2.64] ;  /* 0x0000000a02007980 */ /* 0x000ea4000c101900 */
[----:B--2---:R-:W-:-:S05]  /*9210*/  IADD3 R5, PT, PT, R16, R0, RZ ;  /* 0x0000000010057210 */ /* 0x004fca0007ffe0ff */
[----:B------:R0:W-:Y:S02]  /*9220*/  ST.E desc[UR10][R2.64], R5 ;  /* 0x0000000502007985 */ /* 0x0001e4000c10190a */
.L_x_1050:
[----:B------:R-:W-:Y:S05]  /*9230*/  BSYNC.RECONVERGENT B0 ;  /* 0x0000000000007941 */ /* 0x000fea0003800200 */
.L_x_1049:
[----:B------:R1:W-:Y:S02]  /*9240*/  ATOM.E.ADD.F16x2.RN.STRONG.GPU P0, RZ, desc[UR10][R2.64+0x4], R17 ;  /* 0x8000041102ff79a2 */ /* 0x0003e4000c10e10a */
[----:B-1----:R-:W-:Y:S05]  /*9250*/  @P0 EXIT ;  /* 0x000000000000094d */ /* 0x002fea0003800000 */
[----:B------:R-:W1:Y:S02]  /*9260*/  QSPC.E.S P0, RZ, [R2+0x4] ;  /* 0x0000040002ff73aa */ /* 0x000e640000000500 */
[----:B-1----:R-:W-:Y:S05]  /*9270*/  @!P0 BRA `(.L_x_1053) ;  /* 0x0000000000188947 */ /* 0x002fea0003800000 */
[----:B0-----:R-:W-:-:S07]  /*9280*/  MOV R2, R2 ;  /* 0x0000000200027202 */ /* 0x001fce0000000f00 */
.L_x_1054:
[----:B------:R-:W0:Y:S02]  /*9290*/  LDS R4, [R2+0x4] ;  /* 0x0000040002047984 */ /* 0x000e240000000800 */
[----:B0-----:R-:W-:-:S05]  /*92a0*/  HADD2 R5, R4, R17 ;  /* 0x0000001104057230 */ /* 0x001fca0000000000 */
[----:B------:R-:W0:Y:S02]  /*92b0*/  ATOMS.CAST.SPIN P0, [R2+0x4], R4, R5 ;  /* 0x000004040200758d */ /* 0x000e240001800005 */
[----:B0-----:R-:W-:Y:S05]  /*92c0*/  @!P0 BRA `(.L_x_1054) ;  /* 0xfffffffc00f08947 */ /* 0x001fea000383ffff */
[----:B------:R-:W-:Y:S05]  /*92d0*/  EXIT ;  /* 0x000000000000794d */ /* 0x000fea0003800000 */
.L_x_1053:
[----:B------:R-:W0:Y:S02]  /*92e0*/  LD.E R0, desc[UR10][R2.64+0x4] ;  /* 0x0000040a02007980 */ /* 0x000e24000c101900 */
[----:B0-----:R-:W-:-:S05]  /*92f0*/  IADD3 R5, PT, PT, R17, R0, RZ ;  /* 0x0000000011057210 */ /* 0x001fca0007ffe0ff */
[----:B------:R-:W-:Y:S01]  /*9300*/  ST.E desc[UR10][R2.64+0x4], R5 ;  /* 0x0000040502007985 */ /* 0x000fe2000c10190a */
[----:B------:R-:W-:Y:S05]  /*9310*/  EXIT ;  /* 0x000000000000794d */ /* 0x000fea0003800000 */
.L_x_1055:
        /* <DEDUP_REMOVED lines=14> */
.L_x_3927:


//--------------------- .text._Z23gemm_half_q_half_kernelILi4ELi12ELb1ELb0ELi32EEvPK6__halfPKjS4_S2_PS0_iiiiPKtS7_iiiiiibS2_i --------------------------
	.section	.text._Z23gemm_half_q_half_kernelILi4ELi12ELb1ELb0ELi32EEvPK6__halfPKjS4_S2_PS0_iiiiPKtS7_iiiiiibS2_i,"ax",@progbits
	.align	128
        .global         _Z23gemm_half_q_half_kernelILi4ELi12ELb1ELb0ELi32EEvPK6__halfPKjS4_S2_PS0_iiiiPKtS7_iiiiiibS2_i
        .type           _Z23gemm_half_q_half_kernelILi4ELi12ELb1ELb0ELi32EEvPK6__halfPKjS4_S2_PS0_iiiiPKtS7_iiiiiibS2_i,@function
        .size           _Z23gemm_half_q_half_kernelILi4ELi12ELb1ELb0ELi32EEvPK6__halfPKjS4_S2_PS0_iiiiPKtS7_iiiiiibS2_i,(.L_x_3928 - _Z23gemm_half_q_half_kernelILi4ELi12ELb1ELb0ELi32EEvPK6__halfPKjS4_S2_PS0_iiiiPKtS7_iiiiiibS2_i)
        .other          _Z23gemm_half_q_half_kernelILi4ELi12ELb1ELb0ELi32EEvPK6__halfPKjS4_S2_PS0_iiiiPKtS7_iiiiiibS2_i,@"STO_CUDA_ENTRY STV_DEFAULT"
_Z23gemm_half_q_half_kernelILi4ELi12ELb1ELb0ELi32EEvPK6__halfPKjS4_S2_PS0_iiiiPKtS7_iiiiiibS2_i:
.text._Z23gemm_half_q_half_kernelILi4ELi12ELb1ELb0ELi32EEvPK6__halfPKjS4_S2_PS0_iiiiPKtS7_iiiiiibS2_i:
        /* <DEDUP_REMOVED lines=35> */
.L_x_1056:
        /* <DEDUP_REMOVED lines=43> */
.L_x_1062:
[C---:B------:R-:W-:Y:S02]  /*04e0*/  IADD3 R6, PT, PT, R9.reuse, UR7, RZ ;  /* 0x0000000709067c10 */ /* 0x040fe4000fffe0ff */
[----:B------:R-:W-:Y:S02]  /*04f0*/  IADD3 R5, P3, PT, R20, R9, RZ ;  /* 0x0000000914057210 */ /* 0x000fe40007f7e0ff */
[----:B------:R-:W-:Y:S02]  /*0500*/  IADD3 R7, PT, PT, R6, UR7, RZ ;  /* 0x0000000706077c10 */ /* 0x000fe4000fffe0ff */
[----:B------:R-:W-:Y:S02]  /*0510*/  LEA.HI.X.SX32 R10, R9, RZ, 0x1, P3 ;  /* 0x000000ff090a7211 */ /* 0x000fe400018f0eff */
[----:B------:R-:W-:Y:S02]  /*0520*/  LEA R4, P3, R5, UR8, 0x1 ;  /* 0x0000000805047c11 */ /* 0x000fe4000f8608ff */
        /* <DEDUP_REMOVED lines=27> */
.L_x_1061:
[----:B------:R-:W-:-:S04]  /*06e0*/  IADD3 R4, PT, PT, RZ, -R14, RZ ;  /* 0x8000000eff047210 */ /* 0x000fc80007ffe0ff */
[----:B------:R-:W-:-:S13]  /*06f0*/  ISETP.GT.AND P3, PT, R4, 0x1, PT ;  /* 0x000000010400780c */ /* 0x000fda0003f64270 */
[----:B------:R-:W-:Y:S05]  /*0700*/  @!P3 BRA `(.L_x_1063) ;  /* 0x000000000044b947 */ /* 0x000fea0003800000 */
[C---:B------:R-:W-:Y:S02]  /*0710*/  IADD3 R10, PT, PT, R9.reuse, UR7, RZ ;  /* 0x00000007090a7c10 */ /* 0x040fe4000fffe0ff */
        /* <DEDUP_REMOVED lines=16> */
.L_x_1063:
[----:B------:R-:W-:-:S13]  /*0820*/  ISETP.EQ.AND P3, PT, R14, RZ, PT ;  /* 0x000000ff0e00720c */ /* 0x000fda0003f62270 */
[----:B------:R-:W-:Y:S05]  /*0830*/  @!P1 BRA P3, `(.L_x_1058) ;  /* 0x0000000400789947 */ /* 0x000fea0001800000 */
.L_x_1060:
        /* <DEDUP_REMOVED lines=12> */
.L_x_1059:
        /* <DEDUP_REMOVED lines=16> */
.L_x_1066:
        /* <DEDUP_REMOVED lines=32> */
.L_x_1065:
        /* <DEDUP_REMOVED lines=21> */
.L_x_1067:
[----:B------:R-:W-:-:S13]  /*0d50*/  ISETP.NE.OR P1, PT, R14, RZ, P1 ;  /* 0x000000ff0e00720c */ /* 0x000fda0000f25670 */
[----:B------:R-:W-:Y:S05]  /*0d60*/  @!P1 BRA `(.L_x_1058) ;  /* 0x00000000002c9947 */ /* 0x000fea0003800000 */
.L_x_1064:
        /* <DEDUP_REMOVED lines=11> */
.L_x_1058:
[----:B------:R-:W-:Y:S05]  /*0e20*/  BSYNC.RECONVERGENT B0 ;  /* 0x0000000000007941 */ /* 0x000fea0003800200 */
.L_x_1057:
        /* <DEDUP_REMOVED lines=10> */
[----:B------:R-:W-:-:S03]  /*0ed0*/  IMAD R4, R91, R89, RZ ;  /* 0x000000595b047224 */ /* 0x000fc600078e02ff */
        /* <DEDUP_REMOVED lines=10> */
.L_x_1071:
        /* <DEDUP_REMOVED lines=15> */
.L_x_1070:
        /* <DEDUP_REMOVED lines=12> */
.L_x_1072:
[----:B------:R-:W-:-:S13]  /*1130*/  ISETP.NE.OR P1, PT, R9, RZ, P1 ;  /* 0x000000ff0900720c */ /* 0x000fda0000f25670 */
[----:B------:R-:W-:Y:S05]  /*1140*/  @!P1 BRA `(.L_x_1068) ;  /* 0x00000000001c9947 */ /* 0x000fea0003800000 */
.L_x_1069:
[----:B0-----:R-:W0:Y:S02]  /*1150*/  LDC.64 R4, c[0x0][0x3a0] ;  /* 0x0000e800ff047b82 */ /* 0x001e240000000a00 */
.L_x_1073:
[C---:B0-----:R-:W-:Y:S01]  /*1160*/  IMAD.WIDE R6, R16.reuse, 0x2, R4 ;  /* 0x0000000210067825 */ /* 0x041fe200078e0204 */
[----:B------:R-:W-:Y:S02]  /*1170*/  IADD3 R9, PT, PT, R9, 0x1, RZ ;  /* 0x0000000109097810 */ /* 0x000fe40007ffe0ff */
[----:B------:R-:W-:Y:S02]  /*1180*/  IADD3 R16, PT, PT, R16, R89, RZ ;  /* 0x0000005910107210 */ /* 0x000fe40007ffe0ff */
[----:B------:R1:W-:Y:S01]  /*1190*/  STG.E.64 desc[UR10][R6.64], RZ ;  /* 0x000000ff06007986 */ /* 0x0003e2000c101b0a */
[----:B------:R-:W-:-:S13]  /*11a0*/  ISETP.NE.AND P1, PT, R9, RZ, PT ;  /* 0x000000ff0900720c */ /* 0x000fda0003f25270 */
[----:B-1----:R-:W-:Y:S05]  /*11b0*/  @P1 BRA `(.L_x_1073) ;  /* 0xfffffffc00e81947 */ /* 0x002fea000383ffff */
.L_x_1068:
        /* <DEDUP_REMOVED lines=20> */
.L_x_1075:
        /* <DEDUP_REMOVED lines=13> */
[----:B------:R-:W4:Y:S01]  /*13d0*/  LDG.E.U16.CONSTANT R4, desc[UR10][R4.64] ;  /* 0x0000000a04047981 */ /* 0x000f22000c1e9500 */
        /* <DEDUP_REMOVED lines=11> */
[----:B------:R-:W-:Y:S01]  /*1490*/  IADD3 R19, PT, PT, R16, 0x1, R19 ;  /* 0x0000000110137810 */ /* 0x000fe20007ffe013 */
[C---:B------:R-:W-:Y:S01]  /*14a0*/  IMAD R16, R17.reuse, R17, R17 ;  /* 0x0000001111107224 */ /* 0x040fe200078e0211 */
[----:B------:R-:W-:Y:S01]  /*14b0*/  IADD3 R2, PT, PT, R2, 0x1, R3 ;  /* 0x0000000102027810 */ /* 0x000fe20007ffe003 */
[----:B------:R-:W-:Y:S01]  /*14c0*/  IMAD R3, R14, R14, R14 ;  /* 0x0000000e0e037224 */ /* 0x000fe200078e020e */
[----:B---3--:R-:W-:Y:S02]  /*14d0*/  IADD3 R15, PT, PT, R6, R15, RZ ;  /* 0x0000000f060f7210 */ /* 0x008fe40007ffe0ff */
[----:B------:R-:W-:Y:S01]  /*14e0*/  IADD3 R16, PT, PT, R17, 0x1, R16 ;  /* 0x0000000111107810 */ /* 0x000fe20007ffe010 */
[----:B------:R-:W4:Y:S01]  /*14f0*/  I2F.F16 R19, R19 ;  /* 0x0000001300137306 */ /* 0x000f220000200c00 */
[----:B------:R-:W-:-:S02]  /*1500*/  IADD3 R3, PT, PT, R14, 0x1, R3 ;  /* 0x000000010e037810 */ /* 0x000fc40007ffe003 */
[----:B------:R-:W-:-:S05]  /*1510*/  ISETP.GE.AND P1, PT, R15, R92, PT ;  /* 0x0000005c0f00720c */ /* 0x000fca0003f26270 */
[----:B------:R-:W0:Y:S01]  /*1520*/  I2F.F16 R43, R16 ;  /* 0x00000010002b7306 */ /* 0x000e220000200c00 */
[----:B----4-:R-:W-:-:S07]  /*1530*/  HMUL2 R44, R19.H0_H0, R4.H0_H0 ;  /* 0x20000004132c7232 */ /* 0x010fce0000000800 */
[----:B------:R-:W2:Y:S01]  /*1540*/  I2F.F16 R5, R2 ;  /* 0x0000000200057306 */ /* 0x000ea20000200c00 */
[----:B0-----:R-:W-:-:S07]  /*1550*/  HMUL2 R43, R43.H0_H0, R4.H0_H0 ;  /* 0x200000042b2b7232 */ /* 0x001fce0000000800 */
[----:B------:R-:W0:Y:S01]  /*1560*/  I2F.F16 R41, R3 ;  /* 0x0000000300297306 */ /* 0x000e220000200c00 */
[-C--:B--2---:R-:W-:Y:S02]  /*1570*/  HMUL2 R42, R5.H0_H0, R4.reuse.H0_H0 ;  /* 0x20000004052a7232 */ /* 0x084fe40000000800 */
[----:B0-----:R-:W-:Y:S01]  /*1580*/  HMUL2 R41, R41.H0_H0, R4.H0_H0 ;  /* 0x2000000429297232 */ /* 0x001fe20000000800 */
[----:B------:R-:W-:Y:S06]  /*1590*/  @!P1 BRA `(.L_x_1075) ;  /* 0xfffffffc00589947 */ /* 0x000fec000383ffff */
.L_x_1074:
[C---:B------:R-:W-:Y:S01]  /*15a0*/  ISETP.GT.AND P1, PT, R95.reuse, UR6, PT ;  /* 0x000000065f007c0c */ /* 0x040fe2000bf24270 */
[----:B0-----:R-:W-:Y:S01]  /*15b0*/  HFMA2 R7, -RZ, RZ, 0, 0 ;  /* 0x00000000ff077431 */ /* 0x001fe200000001ff */
[----:B------:R-:W-:Y:S01]  /*15c0*/  SHF.R.S32.HI R3, RZ, 0x1f, R18 ;  /* 0x0000001fff037819 */ /* 0x000fe20000011412 */
[----:B------:R-:W-:Y:S01]  /*15d0*/  HFMA2 R2, -RZ, RZ, 0, 0 ;  /* 0x00000000ff027431 */ /* 0x000fe200000001ff */
[----:B--2---:R-:W-:Y:S02]  /*15e0*/  ISETP.GT.AND P3, PT, R95, UR8, PT ;  /* 0x000000085f007c0c */ /* 0x004fe4000bf64270 */
[----:B------:R-:W-:Y:S02]  /*15f0*/  CS2R R4, SRZ ;  /* 0x0000000000047805 */ /* 0x000fe4000001ff00 */
[----:B------:R-:W-:Y:S02]  /*1600*/  LEA.HI R3, R3, R18, RZ, 0x5 ;  /* 0x0000001203037211 */ /* 0x000fe400078f28ff */
[----:B---3--:R-:W-:-:S02]  /*1610*/  ISETP.GT.AND P4, PT, R95, UR9, PT ;  /* 0x000000095f007c0c */ /* 0x008fc4000bf84270 */
[C---:B----4-:R-:W-:Y:S02]  /*1620*/  ISETP.GT.AND P5, PT, R95.reuse, UR5, PT ;  /* 0x000000055f007c0c */ /* 0x050fe4000bfa4270 */
[----:B-1----:R-:W-:Y:S02]  /*1630*/  ISETP.GT.AND P6, PT, R95, UR14, PT ;  /* 0x0000000e5f007c0c */ /* 0x002fe4000bfc4270 */
[----:B------:R-:W-:Y:S02]  /*1640*/  MOV R10, RZ ;  /* 0x000000ff000a7202 */ /* 0x000fe40000000f00 */
[----:B------:R-:W-:Y:S01]  /*1650*/  SHF.R.S32.HI R9, RZ, 0x5, R3 ;  /* 0x00000005ff097819 */ /* 0x000fe20000011403 */
        /* <DEDUP_REMOVED lines=8> */
.L_x_1076:
        /* <DEDUP_REMOVED lines=8> */
.L_x_1077:
        /* <DEDUP_REMOVED lines=8> */
.L_x_1078:
        /* <DEDUP_REMOVED lines=8> */
.L_x_1079:
        /* <DEDUP_REMOVED lines=8> */
.L_x_1080:
[----:B------:R-:W-:Y:S01]  /*18e0*/  LEA R2, R9, R2, 0x3 ;  /* 0x0000000209027211 */ /* 0x000fe200078e18ff */
[----:B------:R-:W0:Y:S01]  /*18f0*/  LDCU.64 UR12, c[0x0][0x388] ;  /* 0x00007100ff0c77ac */ /* 0x000e220008000a00 */
[----:B------:R-:W1:Y:S01]  /*1900*/  S2UR UR8, SR_CgaCtaId ;  /* 0x00000000000879c3 */ /* 0x000e620000008800 */
[----:B------:R-:W-:Y:S02]  /*1910*/  PRMT R40, RZ, 0x5410, RZ ;  /* 0x00005410ff287816 */ /* 0x000fe400000000ff */
        /* <DEDUP_REMOVED lines=22> */
[----:B------:R-:W2:Y:S01]  /*1a80*/  LDG.E.128.CONSTANT R12, desc[UR10][R6.64] ;  /* 0x0000000a060c7981 */ /* 0x000ea2000c1e9d00 */
[----:B------:R-:W-:Y:S01]  /*1a90*/  ISETP.NE.AND P1, PT, R96, RZ, PT ;  /* 0x000000ff6000720c */ /* 0x000fe20003f25270 */
[----:B------:R-:W-:Y:S01]  /*1aa0*/  HFMA2 R5, -RZ, RZ, 0, 0.0625 ;  /* 0x00002c00ff057431 */ /* 0x000fe200000001ff */
[----:B------:R-:W-:Y:S02]  /*1ab0*/  PRMT R40, RZ, 0x7610, R40 ;  /* 0x00007610ff287816 */ /* 0x000fe40000000028 */
[----:B------:R-:W-:Y:S02]  /*1ac0*/  PRMT R26, RZ, 0x5410, RZ ;  /* 0x00005410ff1a7816 */ /* 0x000fe400000000ff */
[----:B------:R-:W-:Y:S02]  /*1ad0*/  PRMT R25, RZ, 0x5410, RZ ;  /* 0x00005410ff197816 */ /* 0x000fe400000000ff */
[----:B------:R-:W-:Y:S02]  /*1ae0*/  PRMT R24, RZ, 0x5410, RZ ;  /* 0x00005410ff187816 */ /* 0x000fe400000000ff */
[----:B------:R-:W-:-:S02]  /*1af0*/  PRMT R23, RZ, 0x5410, RZ ;  /* 0x00005410ff177816 */ /* 0x000fc400000000ff */
[----:B------:R-:W-:Y:S02]  /*1b00*/  PRMT R22, RZ, 0x5410, RZ ;  /* 0x00005410ff167816 */ /* 0x000fe400000000ff */
[----:B--2---:R-:W-:Y:S02]  /*1b10*/  LOP3.LUT R11, R14, 0xf000f0, RZ, 0xc0, !PT ;  /* 0x00f000f00e0b7812 */ /* 0x004fe400078ec0ff */
[C---:B------:R-:W-:Y:S02]  /*1b20*/  LOP3.LUT R0, R12.reuse, 0xf000f, RZ, 0xc0, !PT ;  /* 0x000f000f0c007812 */ /* 0x040fe400078ec0ff */
[----:B------:R-:W-:Y:S02]  /*1b30*/  LOP3.LUT R2, R12, 0xf000f0, RZ, 0xc0, !PT ;  /* 0x00f000f00c027812 */ /* 0x000fe400078ec0ff */
[C---:B------:R-:W-:Y:S02]  /*1b40*/  LOP3.LUT R4, R13.reuse, 0xf000f, RZ, 0xc0, !PT ;  /* 0x000f000f0d047812 */ /* 0x040fe400078ec0ff */
[----:B------:R-:W-:-:S02]  /*1b50*/  LOP3.LUT R9, R13, 0xf000f0, RZ, 0xc0, !PT ;  /* 0x00f000f00d097812 */ /* 0x000fc400078ec0ff */
[----:B------:R-:W-:Y:S02]  /*1b60*/  SHF.R.U32.HI R17, RZ, 0x8, R14 ;  /* 0x00000008ff117819 */ /* 0x000fe4000001160e */
[----:B------:R-:W-:Y:S02]  /*1b70*/  SHF.R.U32.HI R12, RZ, 0x8, R12 ;  /* 0x00000008ff0c7819 */ /* 0x000fe4000001160c */
[----:B------:R-:W-:Y:S02]  /*1b80*/  SHF.R.U32.HI R13, RZ, 0x8, R13 ;  /* 0x00000008ff0d7819 */ /* 0x000fe4000001160d */
[----:B------:R-:W-:Y:S02]  /*1b90*/  LOP3.LUT R19, R15, 0xf000f0, RZ, 0xc0, !PT ;  /* 0x00f000f00f137812 */ /* 0x000fe400078ec0ff */
[----:B-----5:R-:W-:Y:S02]  /*1ba0*/  SHF.R.U32.HI R20, RZ, 0x8, R15 ;  /* 0x00000008ff147819 */ /* 0x020fe4000001160f */
        /* <DEDUP_REMOVED lines=17> */
[----:B------:R-:W-:Y:S01]  /*1cc0*/  LOP3.LUT R32, R17, 0x64006400, RZ, 0xfc, !PT ;  /* 0x6400640011207812 */ /* 0x000fe200078efcff */
[----:B------:R-:W-:Y:S01]  /*1cd0*/  HADD2 R17, R18, -1032, -1032 ;  /* 0xe408e40812117430 */ /* 0x000fe20000000000 */
        /* <DEDUP_REMOVED lines=18> */
[----:B------:R-:W-:-:S02]  /*1e00*/  HADD2 R28, R28, -1032, -1032 ;  /* 0xe408e4081c1c7430 */ /* 0x000fc40000000000 */
[-C--:B------:R-:W-:Y:S02]  /*1e10*/  HFMA2 R29, R10, R5.reuse.H0_H0, -72, -72 ;  /* 0xd480d4800a1d7431 */ /* 0x080fe40000040005 */
[----:B------:R-:W-:Y:S02]  /*1e20*/  HADD2 R30, R11, -1032, -1032 ;  /* 0xe408e4080b1e7430 */ /* 0x000fe40000000000 */
[----:B------:R-:W-:Y:S02]  /*1e30*/  HADD2 R32, R21, -1032, -1032 ;  /* 0xe408e40815207430 */ /* 0x000fe40000000000 */
[----:B------:R-:W-:Y:S01]  /*1e40*/  HFMA2 R33, R36, R5.H0_H0, -72, -72 ;  /* 0xd480d48024217431 */ /* 0x000fe20000040005 */
[----:B------:R-:W-:Y:S06]  /*1e50*/  @!P1 BRA `(.L_x_1082) ;  /* 0x0000000400689947 */ /* 0x000fec0003800000 */
[----:B------:R-:W0:Y:S01]  /*1e60*/  LDS.64 R36, [UR6] ;  /* 0x00000006ff247984 */ /* 0x000e220008000a00 */
[--C-:B------:R-:W-:Y:S02]  /*1e70*/  HADD2.F32 R0, -RZ, R13.reuse.H0_H0 ;  /* 0x2000000dff007230 */ /* 0x100fe40000004100 */
[--C-:B------:R-:W-:Y:S01]  /*1e80*/  HADD2.F32 R38, -RZ, R12.reuse.H0_H0 ;  /* 0x2000000cff267230 */ /* 0x100fe20000004100 */
[----:B------:R-:W1:Y:S01]  /*1e90*/  LDS.64 R10, [UR6+0x8] ;  /* 0x00000806ff0a7984 */ /* 0x000e620008000a00 */
[----:B------:R-:W-:Y:S02]  /*1ea0*/  HADD2.F32 R21, -RZ, R13.H1_H1 ;  /* 0x3000000dff157230 */ /* 0x000fe40000004100 */
[----:B------:R-:W-:Y:S02]  /*1eb0*/  HADD2.F32 R2, -RZ, R15.H0_H0 ;  /* 0x2000000fff027230 */ /* 0x000fe40000004100 */
[----:B------:R-:W-:Y:S02]  /*1ec0*/  HADD2.F32 R35, -RZ, R12.H1_H1 ;  /* 0x3000000cff237230 */ /* 0x000fe40000004100 */
[----:B------:R-:W-:-:S02]  /*1ed0*/  HADD2.F32 R4, -RZ, R17.H0_H0 ;  /* 0x20000011ff047230 */ /* 0x000fc40000004100 */
[--C-:B0-----:R-:W-:Y:S02]  /*1ee0*/  HADD2.F32 R3, -RZ, R36.reuse.H0_H0 ;  /* 0x20000024ff037230 */ /* 0x101fe40000004100 */
[----:B------:R-:W-:Y:S02]  /*1ef0*/  HADD2.F32 R36, -RZ, R36.H1_H1 ;  /* 0x30000024ff247230 */ /* 0x000fe40000004100 */
[----:B------:R-:W-:Y:S02]  /*1f00*/  HADD2.F32 R27, -RZ, R37.H0_H0 ;  /* 0x20000025ff1b7230 */ /* 0x000fe40000004100 */
[----:B------:R-:W-:Y:S01]  /*1f10*/  FFMA.FTZ R0, R0, R3, RZ ;  /* 0x0000000300007223 */ /* 0x000fe200000100ff */
[C---:B------:R-:W-:Y:S01]  /*1f20*/  FFMA.FTZ R39, R3.reuse, R38, RZ ;  /* 0x0000002603277223 */ /* 0x040fe200000100ff */
[C---:B------:R-:W-:Y:S01]  /*1f30*/  FFMA.FTZ R45, R3.reuse, R2, RZ ;  /* 0x00000002032d7223 */ /* 0x040fe200000100ff */
[----:B------:R-:W-:Y:S01]  /*1f40*/  FFMA.FTZ R40, R3, R4, RZ ;  /* 0x0000000403287223 */ /* 0x000fe200000100ff */
[----:B------:R-:W-:Y:S01]  /*1f50*/  FFMA.FTZ R0, R21, R36, R0 ;  /* 0x0000002415007223 */ /* 0x000fe20000010000 */
[----:B------:R-:W-:-:S02]  /*1f60*/  HADD2.F32 R21, -RZ, R15.H1_H1 ;  /* 0x3000000fff157230 */ /* 0x000fc40000004100 */
[C---:B------:R-:W-:Y:S01]  /*1f70*/  FFMA.FTZ R2, R36.reuse, R35, R39 ;  /* 0x0000002324027223 */ /* 0x040fe20000010027 */
        /* <DEDUP_REMOVED lines=70> */
[----:B------:R-:W-:Y:S02]  /*23e0*/  HFMA2 R40, R0, 1, 1, RZ ;  /* 0x3c003c0000287831 */ /* 0x000fe400000000ff */
[----:B------:R-:W-:-:S07]  /*23f0*/  HADD2 R27, R27, RZ.H0_H0 ;  /* 0x200000ff1b1b7230 */ /* 0x000fce0000000000 */
.L_x_1082:
[----:B------:R-:W-:Y:S01]  /*2400*/  PRMT R21, RZ, 0x5410, RZ ;  /* 0x00005410ff157816 */ /* 0x000fe200000000ff */
        /* <DEDUP_REMOVED lines=17> */
[----:B------:R-:W-:Y:S02]  /*2520*/  HADD2.F32 R46, -RZ, R32.H0_H0 ;  /* 0x20000020ff2e7230 */ /* 0x000fe40000004100 */
        /* <DEDUP_REMOVED lines=8> */
[--C-:B------:R-:W-:Y:S02]  /*25b0*/  HADD2.F32 R3, -RZ, R15.reuse.H0_H0 ;  /* 0x2000000fff037230 */ /* 0x100fe40000004100 */
[-C--:B------:R-:W-:Y:S01]  /*25c0*/  FFMA.FTZ R0, R37, R25.reuse, R0 ;  /* 0x0000001925007223 */ /* 0x080fe20000010000 */
[----:B------:R-:W-:Y:S02]  /*25d0*/  HADD2.F32 R37, -RZ, R15.H1_H1 ;  /* 0x3000000fff257230 */ /* 0x000fe40000004100 */
[----:B------:R-:W-:Y:S01]  /*25e0*/  FFMA.FTZ R2, R39, R25, R2 ;  /* 0x0000001927027223 */ /* 0x000fe20000010002 */
[----:B------:R-:W-:Y:S02]  /*25f0*/  HADD2.F32 R39, -RZ, R16.H0_H0 ;  /* 0x20000010ff277230 */ /* 0x000fe40000004100 */
[----:B------:R-:W-:Y:S01]  /*2600*/  FFMA.FTZ R36, R3, R21, RZ ;  /* 0x0000001503247223 */ /* 0x000fe200000100ff */
        /* <DEDUP_REMOVED lines=12> */
[-C--:B------:R-:W-:Y:S01]  /*26d0*/  FFMA.FTZ R3, R0, R26.reuse, R3 ;  /* 0x0000001a00037223 */ /* 0x080fe20000010003 */
[----:B-1----:R-:W-:Y:S02]  /*26e0*/  HADD2.F32 R0, -RZ, R10.H0_H0 ;  /* 0x2000000aff007230 */ /* 0x002fe40000004100 */
[-C--:B------:R-:W-:Y:S01]  /*26f0*/  FFMA.FTZ R25, R36, R26.reuse, R25 ;  /* 0x0000001a24197223 */ /* 0x080fe20000010019 */
[----:B------:R-:W-:Y:S02]  /*2700*/  HADD2.F32 R4, -RZ, R19.H0_H0 ;  /* 0x20000013ff047230 */ /* 0x000fe40000004100 */
[----:B------:R-:W-:Y:S01]  /*2710*/  FFMA.FTZ R35, R38, R26, R35 ;  /* 0x0000001a26237223 */ /* 0x000fe20000010023 */
[----:B------:R-:W-:-:S02]  /*2720*/  HADD2.F32 R36, -RZ, R28.H0_H0 ;  /* 0x2000001cff247230 */ /* 0x000fc40000004100 */
[----:B------:R-:W-:Y:S01]  /*2730*/  FFMA.FTZ R21, R2, R26, R21 ;  /* 0x0000001a02157223 */ /* 0x000fe20000010015 */
[----:B------:R-:W-:Y:S02]  /*2740*/  HADD2.F32 R38, -RZ, R30.H0_H0 ;  /* 0x2000001eff267230 */ /* 0x000fe40000004100 */
[-C--:B------:R-:W-:Y:S01]  /*2750*/  FFMA.FTZ R3, R4, R0.reuse, R3 ;  /* 0x0000000004037223 */ /* 0x080fe20000010003 */
[----:B------:R-:W-:Y:S02]  /*2760*/  HADD2.F32 R10, -RZ, R10.H1_H1 ;  /* 0x3000000aff0a7230 */ /* 0x000fe40000004100 */
[-C--:B------:R-:W-:Y:S01]  /*2770*/  FFMA.FTZ R21, R36, R0.reuse, R21 ;  /* 0x0000000024157223 */ /* 0x080fe20000010015 */
        /* <DEDUP_REMOVED lines=12> */
[--C-:B------:R-:W-:Y:S02]  /*2840*/  HADD2.F32 R0, -RZ, R20.reuse.H0_H0 ;  /* 0x20000014ff007230 */ /* 0x100fe40000004100 */
        /* <DEDUP_REMOVED lines=31> */
.L_x_1084:
        /* <DEDUP_REMOVED lines=98> */
.L_x_1085:
[----:B------:R-:W-:Y:S01]  /*3060*/  PRMT R21, RZ, 0x5410, RZ ;  /* 0x00005410ff157816 */ /* 0x000fe200000000ff */
[----:B------:R-:W-:Y:S06]  /*3070*/  @P3 BRA `(.L_x_1083) ;  /* 0x0000000400683947 */ /* 0x000fec0003800000 */
[----:B------:R-:W0:Y:S01]  /*3080*/  LDS.64 R2, [UR6+0xc0] ;  /* 0x0000c006ff027984 */ /* 0x000e220008000a00 */
[----:B------:R-:W-:Y:S02]  /*3090*/  HADD2.F32 R0, -RZ, R13.H0_H0 ;  /* 0x2000000dff007230 */ /* 0x000fe40000004100 */
        /* <DEDUP_REMOVED lines=8> */
[--C-:B------:R-:W-:Y:S02]  /*3120*/  HADD2.F32 R2, -RZ, R12.reuse.H0_H0 ;  /* 0x2000000cff027230 */ /* 0x100fe40000004100 */
[----:B------:R-:W-:Y:S01]  /*3130*/  FFMA.FTZ R13, R38, R22, R13 ;  /* 0x00000016260d7223 */ /* 0x000fe2000001000d */
[----:B------:R-:W-:Y:S02]  /*3140*/  HADD2.F32 R3, -RZ, R15.H0_H0 ;  /* 0x2000000fff037230 */ /* 0x000fe40000004100 */
[----:B------:R-:W-:Y:S02]  /*3150*/  HADD2.F32 R12, -RZ, R12.H1_H1 ;  /* 0x3000000cff0c7230 */ /* 0x000fe40000004100 */
[----:B------:R-:W-:Y:S01]  /*3160*/  FFMA.FTZ R37, R2, R21, RZ ;  /* 0x0000001502257223 */ /* 0x000fe200000100ff */
[----:B------:R-:W-:-:S02]  /*3170*/  HADD2.F32 R38, -RZ, R17.H1_H1 ;  /* 0x30000011ff267230 */ /* 0x000fc40000004100 */
[-C--:B------:R-:W-:Y:S01]  /*3180*/  FFMA.FTZ R3, R3, R21.reuse, RZ ;  /* 0x0000001503037223 */ /* 0x080fe200000100ff */
        /* <DEDUP_REMOVED lines=73> */
.L_x_1083:
[----:B------:R-:W-:-:S05]  /*3620*/  IMAD.WIDE R6, R89, 0x4, R6 ;  /* 0x0000000459067825 */ /* 0x000fca00078e0206 */
[----:B------:R-:W2:Y:S02]  /*3630*/  LDG.E.128.CONSTANT R12, desc[UR10][R6.64] ;  /* 0x0000000a060c7981 */ /* 0x000ea4000c1e9d00 */
[----:B--2---:R-:W-:Y:S02]  /*3640*/  LOP3.LUT R11, R14, 0xf000f0, RZ, 0xc0, !PT ;  /* 0x00f000f00e0b7812 */ /* 0x004fe400078ec0ff */
[----:B------:R-:W-:Y:S02]  /*3650*/  SHF.R.U32.HI R17, RZ, 0x8, R14 ;  /* 0x00000008ff117819 */ /* 0x000fe4000001160e */
        /* <DEDUP_REMOVED lines=43> */
[----:B------:R-:W-:Y:S01]  /*3910*/  HADD2 R19, R3, -1032, -1032 ;  /* 0xe408e40803137430 */ /* 0x000fe20000000000 */
[----:B------:R-:W-:Y:S01]  /*3920*/  LOP3.LUT R36, R29, 0x64006400, RZ, 0xfc, !PT ;  /* 0x640064001d247812 */ /* 0x000fe200078efcff */
[----:B------:R-:W-:Y:S02]  /*3930*/  HFMA2 R20, R20, R5.H0_H0, -72, -72 ;  /* 0xd480d48014147431 */ /* 0x000fe40000040005 */
[----:B------:R-:W-:-:S02]  /*3940*/  HADD2 R28, R28, -1032, -1032 ;  /* 0xe408e4081c1c7430 */ /* 0x000fc40000000000 */
        /* <DEDUP_REMOVED lines=40> */
[--C-:B-1----:R-:W-:Y:S02]  /*3bd0*/  HADD2.F32 R4, -RZ, R10.reuse.H0_H0 ;  /* 0x2000000aff047230 */ /* 0x102fe40000004100 */
[C---:B------:R-:W-:Y:S01]  /*3be0*/  FFMA.FTZ R45, R37.reuse, R36, R35 ;  /* 0x00000024252d7223 */ /* 0x040fe20000010023 */
[--C-:B------:R-:W-:Y:S02]  /*3bf0*/  HADD2.F32 R3, -RZ, R19.reuse.H0_H0 ;  /* 0x20000013ff037230 */ /* 0x100fe40000004100 */
        /* <DEDUP_REMOVED lines=51> */
.L_x_1086:
        /* <DEDUP_REMOVED lines=95> */
.L_x_1088:
[----:B------:R-:W-:Y:S05]  /*4520*/  @!P4 BRA `(.L_x_1087) ;  /* 0x0000000800e4c947 */ /* 0x000fea0003800000 */
[----:B------:R-:W-:Y:S02]  /*4530*/  PRMT R0, R94, 0x9910, RZ ;  /* 0x000099105e007816 */ /* 0x000fe400000000ff */
[----:B------:R-:W-:Y:S02]  /*4540*/  ISETP.EQ.OR P4, PT, R34, 0x3, P0 ;  /* 0x000000032200780c */ /* 0x000fe40000782670 */
        /* <DEDUP_REMOVED lines=92> */
.L_x_1089:
[----:B------:R-:W-:Y:S05]  /*4b10*/  @P4 BRA `(.L_x_1087) ;  /* 0x0000000400684947 */ /* 0x000fea0003800000 */
        /* <DEDUP_REMOVED lines=90> */
.L_x_1087:
        /* <DEDUP_REMOVED lines=145> */
.L_x_1090:
        /* <DEDUP_REMOVED lines=95> */
.L_x_1092:
        /* <DEDUP_REMOVED lines=95> */
.L_x_1093:
        /* <DEDUP_REMOVED lines=91> */
.L_x_1091:
[----:B------:R-:W-:-:S05]  /*6b60*/  IMAD.WIDE R6, R89, 0x4, R6 ;  /* 0x0000000459067825 */ /* 0x000fca00078e0206 */
[----:B------:R-:W2:Y:S01]  /*6b70*/  LDG.E.128.CONSTANT R12, desc[UR10][R6.64] ;  /* 0x0000000a060c7981 */ /* 0x000ea2000c1e9d00 */
[----:B------:R-:W-:Y:S01]  /*6b80*/  UIADD3 UR4, UPT, UPT, UR6, 0x40, URZ ;  /* 0x0000004006047890 */ /* 0x000fe2000fffe0ff */
[C---:B--2---:R-:W-:Y:S02]  /*6b90*/  LOP3.LUT R10, R13.reuse, 0xf000f, RZ, 0xc0, !PT ;  /* 0x000f000f0d0a7812 */ /* 0x044fe400078ec0ff */
[----:B------:R-:W-:Y:S02]  /*6ba0*/  LOP3.LUT R4, R13, 0xf000f0, RZ, 0xc0, !PT ;  /* 0x00f000f00d047812 */ /* 0x000fe400078ec0ff */
[----:B------:R-:W-:Y:S02]  /*6bb0*/  SHF.R.U32.HI R11, RZ, 0x8, R13 ;  /* 0x00000008ff0b7819 */ /* 0x000fe4000001160d */
        /* <DEDUP_REMOVED lines=8> */
[----:B------:R-:W-:Y:S02]  /*6c40*/  LOP3.LUT R2, R2, 0x64006400, RZ, 0xfc, !PT ;  /* 0x6400640002027812 */ /* 0x000fe400078efcff */
[----:B------:R-:W-:Y:S02]  /*6c50*/  LOP3.LUT R9, R11, 0xf000f0, RZ, 0xc0, !PT ;  /* 0x00f000f00b097812 */ /* 0x000fe400078ec0ff */
[----:B------:R-:W-:Y:S02]  /*6c60*/  LOP3.LUT R13, R20, 0xf000f0, RZ, 0xc0, !PT ;  /* 0x00f000f0140d7812 */ /* 0x000fe400078ec0ff */
[----:B------:R-:W-:Y:S02]  /*6c70*/  SHF.R.U32.HI R31, RZ, 0x8, R15 ;  /* 0x00000008ff1f7819 */ /* 0x000fe4000001160f */
        /* <DEDUP_REMOVED lines=35> */
[----:B------:R-:W-:Y:S02]  /*6eb0*/  HADD2 R31, R31, -1032, -1032 ;  /* 0xe408e4081f1f7430 */ /* 0x000fe40000000000 */
[----:B------:R-:W-:Y:S01]  /*6ec0*/  HADD2 R32, R2, -1032, -1032 ;  /* 0xe408e40802207430 */ /* 0x000fe20000000000 */
[----:B------:R-:W-:Y:S06]  /*6ed0*/  @!P1 BRA `(.L_x_1094) ;  /* 0x0000000400689947 */ /* 0x000fec0003800000 */
[----:B------:R-:W0:Y:S01]  /*6ee0*/  LDS.64 R36, [UR6+0x30] ;  /* 0x00003006ff247984 */ /* 0x000e220008000a00 */
[----:B------:R-:W-:Y:S02]  /*6ef0*/  HADD2.F32 R0, -RZ, R20.H0_H0 ;  /* 0x20000014ff007230 */ /* 0x000fe40000004100 */
        /* <DEDUP_REMOVED lines=16> */
[----:B------:R-:W-:Y:S02]  /*7000*/  HADD2.F32 R3, -RZ, R9.H0_H0 ;  /* 0x20000009ff037230 */ /* 0x000fe40000004100 */
        /* <DEDUP_REMOVED lines=38> */
[--C-:B------:R-:W-:Y:S02]  /*7270*/  HADD2.F32 R4, -RZ, R16.reuse.H0_H0 ;  /* 0x20000010ff047230 */ /* 0x100fe40000004100 */
        /* <DEDUP_REMOVED lines=32> */
.L_x_1094:
[----:B------:R-:W-:Y:S01]  /*7480*/  MOV R95, R8 ;  /* 0x00000008005f7202 */ /* 0x000fe20000000f00 */
[----:B------:R-:W-:Y:S01]  /*7490*/  IMAD.WIDE R6, R89, 0x4, R6 ;  /* 0x0000000459067825 */ /* 0x000fe200078e0206 */
        /* <DEDUP_REMOVED lines=95> */
.L_x_1095:
[----:B------:R-:W-:Y:S01]  /*7a90*/  MOV R95, R8 ;  /* 0x00000008005f7202 */ /* 0x000fe20000000f00 */
[----:B------:R-:W-:Y:S06]  /*7aa0*/  @!P2 BRA `(.L_x_1081) ;  /* 0x0000000800eca947 */ /* 0x000fec0003800000 */
[----:B------:R-:W-:Y:S02]  /*7ab0*/  PRMT R0, R94, 0x9910, RZ ;  /* 0x000099105e007816 */ /* 0x000fe400000000ff */
[----:B------:R-:W-:Y:S02]  /*7ac0*/  ISETP.EQ.OR P2, PT, R34, 0x3, P0 ;  /* 0x000000032200780c */ /* 0x000fe40000742670 */
        /* <DEDUP_REMOVED lines=92> */
.L_x_1096:
[----:B------:R-:W-:Y:S01]  /*8090*/  MOV R95, R8 ;  /* 0x00000008005f7202 */ /* 0x000fe20000000f00 */
[----:B------:R-:W-:Y:S06]  /*80a0*/  @P2 BRA `(.L_x_1081) ;  /* 0x00000004006c2947 */ /* 0x000fec0003800000 */
[----:B------:R-:W0:Y:S01]  /*80b0*/  LDS.64 R2, [UR6+0xf0] ;  /* 0x0000f006ff027984 */ /* 0x000e220008000a00 */
[----:B------:R-:W-:Y:S01]  /*80c0*/  HADD2.F32 R0, -RZ, R20.H0_H0 ;  /* 0x20000014ff007230 */ /* 0x000fe20000004100 */
[----:B------:R-:W-:Y:S01]  /*80d0*/  MOV R95, R8 ;  /* 0x00000008005f7202 */ /* 0x000fe20000000f00 */
[----:B------:R-:W-:Y:S01]  /*80e0*/  HADD2.F32 R4, -RZ, R28.H0_H0 ;  /* 0x2000001cff047230 */ /* 0x000fe20000004100 */
[----:B------:R-:W1:Y:S01]  /*80f0*/  LDS.64 R10, [UR6+0xf8] ;  /* 0x0000f806ff0a7984 */ /* 0x000e620008000a00 */
[----:B------:R-:W-:Y:S02]  /*8100*/  HADD2.F32 R45, -RZ, R18.H1_H1 ;  /* 0x30000012ff2d7230 */ /* 0x000fe40000004100 */
[----:B------:R-:W-:Y:S02]  /*8110*/  HADD2.F32 R39, -RZ, R20.H1_H1 ;  /* 0x30000014ff277230 */ /* 0x000fe40000004100 */
[--C-:B------:R-:W-:Y:S02]  /*8120*/  HADD2.F32 R20, -RZ, R32.reuse.H0_H0 ;  /* 0x20000020ff147230 */ /* 0x100fe40000004100 */
[----:B------:R-:W-:-:S02]  /*8130*/  HADD2.F32 R32, -RZ, R32.H1_H1 ;  /* 0x30000020ff207230 */ /* 0x000fc40000004100 */
        /* <DEDUP_REMOVED lines=15> */
[--C-:B------:R-:W-:Y:S02]  /*8230*/  HADD2.F32 R3, -RZ, R9.reuse.H0_H0 ;  /* 0x20000009ff037230 */ /* 0x100fe40000004100 */
[-C--:B------:R-:W-:Y:S01]  /*8240*/  FFMA.FTZ R4, R45, R35.reuse, R4 ;  /* 0x000000232d047223 */ /* 0x080fe20000010004 */
[----:B------:R-:W-:Y:S02]  /*8250*/  HADD2.F32 R19, -RZ, R12.H0_H0 ;  /* 0x2000000cff137230 */ /* 0x000fe40000004100 */
[----:B------:R-:W-:Y:S01]  /*8260*/  FFMA.FTZ R18, R33, R35, R18 ;  /* 0x0000002321127223 */ /* 0x000fe20000010012 */
[----:B------:R-:W-:Y:S02]  /*8270*/  HADD2.F32 R35, -RZ, R14.H0_H0 ;  /* 0x2000000eff237230 */ /* 0x000fe40000004100 */
[-C--:B------:R-:W-:Y:S01]  /*8280*/  FFMA.FTZ R3, R3, R37.reuse, R0 ;  /* 0x0000002503037223 */ /* 0x080fe20000010000 */
[----:B------:R-:W-:Y:S02]  /*8290*/  HADD2.F32 R0, -RZ, R9.H1_H1 ;  /* 0x30000009ff007230 */ /* 0x000fe40000004100 */
[-C--:B------:R-:W-:Y:S01]  /*82a0*/  FFMA.FTZ R19, R19, R37.reuse, R2 ;  /* 0x0000002513137223 */ /* 0x080fe20000010002 */
[----:B------:R-:W-:Y:S01]  /*82b0*/  FFMA.FTZ R33, R39, R37, R18 ;  /* 0x0000002527217223 */ /* 0x000fe20000010012 */
[----:B------:R-:W-:-:S02]  /*82c0*/  HADD2.F32 R12, -RZ, R12.H1_H1 ;  /* 0x3000000cff0c7230 */ /* 0x000fc40000004100 */
[----:B------:R-:W-:Y:S01]  /*82d0*/  FFMA.FTZ R37, R35, R37, R4 ;  /* 0x0000002523257223 */ /* 0x000fe20000010004 */
        /* <DEDUP_REMOVED lines=8> */
[----:B------:R-:W-:Y:S02]  /*8360*/  HADD2.F32 R10, -RZ, R10.H1_H1 ;  /* 0x3000000aff0a7230 */ /* 0x000fe40000004100 */
        /* <DEDUP_REMOVED lines=9> */
[----:B------:R-:W-:Y:S02]  /*8400*/  HADD2.F32 R2, -RZ, R11.H0_H0 ;  /* 0x2000000bff027230 */ /* 0x000fe40000004100 */
[-C--:B------:R-:W-:Y:S01]  /*8410*/  FFMA.FTZ R3, R12, R10.reuse, R3 ;  /* 0x0000000a0c037223 */ /* 0x080fe20000010003 */
[----:B------:R-:W-:Y:S02]  /*8420*/  HADD2.F32 R12, -RZ, R31.H1_H1 ;  /* 0x3000001fff0c7230 */ /* 0x000fe40000004100 */
[----:B------:R-:W-:Y:S01]  /*8430*/  FFMA.FTZ R19, R30, R10, R19 ;  /* 0x0000000a1e137223 */ /* 0x000fe20000010013 */
[----:B------:R-:W-:-:S02]  /*8440*/  HADD2.F32 R0, -RZ, R15.H0_H0 ;  /* 0x2000000fff007230 */ /* 0x000fc40000004100 */
[--C-:B------:R-:W-:Y:S02]  /*8450*/  HADD2.F32 R4, -RZ, R16.reuse.H0_H0 ;  /* 0x20000010ff047230 */ /* 0x100fe40000004100 */
[----:B------:R-:W-:Y:S01]  /*8460*/  FFMA.FTZ R33, R12, R10, R33 ;  /* 0x0000000a0c217223 */ /* 0x000fe20000010021 */
[----:B------:R-:W-:Y:S02]  /*8470*/  HADD2.F32 R11, -RZ, R11.H1_H1 ;  /* 0x3000000bff0b7230 */ /* 0x000fe40000004100 */
[-C--:B------:R-:W-:Y:S01]  /*8480*/  FFMA.FTZ R0, R0, R2.reuse, R3 ;  /* 0x0000000200007223 */ /* 0x080fe20000010003 */
[----:B------:R-:W-:Y:S02]  /*8490*/  HADD2.F32 R10, -RZ, R17.H0_H0 ;  /* 0x20000011ff0a7230 */ /* 0x000fe40000004100 */
[----:B------:R-:W-:Y:S01]  /*84a0*/  FFMA.FTZ R4, R4, R2, R19 ;  /* 0x0000000204047223 */ /* 0x000fe20000010013 */
[----:B------:R-:W-:Y:S02]  /*84b0*/  HADD2.F32 R3, -RZ, R16.H1_H1 ;  /* 0x30000010ff037230 */ /* 0x000fe40000004100 */
        /* <DEDUP_REMOVED lines=26> */
.L_x_1081:
[----:B------:R-:W-:-:S04]  /*8660*/  VIMNMX R0, PT, PT, R92, UR14, PT ;  /* 0x0000000e5c007c48 */ /* 0x000fc8000bfe0100 */
[----:B------:R-:W-:-:S13]  /*8670*/  ISETP.GT.AND P1, PT, R0, R95, PT ;  /* 0x0000005f0000720c */ /* 0x000fda0003f24270 */
[----:B------:R-:W-:Y:S05]  /*8680*/  @!P1 BRA `(.L_x_1097) ;  /* 0x0000002000e49947 */ /* 0x000fea0003800000 */
[----:B------:R-:W-:Y:S01]  /*8690*/  ISETP.EQ.OR P0, PT, R34, 0x3, P0 ;  /* 0x000000032200780c */ /* 0x000fe20000702670 */
[----:B------:R-:W-:Y:S01]  /*86a0*/  UIADD3 UR4, UPT, UPT, UR4, 0x80, URZ ;  /* 0x0000008004047890 */ /* 0x000fe2000fffe0ff */
[----:B------:R-:W-:-:S11]  /*86b0*/  VIMNMX.U32 R92, PT, PT, R92, UR14, PT ;  /* 0x0000000e5c5c7c48 */ /* 0x000fd6000bfe0000 */
.L_x_1102:
[----:B------:R-:W0:Y:S01]  /*86c0*/  LDC R89, c[0x0][0x3ac] ;  /* 0x0000eb00ff597b82 */ /* 0x000e220000000800 */
[----:B------:R-:W2:Y:S01]  /*86d0*/  LDG.E.128.CONSTANT R16, desc[UR10][R6.64] ;  /* 0x0000000a06107981 */ /* 0x000ea2000c1e9d00 */
[----:B------:R-:W-:Y:S01]  /*86e0*/  HFMA2 R0, -RZ, RZ, 0, 0.125 ;  /* 0x00003000ff007431 */ /* 0x000fe200000001ff */
[----:B------:R-:W-:Y:S01]  /*86f0*/  MOV R4, 0x2400 ;  /* 0x0000240000047802 */ /* 0x000fe20000000f00 */
[----:B------:R-:W1:Y:S04]  /*8700*/  S2R R91, SR_CTAID.Y ;  /* 0x00000000005b7919 */ /* 0x000e680000002600 */
[----:B------:R-:W1:Y:S01]  /*8710*/  LDC R90, c[0x0][0x3a8] ;  /* 0x0000ea00ff5a7b82 */ /* 0x000e620000000800 */
[----:B0-----:R-:W-:-:S05]  /*8720*/  IMAD.WIDE R2, R89, 0x4, R6 ;  /* 0x0000000459027825 */ /* 0x001fca00078e0206 */
[----:B------:R-:W3:Y:S01]  /*8730*/  LDG.E.128.CONSTANT R12, desc[UR10][R2.64] ;  /* 0x0000000a020c7981 */ /* 0x000ee2000c1e9d00 */
[----:B------:R-:W-:-:S05]  /*8740*/  IMAD.WIDE R98, R89, 0x4, R2 ;  /* 0x0000000459627825 */ /* 0x000fca00078e0202 */
[----:B------:R-:W4:Y:S01]  /*8750*/  LDG.E.128.CONSTANT R8, desc[UR10][R98.64] ;  /* 0x0000000a62087981 */ /* 0x000f22000c1e9d00 */
[----:B------:R-:W-:Y:S02]  /*8760*/  PRMT R0, R4, 0x5410, R0 ;  /* 0x0000541004007816 */ /* 0x000fe40000000000 */
[----:B------:R-:W-:Y:S02]  /*8770*/  ISETP.NE.AND P2, PT, R96, RZ, PT ;  /* 0x000000ff6000720c */ /* 0x000fe40003f45270 */
[C---:B--2---:R-:W-:Y:S02]  /*8780*/  LOP3.LUT R59, R18.reuse, 0x70007, RZ, 0xc0, !PT ;  /* 0x00070007123b7812 */ /* 0x044fe400078ec0ff */
[----:B-----5:R-:W-:Y:S02]  /*8790*/  LOP3.LUT R20, R18, 0x380038, RZ, 0xc0, !PT ;  /* 0x0038003812147812 */ /* 0x020fe400078ec0ff */
[--C-:B------:R-:W-:Y:S02]  /*87a0*/  SHF.R.U32.HI R55, RZ, 0x6, R18.reuse ;  /* 0x00000006ff377819 */ /* 0x100fe40000011612 */
[----:B------:R-:W-:-:S02]  /*87b0*/  SHF.R.U32.HI R18, RZ, 0xf, R18 ;  /* 0x0000000fff127819 */ /* 0x000fc40000011612 */
[C---:B------:R-:W-:Y:S02]  /*87c0*/  LOP3.LUT R56, R16.reuse, 0x70007, RZ, 0xc0, !PT ;  /* 0x0007000710387812 */ /* 0x040fe400078ec0ff */
[----:B------:R-:W-:Y:S02]  /*87d0*/  LOP3.LUT R4, R16, 0x380038, RZ, 0xc0, !PT ;  /* 0x0038003810047812 */ /* 0x000fe400078ec0ff */
[--C-:B------:R-:W-:Y:S02]  /*87e0*/  SHF.R.U32.HI R51, RZ, 0x6, R16.reuse ;  /* 0x00000006ff337819 */ /* 0x100fe40000011610 */
[----:B------:R-:W-:Y:S02]  /*87f0*/  SHF.R.U32.HI R28, RZ, 0xf, R19 ;  /* 0x0000000fff1c7819 */ /* 0x000fe40000011613 */
[----:B------:R-:W-:Y:S02]  /*8800*/  SHF.R.U32.HI R16, RZ, 0xf, R16 ;  /* 0x0000000fff107819 */ /* 0x000fe40000011610 */
[----:B------:R-:W-:-:S02]  /*8810*/  LOP3.LUT R70, R19, 0x70007, RZ, 0xc0, !PT ;  /* 0x0007000713467812 */ /* 0x000fc400078ec0ff */
[----:B------:R-:W-:Y:S02]  /*8820*/  LOP3.LUT R60, R19, 0x380038, RZ, 0xc0, !PT ;  /* 0x00380038133c7812 */ /* 0x000fe400078ec0ff */
[----:B------:R-:W-:Y:S02]  /*8830*/  SHF.R.U32.HI R58, RZ, 0x6, R19 ;  /* 0x00000006ff3a7819 */ /* 0x000fe40000011613 */
[----:B------:R-:W-:Y:S02]  /*8840*/  LOP3.LUT R18, R18, 0x10001, RZ, 0xc0, !PT ;  /* 0x0001000112127812 */ /* 0x000fe400078ec0ff */
[----:B------:R-:W-:Y:S02]  /*8850*/  LOP3.LUT R28, R28, 0x10001, RZ, 0xc0, !PT ;  /* 0x000100011c1c7812 */ /* 0x000fe400078ec0ff */
[----:B---3--:R-:W-:Y:S02]  /*8860*/  SHF.R.U32.HI R19, RZ, 0xe, R14 ;  /* 0x0000000eff137819 */ /* 0x008fe4000001160e */
[----:B------:R-:W-:-:S02]  /*8870*/  LOP3.LUT R54, R15, 0x70007, RZ, 0xc0, !PT ;  /* 0x000700070f367812 */ /* 0x000fc400078ec0ff */
[----:B------:R-:W-:Y:S02]  /*8880*/  LOP3.LUT R62, R15, 0x380038, RZ, 0xc0, !PT ;  /* 0x003800380f3e7812 */ /* 0x000fe400078ec0ff */
[--C-:B------:R-:W-:Y:S02]  /*8890*/  SHF.R.U32.HI R48, RZ, 0x6, R15.reuse ;  /* 0x00000006ff307819 */ /* 0x100fe4000001160f */
[----:B------:R-:W-:Y:S02]  /*88a0*/  SHF.R.U32.HI R15, RZ, 0xe, R15 ;  /* 0x0000000eff0f7819 */ /* 0x000fe4000001160f */
[----:B------:R-:W-:Y:S02]  /*88b0*/  SHF.R.U32.HI R5, RZ, 0xe, R12 ;  /* 0x0000000eff057819 */ /* 0x000fe4000001160c */
[----:B------:R-:W-:Y:S02]  /*88c0*/  LOP3.LUT R16, R16, 0x10001, RZ, 0xc0, !PT ;  /* 0x0001000110107812 */ /* 0x000fe400078ec0ff */
[----:B------:R-:W-:-:S02]  /*88d0*/  LOP3.LUT R57, R17, 0x70007, RZ, 0xc0, !PT ;  /* 0x0007000711397812 */ /* 0x000fc400078ec0ff */
[----:B------:R-:W-:Y:S02]  /*88e0*/  LOP3.LUT R2, R17, 0x380038, RZ, 0xc0, !PT ;  /* 0x0038003811027812 */ /* 0x000fe400078ec0ff */
[--C-:B------:R-:W-:Y:S02]  /*88f0*/  SHF.R.U32.HI R52, RZ, 0x6, R17.reuse ;  /* 0x00000006ff347819 */ /* 0x100fe40000011611 */
[----:B------:R-:W-:Y:S02]  /*8900*/  SHF.R.U32.HI R17, RZ, 0xf, R17 ;  /* 0x0000000fff117819 */ /* 0x000fe40000011611 */
[----:B------:R-:W-:Y:S02]  /*8910*/  LOP3.LUT R19, R18, 0x20002, R19, 0xf8, !PT ;  /* 0x0002000212137812 */ /* 0x000fe400078ef813 */
[----:B------:R-:W-:Y:S02]  /*8920*/  LOP3.LUT R18, R28, 0x20002, R15, 0xf8, !PT ;  /* 0x000200021c127812 */ /* 0x000fe400078ef80f */
[----:B------:R-:W-:-:S02]  /*8930*/  LOP3.LUT R5, R16, 0x20002, R5, 0xf8, !PT ;  /* 0x0002000210057812 */ /* 0x000fc400078ef805 */
[----:B----4-:R-:W-:Y:S02]  /*8940*/  SHF.R.U32.HI R28, RZ, 0xd, R8 ;  /* 0x0000000dff1c7819 */ /* 0x010fe40000011608 */
[----:B------:R-:W-:Y:S02]  /*8950*/  SHF.R.U32.HI R6, RZ, 0xe, R13 ;  /* 0x0000000eff067819 */ /* 0x000fe4000001160d */
[----:B------:R-:W-:Y:S02]  /*8960*/  LOP3.LUT R17, R17, 0x10001, RZ, 0xc0, !PT ;  /* 0x0001000111117812 */ /* 0x000fe400078ec0ff */
[----:B------:R-:W-:Y:S02]  /*8970*/  LOP3.LUT R28, R5, 0x40004, R28, 0xf8, !PT ;  /* 0x00040004051c7812 */ /* 0x000fe400078ef81c */
[C---:B------:R-:W-:Y:S02]  /*8980*/  LOP3.LUT R38, R12.reuse, 0x70007, RZ, 0xc0, !PT ;  /* 0x000700070c267812 */ /* 0x040fe400078ec0ff */
[----:B------:R-:W-:-:S02]  /*8990*/  LOP3.LUT R3, R12, 0x380038, RZ, 0xc0, !PT ;  /* 0x003800380c037812 */ /* 0x000fc400078ec0ff */
[----:B------:R-:W-:Y:S02]  /*89a0*/  SHF.R.U32.HI R33, RZ, 0x6, R12 ;  /* 0x00000006ff217819 */ /* 0x000fe4000001160c */
[----:B------:R-:W-:Y:S02]  /*89b0*/  LOP3.LUT R83, R2, 0x64006400, RZ, 0xfc, !PT ;  /* 0x6400640002537812 */ /* 0x000fe400078efcff */
[----:B------:R-:W-:Y:S02]  /*89c0*/  LOP3.LUT R5, R55, 0x380038, RZ, 0xc0, !PT ;  /* 0x0038003837057812 */ /* 0x000fe400078ec0ff */
[----:B------:R-:W-:Y:S01]  /*89d0*/  LOP3.LUT R7, R13, 0x380038, RZ, 0xc0, !PT ;  /* 0x003800380d077812 */ /* 0x000fe200078ec0ff */
[----:B------:R-:W-:Y:S01]  /*89e0*/  HFMA2 R83, R83, R0.H1_H1, -132, -132 ;  /* 0xd820d82053537431 */ /* 0x000fe20000060000 */
[----:B------:R-:W-:Y:S02]  /*89f0*/  LOP3.LUT R12, R17, 0x20002, R6, 0xf8, !PT ;  /* 0x00020002110c7812 */ /* 0x000fe400078ef806 */
[----:B------:R-:W-:-:S02]  /*8a00*/  LOP3.LUT R2, R51, 0x380038, RZ, 0xc0, !PT ;  /* 0x0038003833027812 */ /* 0x000fc400078ec0ff */
[----:B------:R-:W-:Y:S02]  /*8a10*/  SHF.R.U32.HI R39, RZ, 0x6, R14 ;  /* 0x00000006ff277819 */ /* 0x000fe4000001160e */
[C---:B------:R-:W-:Y:S02]  /*8a20*/  LOP3.LUT R36, R8.reuse, 0x70007, RZ, 0xc0, !PT ;  /* 0x0007000708247812 */ /* 0x040fe400078ec0ff */
[----:B------:R-:W-:Y:S02]  /*8a30*/  LOP3.LUT R6, R8, 0x380038, RZ, 0xc0, !PT ;  /* 0x0038003808067812 */ /* 0x000fe400078ec0ff */
[----:B------:R-:W-:Y:S02]  /*8a40*/  SHF.R.U32.HI R32, RZ, 0x6, R8 ;  /* 0x00000006ff207819 */ /* 0x000fe40000011608 */
[----:B------:R-:W-:Y:S02]  /*8a50*/  LOP3.LUT R87, R4, 0x64006400, RZ, 0xfc, !PT ;  /* 0x6400640004577812 */ /* 0x000fe400078efcff */
[----:B------:R-:W-:-:S02]  /*8a60*/  LOP3.LUT R45, R9, 0x70007, RZ, 0xc0, !PT ;  /* 0x00070007092d7812 */ /* 0x000fc400078ec0ff */
[----:B------:R-:W-:Y:S01]  /*8a70*/  LOP3.LUT R8, R9, 0x380038, RZ, 0xc0, !PT ;  /* 0x0038003809087812 */ /* 0x000fe200078ec0ff */
[----:B------:R-:W-:Y:S01]  /*8a80*/  HFMA2 R87, R87, R0.H1_H1, -132, -132 ;  /* 0xd820d82057577431 */ /* 0x000fe20000060000 */
[--C-:B------:R-:W-:Y:S02]  /*8a90*/  SHF.R.U32.HI R35, RZ, 0x6, R9.reuse ;  /* 0x00000006ff237819 */ /* 0x100fe40000011609 */
[----:B------:R-:W-:Y:S02]  /*8aa0*/  SHF.R.U32.HI R29, RZ, 0xd, R9 ;  /* 0x0000000dff1d7819 */ /* 0x000fe40000011609 */
[----:B------:R-:W-:Y:S02]  /*8ab0*/  LOP3.LUT R4, R52, 0x380038, RZ, 0xc0, !PT ;  /* 0x0038003834047812 */ /* 0x000fe400078ec0ff */
[----:B------:R-:W-:Y:S02]  /*8ac0*/  SHF.R.U32.HI R34, RZ, 0x6, R13 ;  /* 0x00000006ff227819 */ /* 0x000fe4000001160d */
        /* <DEDUP_REMOVED lines=10> */
[----:B------:R-:W-:-:S02]  /*8b70*/  SHF.R.U32.HI R30, RZ, 0xd, R10 ;  /* 0x0000000dff1e7819 */ /* 0x000fc4000001160a */
[----:B------:R-:W-:Y:S02]  /*8b80*/  LOP3.LUT R77, R4, 0x64006400, RZ, 0xfc, !PT ;  /* 0x64006400044d7812 */ /* 0x000fe400078efcff */
[----:B------:R-:W-:Y:S02]  /*8b90*/  LOP3.LUT R37, R13, 0x70007, RZ, 0xc0, !PT ;  /* 0x000700070d257812 */ /* 0x000fe400078ec0ff */
[----:B------:R-:W-:Y:S01]  /*8ba0*/  SHF.R.U32.HI R46, RZ, 0x6, R10 ;  /* 0x00000006ff2e7819 */ /* 0x000fe2000001160a */
[----:B------:R-:W-:Y:S01]  /*8bb0*/  HFMA2 R77, R77, R0.H1_H1, -132, -132 ;  /* 0xd820d8204d4d7431 */ /* 0x000fe20000060000 */
[----:B------:R-:W-:Y:S02]  /*8bc0*/  LOP3.LUT R4, R34, 0x380038, RZ, 0xc0, !PT ;  /* 0x0038003822047812 */ /* 0x000fe400078ec0ff */
[C---:B------:R-:W-:Y:S02]  /*8bd0*/  LOP3.LUT R47, R14.reuse, 0x70007, RZ, 0xc0, !PT ;  /* 0x000700070e2f7812 */ /* 0x040fe400078ec0ff */
[----:B------:R-:W-:-:S02]  /*8be0*/  LOP3.LUT R13, R14, 0x380038, RZ, 0xc0, !PT ;  /* 0x003800380e0d7812 */ /* 0x000fc400078ec0ff */
[----:B------:R-:W-:Y:S02]  /*8bf0*/  LOP3.LUT R3, R3, 0x64006400, RZ, 0xfc, !PT ;  /* 0x6400640003037812 */ /* 0x000fe400078efcff */
[C---:B------:R-:W-:Y:S02]  /*8c00*/  LOP3.LUT R49, R10.reuse, 0x70007, RZ, 0xc0, !PT ;  /* 0x000700070a317812 */ /* 0x040fe400078ec0ff */
        /* <DEDUP_REMOVED lines=10> */
[-C--:B------:R-:W-:Y:S01]  /*8cb0*/  HFMA2 R62, R3, R0.reuse.H1_H1, -132, -132 ;  /* 0xd820d820033e7431 */ /* 0x080fe20000060000 */
[----:B------:R-:W-:Y:S01]  /*8cc0*/  LOP3.LUT R4, R35, 0x380038, RZ, 0xc0, !PT ;  /* 0x0038003823047812 */ /* 0x000fe200078ec0ff */
[-C--:B------:R-:W-:Y:S01]  /*8cd0*/  HFMA2 R19, R19, R0.reuse.H1_H1, -132, -132 ;  /* 0xd820d82013137431 */ /* 0x080fe20000060000 */
[----:B------:R-:W-:Y:S01]  /*8ce0*/  SHF.R.U32.HI R50, RZ, 0x6, R11 ;  /* 0x00000006ff327819 */ /* 0x000fe2000001160b */
[-C--:B------:R-:W-:Y:S01]  /*8cf0*/  HFMA2 R65, R65, R0.reuse.H1_H1, -132, -132 ;  /* 0xd820d82041417431 */ /* 0x080fe20000060000 */
[----:B------:R-:W-:Y:S01]  /*8d00*/  LOP3.LUT R79, R20, 0x64006400, RZ, 0xfc, !PT ;  /* 0x64006400144f7812 */ /* 0x000fe200078efcff */
[----:B------:R-:W-:Y:S01]  /*8d10*/  HFMA2 R20, R5, R0.H1_H1, -132, -132 ;  /* 0xd820d82005147431 */ /* 0x000fe20000060000 */
[----:B------:R-:W-:-:S02]  /*8d20*/  LOP3.LUT R61, R10, 0x64006400, RZ, 0xfc, !PT ;  /* 0x640064000a3d7812 */ /* 0x000fc400078efcff */
[----:B------:R-:W-:Y:S01]  /*8d30*/  LOP3.LUT R3, R2, 0x64006400, RZ, 0xfc, !PT ;  /* 0x6400640002037812 */ /* 0x000fe200078efcff */
[-C--:B------:R-:W-:Y:S01]  /*8d40*/  HFMA2 R79, R79, R0.reuse.H1_H1, -132, -132 ;  /* 0xd820d8204f4f7431 */ /* 0x080fe20000060000 */
[C---:B------:R-:W-:Y:S01]  /*8d50*/  LOP3.LUT R53, R11.reuse, 0x70007, RZ, 0xc0, !PT ;  /* 0x000700070b357812 */ /* 0x040fe200078ec0ff */
[----:B------:R-:W-:Y:S01]  /*8d60*/  HFMA2 R61, R61, R0.H1_H1, -132, -132 ;  /* 0xd820d8203d3d7431 */ /* 0x000fe20000060000 */
[----:B------:R-:W-:Y:S02]  /*8d70*/  LOP3.LUT R16, R11, 0x380038, RZ, 0xc0, !PT ;  /* 0x003800380b107812 */ /* 0x000fe400078ec0ff */
[----:B------:R-:W-:Y:S02]  /*8d80*/  SHF.R.U32.HI R31, RZ, 0xd, R11 ;  /* 0x0000000dff1f7819 */ /* 0x000fe4000001160b */
[----:B------:R-:W-:Y:S02]  /*8d90*/  LOP3.LUT R10, R48, 0x380038, RZ, 0xc0, !PT ;  /* 0x00380038300a7812 */ /* 0x000fe400078ec0ff */
[----:B------:R-:W-:-:S02]  /*8da0*/  LOP3.LUT R67, R14, 0x64006400, RZ, 0xfc, !PT ;  /* 0x640064000e437812 */ /* 0x000fc400078efcff */
[----:B------:R-:W-:Y:S02]  /*8db0*/  LOP3.LUT R69, R6, 0x64006400, RZ, 0xfc, !PT ;  /* 0x6400640006457812 */ /* 0x000fe400078efcff */
[----:B------:R-:W-:Y:S01]  /*8dc0*/  LOP3.LUT R11, R4, 0x64006400, RZ, 0xfc, !PT ;  /* 0x64006400040b7812 */ /* 0x000fe200078efcff */
[-C--:B------:R-:W-:Y:S01]  /*8dd0*/  HFMA2 R14, R67, R0.reuse.H1_H1, -132, -132 ;  /* 0xd820d820430e7431 */ /* 0x080fe20000060000 */
[----:B------:R-:W-:Y:S02]  /*8de0*/  LOP3.LUT R2, R51, 0x1c001c0, RZ, 0xc0, !PT ;  /* 0x01c001c033027812 */ /* 0x000fe400078ec0ff */
[----:B------:R-:W-:Y:S01]  /*8df0*/  LOP3.LUT R5, R55, 0x1c001c0, RZ, 0xc0, !PT ;  /* 0x01c001c037057812 */ /* 0x000fe200078ec0ff */
[----:B------:R-:W-:Y:S01]  /*8e00*/  HFMA2 R11, R11, R0.H1_H1, -132, -132 ;  /* 0xd820d8200b0b7431 */ /* 0x000fe20000060000 */
[----:B------:R-:W-:Y:S02]  /*8e10*/  LOP3.LUT R15, R8, 0x64006400, RZ, 0xfc, !PT ;  /* 0x64006400080f7812 */ /* 0x000fe400078efcff */
[----:B------:R-:W-:-:S02]  /*8e20*/  LOP3.LUT R4, R52, 0x1c001c0, RZ, 0xc0, !PT ;  /* 0x01c001c034047812 */ /* 0x000fc400078ec0ff */
[----:B------:R-:W-:Y:S01]  /*8e30*/  LOP3.LUT R6, R58, 0x1c001c0, RZ, 0xc0, !PT ;  /* 0x01c001c03a067812 */ /* 0x000fe200078ec0ff */
[-C--:B------:R-:W-:Y:S01]  /*8e40*/  HFMA2 R15, R15, R0.reuse.H1_H1, -132, -132 ;  /* 0xd820d8200f0f7431 */ /* 0x080fe20000060000 */
[----:B------:R-:W-:Y:S01]  /*8e50*/  LOP3.LUT R29, R12, 0x40004, R29, 0xf8, !PT ;  /* 0x000400040c1d7812 */ /* 0x000fe200078ef81d */
[-C--:B------:R-:W-:Y:S01]  /*8e60*/  HFMA2 R12, R3, R0.reuse.H1_H1, -132, -132 ;  /* 0xd820d820030c7431 */ /* 0x080fe20000060000 */
[----:B------:R-:W-:Y:S02]  /*8e70*/  LOP3.LUT R8, R50, 0x380038, RZ, 0xc0, !PT ;  /* 0x0038003832087812 */ /* 0x000fe400078ec0ff */
[----:B------:R-:W-:Y:S01]  /*8e80*/  LOP3.LUT R17, R10, 0x64006400, RZ, 0xfc, !PT ;  /* 0x640064000a117812 */ /* 0x000fe200078efcff */
[-C--:B------:R-:W-:Y:S01]  /*8e90*/  HFMA2 R10, R69, R0.reuse.H1_H1, -132, -132 ;  /* 0xd820d820450a7431 */ /* 0x080fe20000060000 */
[----:B------:R-:W-:Y:S02]  /*8ea0*/  LOP3.LUT R3, R2, 0x64006400, RZ, 0xfc, !PT ;  /* 0x6400640002037812 */ /* 0x000fe400078efcff */
[----:B------:R-:W-:Y:S01]  /*8eb0*/  LOP3.LUT R5, R5, 0x64006400, RZ, 0xfc, !PT ;  /* 0x6400640005057812 */ /* 0x000fe200078efcff */
[-C--:B------:R-:W-:Y:S01]  /*8ec0*/  HFMA2 R17, R17, R0.reuse.H1_H1, -132, -132 ;  /* 0xd820d82011117431 */ /* 0x080fe20000060000 */
        /* <DEDUP_REMOVED lines=19> */
[----:B------:R-:W-:Y:S01]  /*9000*/  LOP3.LUT R51, R51, 0x70007, RZ, 0xc0, !PT ;  /* 0x0007000733337812 */ /* 0x000fe200078ec0ff */
[----:B------:R-:W-:Y:S01]  /*9010*/  HFMA2 R7, R7, R0.H0_H0, -20, -20 ;  /* 0xcd00cd0007077431 */ /* 0x000fe20000040000 */
[----:B------:R-:W-:Y:S02]  /*9020*/  LOP3.LUT R81, R8, 0x64006400, RZ, 0xfc, !PT ;  /* 0x6400640008517812 */ /* 0x000fe400078efcff */
[----:B------:R-:W-:Y:S02]  /*9030*/  LOP3.LUT R2, R32, 0x1c001c0, RZ, 0xc0, !PT ;  /* 0x01c001c020027812 */ /* 0x000fe400078ec0ff */
[----:B------:R-:W-:Y:S02]  /*9040*/  LOP3.LUT R4, R35, 0x1c001c0, RZ, 0xc0, !PT ;  /* 0x01c001c023047812 */ /* 0x000fe400078ec0ff */
[----:B------:R-:W-:Y:S02]  /*9050*/  LOP3.LUT R6, R46, 0x1c001c0, RZ, 0xc0, !PT ;  /* 0x01c001c02e067812 */ /* 0x000fe400078ec0ff */
[----:B------:R-:W-:-:S02]  /*9060*/  LOP3.LUT R56, R56, 0x64006400, RZ, 0xfc, !PT ;  /* 0x6400640038387812 */ /* 0x000fc400078efcff */
[----:B------:R-:W-:Y:S01]  /*9070*/  LOP3.LUT R31, R18, 0x40004, R31, 0xf8, !PT ;  /* 0x00040004121f7812 */ /* 0x000fe200078ef81f */
[-C--:B------:R-:W-:Y:S01]  /*9080*/  HFMA2 R18, R9, R0.reuse.H1_H1, -132, -132 ;  /* 0xd820d82009127431 */ /* 0x080fe20000060000 */
[----:B------:R-:W-:Y:S01]  /*9090*/  LOP3.LUT R8, R50, 0x1c001c0, RZ, 0xc0, !PT ;  /* 0x01c001c032087812 */ /* 0x000fe200078ec0ff */
[-C--:B------:R-:W-:Y:S01]  /*90a0*/  HFMA2 R9, R73, R0.reuse.H1_H1, -132, -132 ;  /* 0xd820d82049097431 */ /* 0x080fe20000060000 */
[----:B------:R-:W-:Y:S01]  /*90b0*/  LOP3.LUT R58, R58, 0x70007, RZ, 0xc0, !PT ;  /* 0x000700073a3a7812 */ /* 0x000fe200078ec0ff */
[----:B------:R-:W-:Y:S01]  /*90c0*/  HADD2 R88, R56, -1028, -1028 ;  /* 0xe404e40438587430 */ /* 0x000fe20000000000 */
[----:B------:R-:W-:Y:S02]  /*90d0*/  LOP3.LUT R51, R51, 0x64006400, RZ, 0xfc, !PT ;  /* 0x6400640033337812 */ /* 0x000fe400078efcff */
[----:B------:R-:W-:Y:S02]  /*90e0*/  LOP3.LUT R71, R2, 0x64006400, RZ, 0xfc, !PT ;  /* 0x6400640002477812 */ /* 0x000fe400078efcff */
[----:B------:R-:W-:Y:S01]  /*90f0*/  LOP3.LUT R73, R4, 0x64006400, RZ, 0xfc, !PT ;  /* 0x6400640004497812 */ /* 0x000fe200078efcff */
[----:B------:R-:W-:Y:S01]  /*9100*/  HADD2 R86, R51, -1028, -1028 ;  /* 0xe404e40433567430 */ /* 0x000fe20000000000 */
        /* <DEDUP_REMOVED lines=19> */
[----:B-1----:R-:W-:Y:S01]  /*9240*/  IMAD R97, R91, -0x4, R90 ;  /* 0xfffffffc5b617824 */ /* 0x002fe200078e025a */
[----:B------:R-:W-:-:S02]  /*9250*/  LOP3.LUT R32, R32, 0x70007, RZ, 0xc0, !PT ;  /* 0x0007000720207812 */ /* 0x000fc400078ec0ff */
[----:B------:R-:W-:Y:S02]  /*9260*/  LOP3.LUT R35, R35, 0x70007, RZ, 0xc0, !PT ;  /* 0x0007000723237812 */ /* 0x000fe400078ec0ff */
[----:B------:R-:W-:Y:S02]  /*9270*/  LOP3.LUT R46, R46, 0x70007, RZ, 0xc0, !PT ;  /* 0x000700072e2e7812 */ /* 0x000fe400078ec0ff */
[----:B------:R-:W-:Y:S02]  /*9280*/  LOP3.LUT R50, R50, 0x70007, RZ, 0xc0, !PT ;  /* 0x0007000732327812 */ /* 0x000fe400078ec0ff */
[----:B------:R-:W-:Y:S02]  /*9290*/  LOP3.LUT R47, R47, 0x64006400, RZ, 0xfc, !PT ;  /* 0x640064002f2f7812 */ /* 0x000fe400078efcff */
        /* <DEDUP_REMOVED lines=49> */
[----:B------:R-:W0:Y:S01]  /*95b0*/  LDS.128 R36, [UR4+-0x80] ;  /* 0xffff8004ff247984 */ /* 0x000e220008000c00 */
[----:B------:R-:W-:Y:S02]  /*95c0*/  PRMT R44, R44, 0x5410, R43 ;  /* 0x000054102c2c7816 */ /* 0x000fe4000000002b */
[----:B------:R-:W-:Y:S01]  /*95d0*/  PRMT R42, R42, 0x5410, R41 ;  /* 0x000054102a2a7816 */ /* 0x000fe20000000029 */
        /* <DEDUP_REMOVED lines=75> */
.L_x_1098:
[----:B------:R-:W-:Y:S05]  /*9a90*/  @!P1 BRA `(.L_x_1099) ;  /* 0x0000000c00cc9947 */ /* 0x000fea0003800000 */
[----:B------:R-:W-:Y:S02]  /*9aa0*/  PRMT R28, R93, 0x9910, RZ ;  /* 0x000099105d1c7816 */ /* 0x000fe400000000ff */
[----:B------:R-:W-:Y:S02]  /*9ab0*/  ISETP.NE.AND P1, PT, R97, 0x2, PT ;  /* 0x000000026100780c */ /* 0x000fe40003f25270 */
[----:B------:R-:W-:-:S13]  /*9ac0*/  ISETP.NE.AND P2, PT, R28, RZ, PT ;  /* 0x000000ff1c00720c */ /* 0x000fda0003f45270 */
[----:B------:R-:W-:Y:S05]  /*9ad0*/  @!P2 BRA `(.L_x_1100) ;  /* 0x000000040038a947 */ /* 0x000fea0003800000 */
        /* <DEDUP_REMOVED lines=78> */
.L_x_1100:
[----:B------:R-:W-:Y:S05]  /*9fc0*/  @!P1 BRA `(.L_x_1099) ;  /* 0x0000000800809947 */ /* 0x000fea0003800000 */
[----:B------:R-:W-:-:S04]  /*9fd0*/  PRMT R28, R94, 0x9910, RZ ;  /* 0x000099105e1c7816 */ /* 0x000fc800000000ff */
[----:B------:R-:W-:-:S13]  /*9fe0*/  ISETP.NE.AND P1, PT, R28, RZ, PT ;  /* 0x000000ff1c00720c */ /* 0x000fda0003f25270 */
[----:B------:R-:W-:Y:S05]  /*9ff0*/  @!P1 BRA `(.L_x_1101) ;  /* 0x0000000400389947 */ /* 0x000fea0003800000 */
        /* <DEDUP_REMOVED lines=78> */
.L_x_1101:
[----:B------:R-:W-:Y:S05]  /*a4e0*/  @P0 BRA `(.L_x_1099) ;  /* 0x0000000400380947 */ /* 0x000fea0003800000 */
        /* <DEDUP_REMOVED lines=78> */
.L_x_1099:
[----:B------:R-:W-:Y:S01]  /*a9d0*/  IADD3 R95, PT, PT, R95, 0x20, RZ ;  /* 0x000000205f5f7810 */ /* 0x000fe20007ffe0ff */
[----:B------:R-:W-:Y:S01]  /*a9e0*/  UIADD3 UR4, UPT, UPT, UR4, 0x40, URZ ;  /* 0x0000004004047890 */ /* 0x000fe2000fffe0ff */
[----:B------:R-:W-:Y:S02]  /*a9f0*/  IMAD.WIDE R6, R89, 0x4, R98 ;  /* 0x0000000459067825 */ /* 0x000fe400078e0262 */
[----:B------:R-:W-:-:S13]  /*aa00*/  ISETP.GE.AND P1, PT, R95, R92, PT ;  /* 0x0000005c5f00720c */ /* 0x000fda0003f26270 */
[----:B------:R-:W-:Y:S05]  /*aa10*/  @!P1 BRA `(.L_x_1102) ;  /* 0xffffffdc00289947 */ /* 0x000fea000383ffff */
.L_x_1097:
        /* <DEDUP_REMOVED lines=17> */
.L_x_1106:
[----:B------:R-:W0:Y:S02]  /*ab30*/  LDS R2, [R0] ;  /* 0x0000000000027984 */ /* 0x000e240000000800 */
[----:B0-----:R-:W-:-:S05]  /*ab40*/  HADD2 R3, R2, R40 ;  /* 0x0000002802037230 */ /* 0x001fca0000000000 */
[----:B------:R-:W0:Y:S02]  /*ab50*/  ATOMS.CAST.SPIN P0, [R0], R2, R3 ;  /* 0x000000020000758d */ /* 0x000e240001800003 */
[----:B0-----:R-:W-:Y:S05]  /*ab60*/  @!P0 BRA `(.L_x_1106) ;  /* 0xfffffffc00f08947 */ /* 0x001fea000383ffff */
[----:B------:R-:W-:Y:S05]  /*ab70*/  BRA `(.L_x_1104) ;  /* 0x00000000000c7947 */ /* 0x000fea0003800000 */
.L_x_1105:
[----:B------:R-:W2:Y:S02]  /*ab80*/  LD.E R0, desc[UR10][R4.64] ;  /* 0x0000000a04007980 */ /* 0x000ea4000c101900 */
[----:B--2---:R-:W-:-:S05]  /*ab90*/  IADD3 R3, PT, PT, R40, R0, RZ ;  /* 0x0000000028037210 */ /* 0x004fca0007ffe0ff */
[----:B------:R0:W-:Y:S02]  /*aba0*/  ST.E desc[UR10][R4.64], R3 ;  /* 0x0000000304007985 */ /* 0x0001e4000c10190a */
.L_x_1104:
[----:B------:R-:W-:Y:S05]  /*abb0*/  BSYNC.RECONVERGENT B0 ;  /* 0x0000000000007941 */ /* 0x000fea0003800200 */
.L_x_1103:
[----:B------:R1:W-:Y:S01]  /*abc0*/  ATOM.E.ADD.F16x2.RN.STRONG.GPU P0, RZ, desc[UR10][R4.64+0x4], R27 ;  /* 0x8000041b04ff79a2 */ /* 0x0003e2000c10e10a */
[----:B------:R-:W-:Y:S04]  /*abd0*/  BSSY.RECONVERGENT B0, `(.L_x_1107) ;  /* 0x000000e000007945 */ /* 0x000fe80003800200 */
[----:B-1----:R-:W-:Y:S05]  /*abe0*/  @P0 BRA `(.L_x_1108) ;  /* 0x0000000000300947 */ /* 0x002fea0003800000 */
[----:B------:R-:W1:Y:S02]  /*abf0*/  QSPC.E.S P0, RZ, [R4+0x4] ;  /* 0x0000040004ff73aa */ /* 0x000e640000000500 */
[----:B-1----:R-:W-:Y:S05]  /*ac00*/  @!P0 BRA `(.L_x_1109) ;  /* 0x00000000001c8947 */ /* 0x002fea0003800000 */
[----:B------:R-:W-:-:S04]  /*ac10*/  MOV R2, R4 ;  /* 0x0000000400027202 */ /* 0x000fc80000000f00 */
[----:B------:R-:W-:-:S07]  /*ac20*/  MOV R0, R2 ;  /* 0x0000000200007202 */ /* 0x000fce0000000f00 */
.L_x_1110:
[----:B------:R-:W0:Y:S02]  /*ac30*/  LDS R2, [R0+0x4] ;  /* 0x0000040000027984 */ /* 0x000e240000000800 */
[----:B0-----:R-:W-:-:S05]  /*ac40*/  HFMA2 R3, R2, 1, 1, R27 ;  /* 0x3c003c0002037831 */ /* 0x001fca000000001b */
[----:B------:R-:W0:Y:S02]  /*ac50*/  ATOMS.CAST.SPIN P0, [R0+0x4], R2, R3 ;  /* 0x000004020000758d */ /* 0x000e240001800003 */
[----:B0-----:R-:W-:Y:S05]  /*ac60*/  @!P0 BRA `(.L_x_1110) ;  /* 0xfffffffc00f08947 */ /* 0x001fea000383ffff */
[----:B------:R-:W-:Y:S05]  /*ac70*/  BRA `(.L_x_1108) ;  /* 0x00000000000c7947 */ /* 0x000fea0003800000 */
.L_x_1109:
[----:B------:R-:W0:Y:S02]  /*ac80*/  LD.E R0, desc[UR10][R4.64+0x4] ;  /* 0x0000040a04007980 */ /* 0x000e24000c101900 */
[----:B0-----:R-:W-:-:S05]  /*ac90*/  IADD3 R3, PT, PT, R27, R0, RZ ;  /* 0x000000001b037210 */ /* 0x001fca0007ffe0ff */
[----:B------:R1:W-:Y:S02]  /*aca0*/  ST.E desc[UR10][R4.64+0x4], R3 ;  /* 0x0000040304007985 */ /* 0x0003e4000c10190a */
.L_x_1108:
[----:B------:R-:W-:Y:S05]  /*acb0*/  BSYNC.RECONVERGENT B0 ;  /* 0x0000000000007941 */ /* 0x000fea0003800200 */
.L_x_1107:
        /* <DEDUP_REMOVED lines=9> */
.L_x_1114:
[----:B------:R-:W0:Y:S02]  /*ad50*/  LDS R2, [R0] ;  /* 0x0000000000027984 */ /* 0x000e240000000800 */
[----:B0-----:R-:W-:-:S05]  /*ad60*/  HADD2 R3, R2, R26 ;  /* 0x0000001a02037230 */ /* 0x001fca0000000000 */
[----:B------:R-:W0:Y:S02]  /*ad70*/  ATOMS.CAST.SPIN P0, [R0], R2, R3 ;  /* 0x000000020000758d */ /* 0x000e240001800003 */
[----:B0-----:R-:W-:Y:S05]  /*ad80*/  @!P0 BRA `(.L_x_1114) ;  /* 0xfffffffc00f08947 */ /* 0x001fea000383ffff */
[----:B------:R-:W-:Y:S05]  /*ad90*/  BRA `(.L_x_1112) ;  /* 0x00000000000c7947 */ /* 0x000fea0003800000 */
.L_x_1113:
[----:B------:R-:W2:Y:S02]  /*ada0*/  LD.E R0, desc[UR10][R4.64] ;  /* 0x0000000a04007980 */ /* 0x000ea4000c101900 */
[----:B--2---:R-:W-:-:S05]  /*adb0*/  IADD3 R3, PT, PT, R26, R0, RZ ;  /* 0x000000001a037210 */ /* 0x004fca0007ffe0ff */
[----:B------:R0:W-:Y:S02]  /*adc0*/  ST.E desc[UR10][R4.64], R3 ;  /* 0x0000000304007985 */ /* 0x0001e4000c10190a */
.L_x_1112:
[----:B------:R-:W-:Y:S05]  /*add0*/  BSYNC.RECONVERGENT B0 ;  /* 0x0000000000007941 */ /* 0x000fea0003800200 */
.L_x_1111:
[----:B------:R1:W-:Y:S01]  /*ade0*/  ATOM.E.ADD.F16x2.RN.STRONG.GPU P0, RZ, desc[UR10][R4.64+0x4], R25 ;  /* 0x8000041904ff79a2 */ /* 0x0003e2000c10e10a */
[----:B------:R-:W-:Y:S04]  /*adf0*/  BSSY.RECONVERGENT B0, `(.L_x_1115) ;  /* 0x000000e000007945 */ /* 0x000fe80003800200 */
[----:B-1----:R-:W-:Y:S05]  /*ae00*/  @P0 BRA `(.L_x_1116) ;  /* 0x0000000000300947 */ /* 0x002fea0003800000 */
[----:B------:R-:W1:Y:S02]  /*ae10*/  QSPC.E.S P0, RZ, [R4+0x4] ;  /* 0x0000040004ff73aa */ /* 0x000e640000000500 */
[----:B-1----:R-:W-:Y:S05]  /*ae20*/  @!P0 BRA `(.L_x_1117) ;  /* 0x00000000001c8947 */ /* 0x002fea0003800000 */
[----:B------:R-:W-:-:S04]  /*ae30*/  MOV R2, R4 ;  /* 0x0000000400027202 */ /* 0x000fc80000000f00 */
[----:B------:R-:W-:-:S07]  /*ae40*/  MOV R0, R2 ;  /* 0x0000000200007202 */ /* 0x000fce0000000f00 */
.L_x_1118:
[----:B------:R-:W0:Y:S02]  /*ae50*/  LDS R2, [R0+0x4] ;  /* 0x0000040000027984 */ /* 0x000e240000000800 */
[----:B0-----:R-:W-:-:S05]  /*ae60*/  HFMA2 R3, R2, 1, 1, R25 ;  /* 0x3c003c0002037831 */ /* 0x001fca0000000019 */
[----:B------:R-:W0:Y:S02]  /*ae70*/  ATOMS.CAST.SPIN P0, [R0+0x4], R2, R3 ;  /* 0x000004020000758d */ /* 0x000e240001800003 */
[----:B0-----:R-:W-:Y:S05]  /*ae80*/  @!P0 BRA `(.L_x_1118) ;  /* 0xfffffffc00f08947 */ /* 0x001fea000383ffff */
[----:B------:R-:W-:Y:S05]  /*ae90*/  BRA `(.L_x_1116) ;  /* 0x00000000000c7947 */ /* 0x000fea0003800000 */
.L_x_1117:
[----:B------:R-:W0:Y:S02]  /*aea0*/  LD.E R0, desc[UR10][R4.64+0x4] ;  /* 0x0000040a04007980 */ /* 0x000e24000c101900 */
[----:B0-----:R-:W-:-:S05]  /*aeb0*/  IADD3 R3, PT, PT, R25, R0, RZ ;  /* 0x0000000019037210 */ /* 0x001fca0007ffe0ff */
[----:B------:R1:W-:Y:S02]  /*aec0*/  ST.E desc[UR10][R4.64+0x4], R3 ;  /* 0x0000040304007985 */ /* 0x0003e4000c10190a */
.L_x_1116:
[----:B------:R-:W-:Y:S05]  /*aed0*/  BSYNC.RECONVERGENT B0 ;  /* 0x0000000000007941 */ /* 0x000fea0003800200 */
.L_x_1115:
        /* <DEDUP_REMOVED lines=10> */
.L_x_1122:
[----:B------:R-:W0:Y:S02]  /*af80*/  LDS R2, [R0] ;  /* 0x0000000000027984 */ /* 0x000e240000000800 */
[----:B0-----:R-:W-:-:S05]  /*af90*/  HADD2 R3, R2, R24 ;  /* 0x0000001802037230 */ /* 0x001fca0000000000 */
[----:B------:R-:W0:Y:S02]  /*afa0*/  ATOMS.CAST.SPIN P0, [R0], R2, R3 ;  /* 0x000000020000758d */ /* 0x000e240001800003 */
[----:B0-----:R-:W-:Y:S05]  /*afb0*/  @!P0 BRA `(.L_x_1122) ;  /* 0xfffffffc00f08947 */ /* 0x001fea000383ffff */
[----:B------:R-:W-:Y:S05]  /*afc0*/  BRA `(.L_x_1120) ;  /* 0x00000000000c7947 */ /* 0x000fea0003800000 */
.L_x_1121:
[----:B------:R-:W2:Y:S02]  /*afd0*/  LD.E R0, desc[UR10][R4.64] ;  /* 0x0000000a04007980 */ /* 0x000ea4000c101900 */
[----:B--2---:R-:W-:-:S05]  /*afe0*/  IADD3 R3, PT, PT, R24, R0, RZ ;  /* 0x0000000018037210 */ /* 0x004fca0007ffe0ff */
[----:B------:R0:W-:Y:S02]  /*aff0*/  ST.E desc[UR10][R4.64], R3 ;  /* 0x0000000304007985 */ /* 0x0001e4000c10190a */
.L_x_1120:
[----:B------:R-:W-:Y:S05]  /*b000*/  BSYNC.RECONVERGENT B0 ;  /* 0x0000000000007941 */ /* 0x000fea0003800200 */
.L_x_1119:
[----:B------:R1:W-:Y:S01]  /*b010*/  ATOM.E.ADD.F16x2.RN.STRONG.GPU P0, RZ, desc[UR10][R4.64+0x4], R23 ;  /* 0x8000041704ff79a2 */ /* 0x0003e2000c10e10a */
[----:B------:R-:W-:Y:S04]  /*b020*/  BSSY.RECONVERGENT B0, `(.L_x_1123) ;  /* 0x000000e000007945 */ /* 0x000fe80003800200 */
[----:B-1----:R-:W-:Y:S05]  /*b030*/  @P0 BRA `(.L_x_1124) ;  /* 0x0000000000300947 */ /* 0x002fea0003800000 */
[----:B------:R-:W1:Y:S02]  /*b040*/  QSPC.E.S P0, RZ, [R4+0x4] ;  /* 0x0000040004ff73aa */ /* 0x000e640000000500 */
[----:B-1----:R-:W-:Y:S05]  /*b050*/  @!P0 BRA `(.L_x_1125) ;  /* 0x00000000001c8947 */ /* 0x002fea0003800000 */
[----:B------:R-:W-:-:S04]  /*b060*/  MOV R2, R4 ;  /* 0x0000000400027202 */ /* 0x000fc80000000f00 */
[----:B------:R-:W-:-:S07]  /*b070*/  MOV R0, R2 ;  /* 0x0000000200007202 */ /* 0x000fce0000000f00 */
.L_x_1126:
[----:B------:R-:W0:Y:S02]  /*b080*/  LDS R2, [R0+0x4] ;  /* 0x0000040000027984 */ /* 0x000e240000000800 */
[----:B0-----:R-:W-:-:S05]  /*b090*/  HFMA2 R3, R2, 1, 1, R23 ;  /* 0x3c003c0002037831 */ /* 0x001fca0000000017 */
[----:B------:R-:W0:Y:S02]  /*b0a0*/  ATOMS.CAST.SPIN P0, [R0+0x4], R2, R3 ;  /* 0x000004020000758d */ /* 0x000e240001800003 */
[----:B0-----:R-:W-:Y:S05]  /*b0b0*/  @!P0 BRA `(.L_x_1126) ;  /* 0xfffffffc00f08947 */ /* 0x001fea000383ffff */
[----:B------:R-:W-:Y:S05]  /*b0c0*/  BRA `(.L_x_1124) ;  /* 0x00000000000c7947 */ /* 0x000fea0003800000 */
.L_x_1125:
[----:B------:R-:W0:Y:S02]  /*b0d0*/  LD.E R0, desc[UR10][R4.64+0x4] ;  /* 0x0000040a04007980 */ /* 0x000e24000c101900 */
[----:B0-----:R-:W-:-:S05]  /*b0e0*/  IADD3 R3, PT, PT, R23, R0, RZ ;  /* 0x0000000017037210 */ /* 0x001fca0007ffe0ff */
[----:B------:R1:W-:Y:S02]  /*b0f0*/  ST.E desc[UR10][R4.64+0x4], R3 ;  /* 0x0000040304007985 */ /* 0x0003e4000c10190a */
.L_x_1124:
[----:B------:R-:W-:Y:S05]  /*b100*/  BSYNC.RECONVERGENT B0 ;  /* 0x0000000000007941 */ /* 0x000fea0003800200 */
.L_x_1123:
        /* <DEDUP_REMOVED lines=10> */
.L_x_1130:
[----:B------:R-:W0:Y:S02]  /*b1b0*/  LDS R2, [R0] ;  /* 0x0000000000027984 */ /* 0x000e240000000800 */
[----:B0-----:R-:W-:-:S05]  /*b1c0*/  HADD2 R3, R2, R22 ;  /* 0x0000001602037230 */ /* 0x001fca0000000000 */
[----:B------:R-:W0:Y:S02]  /*b1d0*/  ATOMS.CAST.SPIN P0, [R0], R2, R3 ;  /* 0x000000020000758d */ /* 0x000e240001800003 */
[----:B0-----:R-:W-:Y:S05]  /*b1e0*/  @!P0 BRA `(.L_x_1130) ;  /* 0xfffffffc00f08947 */ /* 0x001fea000383ffff */
[----:B------:R-:W-:Y:S05]  /*b1f0*/  BRA `(.L_x_1128) ;  /* 0x00000000000c7947 */ /* 0x000fea0003800000 */
.L_x_1129:
[----:B------:R-:W2:Y:S02]  /*b200*/  LD.E R0, desc[UR10][R4.64] ;  /* 0x0000000a04007980 */ /* 0x000ea4000c101900 */
[----:B--2---:R-:W-:-:S05]  /*b210*/  IADD3 R3, PT, PT, R22, R0, RZ ;  /* 0x0000000016037210 */ /* 0x004fca0007ffe0ff */
[----:B------:R0:W-:Y:S02]  /*b220*/  ST.E desc[UR10][R4.64], R3 ;  /* 0x0000000304007985 */ /* 0x0001e4000c10190a */
.L_x_1128:
[----:B------:R-:W-:Y:S05]  /*b230*/  BSYNC.RECONVERGENT B0 ;  /* 0x0000000000007941 */ /* 0x000fea0003800200 */
.L_x_1127:
[----:B------:R1:W-:Y:S02]  /*b240*/  ATOM.E.ADD.F16x2.RN.STRONG.GPU P0, RZ, desc[UR10][R4.64+0x4], R21 ;  /* 0x8000041504ff79a2 */ /* 0x0003e4000c10e10a */
[----:B-1----:R-:W-:Y:S05]  /*b250*/  @P0 EXIT ;  /* 0x000000000000094d */ /* 0x002fea0003800000 */
[----:B------:R-:W1:Y:S02]  /*b260*/  QSPC.E.S P0, RZ, [R4+0x4] ;  /* 0x0000040004ff73aa */ /* 0x000e640000000500 */
[----:B-1----:R-:W-:Y:S05]  /*b270*/  @!P0 BRA `(.L_x_1131) ;  /* 0x00000000001c8947 */ /* 0x002fea0003800000 */
[----:B------:R-:W-:-:S04]  /*b280*/  MOV R2, R4 ;  /* 0x0000000400027202 */ /* 0x000fc80000000f00 */
[----:B------:R-:W-:-:S07]  /*b290*/  MOV R0, R2 ;  /* 0x0000000200007202 */ /* 0x000fce0000000f00 */
.L_x_1132:
[----:B------:R-:W0:Y:S02]  /*b2a0*/  LDS R2, [R0+0x4] ;  /* 0x0000040000027984 */ /* 0x000e240000000800 */
[----:B0-----:R-:W-:-:S05]  /*b2b0*/  HFMA2 R3, R2, 1, 1, R21 ;  /* 0x3c003c0002037831 */ /* 0x001fca0000000015 */
[----:B------:R-:W0:Y:S02]  /*b2c0*/  ATOMS.CAST.SPIN P0, [R0+0x4], R2, R3 ;  /* 0x000004020000758d */ /* 0x000e240001800003 */
[----:B0-----:R-:W-:Y:S05]  /*b2d0*/  @!P0 BRA `(.L_x_1132) ;  /* 0xfffffffc00f08947 */ /* 0x001fea000383ffff */
[----:B------:R-:W-:Y:S05]  /*b2e0*/  EXIT ;  /* 0x000000000000794d */ /* 0x000fea0003800000 */
.L_x_1131:
[----:B------:R-:W0:Y:S02]  /*b2f0*/  LD.E R0, desc[UR10][R4.64+0x4] ;  /* 0x0000040a04007980 */ /* 0x000e24000c101900 */
[----:B0-----:R-:W-:-:S05]  /*b300*/  IADD3 R3, PT, PT, R21, R0, RZ ;  /* 0x0000000015037210 */ /* 0x001fca0007ffe0ff */
[----:B------:R-:W-:Y:S01]  /*b310*/  ST.E desc[UR10][R4.64+0x4], R3 ;  /* 0x0000040304007985 */ /* 0x000fe2000c10190a */
[----:B------:R-:W-:Y:S05]  /*b320*/  EXIT ;  /* 0x000000000000794d */ /* 0x000fea0003800000 */
.L_x_1133:
        /* <DEDUP_REMOVED lines=13> */
.L_x_3928:


//--------------------- .text._Z23gemm_half_q_half_kernelILi4ELi14ELb1ELb0ELi32EEvPK6__halfPKjS4_S2_PS0_iiiiPKtS7_iiiiiibS2_i --------------------------
	.section	.text._Z23gemm_half_q_half_kernelILi4ELi14ELb1ELb0ELi32EEvPK6__halfPKjS4_S2_PS0_iiiiPKtS7_iiiiiibS2_i,"ax",@progbits
	.align	128
        .global         _Z23gemm_half_q_half_kernelILi4ELi14ELb1ELb0ELi32EEvPK6__halfPKjS4_S2_PS0_iiiiPKtS7_iiiiiibS2_i
        .type           _Z23gemm_half_q_half_kernelILi4ELi14ELb1ELb0ELi32EEvPK6__halfPKjS4_S2_PS0_iiiiPKtS7_iiiiiibS2_i,@function
        .size           _Z23gemm_half_q_half_kernelILi4ELi14ELb1ELb0ELi32EEvPK6__halfPKjS4_S2_PS0_iiiiPKtS7_iiiiiibS2_i,(.L_x_3929 - _Z23gemm_half_q_half_kernelILi4ELi14ELb1ELb0ELi32EEvPK6__halfPKjS4_S2_PS0_iiiiPKtS7_iiiiiibS2_i)
        .other          _Z23gemm_half_q_half_kernelILi4ELi14ELb1ELb0ELi32EEvPK6__halfPKjS4_S2_PS0_iiiiPKtS7_iiiiiibS2_i,@"STO_CUDA_ENTRY STV_DEFAULT"
_Z23gemm_half_q_half_kernelILi4ELi14ELb1ELb0ELi32EEvPK6__halfPKjS4_S2_PS0_iiiiPKtS7_iiiiiibS2_i:
.text._Z23gemm_half_q_half_kernelILi4ELi14ELb1ELb0ELi32EEvPK6__halfPKjS4_S2_PS0_iiiiPKtS7_iiiiiibS2_i:
[----:B------:R-:W-:Y:S08]  /*0000*/  LDC R1, c[0x0][0x37c] ;  /* 0x0000df00ff017b82 */ /* 0x000ff00000000800 */
[----:B------:R-:W0:Y:S08]  /*0010*/  S2UR UR10, SR_CTAID.Y ;  /* 0x00000000000a79c3 */ /* 0x000e300000002600 */
[----:B------:R-:W1:Y:S01]  /*0020*/  LDC R97, c[0x0][0x3a8] ;  /* 0x0000ea00ff617b82 */ /* 0x000e620000000800 */
[----:B0-----:R-:W-:-:S06]  /*0030*/  USHF.L.U32 UR7, UR10, 0x2, URZ ;  /* 0x000000020a077899 */ /* 0x001fcc00080006ff */
[----:B-1----:R-:W-:-:S04]  /*0040*/  IADD3 R97, PT, PT, R97, -UR7, RZ ;  /* 0x8000000761617c10 */ /* 0x002fc8000fffe0ff */
        /* <DEDUP_REMOVED lines=31> */
.L_x_1134:
[----:B------:R-:W-:Y:S02]  /*0240*/  PRMT R4, R9, 0x9910, RZ ;  /* 0x0000991009047816 */ /* 0x000fe400000000ff */
[----:B------:R-:W-:Y:S02]  /*0250*/  SHF.L.U32 R93, R3, 0x5, RZ ;  /* 0x00000005035d7819 */ /* 0x000fe400000006ff */
[----:B------:R-:W-:Y:S02]  /*0260*/  ISETP.NE.AND P1, PT, R4, RZ, PT ;  /* 0x000000ff0400720c */ /* 0x000fe40003f25270 */
[----:B------:R-:W-:-:S04]  /*0270*/  IADD3 R6, PT, PT, R93, 0x20, RZ ;  /* 0x000000205d067810 */ /* 0x000fc80007ffe0ff */
[----:B------:R-:W-:-:S07]  /*0280*/  VIMNMX R95, PT, PT, R6, R0, PT ;  /* 0x00000000065f7248 */ /* 0x000fce0003fe0100 */
        /* <DEDUP_REMOVED lines=37> */
.L_x_1140:
        /* <DEDUP_REMOVED lines=15> */
[C---:B------:R-:W-:Y:S02]  /*05d0*/  LEA R10, P4, R18.reuse, UR12, 0x1 ;  /* 0x0000000c120a7c11 */ /* 0x040fe4000f8808ff */
        /* <DEDUP_REMOVED lines=16> */
.L_x_1139:
        /* <DEDUP_REMOVED lines=20> */
.L_x_1141:
[----:B------:R-:W-:-:S13]  /*0820*/  ISETP.EQ.AND P3, PT, R15, RZ, PT ;  /* 0x000000ff0f00720c */ /* 0x000fda0003f62270 */
[----:B------:R-:W-:Y:S05]  /*0830*/  @!P1 BRA P3, `(.L_x_1136) ;  /* 0x0000000400789947 */ /* 0x000fea0001800000 */
.L_x_1138:
        /* <DEDUP_REMOVED lines=12> */
.L_x_1137:
        /* <DEDUP_REMOVED lines=16> */
.L_x_1144:
        /* <DEDUP_REMOVED lines=32> */
.L_x_1143:
        /* <DEDUP_REMOVED lines=21> */
.L_x_1145:
[----:B------:R-:W-:-:S13]  /*0d50*/  ISETP.NE.OR P1, PT, R15, RZ, P1 ;  /* 0x000000ff0f00720c */ /* 0x000fda0000f25670 */
[----:B------:R-:W-:Y:S05]  /*0d60*/  @!P1 BRA `(.L_x_1136) ;  /* 0x00000000002c9947 */ /* 0x000fea0003800000 */
.L_x_1142:
        /* <DEDUP_REMOVED lines=11> */
.L_x_1136:
[----:B------:R-:W-:Y:S05]  /*0e20*/  BSYNC.RECONVERGENT B0 ;  /* 0x0000000000007941 */ /* 0x000fea0003800200 */
.L_x_1135:
        /* <DEDUP_REMOVED lines=10> */
[----:B------:R-:W-:-:S03]  /*0ed0*/  IMAD R4, R89, UR10, RZ ;  /* 0x0000000a59047c24 */ /* 0x000fc6000f8e02ff */
[----:B------:R-:W-:Y:S02]  /*0ee0*/  ISETP.GE.AND P1, PT, R7, RZ, PT ;  /* 0x000000ff0700720c */ /* 0x000fe40003f26270 */
[----:B0-----:R-:W-:-:S04]  /*0ef0*/  LEA R5, R4, UR4, 0x2 ;  /* 0x0000000404057c11 */ /* 0x001fc8000f8e10ff */
        /* <DEDUP_REMOVED lines=8> */
.L_x_1149:
        /* <DEDUP_REMOVED lines=15> */
.L_x_1148:
        /* <DEDUP_REMOVED lines=12> */
.L_x_1150:
[----:B------:R-:W-:-:S13]  /*1130*/  ISETP.NE.OR P1, PT, R7, RZ, P1 ;  /* 0x000000ff0700720c */ /* 0x000fda0000f25670 */
[----:B------:R-:W-:Y:S05]  /*1140*/  @!P1 BRA `(.L_x_1146) ;  /* 0x00000000001c9947 */ /* 0x000fea0003800000 */
.L_x_1147:
[----:B0-----:R-:W0:Y:S02]  /*1150*/  LDC.64 R4, c[0x0][0x3a0] ;  /* 0x0000e800ff047b82 */ /* 0x001e240000000a00 */
.L_x_1151:
[C---:B0-----:R-:W-:Y:S01]  /*1160*/  IMAD.WIDE R8, R16.reuse, 0x2, R4 ;  /* 0x0000000210087825 */ /* 0x041fe200078e0204 */
[----:B------:R-:W-:Y:S02]  /*1170*/  IADD3 R7, PT, PT, R7, 0x1, RZ ;  /* 0x0000000107077810 */ /* 0x000fe40007ffe0ff */
[----:B------:R-:W-:Y:S02]  /*1180*/  IADD3 R16, PT, PT, R16, R89, RZ ;  /* 0x0000005910107210 */ /* 0x000fe40007ffe0ff */
[----:B------:R1:W-:Y:S01]  /*1190*/  STG.E.64 desc[UR8][R8.64], RZ ;  /* 0x000000ff08007986 */ /* 0x0003e2000c101b08 */
[----:B------:R-:W-:-:S13]  /*11a0*/  ISETP.NE.AND P1, PT, R7, RZ, PT ;  /* 0x000000ff0700720c */ /* 0x000fda0003f25270 */
[----:B-1----:R-:W-:Y:S05]  /*11b0*/  @P1 BRA `(.L_x_1151) ;  /* 0xfffffffc00e81947 */ /* 0x002fea000383ffff */
.L_x_1146:
[----:B------:R-:W1:Y:S01]  /*11c0*/  LDCU UR5, c[0x0][0x3c8] ;  /* 0x00007900ff0577ac */ /* 0x000e620008000800 */
[----:B------:R-:W-:Y:S01]  /*11d0*/  BAR.SYNC.DEFER_BLOCKING 0x0 ;  /* 0x0000000000007b1d */ /* 0x000fe20000010000 */
[----:B------:R-:W-:-:S05]  /*11e0*/  ISETP.GE.AND P1, PT, R93, R0, PT ;  /* 0x000000005d00720c */ /* 0x000fca0003f26270 */
        /* <DEDUP_REMOVED lines=17> */
.L_x_1153:
        /* <DEDUP_REMOVED lines=19> */
[--C-:B------:R-:W-:Y:S01]  /*1430*/  SHF.R.U32.HI R17, RZ, 0x4, R15.reuse ;  /* 0x00000004ff117819 */ /* 0x100fe2000001160f */
[----:B------:R-:W-:Y:S01]  /*1440*/  IMAD R19, R16, R16, R16 ;  /* 0x0000001010137224 */ /* 0x000fe200078e0210 */
[----:B------:R-:W-:Y:S01]  /*1450*/  SHF.R.U32.HI R15, RZ, 0xc, R15 ;  /* 0x0000000cff0f7819 */ /* 0x000fe2000001160f */
[----:B------:R-:W-:Y:S01]  /*1460*/  IMAD R3, R2, R2, R2 ;  /* 0x0000000202037224 */ /* 0x000fe200078e0202 */
[----:B------:R-:W-:-:S02]  /*1470*/  LOP3.LUT R17, R17, 0xf, RZ, 0xc0, !PT ;  /* 0x0000000f11117812 */ /* 0x000fc400078ec0ff */
[----:B------:R-:W-:Y:S02]  /*1480*/  LOP3.LUT R15, R15, 0xf, RZ, 0xc0, !PT ;  /* 0x0000000f0f0f7812 */ /* 0x000fe400078ec0ff */
[----:B------:R-:W-:Y:S01]  /*1490*/  IADD3 R19, PT, PT, R16, 0x1, R19 ;  /* 0x0000000110137810 */ /* 0x000fe20007ffe013 */
[----:B------:R-:W-:Y:S01]  /*14a0*/  IMAD R16, R17, R17, R17 ;  /* 0x0000001111107224 */ /* 0x000fe200078e0211 */
        /* <DEDUP_REMOVED lines=15> */
.L_x_1152:
[C---:B------:R-:W-:Y:S01]  /*15a0*/  ISETP.GT.AND P1, PT, R93.reuse, UR5, PT ;  /* 0x000000055d007c0c */ /* 0x040fe2000bf24270 */
[----:B------:R-:W-:Y:S01]  /*15b0*/  HFMA2 R7, -RZ, RZ, 0, 0 ;  /* 0x00000000ff077431 */ /* 0x000fe200000001ff */
[----:B------:R-:W-:Y:S01]  /*15c0*/  SHF.R.S32.HI R3, RZ, 0x1f, R18 ;  /* 0x0000001fff037819 */ /* 0x000fe20000011412 */
[----:B------:R-:W-:Y:S01]  /*15d0*/  HFMA2 R2, -RZ, RZ, 0, 0 ;  /* 0x00000000ff027431 */ /* 0x000fe200000001ff */
[----:B--2---:R-:W-:Y:S02]  /*15e0*/  ISETP.GT.AND P3, PT, R93, UR6, PT ;  /* 0x000000065d007c0c */ /* 0x004fe4000bf64270 */
[----:B0-----:R-:W-:Y:S02]  /*15f0*/  CS2R R4, SRZ ;  /* 0x0000000000047805 */ /* 0x001fe4000001ff00 */
        /* <DEDUP_REMOVED lines=14> */
.L_x_1154:
        /* <DEDUP_REMOVED lines=8> */
.L_x_1155:
        /* <DEDUP_REMOVED lines=8> */
.L_x_1156:
        /* <DEDUP_REMOVED lines=8> */
.L_x_1157:
        /* <DEDUP_REMOVED lines=8> */
.L_x_1158:
[----:B------:R-:W-:Y:S01]  /*18e0*/  LEA R2, R9, R2, 0x3 ;  /* 0x0000000209027211 */ /* 0x000fe200078e18ff */
[----:B------:R-:W0:Y:S01]  /*18f0*/  S2UR UR5, SR_CgaCtaId ;  /* 0x00000000000579c3 */ /* 0x000e220000008800 */
[----:B------:R-:W1:Y:S01]  /*1900*/  LDCU.64 UR10, c[0x0][0x388] ;  /* 0x00007100ff0a77ac */ /* 0x000e620008000a00 */
[----:B------:R-:W-:Y:S02]  /*1910*/  VIMNMX R0, PT, PT, R0, UR12, PT ;  /* 0x0000000c00007c48 */ /* 0x000fe4000bfe0100 */
        /* <DEDUP_REMOVED lines=14> */
[C---:B-1----:R-:W-:Y:S02]  /*1a00*/  LEA R102, P3, R4.reuse, UR10, 0x2 ;  /* 0x0000000a04667c11 */ /* 0x042fe4000f8610ff */
[----:B------:R-:W-:Y:S02]  /*1a10*/  PRMT R23, RZ, 0x5410, RZ ;  /* 0x00005410ff177816 */ /* 0x000fe400000000ff */
[----:B------:R-:W-:Y:S02]  /*1a20*/  LEA.HI.X R103, R4, UR11, R3, 0x2, P3 ;  /* 0x0000000b04677c11 */ /* 0x000fe400098f1403 */
[----:B------:R-:W-:Y:S01]  /*1a30*/  UMOV UR4, UR5 ;  /* 0x0000000500047c82 */ /* 0x000fe20008000000 */
[----:B------:R-:W-:Y:S02]  /*1a40*/  PRMT R22, RZ, 0x5410, RZ ;  /* 0x00005410ff167816 */ /* 0x000fe400000000ff */
[----:B------:R-:W-:-:S02]  /*1a50*/  PRMT R21, RZ, 0x5410, RZ ;  /* 0x00005410ff157816 */ /* 0x000fc400000000ff */
        /* <DEDUP_REMOVED lines=10> */
[C---:B--2---:R-:W-:Y:S02]  /*1b00*/  LOP3.LUT R4, R9.reuse, 0xf000f, RZ, 0xc0, !PT ;  /* 0x000f000f09047812 */ /* 0x044fe400078ec0ff */
[----:B------:R-:W-:Y:S02]  /*1b10*/  LOP3.LUT R7, R9, 0xf000f0, RZ, 0xc0, !PT ;  /* 0x00f000f009077812 */ /* 0x000fe400078ec0ff */
[C---:B------:R-:W-:Y:S02]  /*1b20*/  LOP3.LUT R13, R10.reuse, 0xf000f, RZ, 0xc0, !PT ;  /* 0x000f000f0a0d7812 */ /* 0x040fe400078ec0ff */
        /* <DEDUP_REMOVED lines=10> */
[C---:B------:R-:W-:Y:S02]  /*1bd0*/  LOP3.LUT R7, R9.reuse, 0xf000f, RZ, 0xc0, !PT ;  /* 0x000f000f09077812 */ /* 0x040fe400078ec0ff */
[----:B------:R-:W-:Y:S01]  /*1be0*/  LOP3.LUT R11, R10, 0xf000f, RZ, 0xc0, !PT ;  /* 0x000f000f0a0b7812 */ /* 0x000fe200078ec0ff */
[----:B------:R-:W-:Y:S01]  /*1bf0*/  HFMA2 R12, R12, R5.H0_H0, -72, -72 ;  /* 0xd480d4800c0c7431 */ /* 0x000fe20000040005 */
[----:B------:R-:W-:Y:S02]  /*1c00*/  LOP3.LUT R3, R8, 0xf000f, RZ, 0xc0, !PT ;  /* 0x000f000f08037812 */ /* 0x000fe400078ec0ff */
[----:B------:R-:W-:-:S02]  /*1c10*/  LOP3.LUT R9, R9, 0xf000f0, RZ, 0xc0, !PT ;  /* 0x00f000f009097812 */ /* 0x000fc400078ec0ff */
[----:B------:R-:W-:Y:S02]  /*1c20*/  LOP3.LUT R10, R10, 0xf000f0, RZ, 0xc0, !PT ;  /* 0x00f000f00a0a7812 */ /* 0x000fe400078ec0ff */
[C---:B------:R-:W-:Y:S02]  /*1c30*/  LOP3.LUT R18, R17.reuse, 0xf000f, RZ, 0xc0, !PT ;  /* 0x000f000f11127812 */ /* 0x040fe400078ec0ff */
[----:B------:R-:W-:Y:S02]  /*1c40*/  LOP3.LUT R8, R8, 0xf000f0, RZ, 0xc0, !PT ;  /* 0x00f000f008087812 */ /* 0x000fe400078ec0ff */
[----:B------:R-:W-:Y:S02]  /*1c50*/  LOP3.LUT R17, R17, 0xf000f0, RZ, 0xc0, !PT ;  /* 0x00f000f011117812 */ /* 0x000fe400078ec0ff */
[----:B-----5:R-:W-:Y:S02]  /*1c60*/  LOP3.LUT R20, R9, 0x64006400, RZ, 0xfc, !PT ;  /* 0x6400640009147812 */ /* 0x020fe400078efcff */
[----:B------:R-:W-:-:S02]  /*1c70*/  LOP3.LUT R30, R10, 0x64006400, RZ, 0xfc, !PT ;  /* 0x640064000a1e7812 */ /* 0x000fc400078efcff */
[----:B------:R-:W-:Y:S01]  /*1c80*/  LOP3.LUT R0, R0, 0x64006400, RZ, 0xfc, !PT ;  /* 0x6400640000007812 */ /* 0x000fe200078efcff */
[-C--:B------:R-:W-:Y:S01]  /*1c90*/  HFMA2 R20, R20, R5.reuse.H0_H0, -72, -72 ;  /* 0xd480d48014147431 */ /* 0x080fe20000040005 */
[----:B------:R-:W-:Y:S01]  /*1ca0*/  LOP3.LUT R2, R2, 0x64006400, RZ, 0xfc, !PT ;  /* 0x6400640002027812 */ /* 0x000fe200078efcff */
[-C--:B------:R-:W-:Y:S01]  /*1cb0*/  HFMA2 R29, R30, R5.reuse.H0_H0, -72, -72 ;  /* 0xd480d4801e1d7431 */ /* 0x080fe20000040005 */
[----:B------:R-:W-:Y:S02]  /*1cc0*/  LOP3.LUT R4, R4, 0x64006400, RZ, 0xfc, !PT ;  /* 0x6400640004047812 */ /* 0x000fe400078efcff */
[----:B------:R-:W-:Y:S02]  /*1cd0*/  LOP3.LUT R13, R13, 0x64006400, RZ, 0xfc, !PT ;  /* 0x640064000d0d7812 */ /* 0x000fe400078efcff */
[----:B------:R-:W-:Y:S01]  /*1ce0*/  LOP3.LUT R14, R14, 0x64006400, RZ, 0xfc, !PT ;  /* 0x640064000e0e7812 */ /* 0x000fe200078efcff */
[----:B------:R-:W-:Y:S01]  /*1cf0*/  HADD2 R10, R4, -1032, -1032 ;  /* 0xe408e408040a7430 */ /* 0x000fe20000000000 */
        /* <DEDUP_REMOVED lines=15> */
[----:B------:R-:W-:-:S02]  /*1df0*/  HADD2 R17, R3, -1032, -1032 ;  /* 0xe408e40803117430 */ /* 0x000fc40000000000 */
[----:B------:R-:W-:Y:S02]  /*1e00*/  HADD2 R19, R19, -1032, -1032 ;  /* 0xe408e40813137430 */ /* 0x000fe40000000000 */
        /* <DEDUP_REMOVED lines=94> */
.L_x_1160:
        /* <DEDUP_REMOVED lines=100> */
.L_x_1162:
        /* <DEDUP_REMOVED lines=98> */
.L_x_1163:
        /* <DEDUP_REMOVED lines=17> */
[----:B------:R-:W-:-:S02]  /*3160*/  HADD2.F32 R0, -RZ, R7.H0_H0 ;  /* 0x20000007ff007230 */ /* 0x000fc40000004100 */
[-C--:B------:R-:W-:Y:S01]  /*3170*/  FFMA.FTZ R3, R3, R21.reuse, RZ ;  /* 0x0000001503037223 */ /* 0x080fe200000100ff */
[----:B------:R-:W-:Y:S01]  /*3180*/  FFMA.FTZ R21, R4, R21, RZ ;  /* 0x0000001504157223 */ /* 0x000fe200000100ff */
[----:B------:R-:W-:Y:S02]  /*3190*/  HADD2.F32 R4, -RZ, R13.H1_H1 ;  /* 0x3000000dff047230 */ /* 0x000fe40000004100 */
[----:B------:R-:W-:Y:S01]  /*31a0*/  FFMA.FTZ R35, R10, R22, R35 ;  /* 0x000000160a237223 */ /* 0x000fe20000010023 */
[----:B------:R-:W-:Y:S02]  /*31b0*/  HADD2.F32 R10, -RZ, R14.H0_H0 ;  /* 0x2000000eff0a7230 */ /* 0x000fe40000004100 */
[----:B------:R-:W-:Y:S01]  /*31c0*/  FFMA.FTZ R0, R0, R32, R11 ;  /* 0x0000002000007223 */ /* 0x000fe2000001000b */
[----:B------:R-:W-:Y:S02]  /*31d0*/  HADD2.F32 R34, -RZ, R15.H1_H1 ;  /* 0x3000000fff227230 */ /* 0x000fe40000004100 */
[----:B------:R-:W-:Y:S01]  /*31e0*/  FFMA.FTZ R3, R4, R22, R3 ;  /* 0x0000001604037223 */ /* 0x000fe20000010003 */
[----:B------:R-:W-:-:S02]  /*31f0*/  HADD2.F32 R2, -RZ, R12.H0_H0 ;  /* 0x2000000cff027230 */ /* 0x000fc40000004100 */
[----:B------:R-:W-:Y:S02]  /*3200*/  HADD2.F32 R4, -RZ, R16.H0_H0 ;  /* 0x20000010ff047230 */ /* 0x000fe40000004100 */
[----:B------:R-:W-:Y:S01]  /*3210*/  FFMA.FTZ R10, R10, R32, R3 ;  /* 0x000000200a0a7223 */ /* 0x000fe20000010003 */
[----:B------:R-:W-:Y:S01]  /*3220*/  FFMA.FTZ R21, R34, R22, R21 ;  /* 0x0000001622157223 */ /* 0x000fe20000010015 */
[----:B------:R-:W-:Y:S02]  /*3230*/  HADD2.F32 R3, -RZ, R12.H1_H1 ;  /* 0x3000000cff037230 */ /* 0x000fe40000004100 */
[-C--:B------:R-:W-:Y:S01]  /*3240*/  FFMA.FTZ R2, R2, R32.reuse, R35 ;  /* 0x0000002002027223 */ /* 0x080fe20000010023 */
[----:B------:R-:W-:Y:S02]  /*3250*/  HADD2.F32 R11, -RZ, R14.H1_H1 ;  /* 0x3000000eff0b7230 */ /* 0x000fe40000004100 */
[----:B------:R-:W-:Y:S01]  /*3260*/  FFMA.FTZ R32, R4, R32, R21 ;  /* 0x0000002004207223 */ /* 0x000fe20000010015 */
[----:B------:R-:W-:-:S02]  /*3270*/  HADD2.F32 R7, -RZ, R7.H1_H1 ;  /* 0x30000007ff077230 */ /* 0x000fc40000004100 */
[-C--:B------:R-:W-:Y:S01]  /*3280*/  FFMA.FTZ R4, R3, R33.reuse, R2 ;  /* 0x0000002103047223 */ /* 0x080fe20000010002 */
[----:B------:R-:W-:Y:S02]  /*3290*/  HADD2.F32 R13, -RZ, R16.H1_H1 ;  /* 0x30000010ff0d7230 */ /* 0x000fe40000004100 */
[-C--:B------:R-:W-:Y:S01]  /*32a0*/  FFMA.FTZ R10, R11, R33.reuse, R10 ;  /* 0x000000210b0a7223 */ /* 0x080fe2000001000a */
[----:B-1----:R-:W-:Y:S02]  /*32b0*/  HADD2.F32 R3, -RZ, R8.H0_H0 ;  /* 0x20000008ff037230 */ /* 0x002fe40000004100 */
        /* <DEDUP_REMOVED lines=53> */
.L_x_1161:
        /* <DEDUP_REMOVED lines=24> */
[----:B------:R-:W-:Y:S02]  /*3790*/  LOP3.LUT R20, R9, 0x64006400, RZ, 0xfc, !PT ;  /* 0x6400640009147812 */ /* 0x000fe400078efcff */
        /* <DEDUP_REMOVED lines=30> */
[----:B------:R-:W0:Y:S01]  /*3980*/  LDS.64 R32, [UR5+0x10] ;  /* 0x00001005ff207984 */ /* 0x000e220008000a00 */
[----:B------:R-:W-:Y:S02]  /*3990*/  HADD2.F32 R0, -RZ, R11.H0_H0 ;  /* 0x2000000bff007230 */ /* 0x000fe40000004100 */
[--C-:B------:R-:W-:Y:S01]  /*39a0*/  HADD2.F32 R36, -RZ, R10.reuse.H0_H0 ;  /* 0x2000000aff247230 */ /* 0x100fe20000004100 */
[----:B------:R-:W1:Y:S01]  /*39b0*/  LDS.64 R8, [UR5+0x18] ;  /* 0x00001805ff087984 */ /* 0x000e620008000a00 */
        /* <DEDUP_REMOVED lines=86> */
.L_x_1164:
        /* <DEDUP_REMOVED lines=95> */
.L_x_1166:
        /* <DEDUP_REMOVED lines=95> */
.L_x_1167:
        /* <DEDUP_REMOVED lines=91> */
.L_x_1165:
        /* <DEDUP_REMOVED lines=145> */
.L_x_1168:
        /* <DEDUP_REMOVED lines=95> */
.L_x_1170:
        /* <DEDUP_REMOVED lines=95> */
.L_x_1171:
        /* <DEDUP_REMOVED lines=91> */
.L_x_1169:
[----:B------:R-:W-:-:S05]  /*6b50*/  IMAD.WIDE R102, R89, 0x4, R102 ;  /* 0x0000000459667825 */ /* 0x000fca00078e0266 */
[----:B------:R-:W2:Y:S01]  /*6b60*/  LDG.E.128.CONSTANT R8, desc[UR8][R102.64] ;  /* 0x0000000866087981 */ /* 0x000ea2000c1e9d00 */
[----:B------:R-:W-:Y:S01]  /*6b70*/  UIADD3 UR4, UPT, UPT, UR5, 0x40, URZ ;  /* 0x0000004005047890 */ /* 0x000fe2000fffe0ff */
[C---:B--2---:R-:W-:Y:S02]  /*6b80*/  LOP3.LUT R16, R9.reuse, 0xf000f, RZ, 0xc0, !PT ;  /* 0x000f000f09107812 */ /* 0x044fe400078ec0ff */
[----:B------:R-:W-:Y:S02]  /*6b90*/  LOP3.LUT R3, R9, 0xf000f0, RZ, 0xc0, !PT ;  /* 0x00f000f009037812 */ /* 0x000fe400078ec0ff */
[----:B------:R-:W-:Y:S02]  /*6ba0*/  LOP3.LUT R7, R11, 0xf000f0, RZ, 0xc0, !PT ;  /* 0x00f000f00b077812 */ /* 0x000fe400078ec0ff */
[----:B------:R-:W-:Y:S02]  /*6bb0*/  LOP3.LUT R2, R8, 0xf000f0, RZ, 0xc0, !PT ;  /* 0x00f000f008027812 */ /* 0x000fe400078ec0ff */
[----:B------:R-:W-:-:S02]  /*6bc0*/  SHF.R.U32.HI R9, RZ, 0x8, R9 ;  /* 0x00000008ff097819 */ /* 0x000fc40000011609 */
[----:B------:R-:W-:Y:S02]  /*6bd0*/  LOP3.LUT R0, R8, 0xf000f, RZ, 0xc0, !PT ;  /* 0x000f000f08007812 */ /* 0x000fe400078ec0ff */
[----:B------:R-:W-:Y:S02]  /*6be0*/  LOP3.LUT R28, R7, 0x64006400, RZ, 0xfc, !PT ;  /* 0x64006400071c7812 */ /* 0x000fe400078efcff */
[----:B------:R-:W-:Y:S02]  /*6bf0*/  SHF.R.U32.HI R8, RZ, 0x8, R8 ;  /* 0x00000008ff087819 */ /* 0x000fe40000011608 */
[----:B------:R-:W-:Y:S02]  /*6c00*/  SHF.R.U32.HI R18, RZ, 0x8, R10 ;  /* 0x00000008ff127819 */ /* 0x000fe4000001160a */
[----:B------:R-:W-:Y:S02]  /*6c10*/  LOP3.LUT R2, R2, 0x64006400, RZ, 0xfc, !PT ;  /* 0x6400640002027812 */ /* 0x000fe400078efcff */
[----:B------:R-:W-:-:S02]  /*6c20*/  LOP3.LUT R7, R9, 0xf000f0, RZ, 0xc0, !PT ;  /* 0x00f000f009077812 */ /* 0x000fc400078ec0ff */
[----:B------:R-:W-:Y:S02]  /*6c30*/  SHF.R.U32.HI R29, RZ, 0x8, R11 ;  /* 0x00000008ff1d7819 */ /* 0x000fe4000001160b */
        /* <DEDUP_REMOVED lines=131> */
.L_x_1172:
        /* <DEDUP_REMOVED lines=97> */
.L_x_1173:
        /* <DEDUP_REMOVED lines=96> */
.L_x_1174:
[----:B------:R-:W-:Y:S01]  /*8080*/  MOV R93, R6 ;  /* 0x00000006005d7202 */ /* 0x000fe20000000f00 */
[----:B------:R-:W-:Y:S06]  /*8090*/  @P3 BRA `(.L_x_1159) ;  /* 0x00000004006c3947 */ /* 0x000fec0003800000 */
[----:B------:R-:W0:Y:S01]  /*80a0*/  LDS.64 R2, [UR5+0xf0] ;  /* 0x0000f005ff027984 */ /* 0x000e220008000a00 */
[--C-:B------:R-:W-:Y:S01]  /*80b0*/  HADD2.F32 R0, -RZ, R18.reuse.H0_H0 ;  /* 0x20000012ff007230 */ /* 0x100fe20000004100 */
[----:B------:R-:W-:Y:S01]  /*80c0*/  MOV R93, R6 ;  /* 0x00000006005d7202 */ /* 0x000fe20000000f00 */
        /* <DEDUP_REMOVED lines=25> */
[-C--:B------:R-:W-:Y:S01]  /*8260*/  FFMA.FTZ R0, R0, R34.reuse, R33 ;  /* 0x0000002200007223 */ /* 0x080fe20000010021 */
[-C--:B------:R-:W-:Y:S01]  /*8270*/  FFMA.FTZ R2, R2, R34.reuse, R37 ;  /* 0x0000002202027223 */ /* 0x080fe20000010025 */
[----:B------:R-:W-:Y:S02]  /*8280*/  HADD2.F32 R7, -RZ, R7.H1_H1 ;  /* 0x30000007ff077230 */ /* 0x000fe40000004100 */
[----:B------:R-:W-:Y:S01]  /*8290*/  FFMA.FTZ R34, R4, R34, R31 ;  /* 0x0000002204227223 */ /* 0x000fe2000001001f */
[----:B------:R-:W-:Y:S02]  /*82a0*/  HADD2.F32 R3, -RZ, R10.H1_H1 ;  /* 0x3000000aff037230 */ /* 0x000fe40000004100 */
        /* <DEDUP_REMOVED lines=45> */
[----:B------:R-:W-:Y:S01]  /*8580*/  FMUL.FTZ R0, R3, R0 ;  /* 0x0000000003007220 */ /* 0x000fe20000410000 */
[----:B------:R-:W-:Y:S02]  /*8590*/  HADD2.F32 R13, -RZ, R41.H0_H0 ;  /* 0x20000029ff0d7230 */ /* 0x000fe40000004100 */
[----:B------:R-:W-:Y:S01]  /*85a0*/  FMUL.FTZ R4, R5, R4 ;  /* 0x0000000405047220 */ /* 0x000fe20000410000 */
[----:B------:R-:W-:Y:S01]  /*85b0*/  FMUL.FTZ R8, R7, R8 ;  /* 0x0000000807087220 */ /* 0x000fe20000410000 */
[----:B------:R-:W-:Y:S01]  /*85c0*/  F2FP.F16.F32.PACK_AB R0, RZ, R0 ;  /* 0x00000000ff00723e */ /* 0x000fe200000000ff */
[----:B------:R-:W-:Y:S02]  /*85d0*/  FMUL.FTZ R2, R13, R2 ;  /* 0x000000020d027220 */ /* 0x000fe40000410000 */
[----:B------:R-:W-:Y:S02]  /*85e0*/  F2FP.F16.F32.PACK_AB R4, RZ, R4 ;  /* 0x00000004ff04723e */ /* 0x000fe400000000ff */
[----:B------:R-:W-:-:S02]  /*85f0*/  F2FP.F16.F32.PACK_AB R8, RZ, R8 ;  /* 0x00000008ff08723e */ /* 0x000fc400000000ff */
[----:B------:R-:W-:Y:S02]  /*8600*/  F2FP.F16.F32.PACK_AB R2, RZ, R2 ;  /* 0x00000002ff02723e */ /* 0x000fe400000000ff */
[----:B------:R-:W-:Y:S02]  /*8610*/  PRMT R0, R0, 0x5410, R4 ;  /* 0x0000541000007816 */ /* 0x000fe40000000004 */
[----:B------:R-:W-:-:S03]  /*8620*/  PRMT R8, R8, 0x5410, R2 ;  /* 0x0000541008087816 */ /* 0x000fc60000000002 */
[----:B------:R-:W-:Y:S02]  /*8630*/  HFMA2 R22, R0, 1, 1, R22 ;  /* 0x3c003c0000167831 */ /* 0x000fe40000000016 */
[----:B------:R-:W-:-:S07]  /*8640*/  HADD2 R21, R8, R21 ;  /* 0x0000001508157230 */ /* 0x000fce0000000000 */
.L_x_1159:
[----:B------:R-:W-:-:S04]  /*8650*/  VIMNMX R0, PT, PT, R95, UR13, PT ;  /* 0x0000000d5f007c48 */ /* 0x000fc8000bfe0100 */
[----:B------:R-:W-:-:S13]  /*8660*/  ISETP.GT.AND P1, PT, R0, R93, PT ;  /* 0x0000005d0000720c */ /* 0x000fda0003f24270 */
[----:B------:R-:W-:Y:S05]  /*8670*/  @!P1 BRA `(.L_x_1175) ;  /* 0x0000002000e09947 */ /* 0x000fea0003800000 */
[----:B------:R-:W-:Y:S02]  /*8680*/  ISETP.EQ.OR P1, PT, R97, 0x3, P0 ;  /* 0x000000036100780c */ /* 0x000fe40000722670 */
[----:B------:R-:W-:-:S11]  /*8690*/  VIMNMX.U32 R90, PT, PT, R95, UR13, PT ;  /* 0x0000000d5f5a7c48 */ /* 0x000fd6000bfe0000 */
.L_x_1180:
[----:B------:R-:W0:Y:S01]  /*86a0*/  LDC R89, c[0x0][0x3ac] ;  /* 0x0000eb00ff597b82 */ /* 0x000e220000000800 */
[----:B------:R-:W2:Y:S01]  /*86b0*/  LDG.E.128.CONSTANT R12, desc[UR8][R102.64] ;  /* 0x00000008660c7981 */ /* 0x000ea2000c1e9d00 */
[----:B0-----:R-:W-:-:S05]  /*86c0*/  IMAD.WIDE R2, R89, 0x4, R102 ;  /* 0x0000000459027825 */ /* 0x001fca00078e0266 */
[----:B------:R0:W3:Y:S01]  /*86d0*/  LDG.E.128.CONSTANT R8, desc[UR8][R2.64] ;  /* 0x0000000802087981 */ /* 0x0000e2000c1e9d00 */
[----:B------:R-:W-:-:S05]  /*86e0*/  IMAD.WIDE R98, R89, 0x4, R2 ;  /* 0x0000000459627825 */ /* 0x000fca00078e0202 */
[----:B------:R-:W4:Y:S01]  /*86f0*/  LDG.E.128.CONSTANT R4, desc[UR8][R98.64] ;  /* 0x0000000862047981 */ /* 0x000f22000c1e9d00 */
[----:B------:R-:W-:Y:S01]  /*8700*/  HFMA2 R0, -RZ, RZ, 0, 0.125 ;  /* 0x00003000ff007431 */ /* 0x000fe200000001ff */
[----:B------:R-:W-:Y:S02]  /*8710*/  MOV R16, 0x2400 ;  /* 0x0000240000107802 */ /* 0x000fe40000000f00 */
[----:B------:R-:W-:Y:S02]  /*8720*/  ISETP.NE.AND P3, PT, R94, RZ, PT ;  /* 0x000000ff5e00720c */ /* 0x000fe40003f65270 */
[----:B------:R-:W-:Y:S02]  /*8730*/  ISETP.NE.AND P2, PT, R97, 0x1, PT ;  /* 0x000000016100780c */ /* 0x000fe40003f45270 */
[----:B------:R-:W-:Y:S02]  /*8740*/  PRMT R0, R16, 0x5410, R0 ;  /* 0x0000541010007816 */ /* 0x000fe40000000000 */
[----:B--2---:R-:W-:-:S02]  /*8750*/  SHF.R.U32.HI R19, RZ, 0xf, R14 ;  /* 0x0000000fff137819 */ /* 0x004fc4000001160e */
[----:B------:R-:W-:Y:S02]  /*8760*/  SHF.R.U32.HI R28, RZ, 0xf, R15 ;  /* 0x0000000fff1c7819 */ /* 0x000fe4000001160f */
[--C-:B------:R-:W-:Y:S02]  /*8770*/  SHF.R.U32.HI R17, RZ, 0xf, R13.reuse ;  /* 0x0000000fff117819 */ /* 0x100fe4000001160d */
[----:B------:R-:W-:Y:S02]  /*8780*/  LOP3.LUT R19, R19, 0x10001, RZ, 0xc0, !PT ;  /* 0x0001000113137812 */ /* 0x000fe400078ec0ff */
[C---:B------:R-:W-:Y:S02]  /*8790*/  LOP3.LUT R56, R13.reuse, 0x70007, RZ, 0xc0, !PT ;  /* 0x000700070d387812 */ /* 0x040fe400078ec0ff */
[----:B0-----:R-:W-:Y:S02]  /*87a0*/  LOP3.LUT R2, R13, 0x380038, RZ, 0xc0, !PT ;  /* 0x003800380d027812 */ /* 0x001fe400078ec0ff */
[----:B------:R-:W-:-:S02]  /*87b0*/  SHF.R.U32.HI R53, RZ, 0x6, R13 ;  /* 0x00000006ff357819 */ /* 0x000fc4000001160d */
[----:B------:R-:W-:Y:S02]  /*87c0*/  LOP3.LUT R28, R28, 0x10001, RZ, 0xc0, !PT ;  /* 0x000100011c1c7812 */ /* 0x000fe400078ec0ff */
[C---:B------:R-:W-:Y:S02]  /*87d0*/  LOP3.LUT R57, R12.reuse, 0x70007, RZ, 0xc0, !PT ;  /* 0x000700070c397812 */ /* 0x040fe400078ec0ff */
[----:B------:R-:W-:Y:S02]  /*87e0*/  LOP3.LUT R16, R12, 0x380038, RZ, 0xc0, !PT ;  /* 0x003800380c107812 */ /* 0x000fe400078ec0ff */
[----:B------:R-:W-:Y:S02]  /*87f0*/  SHF.R.U32.HI R51, RZ, 0x6, R12 ;  /* 0x00000006ff337819 */ /* 0x000fe4000001160c */
[----:B------:R-:W-:Y:S02]  /*8800*/  SHF.R.U32.HI R55, RZ, 0x6, R14 ;  /* 0x00000006ff377819 */ /* 0x000fe4000001160e */
[----:B------:R-:W-:-:S02]  /*8810*/  SHF.R.U32.HI R12, RZ, 0xf, R12 ;  /* 0x0000000fff0c7819 */ /* 0x000fc4000001160c */
[----:B------:R-:W-:Y:S02]  /*8820*/  LOP3.LUT R59, R14, 0x70007, RZ, 0xc0, !PT ;  /* 0x000700070e3b7812 */ /* 0x000fe400078ec0ff */
[----:B---3-5:R-:W-:Y:S02]  /*8830*/  SHF.R.U32.HI R20, RZ, 0xe, R10 ;  /* 0x0000000eff147819 */ /* 0x028fe4000001160a */
[C---:B------:R-:W-:Y:S02]  /*8840*/  LOP3.LUT R52, R11.reuse, 0x70007, RZ, 0xc0, !PT ;  /* 0x000700070b347812 */ /* 0x040fe400078ec0ff */
[----:B------:R-:W-:Y:S02]  /*8850*/  LOP3.LUT R62, R11, 0x380038, RZ, 0xc0, !PT ;  /* 0x003800380b3e7812 */ /* 0x000fe400078ec0ff */
[--C-:B------:R-:W-:Y:S02]  /*8860*/  SHF.R.U32.HI R47, RZ, 0x6, R11.reuse ;  /* 0x00000006ff2f7819 */ /* 0x100fe4000001160b */
[----:B------:R-:W-:-:S02]  /*8870*/  SHF.R.U32.HI R11, RZ, 0xe, R11 ;  /* 0x0000000eff0b7819 */ /* 0x000fc4000001160b */
[C---:B------:R-:W-:Y:S02]  /*8880*/  LOP3.LUT R45, R8.reuse, 0x70007, RZ, 0xc0, !PT ;  /* 0x00070007082d7812 */ /* 0x040fe400078ec0ff */
[----:B------:R-:W-:Y:S02]  /*8890*/  LOP3.LUT R3, R8, 0x380038, RZ, 0xc0, !PT ;  /* 0x0038003808037812 */ /* 0x000fe400078ec0ff */
[--C-:B------:R-:W-:Y:S02]  /*88a0*/  SHF.R.U32.HI R34, RZ, 0x6, R8.reuse ;  /* 0x00000006ff227819 */ /* 0x100fe40000011608 */
[----:B------:R-:W-:Y:S02]  /*88b0*/  SHF.R.U32.HI R13, RZ, 0xe, R8 ;  /* 0x0000000eff0d7819 */ /* 0x000fe40000011608 */
        /* <DEDUP_REMOVED lines=8> */
[C---:B------:R-:W-:Y:S02]  /*8940*/  LOP3.LUT R70, R15.reuse, 0x70007, RZ, 0xc0, !PT ;  /* 0x000700070f467812 */ /* 0x040fe400078ec0ff */
[----:B------:R-:W-:Y:S02]  /*8950*/  LOP3.LUT R60, R15, 0x380038, RZ, 0xc0, !PT ;  /* 0x003800380f3c7812 */ /* 0x000fe400078ec0ff */
[----:B------:R-:W-:Y:S02]  /*8960*/  LOP3.LUT R20, R28, 0x20002, R11, 0xf8, !PT ;  /* 0x000200021c147812 */ /* 0x000fe400078ef80b */
[C---:B----4-:R-:W-:Y:S02]  /*8970*/  LOP3.LUT R46, R5.reuse, 0x70007, RZ, 0xc0, !PT ;  /* 0x00070007052e7812 */ /* 0x050fe400078ec0ff */
[----:B------:R-:W-:Y:S02]  /*8980*/  LOP3.LUT R9, R5, 0x380038, RZ, 0xc0, !PT ;  /* 0x0038003805097812 */ /* 0x000fe400078ec0ff */
[----:B------:R-:W-:-:S02]  /*8990*/  SHF.R.U32.HI R32, RZ, 0x6, R5 ;  /* 0x00000006ff207819 */ /* 0x000fc40000011605 */
[----:B------:R-:W-:Y:S02]  /*89a0*/  SHF.R.U32.HI R29, RZ, 0xd, R5 ;  /* 0x0000000dff1d7819 */ /* 0x000fe40000011605 */
[C---:B------:R-:W-:Y:S02]  /*89b0*/  LOP3.LUT R50, R10.reuse, 0x70007, RZ, 0xc0, !PT ;  /* 0x000700070a327812 */ /* 0x040fe400078ec0ff */
[----:B------:R-:W-:Y:S02]  /*89c0*/  LOP3.LUT R15, R10, 0x380038, RZ, 0xc0, !PT ;  /* 0x003800380a0f7812 */ /* 0x000fe400078ec0ff */
[----:B------:R-:W-:Y:S02]  /*89d0*/  SHF.R.U32.HI R36, RZ, 0x6, R10 ;  /* 0x00000006ff247819 */ /* 0x000fe4000001160a */
[C---:B------:R-:W-:Y:S02]  /*89e0*/  LOP3.LUT R48, R6.reuse, 0x70007, RZ, 0xc0, !PT ;  /* 0x0007000706307812 */ /* 0x040fe400078ec0ff */
[----:B------:R-:W-:-:S02]  /*89f0*/  LOP3.LUT R11, R6, 0x380038, RZ, 0xc0, !PT ;  /* 0x00380038060b7812 */ /* 0x000fc400078ec0ff */
[--C-:B------:R-:W-:Y:S02]  /*8a00*/  SHF.R.U32.HI R37, RZ, 0x6, R6.reuse ;  /* 0x00000006ff257819 */ /* 0x100fe40000011606 */
[----:B------:R-:W-:Y:S02]  /*8a10*/  SHF.R.U32.HI R30, RZ, 0xd, R6 ;  /* 0x0000000dff1e7819 */ /* 0x000fe40000011606 */
[----:B------:R-:W-:Y:S02]  /*8a20*/  LOP3.LUT R83, R2, 0x64006400, RZ, 0xfc, !PT ;  /* 0x6400640002537812 */ /* 0x000fe400078efcff */
[----:B------:R-:W-:Y:S02]  /*8a30*/  LOP3.LUT R5, R55, 0x380038, RZ, 0xc0, !PT ;  /* 0x0038003837057812 */ /* 0x000fe400078ec0ff */
[----:B------:R-:W-:Y:S01]  /*8a40*/  LOP3.LUT R12, R12, 0x10001, RZ, 0xc0, !PT ;  /* 0x000100010c0c7812 */ /* 0x000fe200078ec0ff */
[----:B------:R-:W-:Y:S01]  /*8a50*/  HFMA2 R83, R83, R0.H1_H1, -132, -132 ;  /* 0xd820d82053537431 */ /* 0x000fe20000060000 */
[----:B------:R-:W-:-:S02]  /*8a60*/  LOP3.LUT R10, R17, 0x20002, R8, 0xf8, !PT ;  /* 0x00020002110a7812 */ /* 0x000fc400078ef808 */
[----:B------:R-:W-:Y:S02]  /*8a70*/  LOP3.LUT R2, R51, 0x380038, RZ, 0xc0, !PT ;  /* 0x0038003833027812 */ /* 0x000fe400078ec0ff */
[----:B------:R-:W-:Y:S02]  /*8a80*/  LOP3.LUT R6, R58, 0x380038, RZ, 0xc0, !PT ;  /* 0x003800383a067812 */ /* 0x000fe400078ec0ff */
[C---:B------:R-:W-:Y:S02]  /*8a90*/  LOP3.LUT R38, R4.reuse, 0x70007, RZ, 0xc0, !PT ;  /* 0x0007000704267812 */ /* 0x040fe400078ec0ff */
[----:B------:R-:W-:Y:S02]  /*8aa0*/  LOP3.LUT R8, R4, 0x380038, RZ, 0xc0, !PT ;  /* 0x0038003804087812 */ /* 0x000fe400078ec0ff */
[--C-:B------:R-:W-:Y:S02]  /*8ab0*/  SHF.R.U32.HI R35, RZ, 0x6, R4.reuse ;  /* 0x00000006ff237819 */ /* 0x100fe40000011604 */
[----:B------:R-:W-:-:S02]  /*8ac0*/  SHF.R.U32.HI R28, RZ, 0xd, R4 ;  /* 0x0000000dff1c7819 */ /* 0x000fc40000011604 */
[----:B------:R-:W-:Y:S02]  /*8ad0*/  LOP3.LUT R4, R53, 0x380038, RZ, 0xc0, !PT ;  /* 0x0038003835047812 */ /* 0x000fe400078ec0ff */
[----:B------:R-:W-:Y:S02]  /*8ae0*/  LOP3.LUT R5, R5, 0x64006400, RZ, 0xfc, !PT ;  /* 0x6400640005057812 */ /* 0x000fe400078efcff */
[----:B------:R-:W-:Y:S02]  /*8af0*/  LOP3.LUT R13, R12, 0x20002, R13, 0xf8, !PT ;  /* 0x000200020c0d7812 */ /* 0x000fe400078ef80d */
[----:B------:R-:W-:Y:S02]  /*8b00*/  LOP3.LUT R85, R2, 0x64006400, RZ, 0xfc, !PT ;  /* 0x6400640002557812 */ /* 0x000fe400078efcff */
[----:B------:R-:W-:Y:S02]  /*8b10*/  LOP3.LUT R61, R6, 0x64006400, RZ, 0xfc, !PT ;  /* 0x64006400063d7812 */ /* 0x000fe400078efcff */
[C---:B------:R-:W-:Y:S01]  /*8b20*/  LOP3.LUT R54, R7.reuse, 0x70007, RZ, 0xc0, !PT ;  /* 0x0007000707367812 */ /* 0x040fe200078ec0ff */
[-C--:B------:R-:W-:Y:S01]  /*8b30*/  HFMA2 R85, R85, R0.reuse.H1_H1, -132, -132 ;  /* 0xd820d82055557431 */ /* 0x080fe20000060000 */
[----:B------:R-:W-:Y:S01]  /*8b40*/  LOP3.LUT R12, R7, 0x380038, RZ, 0xc0, !PT ;  /* 0x00380038070c7812 */ /* 0x000fe200078ec0ff */
[----:B------:R-:W-:Y:S01]  /*8b50*/  HFMA2 R61, R61, R0.H1_H1, -132, -132 ;  /* 0xd820d8203d3d7431 */ /* 0x000fe20000060000 */
[----:B------:R-:W-:-:S02]  /*8b60*/  SHF.R.U32.HI R49, RZ, 0x6, R7 ;  /* 0x00000006ff317819 */ /* 0x000fc40000011607 */
[----:B------:R-:W-:Y:S02]  /*8b70*/  SHF.R.U32.HI R31, RZ, 0xd, R7 ;  /* 0x0000000dff1f7819 */ /* 0x000fe40000011607 */
[----:B------:R-:W-:Y:S02]  /*8b80*/  LOP3.LUT R2, R34, 0x380038, RZ, 0xc0, !PT ;  /* 0x0038003822027812 */ /* 0x000fe400078ec0ff */
[----:B------:R-:W-:Y:S02]  /*8b90*/  LOP3.LUT R6, R36, 0x380038, RZ, 0xc0, !PT ;  /* 0x0038003824067812 */ /* 0x000fe400078ec0ff */
[----:B------:R-:W-:Y:S01]  /*8ba0*/  LOP3.LUT R7, R60, 0x64006400, RZ, 0xfc, !PT ;  /* 0x640064003c077812 */ /* 0x000fe200078efcff */
[-C--:B------:R-:W-:Y:S01]  /*8bb0*/  HFMA2 R60, R5, R0.reuse.H1_H1, -132, -132 ;  /* 0xd820d820053c7431 */ /* 0x080fe20000060000 */
[----:B------:R-:W-:Y:S02]  /*8bc0*/  LOP3.LUT R77, R4, 0x64006400, RZ, 0xfc, !PT ;  /* 0x64006400044d7812 */ /* 0x000fe400078efcff */
[----:B------:R-:W-:Y:S01]  /*8bd0*/  LOP3.LUT R4, R33, 0x380038, RZ, 0xc0, !PT ;  /* 0x0038003821047812 */ /* 0x000fe200078ec0ff */
[-C--:B------:R-:W-:Y:S01]  /*8be0*/  HFMA2 R78, R7, R0.reuse.H1_H1, -132, -132 ;  /* 0xd820d820074e7431 */ /* 0x080fe20000060000 */
[----:B------:R-:W-:Y:S01]  /*8bf0*/  LOP3.LUT R28, R13, 0x40004, R28, 0xf8, !PT ;  /* 0x000400040d1c7812 */ /* 0x000fe200078ef81c */
[----:B------:R-:W-:Y:S01]  /*8c00*/  HFMA2 R77, R77, R0.H1_H1, -132, -132 ;  /* 0xd820d8204d4d7431 */ /* 0x000fe20000060000 */
[----:B------:R-:W-:-:S02]  /*8c10*/  LOP3.LUT R3, R3, 0x64006400, RZ, 0xfc, !PT ;  /* 0x6400640003037812 */ /* 0x000fc400078efcff */
[----:B------:R-:W-:Y:S02]  /*8c20*/  LOP3.LUT R5, R2, 0x64006400, RZ, 0xfc, !PT ;  /* 0x6400640002057812 */ /* 0x000fe400078efcff */
[----:B------:R-:W-:Y:S02]  /*8c30*/  LOP3.LUT R13, R6, 0x64006400, RZ, 0xfc, !PT ;  /* 0x64006400060d7812 */ /* 0x000fe400078efcff */
[----:B------:R-:W-:Y:S02]  /*8c40*/  LOP3.LUT R30, R19, 0x40004, R30, 0xf8, !PT ;  /* 0x00040004131e7812 */ /* 0x000fe400078ef81e */
[----:B------:R-:W-:Y:S02]  /*8c50*/  LOP3.LUT R6, R37, 0x380038, RZ, 0xc0, !PT ;  /* 0x0038003825067812 */ /* 0x000fe400078ec0ff */
[----:B------:R-:W-:Y:S02]  /*8c60*/  LOP3.LUT R19, R4, 0x64006400, RZ, 0xfc, !PT ;  /* 0x6400640004137812 */ /* 0x000fe400078efcff */
[----:B------:R-:W-:-:S02]  /*8c70*/  LOP3.LUT R2, R35, 0x380038, RZ, 0xc0, !PT ;  /* 0x0038003823027812 */ /* 0x000fc400078ec0ff */
[----:B------:R-:W-:Y:S01]  /*8c80*/  LOP3.LUT R7, R47, 0x380038, RZ, 0xc0, !PT ;  /* 0x003800382f077812 */ /* 0x000fe200078ec0ff */
[-C--:B------:R-:W-:Y:S01]  /*8c90*/  HFMA2 R19, R19, R0.reuse.H1_H1, -132, -132 ;  /* 0xd820d82013137431 */ /* 0x080fe20000060000 */
[----:B------:R-:W-:Y:S02]  /*8ca0*/  LOP3.LUT R4, R32, 0x380038, RZ, 0xc0, !PT ;  /* 0x0038003820047812 */ /* 0x000fe400078ec0ff */
[----:B------:R-:W-:Y:S01]  /*8cb0*/  LOP3.LUT R31, R20, 0x40004, R31, 0xf8, !PT ;  /* 0x00040004141f7812 */ /* 0x000fe200078ef81f */
[-C--:B------:R-:W-:Y:S01]  /*8cc0*/  HFMA2 R20, R5, R0.reuse.H1_H1, -132, -132 ;  /* 0xd820d82005147431 */ /* 0x080fe20000060000 */
[----:B------:R-:W-:Y:S01]  /*8cd0*/  LOP3.LUT R65, R62, 0x64006400, RZ, 0xfc, !PT ;  /* 0x640064003e417812 */ /* 0x000fe200078efcff */
[-C--:B------:R-:W-:Y:S01]  /*8ce0*/  HFMA2 R62, R3, R0.reuse.H1_H1, -132, -132 ;  /* 0xd820d820033e7431 */ /* 0x080fe20000060000 */
[----:B------:R-:W-:Y:S02]  /*8cf0*/  LOP3.LUT R69, R6, 0x64006400, RZ, 0xfc, !PT ;  /* 0x6400640006457812 */ /* 0x000fe400078efcff */
[----:B------:R-:W-:Y:S01]  /*8d00*/  LOP3.LUT R67, R11, 0x64006400, RZ, 0xfc, !PT ;  /* 0x640064000b437812 */ /* 0x000fe200078efcff */
[----:B------:R-:W-:Y:S01]  /*8d10*/  HFMA2 R65, R65, R0.H1_H1, -132, -132 ;  /* 0xd820d82041417431 */ /* 0x000fe20000060000 */
[----:B------:R-:W-:-:S02]  /*8d20*/  LOP3.LUT R3, R2, 0x64006400, RZ, 0xfc, !PT ;  /* 0x6400640002037812 */ /* 0x000fc400078efcff */
[----:B------:R-:W-:Y:S02]  /*8d30*/  LOP3.LUT R5, R55, 0x1c001c0, RZ, 0xc0, !PT ;  /* 0x01c001c037057812 */ /* 0x000fe400078ec0ff */
[----:B------:R-:W-:Y:S02]  /*8d40*/  LOP3.LUT R17, R7, 0x64006400, RZ, 0xfc, !PT ;  /* 0x6400640007117812 */ /* 0x000fe400078efcff */
[----:B------:R-:W-:Y:S02]  /*8d50*/  LOP3.LUT R11, R4, 0x64006400, RZ, 0xfc, !PT ;  /* 0x64006400040b7812 */ /* 0x000fe400078efcff */
[----:B------:R-:W-:Y:S01]  /*8d60*/  LOP3.LUT R6, R58, 0x1c001c0, RZ, 0xc0, !PT ;  /* 0x01c001c03a067812 */ /* 0x000fe200078ec0ff */
[-C--:B------:R-:W-:Y:S01]  /*8d70*/  HFMA2 R17, R17, R0.reuse.H1_H1, -132, -132 ;  /* 0xd820d82011117431 */ /* 0x080fe20000060000 */
[----:B------:R-:W-:Y:S01]  /*8d80*/  LOP3.LUT R7, R8, 0x64006400, RZ, 0xfc, !PT ;  /* 0x6400640008077812 */ /* 0x000fe200078efcff */
[----:B------:R-:W-:Y:S01]  /*8d90*/  HFMA2 R11, R11, R0.H1_H1, -132, -132 ;  /* 0xd820d8200b0b7431 */ /* 0x000fe20000060000 */
[----:B------:R-:W-:-:S02]  /*8da0*/  LOP3.LUT R2, R51, 0x1c001c0, RZ, 0xc0, !PT ;  /* 0x01c001c033027812 */ /* 0x000fc400078ec0ff */
[----:B------:R-:W-:Y:S02]  /*8db0*/  LOP3.LUT R4, R53, 0x1c001c0, RZ, 0xc0, !PT ;  /* 0x01c001c035047812 */ /* 0x000fe400078ec0ff */
[----:B------:R-:W-:Y:S01]  /*8dc0*/  LOP3.LUT R29, R10, 0x40004, R29, 0xf8, !PT ;  /* 0x000400040a1d7812 */ /* 0x000fe200078ef81d */
[-C--:B------:R-:W-:Y:S01]  /*8dd0*/  HFMA2 R10, R69, R0.reuse.H1_H1, -132, -132 ;  /* 0xd820d820450a7431 */ /* 0x080fe20000060000 */
        /* <DEDUP_REMOVED lines=20> */
[----:B------:R-:W-:Y:S01]  /*8f20*/  LOP3.LUT R2, R34, 0x1c001c0, RZ, 0xc0, !PT ;  /* 0x01c001c022027812 */ /* 0x000fe200078ec0ff */
[----:B------:R-:W-:Y:S01]  /*8f30*/  HADD2 R84, R56, -1028, -1028 ;  /* 0xe404e40438547430 */ /* 0x000fe20000000000 */
[----:B------:R-:W-:Y:S01]  /*8f40*/  LOP3.LUT R8, R47, 0x1c001c0, RZ, 0xc0, !PT ;  /* 0x01c001c02f087812 */ /* 0x000fe200078ec0ff */
[-C--:B------:R-:W-:Y:S01]  /*8f50*/  HFMA2 R64, R15, R0.reuse.H1_H1, -132, -132 ;  /* 0xd820d8200f407431 */ /* 0x080fe20000060000 */
[----:B------:R-:W-:Y:S01]  /*8f60*/  LOP3.LUT R87, R16, 0x64006400, RZ, 0xfc, !PT ;  /* 0x6400640010577812 */ /* 0x000fe200078efcff */
[----:B------:R-:W-:Y:S01]  /*8f70*/  HFMA2 R16, R7, R0.H1_H1, -132, -132 ;  /* 0xd820d82007107431 */ /* 0x000fe20000060000 */
[----:B------:R-:W-:-:S02]  /*8f80*/  LOP3.LUT R9, R9, 0x64006400, RZ, 0xfc, !PT ;  /* 0x6400640009097812 */ /* 0x000fc400078efcff */
        /* <DEDUP_REMOVED lines=9> */
[----:B------:R-:W-:Y:S01]  /*9020*/  HFMA2 R7, R7, R0.H0_H0, -20, -20 ;  /* 0xcd00cd0007077431 */ /* 0x000fe20000040000 */
[----:B------:R-:W-:-:S02]  /*9030*/  LOP3.LUT R81, R8, 0x64006400, RZ, 0xfc, !PT ;  /* 0x6400640008517812 */ /* 0x000fc400078efcff */
[----:B------:R-:W-:Y:S02]  /*9040*/  LOP3.LUT R4, R32, 0x1c001c0, RZ, 0xc0, !PT ;  /* 0x01c001c020047812 */ /* 0x000fe400078ec0ff */
[----:B------:R-:W-:Y:S02]  /*9050*/  LOP3.LUT R59, R59, 0x64006400, RZ, 0xfc, !PT ;  /* 0x640064003b3b7812 */ /* 0x000fe400078efcff */
[----:B------:R-:W-:Y:S02]  /*9060*/  LOP3.LUT R36, R36, 0x70007, RZ, 0xc0, !PT ;  /* 0x0007000724247812 */ /* 0x000fe400078ec0ff */
[----:B------:R-:W-:Y:S01]  /*9070*/  LOP3.LUT R2, R35, 0x1c001c0, RZ, 0xc0, !PT ;  /* 0x01c001c023027812 */ /* 0x000fe200078ec0ff */
[----:B------:R-:W-:Y:S01]  /*9080*/  HADD2 R76, R59, -1028, -1028 ;  /* 0xe404e4043b4c7430 */ /* 0x000fe20000000000 */
[----:B------:R-:W-:Y:S02]  /*9090*/  LOP3.LUT R8, R49, 0x1c001c0, RZ, 0xc0, !PT ;  /* 0x01c001c031087812 */ /* 0x000fe400078ec0ff */
        /* <DEDUP_REMOVED lines=21> */
[----:B------:R-:W-:Y:S02]  /*91f0*/  LOP3.LUT R47, R36, 0x64006400, RZ, 0xfc, !PT ;  /* 0x64006400242f7812 */ /* 0x000fe400078efcff */
        /* <DEDUP_REMOVED lines=132> */
.L_x_1176:
[----:B------:R-:W-:Y:S02]  /*9a40*/  MOV R100, R102 ;  /* 0x0000006600647202 */ /* 0x000fe40000000f00 */
[----:B------:R-:W-:Y:S01]  /*9a50*/  MOV R101, R103 ;  /* 0x0000006700657202 */ /* 0x000fe20000000f00 */
[----:B------:R-:W-:Y:S06]  /*9a60*/  @!P2 BRA `(.L_x_1177) ;  /* 0x0000000c00cca947 */ /* 0x000fec0003800000 */
[----:B------:R-:W-:Y:S02]  /*9a70*/  PRMT R28, R91, 0x9910, RZ ;  /* 0x000099105b1c7816 */ /* 0x000fe400000000ff */
[----:B------:R-:W-:Y:S02]  /*9a80*/  ISETP.NE.AND P4, PT, R97, 0x2, PT ;  /* 0x000000026100780c */ /* 0x000fe40003f85270 */
[----:B------:R-:W-:-:S13]  /*9a90*/  ISETP.NE.AND P3, PT, R28, RZ, PT ;  /* 0x000000ff1c00720c */ /* 0x000fda0003f65270 */
        /* <DEDUP_REMOVED lines=79> */
.L_x_1178:
[----:B------:R-:W-:Y:S05]  /*9f90*/  @!P4 BRA `(.L_x_1177) ;  /* 0x000000080080c947 */ /* 0x000fea0003800000 */
[----:B------:R-:W-:-:S04]  /*9fa0*/  PRMT R28, R92, 0x9910, RZ ;  /* 0x000099105c1c7816 */ /* 0x000fc800000000ff */
        /* <DEDUP_REMOVED lines=80> */
.L_x_1179:
        /* <DEDUP_REMOVED lines=79> */
.L_x_1177:
[----:B------:R-:W-:Y:S01]  /*a9a0*/  IADD3 R93, PT, PT, R93, 0x20, RZ ;  /* 0x000000205d5d7810 */ /* 0x000fe20007ffe0ff */
[----:B------:R-:W-:Y:S01]  /*a9b0*/  UIADD3 UR4, UPT, UPT, UR4, 0x40, URZ ;  /* 0x0000004004047890 */ /* 0x000fe2000fffe0ff */
[----:B------:R-:W-:Y:S02]  /*a9c0*/  IMAD.WIDE R102, R89, 0x4, R98 ;  /* 0x0000000459667825 */ /* 0x000fe400078e0262 */
[----:B------:R-:W-:-:S13]  /*a9d0*/  ISETP.GE.AND P3, PT, R93, R90, PT ;  /* 0x0000005a5d00720c */ /* 0x000fda0003f66270 */
[----:B------:R-:W-:Y:S05]  /*a9e0*/  @!P3 BRA `(.L_x_1180) ;  /* 0xffffffdc002cb947 */ /* 0x000fea000383ffff */
[----:B------:R-:W-:-:S07]  /*a9f0*/  IMAD.WIDE R102, R89, 0xc, R100 ;  /* 0x0000000c59667825 */ /* 0x000fce00078e0264 */
.L_x_1175:
[----:B------:R-:W0:Y:S02]  /*aa00*/  LDCU UR5, c[0x0][0x3dc] ;  /* 0x00007b80ff0577ac */ /* 0x000e240008000800 */
[----:B0-----:R-:W-:-:S04]  /*aa10*/  VIMNMX R0, PT, PT, R95, UR5, PT ;  /* 0x000000055f007c48 */ /* 0x001fc8000bfe0100 */
[----:B------:R-:W-:-:S13]  /*aa20*/  ISETP.GT.AND P1, PT, R0, R93, PT ;  /* 0x0000005d0000720c */ /* 0x000fda0003f24270 */
[----:B------:R-:W-:Y:S05]  /*aa30*/  @!P1 BRA `(.L_x_1181) ;  /* 0x0000001000c09947 */ /* 0x000fea0003800000 */
[----:B------:R-:W-:Y:S01]  /*aa40*/  ISETP.EQ.OR P0, PT, R97, 0x3, P0 ;  /* 0x000000036100780c */ /* 0x000fe20000702670 */
[----:B------:R-:W-:-:S12]  /*aa50*/  UIADD3 UR4, UPT, UPT, UR4, 0x80, URZ ;  /* 0x0000008004047890 */ /* 0x000fd8000fffe0ff */
.L_x_1186:
[----:B------:R-:W2:Y:S01]  /*aa60*/  LDG.E.128.CONSTANT R4, desc[UR8][R102.64] ;  /* 0x0000000866047981 */ /* 0x000ea2000c1e9d00 */
[----:B------:R-:W-:Y:S01]  /*aa70*/  MOV R8, 0x3400 ;  /* 0x0000340000087802 */ /* 0x000fe20000000f00 */
[----:B------:R-:W-:Y:S01]  /*aa80*/  HFMA2 R35, -RZ, RZ, 0, 0.0625 ;  /* 0x00002c00ff237431 */ /* 0x000fe200000001ff */
[----:B------:R-:W-:Y:S02]  /*aa90*/  MOV R2, 0x2400 ;  /* 0x0000240000027802 */ /* 0x000fe40000000f00 */
[----:B------:R-:W-:Y:S02]  /*aaa0*/  ISETP.NE.AND P1, PT, R94, RZ, PT ;  /* 0x000000ff5e00720c */ /* 0x000fe40003f25270 */
[----:B------:R-:W-:Y:S02]  /*aab0*/  PRMT R8, R2, 0x5410, R8 ;  /* 0x0000541002087816 */ /* 0x000fe40000000008 */
[----:B------:R-:W-:Y:S02]  /*aac0*/  ISETP.NE.AND P2, PT, R97, 0x1, PT ;  /* 0x000000016100780c */ /* 0x000fe40003f45270 */
[----:B------:R-:W-:-:S02]  /*aad0*/  PRMT R35, R35, 0x5410, R35 ;  /* 0x0000541023237816 */ /* 0x000fc40000000023 */
[C---:B--2---:R-:W-:Y:S02]  /*aae0*/  LOP3.LUT R49, R6.reuse, 0x30003, RZ, 0xc0, !PT ;  /* 0x0003000306317812 */ /* 0x044fe400078ec0ff */
[C---:B------:R-:W-:Y:S02]  /*aaf0*/  LOP3.LUT R12, R6.reuse, 0xc000c, RZ, 0xc0, !PT ;  /* 0x000c000c060c7812 */ /* 0x040fe400078ec0ff */
[C---:B-----5:R-:W-:Y:S02]  /*ab00*/  LOP3.LUT R20, R6.reuse, 0x300030, RZ, 0xc0, !PT ;  /* 0x0030003006147812 */ /* 0x060fe400078ec0ff */
[----:B------:R-:W-:Y:S02]  /*ab10*/  LOP3.LUT R34, R6, 0xc000c0, RZ, 0xc0, !PT ;  /* 0x00c000c006227812 */ /* 0x000fe400078ec0ff */
[----:B------:R-:W-:Y:S02]  /*ab20*/  SHF.R.U32.HI R50, RZ, 0x8, R6 ;  /* 0x00000008ff327819 */ /* 0x000fe40000011606 */
[----:B------:R-:W-:-:S02]  /*ab30*/  LOP3.LUT R6, R7, 0xc000c, RZ, 0xc0, !PT ;  /* 0x000c000c07067812 */ /* 0x000fc400078ec0ff */
[----:B------:R-:W-:Y:S02]  /*ab40*/  SHF.R.U32.HI R48, RZ, 0x8, R5 ;  /* 0x00000008ff307819 */ /* 0x000fe40000011605 */
[----:B------:R-:W-:Y:S02]  /*ab50*/  LOP3.LUT R13, R6, 0x64006400, RZ, 0xfc, !PT ;  /* 0x64006400060d7812 */ /* 0x000fe400078efcff */
[C---:B------:R-:W-:Y:S02]  /*ab60*/  LOP3.LUT R9, R4.reuse, 0x30003, RZ, 0xc0, !PT ;  /* 0x0003000304097812 */ /* 0x040fe400078ec0ff */
[C---:B------:R-:W-:Y:S01]  /*ab70*/  LOP3.LUT R2, R4.reuse, 0xc000c, RZ, 0xc0, !PT ;  /* 0x000c000c04027812 */ /* 0x040fe200078ec0ff */
[----:B------:R-:W-:Y:S01]  /*ab80*/  HFMA2 R13, R13, R8.H1_H1, -258, -258 ;  /* 0xdc08dc080d0d7431 */ /* 0x000fe20000060008 */
[C---:B------:R-:W-:Y:S02]  /*ab90*/  LOP3.LUT R10, R4.reuse, 0x300030, RZ, 0xc0, !PT ;  /* 0x00300030040a7812 */ /* 0x040fe400078ec0ff */
[----:B------:R-:W-:-:S02]  /*aba0*/  LOP3.LUT R11, R4, 0xc000c0, RZ, 0xc0, !PT ;  /* 0x00c000c0040b7812 */ /* 0x000fc400078ec0ff */
[----:B------:R-:W-:Y:S02]  /*abb0*/  LOP3.LUT R3, R5, 0xc000c, RZ, 0xc0, !PT ;  /* 0x000c000c05037812 */ /* 0x000fe400078ec0ff */
[C---:B------:R-:W-:Y:S02]  /*abc0*/  LOP3.LUT R51, R7.reuse, 0x30003, RZ, 0xc0, !PT ;  /* 0x0003000307337812 */ /* 0x040fe400078ec0ff */
[C---:B------:R-:W-:Y:S02]  /*abd0*/  LOP3.LUT R28, R7.reuse, 0x300030, RZ, 0xc0, !PT ;  /* 0x00300030071c7812 */ /* 0x040fe400078ec0ff */
[----:B------:R-:W-:Y:S02]  /*abe0*/  LOP3.LUT R36, R7, 0xc000c0, RZ, 0xc0, !PT ;  /* 0x00c000c007247812 */ /* 0x000fe400078ec0ff */
[----:B------:R-:W-:Y:S02]  /*abf0*/  SHF.R.U32.HI R52, RZ, 0x8, R7 ;  /* 0x00000008ff347819 */ /* 0x000fe40000011607 */
[----:B------:R-:W-:-:S02]  /*ac00*/  LOP3.LUT R6, R48, 0xc000c, RZ, 0xc0, !PT ;  /* 0x000c000c30067812 */ /* 0x000fc400078ec0ff */
[----:B------:R-:W-:Y:S02]  /*ac10*/  SHF.R.U32.HI R4, RZ, 0x8, R4 ;  /* 0x00000008ff047819 */ /* 0x000fe40000011604 */
[----:B------:R-:W-:Y:S02]  /*ac20*/  LOP3.LUT R7, R50, 0xc000c, RZ, 0xc0, !PT ;  /* 0x000c000c32077812 */ /* 0x000fe400078ec0ff */
[C---:B------:R-:W-:Y:S02]  /*ac30*/  LOP3.LUT R46, R5.reuse, 0x30003, RZ, 0xc0, !PT ;  /* 0x00030003052e7812 */ /* 0x040fe400078ec0ff */
[C---:B------:R-:W-:Y:S02]  /*ac40*/  LOP3.LUT R18, R5.reuse, 0x300030, RZ, 0xc0, !PT ;  /* 0x0030003005127812 */ /* 0x040fe400078ec0ff */
[----:B------:R-:W-:Y:S02]  /*ac50*/  LOP3.LUT R33, R5, 0xc000c0, RZ, 0xc0, !PT ;  /* 0x00c000c005217812 */ /* 0x000fe400078ec0ff */
[----:B------:R-:W-:-:S02]  /*ac60*/  LOP3.LUT R5, R3, 0x64006400, RZ, 0xfc, !PT ;  /* 0x6400640003057812 */ /* 0x000fc400078efcff */
        /* <DEDUP_REMOVED lines=43> */
[-C--:B------:R-:W-:Y:S01]  /*af20*/  HFMA2 R20, R20, R35.reuse.H1_H1, -66, -66 ;  /* 0xd420d42014147431 */ /* 0x080fe20000060023 */
[----:B------:R-:W-:Y:S01]  /*af30*/  LOP3.LUT R4, R4, 0x30003, RZ, 0xc0, !PT ;  /* 0x0003000304047812 */ /* 0x000fe200078ec0ff */
[----:B------:R-:W-:Y:S01]  /*af40*/  HFMA2 R28, R28, R35.H1_H1, -66, -66 ;  /* 0xd420d4201c1c7431 */ /* 0x000fe20000060023 */
        /* <DEDUP_REMOVED lines=74> */
.L_x_1182:
        /* <DEDUP_REMOVED lines=49> */
.L_x_1184:
        /* <DEDUP_REMOVED lines=48> */
.L_x_1185:
[----:B------:R-:W-:Y:S05]  /*ba00*/  @P0 BRA `(.L_x_1183) ;  /* 0x0000000000b40947 */ /* 0x000fea0003800000 */
[----:B------:R-:W0:Y:S01]  /*ba10*/  LDS.128 R4, [UR4+0x40] ;  /* 0x00004004ff047984 */ /* 0x000e220008000c00 */
[----:B------:R-:W-:Y:S02]  /*ba20*/  MOV R55, R2 ;  /* 0x0000000200377202 */ /* 0x000fe40000000f00 */
[----:B------:R-:W-:Y:S01]  /*ba30*/  PRMT R44, R44, 0x5410, R43 ;  /* 0x000054102c2c7816 */ /* 0x000fe2000000002b */
[----:B------:R-:W1:Y:S01]  /*ba40*/  LDS.128 R8, [UR4+0x50] ;  /* 0x00005004ff087984 */ /* 0x000e620008000c00 */
[----:B------:R-:W-:Y:S01]  /*ba50*/  PRMT R42, R42, 0x5410, R41 ;  /* 0x000054102a2a7816 */ /* 0x000fe20000000029 */
        /* <DEDUP_REMOVED lines=9> */
[----:B------:R-:W-:Y:S02]  /*baf0*/  HFMA2 R3, R34, R7, R3 ;  /* 0x0000000722037231 */ /* 0x000fe40000000003 */
[----:B------:R-:W-:Y:S02]  /*bb00*/  HFMA2 R2, R18, R6, R2 ;  /* 0x0000000612027231 */ /* 0x000fe40000000002 */
[----:B-1----:R-:W-:Y:S02]  /*bb10*/  HFMA2 R3, R51, R8, R3 ;  /* 0x0000000833037231 */ /* 0x002fe40000000003 */
[-C--:B------:R-:W-:Y:S02]  /*bb20*/  HFMA2 R47, R20, R6.reuse, R47 ;  /* 0x00000006142f7231 */ /* 0x080fe4000000002f */
[----:B------:R-:W-:Y:S02]  /*bb30*/  HFMA2 R6, R28, R6, R4 ;  /* 0x000000061c067231 */ /* 0x000fe40000000004 */
[----:B------:R-:W-:-:S02]  /*bb40*/  HFMA2 R3, R15, R9, R3 ;  /* 0x000000090f037231 */ /* 0x000fc40000000003 */
[-C--:B------:R-:W-:Y:S02]  /*bb50*/  HFMA2 R6, R36, R7.reuse, R6 ;  /* 0x0000000724067231 */ /* 0x080fe40000000006 */
[-C--:B------:R-:W-:Y:S02]  /*bb60*/  HFMA2 R4, R33, R7.reuse, R2 ;  /* 0x0000000721047231 */ /* 0x080fe40000000002 */
[----:B------:R-:W-:Y:S02]  /*bb70*/  HFMA2 R3, R30, R10, R3 ;  /* 0x0000000a1e037231 */ /* 0x000fe40000000003 */
[----:B------:R-:W-:Y:S02]  /*bb80*/  HFMA2 R47, R35, R7, R47 ;  /* 0x00000007232f7231 */ /* 0x000fe4000000002f */
[----:B------:R-:W-:Y:S02]  /*bb90*/  HFMA2 R6, R53, R8, R6 ;  /* 0x0000000835067231 */ /* 0x000fe40000000006 */
[----:B------:R-:W-:-:S02]  /*bba0*/  HFMA2 R3, R38, R11, R3 ;  /* 0x0000000b26037231 */ /* 0x000fc40000000003 */
        /* <DEDUP_REMOVED lines=19> */
.L_x_1183:
[----:B------:R-:W0:Y:S01]  /*bce0*/  LDC R89, c[0x0][0x3ac] ;  /* 0x0000eb00ff597b82 */ /* 0x000e220000000800 */
[----:B------:R-:W-:Y:S01]  /*bcf0*/  IADD3 R93, PT, PT, R93, 0x10, RZ ;  /* 0x000000105d5d7810 */ /* 0x000fe20007ffe0ff */
[----:B------:R-:W-:-:S03]  /*bd00*/  UIADD3 UR4, UPT, UPT, UR4, 0x20, URZ ;  /* 0x0000002004047890 */ /* 0x000fc6000fffe0ff */
[----:B------:R-:W-:Y:S01]  /*bd10*/  ISETP.GE.AND P1, PT, R93, R0, PT ;  /* 0x000000005d00720c */ /* 0x000fe20003f26270 */
[----:B0-----:R-:W-:-:S12]  /*bd20*/  IMAD.WIDE R102, R89, 0x4, R102 ;  /* 0x0000000459667825 */ /* 0x001fd800078e0266 */
[----:B------:R-:W-:Y:S05]  /*bd30*/  @!P1 BRA `(.L_x_1186) ;  /* 0xffffffec00489947 */ /* 0x000fea000383ffff */
.L_x_1181:
[----:B------:R-:W0:Y:S01]  /*bd40*/  LDC.64 R4, c[0x0][0x3a0] ;  /* 0x0000e800ff047b82 */ /* 0x000e220000000a00 */
[----:B------:R-:W-:-:S04]  /*bd50*/  IMAD R3, R89, UR7, R96 ;  /* 0x0000000759037c24 */ /* 0x000fc8000f8e0260 */
[----:B0-----:R-:W-:-:S05]  /*bd60*/  IMAD.WIDE R4, R3, 0x2, R4 ;  /* 0x0000000203047825 */ /* 0x001fca00078e0204 */
[----:B------:R0:W-:Y:S01]  /*bd70*/  ATOM.E.ADD.F16x2.RN.STRONG.GPU P0, RZ, desc[UR8][R4.64], R40 ;  /* 0x8000002804ff79a2 */ /* 0x0001e2000c10e108 */
[----:B------:R-:W-:Y:S04]  /*bd80*/  BSSY.RECONVERGENT B0, `(.L_x_1187) ;  /* 0x000000e000007945 */ /* 0x000fe80003800200 */
[----:B0-----:R-:W-:Y:S05]  /*bd90*/  @P0 BRA `(.L_x_1188) ;  /* 0x0000000000300947 */ /* 0x001fea0003800000 */
[----:B------:R-:W0:Y:S02]  /*bda0*/  QSPC.E.S P0, RZ, [R4] ;  /* 0x0000000004ff73aa */ /* 0x000e240000000500 */
[----:B0-----:R-:W-:Y:S05]  /*bdb0*/  @!P0 BRA `(.L_x_1189) ;  /* 0x00000000001c8947 */ /* 0x001fea0003800000 */
[----:B------:R-:W-:-:S04]  /*bdc0*/  MOV R2, R4 ;  /* 0x0000000400027202 */ /* 0x000fc80000000f00 */
[----:B------:R-:W-:-:S07]  /*bdd0*/  MOV R0, R2 ;  /* 0x0000000200007202 */ /* 0x000fce0000000f00 */
.L_x_1190:
[----:B------:R-:W0:Y:S02]  /*bde0*/  LDS R2, [R0] ;  /* 0x0000000000027984 */ /* 0x000e240000000800 */
[----:B0-----:R-:W-:-:S05]  /*bdf0*/  HADD2 R3, R2, R40 ;  /* 0x0000002802037230 */ /* 0x001fca0000000000 */
[----:B------:R-:W0:Y:S02]  /*be00*/  ATOMS.CAST.SPIN P0, [R0], R2, R3 ;  /* 0x000000020000758d */ /* 0x000e240001800003 */
[----:B0-----:R-:W-:Y:S05]  /*be10*/  @!P0 BRA `(.L_x_1190) ;  /* 0xfffffffc00f08947 */ /* 0x001fea000383ffff */
[----:B------:R-:W-:Y:S05]  /*be20*/  BRA `(.L_x_1188) ;  /* 0x00000000000c7947 */ /* 0x000fea0003800000 */
.L_x_1189:
[----:B------:R-:W2:Y:S02]  /*be30*/  LD.E R0, desc[UR8][R4.64] ;  /* 0x0000000804007980 */ /* 0x000ea4000c101900 */
[----:B--2---:R-:W-:-:S05]  /*be40*/  IADD3 R3, PT, PT, R40, R0, RZ ;  /* 0x0000000028037210 */ /* 0x004fca0007ffe0ff */
[----:B------:R0:W-:Y:S02]  /*be50*/  ST.E desc[UR8][R4.64], R3 ;  /* 0x0000000304007985 */ /* 0x0001e4000c101908 */
.L_x_1188:
[----:B------:R-:W-:Y:S05]  /*be60*/  BSYNC.RECONVERGENT B0 ;  /* 0x0000000000007941 */ /* 0x000fea0003800200 */
.L_x_1187:
[----:B------:R1:W-:Y:S01]  /*be70*/  ATOM.E.ADD.F16x2.RN.STRONG.GPU P0, RZ, desc[UR8][R4.64+0x4], R27 ;  /* 0x8000041b04ff79a2 */ /* 0x0003e2000c10e108 */
[----:B------:R-:W-:Y:S04]  /*be80*/  BSSY.RECONVERGENT B0, `(.L_x_1191) ;  /* 0x000000e000007945 */ /* 0x000fe80003800200 */
[----:B-1----:R-:W-:Y:S05]  /*be90*/  @P0 BRA `(.L_x_1192) ;  /* 0x0000000000300947 */ /* 0x002fea0003800000 */
[----:B------:R-:W1:Y:S02]  /*bea0*/  QSPC.E.S P0, RZ, [R4+0x4] ;  /* 0x0000040004ff73aa */ /* 0x000e640000000500 */
[----:B-1----:R-:W-:Y:S05]  /*beb0*/  @!P0 BRA `(.L_x_1193) ;  /* 0x00000000001c8947 */ /* 0x002fea0003800000 */
[----:B------:R-:W-:-:S04]  /*bec0*/  MOV R2, R4 ;  /* 0x0000000400027202 */ /* 0x000fc80000000f00 */
[----:B------:R-:W-:-:S07]  /*bed0*/  MOV R0, R2 ;  /* 0x0000000200007202 */ /* 0x000fce0000000f00 */
.L_x_1194:
[----:B------:R-:W0:Y:S02]  /*bee0*/  LDS R2, [R0+0x4] ;  /* 0x0000040000027984 */ /* 0x000e240000000800 */
[----:B0-----:R-:W-:-:S05]  /*bef0*/  HFMA2 R3, R2, 1, 1, R27 ;  /* 0x3c003c0002037831 */ /* 0x001fca000000001b */
[----:B------:R-:W0:Y:S02]  /*bf00*/  ATOMS.CAST.SPIN P0, [R0+0x4], R2, R3 ;  /* 0x000004020000758d */ /* 0x000e240001800003 */
[----:B0-----:R-:W-:Y:S05]  /*bf10*/  @!P0 BRA `(.L_x_1194) ;  /* 0xfffffffc00f08947 */ /* 0x001fea000383ffff */
[----:B------:R-:W-:Y:S05]  /*bf20*/  BRA `(.L_x_1192) ;  /* 0x00000000000c7947 */ /* 0x000fea0003800000 */
.L_x_1193:
[----:B------:R-:W0:Y:S02]  /*bf30*/  LD.E R0, desc[UR8][R4.64+0x4] ;  /* 0x0000040804007980 */ /* 0x000e24000c101900 */
[----:B0-----:R-:W-:-:S05]  /*bf40*/  IADD3 R3, PT, PT, R27, R0, RZ ;  /* 0x000000001b037210 */ /* 0x001fca0007ffe0ff */
[----:B------:R1:W-:Y:S02]  /*bf50*/  ST.E desc[UR8][R4.64+0x4], R3 ;  /* 0x0000040304007985 */ /* 0x0003e4000c101908 */
.L_x_1192:
[----:B------:R-:W-:Y:S05]  /*bf60*/  BSYNC.RECONVERGENT B0 ;  /* 0x0000000000007941 */ /* 0x000fea0003800200 */
.L_x_1191:
        /* <DEDUP_REMOVED lines=9> */
.L_x_1198:
[----:B------:R-:W0:Y:S02]  /*c000*/  LDS R2, [R0] ;  /* 0x0000000000027984 */ /* 0x000e240000000800 */
[----:B0-----:R-:W-:-:S05]  /*c010*/  HADD2 R3, R2, R26 ;  /* 0x0000001a02037230 */ /* 0x001fca0000000000 */
[----:B------:R-:W0:Y:S02]  /*c020*/  ATOMS.CAST.SPIN P0, [R0], R2, R3 ;  /* 0x000000020000758d */ /* 0x000e240001800003 */
[----:B0-----:R-:W-:Y:S05]  /*c030*/  @!P0 BRA `(.L_x_1198) ;  /* 0xfffffffc00f08947 */ /* 0x001fea000383ffff */
[----:B------:R-:W-:Y:S05]  /*c040*/  BRA `(.L_x_1196) ;  /* 0x00000000000c7947 */ /* 0x000fea0003800000 */
.L_x_1197:
[----:B------:R-:W2:Y:S02]  /*c050*/  LD.E R0, desc[UR8][R4.64] ;  /* 0x0000000804007980 */ /* 0x000ea4000c101900 */
[----:B--2---:R-:W-:-:S05]  /*c060*/  IADD3 R3, PT, PT, R26, R0, RZ ;  /* 0x000000001a037210 */ /* 0x004fca0007ffe0ff */
[----:B------:R0:W-:Y:S02]  /*c070*/  ST.E desc[UR8][R4.64], R3 ;  /* 0x0000000304007985 */ /* 0x0001e4000c101908 */
.L_x_1196:
[----:B------:R-:W-:Y:S05]  /*c080*/  BSYNC.RECONVERGENT B0 ;  /* 0x0000000000007941 */ /* 0x000fea0003800200 */
.L_x_1195:
[----:B------:R1:W-:Y:S01]  /*c090*/  ATOM.E.ADD.F16x2.RN.STRONG.GPU P0, RZ, desc[UR8][R4.64+0x4], R25 ;  /* 0x8000041904ff79a2 */ /* 0x0003e2000c10e108 */
[----:B------:R-:W-:Y:S04]  /*c0a0*/  BSSY.RECONVERGENT B0, `(.L_x_1199) ;  /* 0x000000e000007945 */ /* 0x000fe80003800200 */
[----:B-1----:R-:W-:Y:S05]  /*c0b0*/  @P0 BRA `(.L_x_1200) ;  /* 0x0000000000300947 */ /* 0x002fea0003800000 */
[----:B------:R-:W1:Y:S02]  /*c0c0*/  QSPC.E.S P0, RZ, [R4+0x4] ;  /* 0x0000040004ff73aa */ /* 0x000e640000000500 */
[----:B-1----:R-:W-:Y:S05]  /*c0d0*/  @!P0 BRA `(.L_x_1201) ;  /* 0x00000000001c8947 */ /* 0x002fea0003800000 */
[----:B------:R-:W-:-:S04]  /*c0e0*/  MOV R2, R4 ;  /* 0x0000000400027202 */ /* 0x000fc80000000f00 */
[----:B------:R-:W-:-:S07]  /*c0f0*/  MOV R0, R2 ;  /* 0x0000000200007202 */ /* 0x000fce0000000f00 */
.L_x_1202:
[----:B------:R-:W0:Y:S02]  /*c100*/  LDS R2, [R0+0x4] ;  /* 0x0000040000027984 */ /* 0x000e240000000800 */
[----:B0-----:R-:W-:-:S05]  /*c110*/  HFMA2 R3, R2, 1, 1, R25 ;  /* 0x3c003c0002037831 */ /* 0x001fca0000000019 */
[----:B------:R-:W0:Y:S02]  /*c120*/  ATOMS.CAST.SPIN P0, [R0+0x4], R2, R3 ;  /* 0x000004020000758d */ /* 0x000e240001800003 */
[----:B0-----:R-:W-:Y:S05]  /*c130*/  @!P0 BRA `(.L_x_1202) ;  /* 0xfffffffc00f08947 */ /* 0x001fea000383ffff */
[----:B------:R-:W-:Y:S05]  /*c140*/  BRA `(.L_x_1200) ;  /* 0x00000000000c7947 */ /* 0x000fea0003800000 */
.L_x_1201:
[----:B------:R-:W0:Y:S02]  /*c150*/  LD.E R0, desc[UR8][R4.64+0x4] ;  /* 0x0000040804007980 */ /* 0x000e24000c101900 */
[----:B0-----:R-:W-:-:S05]  /*c160*/  IADD3 R3, PT, PT, R25, R0, RZ ;  /* 0x0000000019037210 */ /* 0x001fca0007ffe0ff */
[----:B------:R1:W-:Y:S02]  /*c170*/  ST.E desc[UR8][R4.64+0x4], R3 ;  /* 0x0000040304007985 */ /* 0x0003e4000c101908 */
.L_x_1200:
[----:B------:R-:W-:Y:S05]  /*c180*/  BSYNC.RECONVERGENT B0 ;  /* 0x0000000000007941 */ /* 0x000fea0003800200 */
.L_x_1199:
        /* <DEDUP_REMOVED lines=10> */
.L_x_1206:
[----:B------:R-:W0:Y:S02]  /*c230*/  LDS R2, [R0] ;  /* 0x0000000000027984 */ /* 0x000e240000000800 */
[----:B0-----:R-:W-:-:S05]  /*c240*/  HADD2 R3, R2, R24 ;  /* 0x0000001802037230 */ /* 0x001fca0000000000 */
[----:B------:R-:W0:Y:S02]  /*c250*/  ATOMS.CAST.SPIN P0, [R0], R2, R3 ;  /* 0x000000020000758d */ /* 0x000e240001800003 */
[----:B0-----:R-:W-:Y:S05]  /*c260*/  @!P0 BRA `(.L_x_1206) ;  /* 0xfffffffc00f08947 */ /* 0x001fea000383ffff */
[----:B------:R-:W-:Y:S05]  /*c270*/  BRA `(.L_x_1204) ;  /* 0x00000000000c7947 */ /* 0x000fea0003800000 */
.L_x_1205:
[----:B------:R-:W2:Y:S02]  /*c280*/  LD.E R0, desc[UR8][R4.64] ;  /* 0x0000000804007980 */ /* 0x000ea4000c101900 */
[----:B--2---:R-:W-:-:S05]  /*c290*/  IADD3 R3, PT, PT, R24, R0, RZ ;  /* 0x0000000018037210 */ /* 0x004fca0007ffe0ff */
[----:B------:R0:W-:Y:S02]  /*c2a0*/  ST.E desc[UR8][R4.64], R3 ;  /* 0x0000000304007985 */ /* 0x0001e4000c101908 */
.L_x_1204:
[----:B------:R-:W-:Y:S05]  /*c2b0*/  BSYNC.RECONVERGENT B0 ;  /* 0x0000000000007941 */ /* 0x000fea0003800200 */
.L_x_1203:
[----:B------:R1:W-:Y:S01]  /*c2c0*/  ATOM.E.ADD.F16x2.RN.STRONG.GPU P0, RZ, desc[UR8][R4.64+0x4], R23 ;  /* 0x8000041704ff79a2 */ /* 0x0003e2000c10e108 */
[----:B------:R-:W-:Y:S04]  /*c2d0*/  BSSY.RECONVERGENT B0, `(.L_x_1207) ;  /* 0x000000e000007945 */ /* 0x000fe80003800200 */
[----:B-1----:R-:W-:Y:S05]  /*c2e0*/  @P0 BRA `(.L_x_1208) ;  /* 0x0000000000300947 */ /* 0x002fea0003800000 */
[----:B------:R-:W1:Y:S02]  /*c2f0*/  QSPC.E.S P0, RZ, [R4+0x4] ;  /* 0x0000040004ff73aa */ /* 0x000e640000000500 */
[----:B-1----:R-:W-:Y:S05]  /*c300*/  @!P0 BRA `(.L_x_1209) ;  /* 0x00000000001c8947 */ /* 0x002fea0003800000 */
[----:B------:R-:W-:-:S04]  /*c310*/  MOV R2, R4 ;  /* 0x0000000400027202 */ /* 0x000fc80000000f00 */
[----:B------:R-:W-:-:S07]  /*c320*/  MOV R0, R2 ;  /* 0x0000000200007202 */ /* 0x000fce0000000f00 */
.L_x_1210:
[----:B------:R-:W0:Y:S02]  /*c330*/  LDS R2, [R0+0x4] ;  /* 0x0000040000027984 */ /* 0x000e240000000800 */
[----:B0-----:R-:W-:-:S05]  /*c340*/  HFMA2 R3, R2, 1, 1, R23 ;  /* 0x3c003c0002037831 */ /* 0x001fca0000000017 */
[----:B------:R-:W0:Y:S02]  /*c350*/  ATOMS.CAST.SPIN P0, [R0+0x4], R2, R3 ;  /* 0x000004020000758d */ /* 0x000e240001800003 */
[----:B0-----:R-:W-:Y:S05]  /*c360*/  @!P0 BRA `(.L_x_1210) ;  /* 0xfffffffc00f08947 */ /* 0x001fea000383ffff */
[----:B------:R-:W-:Y:S05]  /*c370*/  BRA `(.L_x_1208) ;  /* 0x00000000000c7947 */ /* 0x000fea0003800000 */
.L_x_1209:
[----:B------:R-:W0:Y:S02]  /*c380*/  LD.E R0, desc[UR8][R4.64+0x4] ;  /* 0x0000040804007980 */ /* 0x000e24000c101900 */
[----:B0-----:R-:W-:-:S05]  /*c390*/  IADD3 R3, PT, PT, R23, R0, RZ ;  /* 0x0000000017037210 */ /* 0x001fca0007ffe0ff */
[----:B------:R1:W-:Y:S02]  /*c3a0*/  ST.E desc[UR8][R4.64+0x4], R3 ;  /* 0x0000040304007985 */ /* 0x0003e4000c101908 */
.L_x_1208:
[----:B------:R-:W-:Y:S05]  /*c3b0*/  BSYNC.RECONVERGENT B0 ;  /* 0x0000000000007941 */ /* 0x000fea0003800200 */
.L_x_1207:
        /* <DEDUP_REMOVED lines=10> */
.L_x_1214:
[----:B------:R-:W0:Y:S02]  /*c460*/  LDS R2, [R0] ;  /* 0x0000000000027984 */ /* 0x000e240000000800 */
[----:B0-----:R-:W-:-:S05]  /*c470*/  HADD2 R3, R2, R22 ;  /* 0x0000001602037230 */ /* 0x001fca0000000000 */
[----:B------:R-:W0:Y:S02]  /*c480*/  ATOMS.CAST.SPIN P0, [R0], R2, R3 ;  /* 0x000000020000758d */ /* 0x000e240001800003 */
[----:B0-----:R-:W-:Y:S05]  /*c490*/  @!P0 BRA `(.L_x_1214) ;  /* 0xfffffffc00f08947 */ /* 0x001fea000383ffff */
[----:B------:R-:W-:Y:S05]  /*c4a0*/  BRA `(.L_x_1212) ;  /* 0x00000000000c7947 */ /* 0x000fea0003800000 */
.L_x_1213:
[----:B------:R-:W2:Y:S02]  /*c4b0*/  LD.E R0, desc[UR8][R4.64] ;  /* 0x0000000804007980 */ /* 0x000ea4000c101900 */
[----:B--2---:R-:W-:-:S05]  /*c4c0*/  IADD3 R3, PT, PT, R22, R0, RZ ;  /* 0x0000000016037210 */ /* 0x004fca0007ffe0ff */
[----:B------:R0:W-:Y:S02]  /*c4d0*/  ST.E desc[UR8][R4.64], R3 ;  /* 0x0000000304007985 */ /* 0x0001e4000c101908 */
.L_x_1212:
[----:B------:R-:W-:Y:S05]  /*c4e0*/  BSYNC.RECONVERGENT B0 ;  /* 0x0000000000007941 */ /* 0x000fea0003800200 */
.L_x_1211:
[----:B------:R1:W-:Y:S02]  /*c4f0*/  ATOM.E.ADD.F16x2.RN.STRONG.GPU P0, RZ, desc[UR8][R4.64+0x4], R21 ;  /* 0x8000041504ff79a2 */ /* 0x0003e4000c10e108 */
[----:B-1----:R-:W-:Y:S05]  /*c500*/  @P0 EXIT ;  /* 0x000000000000094d */ /* 0x002fea0003800000 */
[----:B------:R-:W1:Y:S02]  /*c510*/  QSPC.E.S P0, RZ, [R4+0x4] ;  /* 0x0000040004ff73aa */ /* 0x000e640000000500 */
[----:B-1----:R-:W-:Y:S05]  /*c520*/  @!P0 BRA `(.L_x_1215) ;  /* 0x00000000001c8947 */ /* 0x002fea0003800000 */
[----:B------:R-:W-:-:S04]  /*c530*/  MOV R2, R4 ;  /* 0x0000000400027202 */ /* 0x000fc80000000f00 */
[----:B------:R-:W-:-:S07]  /*c540*/  MOV R0, R2 ;  /* 0x0000000200007202 */ /* 0x000fce0000000f00 */
.L_x_1216:
[----:B------:R-:W0:Y:S02]  /*c550*/  LDS R2, [R0+0x4] ;  /* 0x0000040000027984 */ /* 0x000e240000000800 */
[----:B0-----:R-:W-:-:S05]  /*c560*/  HFMA2 R3, R2, 1, 1, R21 ;  /* 0x3c003c0002037831 */ /* 0x001fca0000000015 */
[----:B------:R-:W0:Y:S02]  /*c570*/  ATOMS.CAST.SPIN P0, [R0+0x4], R2, R3 ;  /* 0x000004020000758d */ /* 0x000e240001800003 */
[----:B0-----:R-:W-:Y:S05]  /*c580*/  @!P0 BRA `(.L_x_1216) ;  /* 0xfffffffc00f08947 */ /* 0x001fea000383ffff */
[----:B------:R-:W-:Y:S05]  /*c590*/  EXIT ;  /* 0x000000000000794d */ /* 0x000fea0003800000 */
.L_x_1215:
[----:B------:R-:W0:Y:S02]  /*c5a0*/  LD.E R0, desc[UR8][R4.64+0x4] ;  /* 0x0000040804007980 */ /* 0x000e24000c101900 */
[----:B0-----:R-:W-:-:S05]  /*c5b0*/  IADD3 R3, PT, PT, R21, R0, RZ ;  /* 0x0000000015037210 */ /* 0x001fca0007ffe0ff */
[----:B------:R-:W-:Y:S01]  /*c5c0*/  ST.E desc[UR8][R4.64+0x4], R3 ;  /* 0x0000040304007985 */ /* 0x000fe2000c101908 */
[----:B------:R-:W-:Y:S05]  /*c5d0*/  EXIT ;  /* 0x000000000000794d */ /* 0x000fea0003800000 */
.L_x_1217:
        /* <DEDUP_REMOVED lines=10> */
.L_x_3929:


//--------------------- .text._Z23gemm_half_q_half_kernelILi4ELi4ELb1ELb0ELi32EEvPK6__halfPKjS4_S2_PS0_iiiiPKtS7_iiiiiibS2_i --------------------------
	.section	.text._Z23gemm_half_q_half_kernelILi4ELi4ELb1ELb0ELi32EEvPK6__halfPKjS4_S2_PS0_iiiiPKtS7_iiiiiibS2_i,"ax",@progbits
	.align	128
        .global         _Z23gemm_half_q_half_kernelILi4ELi4ELb1ELb0ELi32EEvPK6__halfPKjS4_S2_PS0_iiiiPKtS7_iiiiiibS2_i
        .type           _Z23gemm_half_q_half_kernelILi4ELi4ELb1ELb0ELi32EEvPK6__halfPKjS4_S2_PS0_iiiiPKtS7_iiiiiibS2_i,@function
        .size           _Z23gemm_half_q_half_kernelILi4ELi4ELb1ELb0ELi32EEvPK6__halfPKjS4_S2_PS0_iiiiPKtS7_iiiiiibS2_i,(.L_x_3930 - _Z23gemm_half_q_half_kernelILi4ELi4ELb1ELb0ELi32EEvPK6__halfPKjS4_S2_PS0_iiiiPKtS7_iiiiiibS2_i)
        .other          _Z23gemm_half_q_half_kernelILi4ELi4ELb1ELb0ELi32EEvPK6__halfPKjS4_S2_PS0_iiiiPKtS7_iiiiiibS2_i,@"STO_CUDA_ENTRY STV_DEFAULT"
_Z23gemm_half_q_half_kernelILi4ELi4ELb1ELb0ELi32EEvPK6__halfPKjS4_S2_PS0_iiiiPKtS7_iiiiiibS2_i:
.text._Z23gemm_half_q_half_kernelILi4ELi4ELb1ELb0ELi32EEvPK6__halfPKjS4_S2_PS0_iiiiPKtS7_iiiiiibS2_i:
        /* <DEDUP_REMOVED lines=35> */
.L_x_1218:
[----:B------:R-:W-:-:S04]  /*0230*/  PRMT R3, R3, 0x9910, RZ ;  /* 0x0000991003037816 */ /* 0x000fc800000000ff */
[----:B------:R-:W-:Y:S01]  /*0240*/  ISETP.NE.AND P1, PT, R3, RZ, PT ;  /* 0x000000ff0300720c */ /* 0x000fe20003f25270 */
[----:B------:R-:W-:-:S05]  /*0250*/  IMAD.SHL.U32 R3, R7, 0x20, RZ ;  /* 0x0000002007037824 */ /* 0x000fca00078e00ff */
[----:B------:R-:W-:-:S07]  /*0260*/  VIADDMNMX R5, R3, 0x20, R2, PT ;  /* 0x0000002003057846 */ /* 0x000fce0003800102 */
[----:B------:R-:W-:Y:S05]  /*0270*/  @!P1 EXIT ;  /* 0x000000000000994d */ /* 0x000fea0003800000 */
[----:B------:R-:W-:Y:S01]  /*0280*/  IADD3 R18, PT, PT, R3, R6, RZ ;  /* 0x0000000603127210 */ /* 0x000fe20007ffe0ff */
[----:B------:R-:W-:Y:S01]  /*0290*/  IMAD.SHL.U32 R9, R94, 0x80, RZ ;  /* 0x000000805e097824 */ /* 0x000fe200078e00ff */
[----:B------:R-:W-:Y:S01]  /*02a0*/  BSSY.RECONVERGENT B0, `(.L_x_1219) ;  /* 0x00000b6000007945 */ /* 0x000fe20003800200 */
        /* <DEDUP_REMOVED lines=28> */
[----:B------:R-:W-:Y:S02]  /*0470*/  IADD3 R10, PT, PT, RZ, -R20, RZ ;  /* 0x80000014ff0a7210 */ /* 0x000fe40007ffe0ff */
[----:B------:R-:W-:Y:S02]  /*0480*/  PLOP3.LUT P1, PT, PT, PT, PT, 0x80, 0x8 ;  /* 0x000000000008781c */ /* 0x000fe40003f2f070 */
[----:B------:R-:W-:-:S13]  /*0490*/  ISETP.GT.AND P3, PT, R10, 0x3, PT ;  /* 0x000000030a00780c */ /* 0x000fda0003f64270 */
[----:B------:R-:W-:Y:S05]  /*04a0*/  @!P3 BRA `(.L_x_1223) ;  /* 0x000000000084b947 */ /* 0x000fea0003800000 */
[----:B------:R-:W-:-:S13]  /*04b0*/  PLOP3.LUT P1, PT, PT, PT, PT, 0x8, 0x80 ;  /* 0x000000000080781c */ /* 0x000fda0003f2e170 */
.L_x_1224:
[----:B------:R-:W-:Y:S01]  /*04c0*/  IMAD.IADD R13, R19, 0x1, R2 ;  /* 0x00000001130d7824 */ /* 0x000fe200078e0202 */
[----:B------:R-:W-:-:S04]  /*04d0*/  IADD3 R11, P3, PT, R18, R19, RZ ;  /* 0x00000013120b7210 */ /* 0x000fc80007f7e0ff */
[----:B------:R-:W-:Y:S02]  /*04e0*/  IADD3 R15, PT, PT, R13, R2, RZ ;  /* 0x000000020d0f7210 */ /* 0x000fe40007ffe0ff */
[----:B------:R-:W-:Y:S02]  /*04f0*/  LEA.HI.X.SX32 R12, R19, RZ, 0x1, P3 ;  /* 0x000000ff130c7211 */ /* 0x000fe400018f0eff */
[----:B------:R-:W-:Y:S01]  /*0500*/  LEA R10, P3, R11, UR4, 0x1 ;  /* 0x000000040b0a7c11 */ /* 0x000fe2000f8608ff */
        /* <DEDUP_REMOVED lines=27> */
.L_x_1223:
[----:B------:R-:W-:-:S05]  /*06c0*/  IMAD.MOV R10, RZ, RZ, -R20 ;  /* 0x000000ffff0a7224 */ /* 0x000fca00078e0a14 */
        /* <DEDUP_REMOVED lines=19> */
.L_x_1225:
[----:B------:R-:W-:-:S13]  /*0800*/  ISETP.EQ.AND P3, PT, R20, RZ, PT ;  /* 0x000000ff1400720c */ /* 0x000fda0003f62270 */
[----:B------:R-:W-:Y:S05]  /*0810*/  @!P1 BRA P3, `(.L_x_1220) ;  /* 0x0000000400789947 */ /* 0x000fea0001800000 */
.L_x_1222:
[----:B------:R-:W-:-:S04]  /*0820*/  IADD3 R11, P1, PT, R18, R19, RZ ;  /* 0x00000013120b7210 */ /* 0x000fc80007f3e0ff */
[----:B------:R-:W-:Y:S02]  /*0830*/  LEA.HI.X.SX32 R12, R19, RZ, 0x1, P1 ;  /* 0x000000ff130c7211 */ /* 0x000fe400008f0eff */
[----:B------:R-:W-:-:S04]  /*0840*/  LEA R10, P1, R11, UR4, 0x1 ;  /* 0x000000040b0a7c11 */ /* 0x000fc8000f8208ff */
[----:B------:R-:W-:-:S05]  /*0850*/  LEA.HI.X R11, R11, UR5, R12, 0x1, P1 ;  /* 0x000000050b0b7c11 */ /* 0x000fca00088f0c0c */
[----:B------:R-:W2:Y:S01]  /*0860*/  LDG.E.U16.CONSTANT R10, desc[UR6][R10.64] ;  /* 0x000000060a0a7981 */ /* 0x000ea2000c1e9500 */
[----:B------:R-:W-:Y:S01]  /*0870*/  IADD3 R20, PT, PT, R20, 0x1, RZ ;  /* 0x0000000114147810 */ /* 0x000fe20007ffe0ff */
[----:B------:R-:W-:-:S03]  /*0880*/  IMAD.IADD R19, R19, 0x1, R2 ;  /* 0x0000000113137824 */ /* 0x000fc600078e0202 */
[----:B------:R-:W-:Y:S01]  /*0890*/  ISETP.NE.AND P1, PT, R20, RZ, PT ;  /* 0x000000ff1400720c */ /* 0x000fe20003f25270 */
[----:B--2---:R0:W-:Y:S02]  /*08a0*/  STS.U16 [R21], R10 ;  /* 0x0000000a15007388 */ /* 0x0041e40000000400 */
[----:B0-----:R-:W-:-:S10]  /*08b0*/  IADD3 R21, PT, PT, R21, 0x40, RZ ;  /* 0x0000004015157810 */ /* 0x001fd40007ffe0ff */
[----:B------:R-:W-:Y:S05]  /*08c0*/  @P1 BRA `(.L_x_1222) ;  /* 0xfffffffc00d41947 */ /* 0x000fea000383ffff */
[----:B------:R-:W-:Y:S05]  /*08d0*/  BRA `(.L_x_1220) ;  /* 0x0000000400487947 */ /* 0x000fea0003800000 */
.L_x_1221:
        /* <DEDUP_REMOVED lines=16> */
.L_x_1228:
[-C--:B------:R-:W-:Y:S02]  /*09e0*/  IADD3 R13, PT, PT, R21, R2.reuse, RZ ;  /* 0x00000002150d7210 */ /* 0x080fe40007ffe0ff */
[C---:B-----5:R-:W-:Y:S02]  /*09f0*/  IADD3 R11, P3, PT, R18.reuse, R21, RZ ;  /* 0x00000015120b7210 */ /* 0x060fe40007f7e0ff */
[----:B------:R-:W-:Y:S01]  /*0a00*/  IADD3 R16, P4, PT, R18, R13, RZ ;  /* 0x0000000d12107210 */ /* 0x000fe20007f9e0ff */
[----:B------:R-:W-:Y:S01]  /*0a10*/  IMAD.IADD R15, R13, 0x1, R2 ;  /* 0x000000010d0f7824 */ /* 0x000fe200078e0202 */
[----:B------:R-:W-:Y:S02]  /*0a20*/  LEA.HI.X.SX32 R12, R21, RZ, 0x1, P3 ;  /* 0x000000ff150c7211 */ /* 0x000fe400018f0eff */
[----:B-1----:R-:W-:Y:S02]  /*0a30*/  LEA R10, P3, R11, UR4, 0x1 ;  /* 0x000000040b0a7c11 */ /* 0x002fe4000f8608ff */
[----:B------:R-:W-:-:S02]  /*0a40*/  IADD3 R21, PT, PT, R15, R2, RZ ;  /* 0x000000020f157210 */ /* 0x000fc40007ffe0ff */
[----:B------:R-:W-:Y:S02]  /*0a50*/  LEA.HI.X R11, R11, UR5, R12, 0x1, P3 ;  /* 0x000000050b0b7c11 */ /* 0x000fe400098f0c0c */
[----:B------:R-:W-:Y:S02]  /*0a60*/  LEA.HI.X.SX32 R13, R13, RZ, 0x1, P4 ;  /* 0x000000ff0d0d7211 */ /* 0x000fe400020f0eff */
[----:B------:R-:W-:Y:S01]  /*0a70*/  LEA R12, P3, R16, UR4, 0x1 ;  /* 0x00000004100c7c11 */ /* 0x000fe2000f8608ff */
[----:B------:R-:W2:Y:S01]  /*0a80*/  LDG.E.U16.CONSTANT R10, desc[UR6][R10.64] ;  /* 0x000000060a0a7981 */ /* 0x000ea2000c1e9500 */
[C---:B------:R-:W-:Y:S02]  /*0a90*/  IADD3 R23, P5, PT, R18.reuse, R15, RZ ;  /* 0x0000000f12177210 */ /* 0x040fe40007fbe0ff */
[----:B------:R-:W-:Y:S02]  /*0aa0*/  IADD3 R17, P6, PT, R18, R21, RZ ;  /* 0x0000001512117210 */ /* 0x000fe40007fde0ff */
[----:B------:R-:W-:-:S02]  /*0ab0*/  LEA.HI.X R13, R16, UR5, R13, 0x1, P3 ;  /* 0x00000005100d7c11 */ /* 0x000fc400098f0c0d */
[----:B------:R-:W-:Y:S02]  /*0ac0*/  LEA.HI.X.SX32 R24, R15, RZ, 0x1, P5 ;  /* 0x000000ff0f187211 */ /* 0x000fe400028f0eff */
        /* <DEDUP_REMOVED lines=17> */
.L_x_1227:
[----:B------:R-:W-:-:S04]  /*0be0*/  IADD3 R10, PT, PT, RZ, -R20, RZ ;  /* 0x80000014ff0a7210 */ /* 0x000fc80007ffe0ff */
        /* <DEDUP_REMOVED lines=11> */
[----:B------:R-:W-:-:S03]  /*0ca0*/  LEA.HI.X R13, R13, UR5, R14, 0x1, P3 ;  /* 0x000000050d0d7c11 */ /* 0x000fc600098f0c0e */
[----:B------:R-:W2:Y:S04]  /*0cb0*/  LDG.E.U16.CONSTANT R10, desc[UR6][R10.64] ;  /* 0x000000060a0a7981 */ /* 0x000ea8000c1e9500 */
[----:B------:R-:W3:Y:S01]  /*0cc0*/  LDG.E.U16.CONSTANT R12, desc[UR6][R12.64] ;  /* 0x000000060c0c7981 */ /* 0x000ee2000c1e9500 */
[----:B------:R-:W-:Y:S01]  /*0cd0*/  PLOP3.LUT P1, PT, PT, PT, PT, 0x8, 0x80 ;  /* 0x000000000080781c */ /* 0x000fe20003f2e170 */
[----:B------:R-:W-:Y:S01]  /*0ce0*/  IMAD.IADD R21, R15, 0x1, R2 ;  /* 0x000000010f157824 */ /* 0x000fe200078e0202 */
[----:B------:R-:W-:Y:S01]  /*0cf0*/  IADD3 R20, PT, PT, R20, 0x2, RZ ;  /* 0x0000000214147810 */ /* 0x000fe20007ffe0ff */
[----:B--2---:R-:W-:Y:S04]  /*0d00*/  STS.U16 [R19], R10 ;  /* 0x0000000a13007388 */ /* 0x004fe80000000400 */
[----:B---3--:R1:W-:Y:S02]  /*0d10*/  STS.U16 [R19+0x40], R12 ;  /* 0x0000400c13007388 */ /* 0x0083e40000000400 */
[----:B-1----:R-:W-:-:S07]  /*0d20*/  IADD3 R19, PT, PT, R19, 0x80, RZ ;  /* 0x0000008013137810 */ /* 0x002fce0007ffe0ff */
.L_x_1229:
[----:B------:R-:W-:-:S13]  /*0d30*/  ISETP.NE.OR P1, PT, R20, RZ, P1 ;  /* 0x000000ff1400720c */ /* 0x000fda0000f25670 */
[----:B------:R-:W-:Y:S05]  /*0d40*/  @!P1 BRA `(.L_x_1220) ;  /* 0x00000000002c9947 */ /* 0x000fea0003800000 */
.L_x_1226:
[----:B-----5:R-:W-:-:S04]  /*0d50*/  IADD3 R11, P1, PT, R18, R21, RZ ;  /* 0x00000015120b7210 */ /* 0x020fc80007f3e0ff */
[----:B------:R-:W-:Y:S02]  /*0d60*/  LEA.HI.X.SX32 R12, R21, RZ, 0x1, P1 ;  /* 0x000000ff150c7211 */ /* 0x000fe400008f0eff */
[----:B0-----:R-:W-:-:S04]  /*0d70*/  LEA R10, P1, R11, UR8, 0x1 ;  /* 0x000000080b0a7c11 */ /* 0x001fc8000f8208ff */
        /* <DEDUP_REMOVED lines=8> */
.L_x_1220:
[----:B0-----:R-:W-:Y:S05]  /*0e00*/  BSYNC.RECONVERGENT B0 ;  /* 0x0000000000007941 */ /* 0x001fea0003800200 */
.L_x_1219:
        /* <DEDUP_REMOVED lines=8> */
[----:B------:R-:W-:Y:S01]  /*0e90*/  IADD3 R13, PT, PT, RZ, -R8, RZ ;  /* 0x80000008ff0d7210 */ /* 0x000fe20007ffe0ff */
        /* <DEDUP_REMOVED lines=9> */
[----:B-1---5:R-:W0:Y:S01]  /*0f30*/  LDC.64 R18, c[0x0][0x3a0] ;  /* 0x0000e800ff127b82 */ /* 0x022e220000000a00 */
[----:B------:R-:W-:-:S13]  /*0f40*/  PLOP3.LUT P1, PT, PT, PT, PT, 0x8, 0x80 ;  /* 0x000000000080781c */ /* 0x000fda0003f2e170 */
.L_x_1233:
        /* <DEDUP_REMOVED lines=14> */
[----:B--2---:R-:W-:Y:S05]  /*1030*/  @!P3 BRA `(.L_x_1233) ;  /* 0xfffffffc00c4b947 */ /* 0x004fea000383ffff */
.L_x_1232:
[----:B------:R-:W-:-:S05]  /*1040*/  IMAD.MOV R8, RZ, RZ, -R13 ;  /* 0x000000ffff087224 */ /* 0x000fca00078e0a0d */
[----:B------:R-:W-:-:S13]  /*1050*/  ISETP.GT.AND P3, PT, R8, 0x1, PT ;  /* 0x000000010800780c */ /* 0x000fda0003f64270 */
[----:B------:R-:W-:Y:S05]  /*1060*/  @!P3 BRA `(.L_x_1234) ;  /* 0x000000000024b947 */ /* 0x000fea0003800000 */
[----:B-1----:R-:W0:Y:S01]  /*1070*/  LDC.64 R10, c[0x0][0x3a0] ;  /* 0x0000e800ff0a7b82 */ /* 0x002e220000000a00 */
        /* <DEDUP_REMOVED lines=8> */
.L_x_1234:
[----:B------:R-:W-:-:S13]  /*1100*/  ISETP.NE.OR P1, PT, R13, RZ, P1 ;  /* 0x000000ff0d00720c */ /* 0x000fda0000f25670 */
[----:B------:R-:W-:Y:S05]  /*1110*/  @!P1 BRA `(.L_x_1230) ;  /* 0x00000000001c9947 */ /* 0x000fea0003800000 */
.L_x_1231:
[----:B0-----:R-:W0:Y:S02]  /*1120*/  LDC.64 R8, c[0x0][0x3a0] ;  /* 0x0000e800ff087b82 */ /* 0x001e240000000a00 */
.L_x_1235:
[C---:B01----:R-:W-:Y:S01]  /*1130*/  IMAD.WIDE R10, R21.reuse, 0x2, R8 ;  /* 0x00000002150a7825 */ /* 0x043fe200078e0208 */
[----:B------:R-:W-:-:S03]  /*1140*/  IADD3 R21, PT, PT, R21, R12, RZ ;  /* 0x0000000c15157210 */ /* 0x000fc60007ffe0ff */
[----:B------:R-:W-:Y:S01]  /*1150*/  VIADD R13, R13, 0x1 ;  /* 0x000000010d0d7836 */ /* 0x000fe20000000000 */
[----:B------:R2:W-:Y:S04]  /*1160*/  STG.E.64 desc[UR6][R10.64], RZ ;  /* 0x000000ff0a007986 */ /* 0x0005e8000c101b06 */
[----:B------:R-:W-:-:S13]  /*1170*/  ISETP.NE.AND P1, PT, R13, RZ, PT ;  /* 0x000000ff0d00720c */ /* 0x000fda0003f25270 */
[----:B--2---:R-:W-:Y:S05]  /*1180*/  @P1 BRA `(.L_x_1235) ;  /* 0xfffffffc00e81947 */ /* 0x004fea000383ffff */
.L_x_1230:
        /* <DEDUP_REMOVED lines=14> */
[----:B-----5:R-:W-:Y:S01]  /*1270*/  IMAD.MOV.U32 R18, RZ, RZ, R3 ;  /* 0x000000ffff127224 */ /* 0x020fe200078e0003 */
[----:B------:R-:W-:Y:S01]  /*1280*/  SHF.L.U32 R6, R6, 0x4, RZ ;  /* 0x0000000406067819 */ /* 0x000fe200000006ff */
[----:B------:R-:W-:Y:S01]  /*1290*/  UMOV UR4, URZ ;  /* 0x000000ff00047c82 */ /* 0x000fe20008000000 */
[----:B------:R-:W-:Y:S02]  /*12a0*/  LEA.HI R7, R7, R4, RZ, 0x3 ;  /* 0x0000000407077211 */ /* 0x000fe400078f18ff */
[----:B------:R-:W-:Y:S02]  /*12b0*/  LOP3.LUT R16, R6, 0x10, RZ, 0xc0, !PT ;  /* 0x0000001006107812 */ /* 0x000fe400078ec0ff */
[----:B------:R-:W-:-:S07]  /*12c0*/  SHF.R.S32.HI R17, RZ, 0x3, R7 ;  /* 0x00000003ff117819 */ /* 0x000fce0000011407 */
.L_x_1237:
[----:B------:R-:W1:Y:S01]  /*12d0*/  LDC.64 R6, c[0x0][0x390] ;  /* 0x0000e400ff067b82 */ /* 0x000e620000000a00 */
[----:B------:R-:W-:-:S05]  /*12e0*/  IADD3 R19, PT, PT, R13, UR4, RZ ;  /* 0x000000040d137c10 */ /* 0x000fca000fffe0ff */
        /* <DEDUP_REMOVED lines=27> */
[----:B--2---:R-:W-:Y:S01]  /*14a0*/  IADD3 R18, PT, PT, R25, R18, RZ ;  /* 0x0000001219127210 */ /* 0x004fe20007ffe0ff */
[----:B------:R-:W3:Y:S01]  /*14b0*/  I2F.F16 R55, R23 ;  /* 0x0000001700377306 */ /* 0x000ee20000200c00 */
[----:B------:R-:W-:Y:S02]  /*14c0*/  IADD3 R20, PT, PT, R21, 0x1, R20 ;  /* 0x0000000115147810 */ /* 0x000fe40007ffe014 */
[----:B------:R-:W-:-:S02]  /*14d0*/  IADD3 R6, PT, PT, R19, 0x1, R6 ;  /* 0x0000000113067810 */ /* 0x000fc40007ffe006 */
[----:B------:R-:W-:-:S03]  /*14e0*/  ISETP.GE.AND P1, PT, R18, R5, PT ;  /* 0x000000051200720c */ /* 0x000fc60003f26270 */
[----:B0-----:R-:W0:Y:S01]  /*14f0*/  I2F.F16 R11, R20 ;  /* 0x00000014000b7306 */ /* 0x001e220000200c00 */
[----:B---3--:R-:W-:-:S07]  /*1500*/  HMUL2 R55, R55.H0_H0, R10.H0_H0 ;  /* 0x2000000a37377232 */ /* 0x008fce0000000800 */
[----:B------:R-:W1:Y:S01]  /*1510*/  I2F.F16 R53, R7 ;  /* 0x0000000700357306 */ /* 0x000e620000200c00 */
[----:B0-----:R-:W-:-:S07]  /*1520*/  HMUL2 R54, R11.H0_H0, R10.H0_H0 ;  /* 0x2000000a0b367232 */ /* 0x001fce0000000800 */
[----:B------:R-:W0:Y:S01]  /*1530*/  I2F.F16 R15, R6 ;  /* 0x00000006000f7306 */ /* 0x000e220000200c00 */
[-C--:B-1----:R-:W-:Y:S02]  /*1540*/  HMUL2 R53, R53.H0_H0, R10.reuse.H0_H0 ;  /* 0x2000000a35357232 */ /* 0x082fe40000000800 */
[----:B0-----:R-:W-:Y:S01]  /*1550*/  HMUL2 R52, R15.H0_H0, R10.H0_H0 ;  /* 0x2000000a0f347232 */ /* 0x001fe20000000800 */
[----:B------:R-:W-:Y:S06]  /*1560*/  @!P1 BRA `(.L_x_1237) ;  /* 0xfffffffc00589947 */ /* 0x000fec000383ffff */
.L_x_1236:
[C---:B------:R-:W-:Y:S01]  /*1570*/  ISETP.GT.AND P1, PT, R3.reuse, UR5, PT ;  /* 0x0000000503007c0c */ /* 0x040fe2000bf24270 */
[----:B0-----:R-:W-:Y:S01]  /*1580*/  HFMA2 R8, -RZ, RZ, 0, 0 ;  /* 0x00000000ff087431 */ /* 0x001fe200000001ff */
[----:B------:R-:W-:Y:S01]  /*1590*/  SHF.R.S32.HI R5, RZ, 0x1f, R22 ;  /* 0x0000001fff057819 */ /* 0x000fe20000011416 */
[----:B------:R-:W-:Y:S01]  /*15a0*/  IMAD.MOV.U32 R7, RZ, RZ, RZ ;  /* 0x000000ffff077224 */ /* 0x000fe200078e00ff */
[----:B---3--:R-:W-:Y:S02]  /*15b0*/  ISETP.GT.AND P3, PT, R3, UR8, PT ;  /* 0x0000000803007c0c */ /* 0x008fe4000bf64270 */
[----:B-1----:R-:W-:Y:S02]  /*15c0*/  CS2R R10, SRZ ;  /* 0x00000000000a7805 */ /* 0x002fe4000001ff00 */
[----:B------:R-:W-:Y:S02]  /*15d0*/  LEA.HI R5, R5, R22, RZ, 0x5 ;  /* 0x0000001605057211 */ /* 0x000fe400078f28ff */
[----:B----4-:R-:W-:-:S02]  /*15e0*/  ISETP.GT.AND P4, PT, R3, UR9, PT ;  /* 0x0000000903007c0c */ /* 0x010fc4000bf84270 */
[C---:B------:R-:W-:Y:S02]  /*15f0*/  ISETP.GT.AND P5, PT, R3.reuse, UR10, PT ;  /* 0x0000000a03007c0c */ /* 0x040fe4000bfa4270 */
[----:B--2---:R-:W-:Y:S02]  /*1600*/  ISETP.GT.AND P6, PT, R3, UR11, PT ;  /* 0x0000000b03007c0c */ /* 0x004fe4000bfc4270 */
[----:B------:R-:W-:Y:S01]  /*1610*/  SHF.R.S32.HI R14, RZ, 0x5, R5 ;  /* 0x00000005ff0e7819 */ /* 0x000fe20000011405 */
[----:B------:R-:W-:Y:S01]  /*1620*/  IMAD.MOV.U32 R5, RZ, RZ, RZ ;  /* 0x000000ffff057224 */ /* 0x000fe200078e00ff */
[----:B------:R-:W-:Y:S09]  /*1630*/  @!P1 BRA `(.L_x_1238) ;  /* 0x00000000001c9947 */ /* 0x000ff20003800000 */
[----:B------:R-:W0:Y:S02]  /*1640*/  LDC R6, c[0x0][0x3cc] ;  /* 0x0000f300ff067b82 */ /* 0x000e240000000800 */
[----:B0-----:R-:W-:-:S04]  /*1650*/  VIMNMX R5, PT, PT, R3, R6, PT ;  /* 0x0000000603057248 */ /* 0x001fc80003fe0100 */
[----:B------:R-:W-:-:S04]  /*1660*/  IADD3 R5, PT, PT, R5, -UR5, RZ ;  /* 0x8000000505057c10 */ /* 0x000fc8000fffe0ff */
[----:B------:R-:W-:-:S04]  /*1670*/  SHF.R.S32.HI R6, RZ, 0x1f, R5 ;  /* 0x0000001fff067819 */ /* 0x000fc80000011405 */
[----:B------:R-:W-:-:S04]  /*1680*/  LEA.HI R6, R6, R5, RZ, 0x5 ;  /* 0x0000000506067211 */ /* 0x000fc800078f28ff */
[----:B------:R-:W-:-:S05]  /*1690*/  SHF.R.S32.HI R6, RZ, 0x5, R6 ;  /* 0x00000005ff067819 */ /* 0x000fca0000011406 */
[----:B------:R-:W-:-:S07]  /*16a0*/  IMAD R5, R6, 0x6, RZ ;  /* 0x0000000606057824 */ /* 0x000fce00078e02ff */
.L_x_1238:
        /* <DEDUP_REMOVED lines=8> */
.L_x_1239:
        /* <DEDUP_REMOVED lines=8> */
.L_x_1240:
        /* <DEDUP_REMOVED lines=8> */
.L_x_1241:
        /* <DEDUP_REMOVED lines=8> */
.L_x_1242:
        /* <DEDUP_REMOVED lines=24> */
[----:B------:R-:W-:-:S06]  /*1a30*/  IMAD.WIDE R4, R12, 0x4, R2 ;  /* 0x000000040c047825 */ /* 0x000fcc00078e0202 */
[----:B------:R-:W4:Y:S01]  /*1a40*/  LDG.E.128.CONSTANT R4, desc[UR6][R4.64] ;  /* 0x0000000604047981 */ /* 0x000f22000c1e9d00 */
[----:B------:R-:W-:Y:S01]  /*1a50*/  ISETP.NE.AND P1, PT, R0, RZ, PT ;  /* 0x000000ff0000720c */ /* 0x000fe20003f25270 */
[----:B------:R-:W-:Y:S01]  /*1a60*/  IMAD.MOV.U32 R16, RZ, RZ, 0x2400 ;  /* 0x00002400ff107424 */ /* 0x000fe200078e00ff */
[----:B------:R-:W-:Y:S02]  /*1a70*/  MOV R12, 0x3000 ;  /* 0x00003000000c7802 */ /* 0x000fe40000000f00 */
[----:B------:R-:W-:Y:S02]  /*1a80*/  PRMT R86, RZ, 0x7610, R86 ;  /* 0x00007610ff567816 */ /* 0x000fe40000000056 */
[C---:B--2---:R-:W-:Y:S02]  /*1a90*/  LOP3.LUT R37, R20.reuse, 0x70007, RZ, 0xc0, !PT ;  /* 0x0007000714257812 */ /* 0x044fe400078ec0ff */
[----:B------:R-:W-:Y:S02]  /*1aa0*/  LOP3.LUT R0, R20, 0x380038, RZ, 0xc0, !PT ;  /* 0x0038003814007812 */ /* 0x000fe400078ec0ff */
[----:B------:R-:W-:-:S02]  /*1ab0*/  SHF.R.U32.HI R33, RZ, 0x6, R20 ;  /* 0x00000006ff217819 */ /* 0x000fc40000011614 */
[----:B------:R-:W-:Y:S02]  /*1ac0*/  SHF.R.U32.HI R20, RZ, 0xf, R20 ;  /* 0x0000000fff147819 */ /* 0x000fe40000011614 */
[C---:B------:R-:W-:Y:S02]  /*1ad0*/  LOP3.LUT R38, R21.reuse, 0x70007, RZ, 0xc0, !PT ;  /* 0x0007000715267812 */ /* 0x040fe400078ec0ff */
[----:B------:R-:W-:Y:S02]  /*1ae0*/  LOP3.LUT R13, R21, 0x380038, RZ, 0xc0, !PT ;  /* 0x00380038150d7812 */ /* 0x000fe400078ec0ff */
[--C-:B------:R-:W-:Y:S02]  /*1af0*/  SHF.R.U32.HI R34, RZ, 0x6, R21.reuse ;  /* 0x00000006ff227819 */ /* 0x100fe40000011615 */
[----:B------:R-:W-:Y:S02]  /*1b00*/  SHF.R.U32.HI R21, RZ, 0xf, R21 ;  /* 0x0000000fff157819 */ /* 0x000fe40000011615 */
[----:B------:R-:W-:-:S02]  /*1b10*/  LOP3.LUT R40, R23, 0x70007, RZ, 0xc0, !PT ;  /* 0x0007000717287812 */ /* 0x000fc400078ec0ff */
[----:B------:R-:W-:Y:S02]  /*1b20*/  LOP3.LUT R41, R23, 0x380038, RZ, 0xc0, !PT ;  /* 0x0038003817297812 */ /* 0x000fe400078ec0ff */
[----:B------:R-:W-:Y:S02]  /*1b30*/  SHF.R.U32.HI R36, RZ, 0x6, R23 ;  /* 0x00000006ff247819 */ /* 0x000fe40000011617 */
[C---:B---3--:R-:W-:Y:S02]  /*1b40*/  LOP3.LUT R69, R8.reuse, 0x70007, RZ, 0xc0, !PT ;  /* 0x0007000708457812 */ /* 0x048fe400078ec0ff */
[----:B------:R-:W-:Y:S02]  /*1b50*/  LOP3.LUT R2, R8, 0x380038, RZ, 0xc0, !PT ;  /* 0x0038003808027812 */ /* 0x000fe400078ec0ff */
[--C-:B------:R-:W-:Y:S02]  /*1b60*/  SHF.R.U32.HI R29, RZ, 0x6, R8.reuse ;  /* 0x00000006ff1d7819 */ /* 0x100fe40000011608 */
[----:B------:R-:W-:-:S02]  /*1b70*/  SHF.R.U32.HI R3, RZ, 0xe, R8 ;  /* 0x0000000eff037819 */ /* 0x000fc40000011608 */
[----:B------:R-:W-:Y:S02]  /*1b80*/  LOP3.LUT R20, R20, 0x10001, RZ, 0xc0, !PT ;  /* 0x0001000114147812 */ /* 0x000fe400078ec0ff */
[----:B------:R-:W-:Y:S02]  /*1b90*/  SHF.R.U32.HI R23, RZ, 0xf, R23 ;  /* 0x0000000fff177819 */ /* 0x000fe40000011617 */
[----:B------:R-:W-:Y:S02]  /*1ba0*/  SHF.R.U32.HI R8, RZ, 0xe, R9 ;  /* 0x0000000eff087819 */ /* 0x000fe40000011609 */
[----:B------:R-:W-:Y:S02]  /*1bb0*/  LOP3.LUT R21, R21, 0x10001, RZ, 0xc0, !PT ;  /* 0x0001000115157812 */ /* 0x000fe400078ec0ff */
[C---:B------:R-:W-:Y:S02]  /*1bc0*/  LOP3.LUT R39, R22.reuse, 0x70007, RZ, 0xc0, !PT ;  /* 0x0007000716277812 */ /* 0x040fe400078ec0ff */
[----:B------:R-:W-:-:S02]  /*1bd0*/  LOP3.LUT R15, R22, 0x380038, RZ, 0xc0, !PT ;  /* 0x00380038160f7812 */ /* 0x000fc400078ec0ff */
[--C-:B------:R-:W-:Y:S02]  /*1be0*/  SHF.R.U32.HI R35, RZ, 0x6, R22.reuse ;  /* 0x00000006ff237819 */ /* 0x100fe40000011616 */
[C---:B------:R-:W-:Y:S02]  /*1bf0*/  LOP3.LUT R65, R9.reuse, 0x70007, RZ, 0xc0, !PT ;  /* 0x0007000709417812 */ /* 0x040fe400078ec0ff */
[----:B------:R-:W-:Y:S02]  /*1c00*/  LOP3.LUT R14, R9, 0x380038, RZ, 0xc0, !PT ;  /* 0x00380038090e7812 */ /* 0x000fe400078ec0ff */
[----:B------:R-:W-:Y:S02]  /*1c10*/  SHF.R.U32.HI R30, RZ, 0x6, R9 ;  /* 0x00000006ff1e7819 */ /* 0x000fe40000011609 */
[----:B------:R-:W-:Y:S02]  /*1c20*/  SHF.R.U32.HI R22, RZ, 0xf, R22 ;  /* 0x0000000fff167819 */ /* 0x000fe40000011616 */
[----:B------:R-:W-:-:S02]  /*1c30*/  LOP3.LUT R61, R10, 0x70007, RZ, 0xc0, !PT ;  /* 0x000700070a3d7812 */ /* 0x000fc400078ec0ff */
[----:B------:R-:W-:Y:S02]  /*1c40*/  LOP3.LUT R9, R10, 0x380038, RZ, 0xc0, !PT ;  /* 0x003800380a097812 */ /* 0x000fe400078ec0ff */
[--C-:B------:R-:W-:Y:S02]  /*1c50*/  SHF.R.U32.HI R31, RZ, 0x6, R10.reuse ;  /* 0x00000006ff1f7819 */ /* 0x100fe4000001160a */
[----:B------:R-:W-:Y:S02]  /*1c60*/  SHF.R.U32.HI R17, RZ, 0xe, R10 ;  /* 0x0000000eff117819 */ /* 0x000fe4000001160a */
[----:B------:R-:W-:Y:S02]  /*1c70*/  LOP3.LUT R20, R20, 0x20002, R3, 0xf8, !PT ;  /* 0x0002000214147812 */ /* 0x000fe400078ef803 */
[----:B------:R-:W-:Y:S02]  /*1c80*/  SHF.R.U32.HI R10, RZ, 0xe, R11 ;  /* 0x0000000eff0a7819 */ /* 0x000fe4000001160b */
[----:B------:R-:W-:-:S02]  /*1c90*/  LOP3.LUT R23, R23, 0x10001, RZ, 0xc0, !PT ;  /* 0x0001000117177812 */ /* 0x000fc400078ec0ff */
[----:B------:R-:W-:Y:S02]  /*1ca0*/  LOP3.LUT R3, R21, 0x20002, R8, 0xf8, !PT ;  /* 0x0002000215037812 */ /* 0x000fe400078ef808 */
[----:B----45:R-:W-:Y:S02]  /*1cb0*/  SHF.R.U32.HI R18, RZ, 0xd, R5 ;  /* 0x0000000dff127819 */ /* 0x030fe40000011605 */
[----:B------:R-:W-:Y:S02]  /*1cc0*/  LOP3.LUT R22, R22, 0x10001, RZ, 0xc0, !PT ;  /* 0x0001000116167812 */ /* 0x000fe400078ec0ff */
[----:B------:R-:W-:Y:S02]  /*1cd0*/  LOP3.LUT R46, R23, 0x20002, R10, 0xf8, !PT ;  /* 0x00020002172e7812 */ /* 0x000fe400078ef80a */
[----:B------:R-:W-:Y:S02]  /*1ce0*/  LOP3.LUT R18, R3, 0x40004, R18, 0xf8, !PT ;  /* 0x0004000403127812 */ /* 0x000fe400078ef812 */
[----:B------:R-:W-:-:S02]  /*1cf0*/  LOP3.LUT R83, R0, 0x64006400, RZ, 0xfc, !PT ;  /* 0x6400640000537812 */ /* 0x000fc400078efcff */
[C---:B------:R-:W-:Y:S02]  /*1d00*/  LOP3.LUT R26, R6.reuse, 0x70007, RZ, 0xc0, !PT ;  /* 0x00070007061a7812 */ /* 0x040fe400078ec0ff */
[----:B------:R-:W-:Y:S01]  /*1d10*/  LOP3.LUT R10, R6, 0x380038, RZ, 0xc0, !PT ;  /* 0x00380038060a7812 */ /* 0x000fe200078ec0ff */
[----:B------:R-:W-:Y:S01]  /*1d20*/  HFMA2 R83, R83, R12.H0_H0, -132, -132 ;  /* 0xd820d82053537431 */ /* 0x000fe2000004000c */
[--C-:B------:R-:W-:Y:S02]  /*1d30*/  SHF.R.U32.HI R23, RZ, 0x6, R6.reuse ;  /* 0x00000006ff177819 */ /* 0x100fe40000011606 */
[----:B------:R-:W-:Y:S02]  /*1d40*/  SHF.R.U32.HI R19, RZ, 0xd, R6 ;  /* 0x0000000dff137819 */ /* 0x000fe40000011606 */
[----:B------:R-:W-:Y:S02]  /*1d50*/  LOP3.LUT R0, R33, 0x380038, RZ, 0xc0, !PT ;  /* 0x0038003821007812 */ /* 0x000fe400078ec0ff */
[----:B------:R-:W-:-:S02]  /*1d60*/  LOP3.LUT R3, R34, 0x380038, RZ, 0xc0, !PT ;  /* 0x0038003822037812 */ /* 0x000fc400078ec0ff */
[----:B------:R-:W-:Y:S02]  /*1d70*/  LOP3.LUT R6, R36, 0x380038, RZ, 0xc0, !PT ;  /* 0x0038003824067812 */ /* 0x000fe400078ec0ff */
[----:B------:R-:W-:Y:S02]  /*1d80*/  LOP3.LUT R42, R22, 0x20002, R17, 0xf8, !PT ;  /* 0x00020002162a7812 */ /* 0x000fe400078ef811 */
[----:B------:R-:W-:Y:S02]  /*1d90*/  SHF.R.U32.HI R17, RZ, 0xd, R4 ;  /* 0x0000000dff117819 */ /* 0x000fe40000011604 */
[C---:B------:R-:W-:Y:S02]  /*1da0*/  LOP3.LUT R27, R7.reuse, 0x70007, RZ, 0xc0, !PT ;  /* 0x00070007071b7812 */ /* 0x040fe400078ec0ff */
[----:B------:R-:W-:Y:S02]  /*1db0*/  LOP3.LUT R44, R7, 0x380038, RZ, 0xc0, !PT ;  /* 0x00380038072c7812 */ /* 0x000fe400078ec0ff */
[----:B------:R-:W-:-:S02]  /*1dc0*/  SHF.R.U32.HI R24, RZ, 0x6, R7 ;  /* 0x00000006ff187819 */ /* 0x000fc40000011607 */
[----:B------:R-:W-:Y:S02]  /*1dd0*/  SHF.R.U32.HI R7, RZ, 0xd, R7 ;  /* 0x0000000dff077819 */ /* 0x000fe40000011607 */
        /* <DEDUP_REMOVED lines=11> */
[----:B------:R-:W-:Y:S02]  /*1e90*/  LOP3.LUT R8, R4, 0x380038, RZ, 0xc0, !PT ;  /* 0x0038003804087812 */ /* 0x000fe400078ec0ff */
[----:B------:R-:W-:Y:S02]  /*1ea0*/  SHF.R.U32.HI R21, RZ, 0x6, R4 ;  /* 0x00000006ff157819 */ /* 0x000fe40000011604 */
        /* <DEDUP_REMOVED lines=8> */
[----:B------:R-:W-:Y:S02]  /*1f30*/  SHF.R.U32.HI R22, RZ, 0x6, R5 ;  /* 0x00000006ff167819 */ /* 0x000fe40000011605 */
[----:B------:R-:W-:Y:S02]  /*1f40*/  LOP3.LUT R17, R20, 0x40004, R17, 0xf8, !PT ;  /* 0x0004000414117812 */ /* 0x000fe400078ef811 */
[----:B------:R-:W-:Y:S02]  /*1f50*/  LOP3.LUT R28, R5, 0x70007, RZ, 0xc0, !PT ;  /* 0x00070007051c7812 */ /* 0x000fe400078ec0ff */
[----:B------:R-:W-:Y:S02]  /*1f60*/  LOP3.LUT R20, R46, 0x40004, R7, 0xf8, !PT ;  /* 0x000400042e147812 */ /* 0x000fe400078ef807 */
        /* <DEDUP_REMOVED lines=9> */
[----:B------:R-:W-:Y:S01]  /*2000*/  HFMA2 R56, R45, R12.H0_H0, -132, -132 ;  /* 0xd820d8202d387431 */ /* 0x000fe2000004000c */
[----:B------:R-:W-:-:S02]  /*2010*/  LOP3.LUT R11, R2, 0x64006400, RZ, 0xfc, !PT ;  /* 0x64006400020b7812 */ /* 0x000fc400078efcff */
[----:B------:R-:W-:Y:S01]  /*2020*/  LOP3.LUT R41, R6, 0x64006400, RZ, 0xfc, !PT ;  /* 0x6400640006297812 */ /* 0x000fe200078efcff */
[-C--:B------:R-:W-:Y:S01]  /*2030*/  HFMA2 R51, R51, R12.reuse.H0_H0, -132, -132 ;  /* 0xd820d82033337431 */ /* 0x080fe2000004000c */
        /* <DEDUP_REMOVED lines=34> */
[-C--:B------:R-:W-:Y:S01]  /*2260*/  HFMA2 R70, R11, R16.reuse.H0_H0, -20, -20 ;  /* 0xcd00cd000b467431 */ /* 0x080fe20000040010 */
[----:B------:R-:W-:Y:S01]  /*2270*/  LOP3.LUT R10, R29, 0x1c001c0, RZ, 0xc0, !PT ;  /* 0x01c001c01d0a7812 */ /* 0x000fe200078ec0ff */
[----:B------:R-:W-:Y:S01]  /*2280*/  HFMA2 R58, R47, R16.H0_H0, -20, -20 ;  /* 0xcd00cd002f3a7431 */ /* 0x000fe20000040010 */
[----:B------:R-:W-:-:S02]  /*2290*/  LOP3.LUT R15, R12, 0x64006400, RZ, 0xfc, !PT ;  /* 0x640064000c0f7812 */ /* 0x000fc400078efcff */
[----:B------:R-:W-:Y:S02]  /*22a0*/  LOP3.LUT R19, R42, 0x40004, R19, 0xf8, !PT ;  /* 0x000400042a137812 */ /* 0x000fe400078ef813 */
[----:B------:R-:W-:Y:S01]  /*22b0*/  LOP3.LUT R12, R30, 0x1c001c0, RZ, 0xc0, !PT ;  /* 0x01c001c01e0c7812 */ /* 0x000fe200078ec0ff */
[----:B------:R-:W-:Y:S01]  /*22c0*/  HFMA2 R66, R15, R16.H0_H0, -20, -20 ;  /* 0xcd00cd000f427431 */ /* 0x000fe20000040010 */
        /* <DEDUP_REMOVED lines=174> */
.L_x_1244:
        /* <DEDUP_REMOVED lines=93> */
.L_x_1245:
        /* <DEDUP_REMOVED lines=92> */
.L_x_1246:
        /* <DEDUP_REMOVED lines=83> */
.L_x_1243:
[----:B------:R-:W0:Y:S01]  /*3e70*/  S2R R5, SR_TID.X ;  /* 0x0000000000057919 */ /* 0x000e220000002100 */
[----:B------:R-:W1:Y:S01]  /*3e80*/  LDC R9, c[0x0][0x3ac] ;  /* 0x0000eb00ff097b82 */ /* 0x000e620000000800 */
[----:B------:R-:W-:Y:S01]  /*3e90*/  IMAD.SHL.U32 R89, R89, 0x4, RZ ;  /* 0x0000000459597824 */ /* 0x000fe200078e00ff */
[----:B------:R-:W2:Y:S06]  /*3ea0*/  LDCU UR4, c[0x0][0x3a8] ;  /* 0x00007500ff0477ac */ /* 0x000eac0008000800 */
[----:B------:R-:W3:Y:S01]  /*3eb0*/  LDC.64 R2, c[0x0][0x3a0] ;  /* 0x0000e800ff027b82 */ /* 0x000ee20000000a00 */
[----:B0-----:R-:W-:-:S04]  /*3ec0*/  LEA R0, R94, R5, 0x5 ;  /* 0x000000055e007211 */ /* 0x001fc800078e28ff */
[----:B------:R-:W-:-:S05]  /*3ed0*/  SHF.L.U32 R0, R0, 0x2, RZ ;  /* 0x0000000200007819 */ /* 0x000fca00000006ff */
        /* <DEDUP_REMOVED lines=9> */
[----:B------:R-:W-:-:S05]  /*3f70*/  IMAD.MOV.U32 R4, RZ, RZ, R2 ;  /* 0x000000ffff047224 */ /* 0x000fca00078e0002 */
[----:B------:R-:W-:-:S07]  /*3f80*/  MOV R4, R4 ;  /* 0x0000000400047202 */ /* 0x000fce0000000f00 */
.L_x_1250:
[----:B------:R-:W0:Y:S02]  /*3f90*/  LDS R6, [R4] ;  /* 0x0000000004067984 */ /* 0x000e240000000800 */
[----:B0-----:R-:W-:-:S05]  /*3fa0*/  HADD2 R7, R6, R86 ;  /* 0x0000005606077230 */ /* 0x001fca0000000000 */
[----:B------:R-:W0:Y:S02]  /*3fb0*/  ATOMS.CAST.SPIN P1, [R4], R6, R7 ;  /* 0x000000060400758d */ /* 0x000e240001820007 */
[----:B0-----:R-:W-:Y:S05]  /*3fc0*/  @!P1 BRA `(.L_x_1250) ;  /* 0xfffffffc00f09947 */ /* 0x001fea000383ffff */
[----:B------:R-:W-:Y:S05]  /*3fd0*/  BRA `(.L_x_1248) ;  /* 0x00000000000c7947 */ /* 0x000fea0003800000 */
.L_x_1249:
[----:B------:R-:W2:Y:S02]  /*3fe0*/  LD.E R0, desc[UR6][R2.64] ;  /* 0x0000000602007980 */ /* 0x000ea4000c101900 */
[----:B--2---:R-:W-:-:S05]  /*3ff0*/  IADD3 R5, PT, PT, R86, R0, RZ ;  /* 0x0000000056057210 */ /* 0x004fca0007ffe0ff */
[----:B------:R0:W-:Y:S02]  /*4000*/  ST.E desc[UR6][R2.64], R5 ;  /* 0x0000000502007985 */ /* 0x0001e4000c101906 */
.L_x_1248:
[----:B------:R-:W-:Y:S05]  /*4010*/  BSYNC.RECONVERGENT B0 ;  /* 0x0000000000007941 */ /* 0x000fea0003800200 */
.L_x_1247:
[----:B------:R1:W-:Y:S01]  /*4020*/  ATOM.E.ADD.F16x2.RN.STRONG.GPU P1, RZ, desc[UR6][R2.64+0x4], R85 ;  /* 0x8000045502ff79a2 */ /* 0x0003e2000c12e106 */
[----:B------:R-:W-:Y:S04]  /*4030*/  BSSY.RECONVERGENT B0, `(.L_x_1251) ;  /* 0x000000e000007945 */ /* 0x000fe80003800200 */
[----:B-1----:R-:W-:Y:S05]  /*4040*/  @P1 BRA `(.L_x_1252) ;  /* 0x0000000000301947 */ /* 0x002fea0003800000 */
[----:B------:R-:W1:Y:S02]  /*4050*/  QSPC.E.S P1, RZ, [R2+0x4] ;  /* 0x0000040002ff73aa */ /* 0x000e640000020500 */
[----:B-1----:R-:W-:Y:S05]  /*4060*/  @!P1 BRA `(.L_x_1253) ;  /* 0x00000000001c9947 */ /* 0x002fea0003800000 */
[----:B------:R-:W-:-:S05]  /*4070*/  IMAD.MOV.U32 R4, RZ, RZ, R2 ;  /* 0x000000ffff047224 */ /* 0x000fca00078e0002 */
[----:B------:R-:W-:-:S07]  /*4080*/  MOV R4, R4 ;  /* 0x0000000400047202 */ /* 0x000fce0000000f00 */
.L_x_1254:
[----:B------:R-:W1:Y:S02]  /*4090*/  LDS R6, [R4+0x4] ;  /* 0x0000040004067984 */ /* 0x000e640000000800 */
[----:B-1----:R-:W-:-:S05]  /*40a0*/  HFMA2 R7, R6, 1, 1, R85 ;  /* 0x3c003c0006077831 */ /* 0x002fca0000000055 */
[----:B------:R-:W1:Y:S02]  /*40b0*/  ATOMS.CAST.SPIN P1, [R4+0x4], R6, R7 ;  /* 0x000004060400758d */ /* 0x000e640001820007 */
[----:B-1----:R-:W-:Y:S05]  /*40c0*/  @!P1 BRA `(.L_x_1254) ;  /* 0xfffffffc00f09947 */ /* 0x002fea000383ffff */
[----:B------:R-:W-:Y:S05]  /*40d0*/  BRA `(.L_x_1252) ;  /* 0x00000000000c7947 */ /* 0x000fea0003800000 */
.L_x_1253:
[----:B------:R-:W0:Y:S02]  /*40e0*/  LD.E R0, desc[UR6][R2.64+0x4] ;  /* 0x0000040602007980 */ /* 0x000e24000c101900 */
[----:B0-----:R-:W-:-:S05]  /*40f0*/  IADD3 R5, PT, PT, R85, R0, RZ ;  /* 0x0000000055057210 */ /* 0x001fca0007ffe0ff */
[----:B------:R1:W-:Y:S02]  /*4100*/  ST.E desc[UR6][R2.64+0x4], R5 ;  /* 0x0000040502007985 */ /* 0x0003e4000c101906 */
.L_x_1252:
[----:B------:R-:W-:Y:S05]  /*4110*/  BSYNC.RECONVERGENT B0 ;  /* 0x0000000000007941 */ /* 0x000fea0003800200 */
.L_x_1251:
        /* <DEDUP_REMOVED lines=9> */
.L_x_1258:
[----:B------:R-:W0:Y:S02]  /*41b0*/  LDS R6, [R4] ;  /* 0x0000000004067984 */ /* 0x000e240000000800 */
[----:B0-----:R-:W-:-:S05]  /*41c0*/  HADD2 R7, R6, R88 ;  /* 0x0000005806077230 */ /* 0x001fca0000000000 */
[----:B------:R-:W0:Y:S02]  /*41d0*/  ATOMS.CAST.SPIN P0, [R4], R6, R7 ;  /* 0x000000060400758d */ /* 0x000e240001800007 */
[----:B0-----:R-:W-:Y:S05]  /*41e0*/  @!P0 BRA `(.L_x_1258) ;  /* 0xfffffffc00f08947 */ /* 0x001fea000383ffff */
[----:B------:R-:W-:Y:S05]  /*41f0*/  BRA `(.L_x_1256) ;  /* 0x00000000000c7947 */ /* 0x000fea0003800000 */
.L_x_1257:
[----:B------:R-:W2:Y:S02]  /*4200*/  LD.E R0, desc[UR6][R2.64] ;  /* 0x0000000602007980 */ /* 0x000ea4000c101900 */
[----:B--2---:R-:W-:-:S05]  /*4210*/  IADD3 R5, PT, PT, R88, R0, RZ ;  /* 0x0000000058057210 */ /* 0x004fca0007ffe0ff */
[----:B------:R0:W-:Y:S02]  /*4220*/  ST.E desc[UR6][R2.64], R5 ;  /* 0x0000000502007985 */ /* 0x0001e4000c101906 */
.L_x_1256:
[----:B------:R-:W-:Y:S05]  /*4230*/  BSYNC.RECONVERGENT B0 ;  /* 0x0000000000007941 */ /* 0x000fea0003800200 */
.L_x_1255:
[----:B------:R1:W-:Y:S01]  /*4240*/  ATOM.E.ADD.F16x2.RN.STRONG.GPU P0, RZ, desc[UR6][R2.64+0x4], R87 ;  /* 0x8000045702ff79a2 */ /* 0x0003e2000c10e106 */
[----:B------:R-:W-:Y:S04]  /*4250*/  BSSY.RECONVERGENT B0, `(.L_x_1259) ;  /* 0x000000e000007945 */ /* 0x000fe80003800200 */
[----:B-1----:R-:W-:Y:S05]  /*4260*/  @P0 BRA `(.L_x_1260) ;  /* 0x0000000000300947 */ /* 0x002fea0003800000 */
[----:B------:R-:W1:Y:S02]  /*4270*/  QSPC.E.S P0, RZ, [R2+0x4] ;  /* 0x0000040002ff73aa */ /* 0x000e640000000500 */
[----:B-1----:R-:W-:Y:S05]  /*4280*/  @!P0 BRA `(.L_x_1261) ;  /* 0x00000000001c8947 */ /* 0x002fea0003800000 */
[----:B------:R-:W-:-:S05]  /*4290*/  IMAD.MOV.U32 R4, RZ, RZ, R2 ;  /* 0x000000ffff047224 */ /* 0x000fca00078e0002 */
[----:B------:R-:W-:-:S07]  /*42a0*/  MOV R4, R4 ;  /* 0x0000000400047202 */ /* 0x000fce0000000f00 */
.L_x_1262:
[----:B------:R-:W1:Y:S02]  /*42b0*/  LDS R6, [R4+0x4] ;  /* 0x0000040004067984 */ /* 0x000e640000000800 */
[----:B-1----:R-:W-:-:S05]  /*42c0*/  HFMA2 R7, R6, 1, 1, R87 ;  /* 0x3c003c0006077831 */ /* 0x002fca0000000057 */
[----:B------:R-:W1:Y:S02]  /*42d0*/  ATOMS.CAST.SPIN P0, [R4+0x4], R6, R7 ;  /* 0x000004060400758d */ /* 0x000e640001800007 */
[----:B-1----:R-:W-:Y:S05]  /*42e0*/  @!P0 BRA `(.L_x_1262) ;  /* 0xfffffffc00f08947 */ /* 0x002fea000383ffff */
[----:B------:R-:W-:Y:S05]  /*42f0*/  BRA `(.L_x_1260) ;  /* 0x00000000000c7947 */ /* 0x000fea0003800000 */
.L_x_1261:
[----:B------:R-:W0:Y:S02]  /*4300*/  LD.E R0, desc[UR6][R2.64+0x4] ;  /* 0x0000040602007980 */ /* 0x000e24000c101900 */
[----:B0-----:R-:W-:-:S05]  /*4310*/  IADD3 R5, PT, PT, R87, R0, RZ ;  /* 0x0000000057057210 */ /* 0x001fca0007ffe0ff */
[----:B------:R1:W-:Y:S02]  /*4320*/  ST.E desc[UR6][R2.64+0x4], R5 ;  /* 0x0000040502007985 */ /* 0x0003e4000c101906 */
.L_x_1260:
[----:B------:R-:W-:Y:S05]  /*4330*/  BSYNC.RECONVERGENT B0 ;  /* 0x0000000000007941 */ /* 0x000fea0003800200 */
.L_x_1259:
        /* <DEDUP_REMOVED lines=10> */
.L_x_1266:
[----:B------:R-:W0:Y:S02]  /*43e0*/  LDS R6, [R4] ;  /* 0x0000000004067984 */ /* 0x000e240000000800 */
[----:B0-----:R-:W-:-:S05]  /*43f0*/  HADD2 R7, R6, R32 ;  /* 0x0000002006077230 */ /* 0x001fca0000000000 */
[----:B------:R-:W0:Y:S02]  /*4400*/  ATOMS.CAST.SPIN P0, [R4], R6, R7 ;  /* 0x000000060400758d */ /* 0x000e240001800007 */
[----:B0-----:R-:W-:Y:S05]  /*4410*/  @!P0 BRA `(.L_x_1266) ;  /* 0xfffffffc00f08947 */ /* 0x001fea000383ffff */
[----:B------:R-:W-:Y:S05]  /*4420*/  BRA `(.L_x_1264) ;  /* 0x00000000000c7947 */ /* 0x000fea0003800000 */
.L_x_1265:
[----:B------:R-:W2:Y:S02]  /*4430*/  LD.E R0, desc[UR6][R2.64] ;  /* 0x0000000602007980 */ /* 0x000ea4000c101900 */
[----:B--2---:R-:W-:-:S05]  /*4440*/  IADD3 R5, PT, PT, R32, R0, RZ ;  /* 0x0000000020057210 */ /* 0x004fca0007ffe0ff */
[----:B------:R0:W-:Y:S02]  /*4450*/  ST.E desc[UR6][R2.64], R5 ;  /* 0x0000000502007985 */ /* 0x0001e4000c101906 */
.L_x_1264:
[----:B------:R-:W-:Y:S05]  /*4460*/  BSYNC.RECONVERGENT B0 ;  /* 0x0000000000007941 */ /* 0x000fea0003800200 */
.L_x_1263:
[----:B------:R1:W-:Y:S01]  /*4470*/  ATOM.E.ADD.F16x2.RN.STRONG.GPU P0, RZ, desc[UR6][R2.64+0x4], R33 ;  /* 0x8000042102ff79a2 */ /* 0x0003e2000c10e106 */
[----:B------:R-:W-:Y:S04]  /*4480*/  BSSY.RECONVERGENT B0, `(.L_x_1267) ;  /* 0x000000e000007945 */ /* 0x000fe80003800200 */
[----:B-1----:R-:W-:Y:S05]  /*4490*/  @P0 BRA `(.L_x_1268) ;  /* 0x0000000000300947 */ /* 0x002fea0003800000 */
[----:B------:R-:W1:Y:S02]  /*44a0*/  QSPC.E.S P0, RZ, [R2+0x4] ;  /* 0x0000040002ff73aa */ /* 0x000e640000000500 */
[----:B-1----:R-:W-:Y:S05]  /*44b0*/  @!P0 BRA `(.L_x_1269) ;  /* 0x00000000001c8947 */ /* 0x002fea0003800000 */
[----:B------:R-:W-:-:S05]  /*44c0*/  IMAD.MOV.U32 R4, RZ, RZ, R2 ;  /* 0x000000ffff047224 */ /* 0x000fca00078e0002 */
[----:B------:R-:W-:-:S07]  /*44d0*/  MOV R4, R4 ;  /* 0x0000000400047202 */ /* 0x000fce0000000f00 */
.L_x_1270:
[----:B------:R-:W1:Y:S02]  /*44e0*/  LDS R6, [R4+0x4] ;  /* 0x0000040004067984 */ /* 0x000e640000000800 */
[----:B-1----:R-:W-:-:S05]  /*44f0*/  HFMA2 R7, R6, 1, 1, R33 ;  /* 0x3c003c0006077831 */ /* 0x002fca0000000021 */
[----:B------:R-:W1:Y:S02]  /*4500*/  ATOMS.CAST.SPIN P0, [R4+0x4], R6, R7 ;  /* 0x000004060400758d */ /* 0x000e640001800007 */
[----:B-1----:R-:W-:Y:S05]  /*4510*/  @!P0 BRA `(.L_x_1270) ;  /* 0xfffffffc00f08947 */ /* 0x002fea000383ffff */
[----:B------:R-:W-:Y:S05]  /*4520*/  BRA `(.L_x_1268) ;  /* 0x00000000000c7947 */ /* 0x000fea0003800000 */
.L_x_1269:
[----:B------:R-:W0:Y:S02]  /*4530*/  LD.E R0, desc[UR6][R2.64+0x4] ;  /* 0x0000040602007980 */ /* 0x000e24000c101900 */
[----:B0-----:R-:W-:-:S05]  /*4540*/  IADD3 R5, PT, PT, R33, R0, RZ ;  /* 0x0000000021057210 */ /* 0x001fca0007ffe0ff */
[----:B------:R1:W-:Y:S02]  /*4550*/  ST.E desc[UR6][R2.64+0x4], R5 ;  /* 0x0000040502007985 */ /* 0x0003e4000c101906 */
.L_x_1268:
[----:B------:R-:W-:Y:S05]  /*4560*/  BSYNC.RECONVERGENT B0 ;  /* 0x0000000000007941 */ /* 0x000fea0003800200 */
.L_x_1267:
        /* <DEDUP_REMOVED lines=10> */
.L_x_1274:
[----:B------:R-:W0:Y:S02]  /*4610*/  LDS R6, [R4] ;  /* 0x0000000004067984 */ /* 0x000e240000000800 */
[----:B0-----:R-:W-:-:S05]  /*4620*/  HADD2 R7, R6, R91 ;  /* 0x0000005b06077230 */ /* 0x001fca0000000000 */
[----:B------:R-:W0:Y:S02]  /*4630*/  ATOMS.CAST.SPIN P0, [R4], R6, R7 ;  /* 0x000000060400758d */ /* 0x000e240001800007 */
[----:B0-----:R-:W-:Y:S05]  /*4640*/  @!P0 BRA `(.L_x_1274) ;  /* 0xfffffffc00f08947 */ /* 0x001fea000383ffff */
[----:B------:R-:W-:Y:S05]  /*4650*/  BRA `(.L_x_1272) ;  /* 0x00000000000c7947 */ /* 0x000fea0003800000 */
.L_x_1273:
[----:B------:R-:W2:Y:S02]  /*4660*/  LD.E R0, desc[UR6][R2.64] ;  /* 0x0000000602007980 */ /* 0x000ea4000c101900 */
[----:B--2---:R-:W-:-:S05]  /*4670*/  IADD3 R5, PT, PT, R91, R0, RZ ;  /* 0x000000005b057210 */ /* 0x004fca0007ffe0ff */
[----:B------:R0:W-:Y:S02]  /*4680*/  ST.E desc[UR6][R2.64], R5 ;  /* 0x0000000502007985 */ /* 0x0001e4000c101906 */
.L_x_1272:
[----:B------:R-:W-:Y:S05]  /*4690*/  BSYNC.RECONVERGENT B0 ;  /* 0x0000000000007941 */ /* 0x000fea0003800200 */
.L_x_1271:
[----:B------:R1:W-:Y:S02]  /*46a0*/  ATOM.E.ADD.F16x2.RN.STRONG.GPU P0, RZ, desc[UR6][R2.64+0x4], R20 ;  /* 0x8000041402ff79a2 */ /* 0x0003e4000c10e106 */
[----:B-1----:R-:W-:Y:S05]  /*46b0*/  @P0 EXIT ;  /* 0x000000000000094d */ /* 0x002fea0003800000 */
[----:B------:R-:W1:Y:S02]  /*46c0*/  QSPC.E.S P0, RZ, [R2+0x4] ;  /* 0x0000040002ff73aa */ /* 0x000e640000000500 */
[----:B-1----:R-:W-:Y:S05]  /*46d0*/  @!P0 BRA `(.L_x_1275) ;  /* 0x0000000000188947 */ /* 0x002fea0003800000 */
[----:B0-----:R-:W-:-:S07]  /*46e0*/  MOV R2, R2 ;  /* 0x0000000200027202 */ /* 0x001fce0000000f00 */
.L_x_1276:
[----:B------:R-:W0:Y:S02]  /*46f0*/  LDS R4, [R2+0x4] ;  /* 0x0000040002047984 */ /* 0x000e240000000800 */
[----:B0-----:R-:W-:-:S05]  /*4700*/  HFMA2 R5, R4, 1, 1, R20 ;  /* 0x3c003c0004057831 */ /* 0x001fca0000000014 */
[----:B------:R-:W0:Y:S02]  /*4710*/  ATOMS.CAST.SPIN P0, [R2+0x4], R4, R5 ;  /* 0x000004040200758d */ /* 0x000e240001800005 */
[----:B0-----:R-:W-:Y:S05]  /*4720*/  @!P0 BRA `(.L_x_1276) ;  /* 0xfffffffc00f08947 */ /* 0x001fea000383ffff */
[----:B------:R-:W-:Y:S05]  /*4730*/  EXIT ;  /* 0x000000000000794d */ /* 0x000fea0003800000 */
.L_x_1275:
[----:B------:R-:W0:Y:S02]  /*4740*/  LD.E R0, desc[UR6][R2.64+0x4] ;  /* 0x0000040602007980 */ /* 0x000e24000c101900 */
[----:B0-----:R-:W-:-:S05]  /*4750*/  IMAD.IADD R5, R20, 0x1, R0 ;  /* 0x0000000114057824 */ /* 0x001fca00078e0200 */
[----:B------:R-:W-:Y:S01]  /*4760*/  ST.E desc[UR6][R2.64+0x4], R5 ;  /* 0x0000040502007985 */ /* 0x000fe2000c101906 */
[----:B------:R-:W-:Y:S05]  /*4770*/  EXIT ;  /* 0x000000000000794d */ /* 0x000fea0003800000 */
.L_x_1277:
        /* <DEDUP_REMOVED lines=16> */
.L_x_3930:


//--------------------- .text._Z23gemm_half_q_half_kernelILi4ELi6ELb1ELb0ELi32EEvPK6__halfPKjS4_S2_PS0_iiiiPKtS7_iiiiiibS2_i --------------------------
	.section	.text._Z23gemm_half_q_half_kernelILi4ELi6ELb1ELb0ELi32EEvPK6__halfPKjS4_S2_PS0_iiiiPKtS7_iiiiiibS2_i,"ax",@progbits
	.align	128
        .global         _Z23gemm_half_q_half_kernelILi4ELi6ELb1ELb0ELi32EEvPK6__halfPKjS4_S2_PS0_iiiiPKtS7_iiiiiibS2_i
        .type           _Z23gemm_half_q_half_kernelILi4ELi6ELb1ELb0ELi32EEvPK6__halfPKjS4_S2_PS0_iiiiPKtS7_iiiiiibS2_i,@function
        .size           _Z23gemm_half_q_half_kernelILi4ELi6ELb1ELb0ELi32EEvPK6__halfPKjS4_S2_PS0_iiiiPKtS7_iiiiiibS2_i,(.L_x_3931 - _Z23gemm_half_q_half_kernelILi4ELi6ELb1ELb0ELi32EEvPK6__halfPKjS4_S2_PS0_iiiiPKtS7_iiiiiibS2_i)
        .other          _Z23gemm_half_q_half_kernelILi4ELi6ELb1ELb0ELi32EEvPK6__halfPKjS4_S2_PS0_iiiiPKtS7_iiiiiibS2_i,@"STO_CUDA_ENTRY STV_DEFAULT"
_Z23gemm_half_q_half_kernelILi4ELi6ELb1ELb0ELi32EEvPK6__halfPKjS4_S2_PS0_iiiiPKtS7_iiiiiibS2_i:
.text._Z23gemm_half_q_half_kernelILi4ELi6ELb1ELb0ELi32EEvPK6__halfPKjS4_S2_PS0_iiiiPKtS7_iiiiiibS2_i:
        /* <DEDUP_REMOVED lines=38> */
.L_x_1278:
[----:B------:R-:W-:Y:S01]  /*0260*/  PRMT R2, R2, 0x9910, RZ ;  /* 0x0000991002027816 */ /* 0x000fe200000000ff */
[----:B------:R-:W-:Y:S01]  /*0270*/  UISETP.LT.U32.AND UP1, UPT, UR18, 0x4, UPT ;  /* 0x000000041200788c */ /* 0x000fe2000bf21070 */
[----:B------:R-:W-:Y:S01]  /*0280*/  MOV R5, UR6 ;  /* 0x0000000600057c02 */ /* 0x000fe20008000f00 */
[----:B------:R-:W0:Y:S01]  /*0290*/  S2UR UR4, SR_CTAID.X ;  /* 0x00000000000479c3 */ /* 0x000e220000002500 */
[----:B------:R-:W-:Y:S01]  /*02a0*/  ISETP.NE.AND P0, PT, R2, RZ, PT ;  /* 0x000000ff0200720c */ /* 0x000fe20003f05270 */
[----:B------:R-:W-:Y:S01]  /*02b0*/  USEL UR11, UR18, 0x4, UP1 ;  /* 0x00000004120b7887 */ /* 0x000fe20008800000 */
[----:B------:R-:W-:-:S04]  /*02c0*/  VIADDMNMX R5, R5, 0x20, R0, PT ;  /* 0x0000002005057846 */ /* 0x000fc80003800100 */
[----:B------:R-:W-:-:S07]  /*02d0*/  R2UR UR7, R5 ;  /* 0x00000000050772ca */ /* 0x000fce00000e0000 */
[----:B0-----:R-:W-:Y:S08]  /*02e0*/  @!P0 EXIT ;  /* 0x000000000000894d */ /* 0x001ff00003800000 */
[----:B------:R-:W-:Y:S01]  /*02f0*/  IADD3 R18, PT, PT, R3, UR6, RZ ;  /* 0x0000000603127c10 */ /* 0x000fe2000fffe0ff */
[----:B------:R-:W-:Y:S01]  /*0300*/  USHF.L.U32 UR4, UR4, 0x7, URZ ;  /* 0x0000000704047899 */ /* 0x000fe200080006ff */
[----:B------:R-:W-:Y:S02]  /*0310*/  BSSY.RECONVERGENT B0, `(.L_x_1279) ;  /* 0x00000b4000007945 */ /* 0x000fe40003800200 */
        /* <DEDUP_REMOVED lines=32> */
.L_x_1284:
        /* <DEDUP_REMOVED lines=32> */
.L_x_1283:
        /* <DEDUP_REMOVED lines=20> */
.L_x_1285:
[----:B------:R-:W-:-:S13]  /*0860*/  ISETP.EQ.AND P1, PT, RZ, UR9, PT ;  /* 0x00000009ff007c0c */ /* 0x000fda000bf22270 */
[----:B------:R-:W-:Y:S05]  /*0870*/  @!P0 BRA P1, `(.L_x_1280) ;  /* 0x0000000400748947 */ /* 0x000fea0000800000 */
.L_x_1282:
        /* <DEDUP_REMOVED lines=12> */
.L_x_1281:
        /* <DEDUP_REMOVED lines=15> */
.L_x_1288:
        /* <DEDUP_REMOVED lines=32> */
.L_x_1287:
        /* <DEDUP_REMOVED lines=21> */
.L_x_1289:
[----:B------:R-:W-:-:S09]  /*0d80*/  UISETP.NE.OR UP1, UPT, UR9, URZ, UP1 ;  /* 0x000000ff0900728c */ /* 0x000fd20008f25670 */
[----:B------:R-:W-:Y:S05]  /*0d90*/  BRA.U !UP1, `(.L_x_1280) ;  /* 0x00000001092c7547 */ /* 0x000fea000b800000 */
.L_x_1286:
        /* <DEDUP_REMOVED lines=11> */
.L_x_1280:
[----:B------:R-:W-:Y:S05]  /*0e50*/  BSYNC.RECONVERGENT B0 ;  /* 0x0000000000007941 */ /* 0x000fea0003800200 */
.L_x_1279:
        /* <DEDUP_REMOVED lines=18> */
[----:B0-----:R-:W0:Y:S01]  /*0f80*/  LDC.64 R12, c[0x0][0x3a0] ;  /* 0x0000e800ff0c7b82 */ /* 0x001e220000000a00 */
[----:B------:R-:W-:-:S11]  /*0f90*/  UPLOP3.LUT UP1, UPT, UPT, UPT, UPT, 0x40, 0x4 ;  /* 0x000000000004789c */ /* 0x000fd60003f2e870 */
.L_x_1293:
[C---:B-1----:R-:W-:Y:S01]  /*0fa0*/  IADD3 R7, PT, PT, R15.reuse, UR13, RZ ;  /* 0x0000000d0f077c10 */ /* 0x042fe2000fffe0ff */
        /* <DEDUP_REMOVED lines=14> */
.L_x_1292:
[----:B------:R-:W-:-:S04]  /*1090*/  UIADD3 UR4, UPT, UPT, URZ, -UR10, URZ ;  /* 0x8000000aff047290 */ /* 0x000fc8000fffe0ff */
[----:B------:R-:W-:-:S09]  /*10a0*/  UISETP.GT.AND UP3, UPT, UR4, 0x1, UPT ;  /* 0x000000010400788c */ /* 0x000fd2000bf64270 */
[----:B------:R-:W-:Y:S05]  /*10b0*/  BRA.U !UP3, `(.L_x_1294) ;  /* 0x000000010b247547 */ /* 0x000fea000b800000 */
[----:B-1----:R-:W0:Y:S01]  /*10c0*/  LDC.64 R6, c[0x0][0x3a0] ;  /* 0x0000e800ff067b82 */ /* 0x002e220000000a00 */
[C---:B------:R-:W-:Y:S01]  /*10d0*/  IADD3 R9, PT, PT, R15.reuse, UR13, RZ ;  /* 0x0000000d0f097c10 */ /* 0x040fe2000fffe0ff */
[----:B------:R-:W-:Y:S02]  /*10e0*/  UIADD3 UR10, UPT, UPT, UR10, 0x2, URZ ;  /* 0x000000020a0a7890 */ /* 0x000fe4000fffe0ff */
[----:B------:R-:W-:Y:S01]  /*10f0*/  UPLOP3.LUT UP1, UPT, UPT, UPT, UPT, 0x40, 0x4 ;  /* 0x000000000004789c */ /* 0x000fe20003f2e870 */
[----:B0-----:R-:W-:Y:S01]  /*1100*/  IMAD.WIDE R4, R15, 0x2, R6 ;  /* 0x000000020f047825 */ /* 0x001fe200078e0206 */
[----:B------:R-:W-:-:S03]  /*1110*/  IADD3 R15, PT, PT, R9, UR13, RZ ;  /* 0x0000000d090f7c10 */ /* 0x000fc6000fffe0ff */
[----:B------:R-:W-:Y:S01]  /*1120*/  IMAD.WIDE R6, R9, 0x2, R6 ;  /* 0x0000000209067825 */ /* 0x000fe200078e0206 */
[----:B------:R2:W-:Y:S04]  /*1130*/  STG.E.64 desc[UR14][R4.64], RZ ;  /* 0x000000ff04007986 */ /* 0x0005e8000c101b0e */
[----:B------:R2:W-:Y:S02]  /*1140*/  STG.E.64 desc[UR14][R6.64], RZ ;  /* 0x000000ff06007986 */ /* 0x0005e4000c101b0e */
.L_x_1294:
[----:B------:R-:W-:-:S09]  /*1150*/  UISETP.NE.OR UP1, UPT, UR10, URZ, UP1 ;  /* 0x000000ff0a00728c */ /* 0x000fd20008f25670 */
[----:B------:R-:W-:Y:S05]  /*1160*/  BRA.U !UP1, `(.L_x_1290) ;  /* 0x00000001091c7547 */ /* 0x000fea000b800000 */
.L_x_1291:
[----:B012---:R-:W0:Y:S02]  /*1170*/  LDC.64 R4, c[0x0][0x3a0] ;  /* 0x0000e800ff047b82 */ /* 0x007e240000000a00 */
.L_x_1295:
[C---:B0-----:R-:W-:Y:S01]  /*1180*/  IMAD.WIDE R6, R15.reuse, 0x2, R4 ;  /* 0x000000020f067825 */ /* 0x041fe200078e0204 */
[----:B------:R-:W-:Y:S01]  /*1190*/  UIADD3 UR10, UPT, UPT, UR10, 0x1, URZ ;  /* 0x000000010a0a7890 */ /* 0x000fe2000fffe0ff */
[----:B------:R-:W-:-:S03]  /*11a0*/  IADD3 R15, PT, PT, R15, UR13, RZ ;  /* 0x0000000d0f0f7c10 */ /* 0x000fc6000fffe0ff */
[----:B------:R3:W-:Y:S01]  /*11b0*/  STG.E.64 desc[UR14][R6.64], RZ ;  /* 0x000000ff06007986 */ /* 0x0007e2000c101b0e */
[----:B------:R-:W-:-:S09]  /*11c0*/  UISETP.NE.AND UP1, UPT, UR10, URZ, UPT ;  /* 0x000000ff0a00728c */ /* 0x000fd2000bf25270 */
[----:B---3--:R-:W-:Y:S05]  /*11d0*/  BRA.U UP1, `(.L_x_1295) ;  /* 0xfffffffd01e87547 */ /* 0x008fea000b83ffff */
.L_x_1290:
        /* <DEDUP_REMOVED lines=31> */
.L_x_1297:
        /* <DEDUP_REMOVED lines=43> */
.L_x_1296:
        /* <DEDUP_REMOVED lines=15> */
.L_x_1298:
        /* <DEDUP_REMOVED lines=8> */
.L_x_1299:
        /* <DEDUP_REMOVED lines=8> */
.L_x_1300:
        /* <DEDUP_REMOVED lines=8> */
.L_x_1301:
        /* <DEDUP_REMOVED lines=8> */
.L_x_1302:
        /* <DEDUP_REMOVED lines=28> */
[----:B------:R-:W-:-:S05]  /*1b30*/  IMAD.WIDE R2, R3, 0x4, R92 ;  /* 0x0000000403027825 */ /* 0x000fca00078e025c */
[----:B------:R-:W3:Y:S01]  /*1b40*/  LDG.E.128.CONSTANT R8, desc[UR14][R2.64] ;  /* 0x0000000e02087981 */ /* 0x000ee2000c1e9d00 */
[----:B------:R-:W-:-:S05]  /*1b50*/  IMAD.WIDE R14, R15, 0x4, R2 ;  /* 0x000000040f0e7825 */ /* 0x000fca00078e0202 */
[----:B------:R3:W4:Y:S01]  /*1b60*/  LDG.E.128.CONSTANT R4, desc[UR14][R14.64] ;  /* 0x0000000e0e047981 */ /* 0x000722000c1e9d00 */
[----:B0-----:R-:W-:Y:S01]  /*1b70*/  MOV R93, UR13 ;  /* 0x0000000d005d7c02 */ /* 0x001fe20008000f00 */
[----:B------:R-:W-:Y:S01]  /*1b80*/  HFMA2 R12, -RZ, RZ, 0, 0.125 ;  /* 0x00003000ff0c7431 */ /* 0x000fe200000001ff */
[----:B------:R-:W-:Y:S01]  /*1b90*/  MOV R16, 0x2400 ;  /* 0x0000240000107802 */ /* 0x000fe20000000f00 */
[----:B------:R-:W-:Y:S01]  /*1ba0*/  ULEA UR6, UR8, 0x20, 0x5 ;  /* 0x0000002008067891 */ /* 0x000fe2000f8e28ff */
[----:B------:R-:W-:Y:S01]  /*1bb0*/  ISETP.NE.AND P0, PT, R91, RZ, PT ;  /* 0x000000ff5b00720c */ /* 0x000fe20003f05270 */
[----:B------:R-:W-:Y:S01]  /*1bc0*/  IMAD.WIDE R92, R93, 0x4, R14 ;  /* 0x000000045d5c7825 */ /* 0x000fe200078e020e */
[----:B------:R-:W-:Y:S01]  /*1bd0*/  UIADD3 UR4, UPT, UPT, UR9, 0x40, URZ ;  /* 0x0000004009047890 */ /* 0x000fe2000fffe0ff */
[----:B------:R-:W-:Y:S02]  /*1be0*/  PRMT R87, RZ, 0x7610, R87 ;  /* 0x00007610ff577816 */ /* 0x000fe40000000057 */
[----:B------:R-:W-:-:S02]  /*1bf0*/  PRMT R85, RZ, 0x5410, RZ ;  /* 0x00005410ff557816 */ /* 0x000fc400000000ff */
[----:B------:R-:W-:Y:S02]  /*1c00*/  PRMT R84, RZ, 0x5410, RZ ;  /* 0x00005410ff547816 */ /* 0x000fe400000000ff */
[----:B------:R-:W-:Y:S02]  /*1c10*/  PRMT R83, RZ, 0x5410, RZ ;  /* 0x00005410ff537816 */ /* 0x000fe400000000ff */
[----:B------:R-:W-:Y:S02]  /*1c20*/  PRMT R82, RZ, 0x5410, RZ ;  /* 0x00005410ff527816 */ /* 0x000fe400000000ff */
[----:B------:R-:W-:Y:S02]  /*1c30*/  PRMT R81, RZ, 0x5410, RZ ;  /* 0x00005410ff517816 */ /* 0x000fe400000000ff */
[C---:B--2---:R-:W-:Y:S02]  /*1c40*/  LOP3.LUT R33, R20.reuse, 0x70007, RZ, 0xc0, !PT ;  /* 0x0007000714217812 */ /* 0x044fe400078ec0ff */
[----:B------:R-:W-:-:S02]  /*1c50*/  LOP3.LUT R13, R20, 0x380038, RZ, 0xc0, !PT ;  /* 0x00380038140d7812 */ /* 0x000fc400078ec0ff */
[--C-:B------:R-:W-:Y:S02]  /*1c60*/  SHF.R.U32.HI R34, RZ, 0x6, R20.reuse ;  /* 0x00000006ff227819 */ /* 0x100fe40000011614 */
[----:B------:R-:W-:Y:S02]  /*1c70*/  SHF.R.U32.HI R20, RZ, 0xf, R20 ;  /* 0x0000000fff147819 */ /* 0x000fe40000011614 */
[C---:B------:R-:W-:Y:S02]  /*1c80*/  LOP3.LUT R43, R22.reuse, 0x70007, RZ, 0xc0, !PT ;  /* 0x00070007162b7812 */ /* 0x040fe400078ec0ff */
[----:B------:R-:W-:Y:S02]  /*1c90*/  LOP3.LUT R44, R22, 0x380038, RZ, 0xc0, !PT ;  /* 0x00380038162c7812 */ /* 0x000fe400078ec0ff */
[--C-:B------:R-:W-:Y:S02]  /*1ca0*/  SHF.R.U32.HI R41, RZ, 0x6, R22.reuse ;  /* 0x00000006ff297819 */ /* 0x100fe40000011616 */
[----:B------:R-:W-:-:S02]  /*1cb0*/  SHF.R.U32.HI R22, RZ, 0xf, R22 ;  /* 0x0000000fff167819 */ /* 0x000fc40000011616 */
[----:B---3--:R-:W-:Y:S02]  /*1cc0*/  SHF.R.U32.HI R15, RZ, 0xe, R8 ;  /* 0x0000000eff0f7819 */ /* 0x008fe40000011608 */
[C---:B------:R-:W-:Y:S02]  /*1cd0*/  LOP3.LUT R36, R9.reuse, 0x70007, RZ, 0xc0, !PT ;  /* 0x0007000709247812 */ /* 0x040fe400078ec0ff */
[----:B------:R-:W-:Y:S02]  /*1ce0*/  LOP3.LUT R2, R9, 0x380038, RZ, 0xc0, !PT ;  /* 0x0038003809027812 */ /* 0x000fe400078ec0ff */
[--C-:B------:R-:W-:Y:S02]  /*1cf0*/  SHF.R.U32.HI R30, RZ, 0x6, R9.reuse ;  /* 0x00000006ff1e7819 */ /* 0x100fe40000011609 */
[----:B------:R-:W-:Y:S02]  /*1d00*/  SHF.R.U32.HI R14, RZ, 0xe, R9 ;  /* 0x0000000eff0e7819 */ /* 0x000fe40000011609 */
[----:B------:R-:W-:-:S02]  /*1d10*/  LOP3.LUT R20, R20, 0x10001, RZ, 0xc0, !PT ;  /* 0x0001000114147812 */ /* 0x000fc400078ec0ff */
[----:B------:R-:W-:Y:S02]  /*1d20*/  SHF.R.U32.HI R9, RZ, 0xe, R10 ;  /* 0x0000000eff097819 */ /* 0x000fe4000001160a */
[----:B------:R-:W-:Y:S02]  /*1d30*/  LOP3.LUT R22, R22, 0x10001, RZ, 0xc0, !PT ;  /* 0x0001000116167812 */ /* 0x000fe400078ec0ff */
        /* <DEDUP_REMOVED lines=10> */
[C---:B------:R-:W-:Y:S02]  /*1de0*/  LOP3.LUT R37, R10.reuse, 0x70007, RZ, 0xc0, !PT ;  /* 0x000700070a257812 */ /* 0x040fe400078ec0ff */
[----:B------:R-:W-:Y:S02]  /*1df0*/  LOP3.LUT R3, R10, 0x380038, RZ, 0xc0, !PT ;  /* 0x003800380a037812 */ /* 0x000fe400078ec0ff */
[----:B------:R-:W-:Y:S02]  /*1e00*/  SHF.R.U32.HI R31, RZ, 0x6, R10 ;  /* 0x00000006ff1f7819 */ /* 0x000fe4000001160a */
[----:B------:R-:W-:Y:S02]  /*1e10*/  SHF.R.U32.HI R23, RZ, 0xf, R23 ;  /* 0x0000000fff177819 */ /* 0x000fe40000011617 */
[C---:B------:R-:W-:Y:S02]  /*1e20*/  LOP3.LUT R38, R11.reuse, 0x70007, RZ, 0xc0, !PT ;  /* 0x000700070b267812 */ /* 0x040fe400078ec0ff */
[----:B------:R-:W-:-:S02]  /*1e30*/  LOP3.LUT R8, R11, 0x380038, RZ, 0xc0, !PT ;  /* 0x003800380b087812 */ /* 0x000fc400078ec0ff */
[--C-:B------:R-:W-:Y:S02]  /*1e40*/  SHF.R.U32.HI R32, RZ, 0x6, R11.reuse ;  /* 0x00000006ff207819 */ /* 0x100fe4000001160b */
[----:B------:R-:W-:Y:S02]  /*1e50*/  SHF.R.U32.HI R10, RZ, 0xe, R11 ;  /* 0x0000000eff0a7819 */ /* 0x000fe4000001160b */
[----:B------:R-:W-:Y:S02]  /*1e60*/  LOP3.LUT R15, R20, 0x20002, R15, 0xf8, !PT ;  /* 0x00020002140f7812 */ /* 0x000fe400078ef80f */
[----:B------:R-:W-:Y:S02]  /*1e70*/  LOP3.LUT R11, R22, 0x20002, R9, 0xf8, !PT ;  /* 0x00020002160b7812 */ /* 0x000fe400078ef809 */
[----:B----4-:R-:W-:Y:S02]  /*1e80*/  SHF.R.U32.HI R20, RZ, 0xd, R6 ;  /* 0x0000000dff147819 */ /* 0x010fe40000011606 */
[----:B------:R-:W-:-:S02]  /*1e90*/  LOP3.LUT R21, R21, 0x10001, RZ, 0xc0, !PT ;  /* 0x0001000115157812 */ /* 0x000fc400078ec0ff */
[----:B------:R-:W-:Y:S02]  /*1ea0*/  LOP3.LUT R23, R23, 0x10001, RZ, 0xc0, !PT ;  /* 0x0001000117177812 */ /* 0x000fe400078ec0ff */
[----:B------:R-:W-:Y:S02]  /*1eb0*/  LOP3.LUT R20, R11, 0x40004, R20, 0xf8, !PT ;  /* 0x000400040b147812 */ /* 0x000fe400078ef814 */
[----:B-----5:R-:W-:Y:S02]  /*1ec0*/  SHF.R.U32.HI R18, RZ, 0xd, R4 ;  /* 0x0000000dff127819 */ /* 0x020fe40000011604 */
[----:B------:R-:W-:Y:S02]  /*1ed0*/  LOP3.LUT R13, R13, 0x64006400, RZ, 0xfc, !PT ;  /* 0x640064000d0d7812 */ /* 0x000fe400078efcff */
[----:B------:R-:W-:Y:S02]  /*1ee0*/  LOP3.LUT R11, R41, 0x380038, RZ, 0xc0, !PT ;  /* 0x00380038290b7812 */ /* 0x000fe400078ec0ff */
[----:B------:R-:W-:Y:S01]  /*1ef0*/  LOP3.LUT R14, R21, 0x20002, R14, 0xf8, !PT ;  /* 0x00020002150e7812 */ /* 0x000fe200078ef80e */
[----:B------:R-:W-:Y:S01]  /*1f00*/  HFMA2 R79, R13, R12.H0_H0, -132, -132 ;  /* 0xd820d8200d4f7431 */ /* 0x000fe2000004000c */
[----:B------:R-:W-:-:S02]  /*1f10*/  LOP3.LUT R27, R4, 0x70007, RZ, 0xc0, !PT ;  /* 0x00070007041b7812 */ /* 0x000fc400078ec0ff */
[----:B------:R-:W-:Y:S02]  /*1f20*/  LOP3.LUT R9, R4, 0x380038, RZ, 0xc0, !PT ;  /* 0x0038003804097812 */ /* 0x000fe400078ec0ff */
[----:B------:R-:W-:Y:S02]  /*1f30*/  SHF.R.U32.HI R17, RZ, 0x6, R4 ;  /* 0x00000006ff117819 */ /* 0x000fe40000011604 */
[----:B------:R-:W-:Y:S02]  /*1f40*/  LOP3.LUT R10, R23, 0x20002, R10, 0xf8, !PT ;  /* 0x00020002170a7812 */ /* 0x000fe400078ef80a */
[C---:B------:R-:W-:Y:S02]  /*1f50*/  LOP3.LUT R28, R5.reuse, 0x70007, RZ, 0xc0, !PT ;  /* 0x00070007051c7812 */ /* 0x040fe400078ec0ff */
[----:B------:R-:W-:Y:S02]  /*1f60*/  LOP3.LUT R4, R5, 0x380038, RZ, 0xc0, !PT ;  /* 0x0038003805047812 */ /* 0x000fe400078ec0ff */
[----:B------:R-:W-:-:S02]  /*1f70*/  SHF.R.U32.HI R22, RZ, 0x6, R5 ;  /* 0x00000006ff167819 */ /* 0x000fc40000011605 */
[----:B------:R-:W-:Y:S02]  /*1f80*/  SHF.R.U32.HI R19, RZ, 0xd, R5 ;  /* 0x0000000dff137819 */ /* 0x000fe40000011605 */
[----:B------:R-:W-:Y:S02]  /*1f90*/  SHF.R.U32.HI R21, RZ, 0xd, R7 ;  /* 0x0000000dff157819 */ /* 0x000fe40000011607 */
[C---:B------:R-:W-:Y:S02]  /*1fa0*/  LOP3.LUT R25, R6.reuse, 0x70007, RZ, 0xc0, !PT ;  /* 0x0007000706197812 */ /* 0x040fe400078ec0ff */
[----:B------:R-:W-:Y:S02]  /*1fb0*/  LOP3.LUT R5, R6, 0x380038, RZ, 0xc0, !PT ;  /* 0x0038003806057812 */ /* 0x000fe400078ec0ff */
[----:B------:R-:W-:Y:S02]  /*1fc0*/  SHF.R.U32.HI R23, RZ, 0x6, R6 ;  /* 0x00000006ff177819 */ /* 0x000fe40000011606 */
[----:B------:R-:W-:-:S02]  /*1fd0*/  LOP3.LUT R26, R7, 0x70007, RZ, 0xc0, !PT ;  /* 0x00070007071a7812 */ /* 0x000fc400078ec0ff */
[----:B------:R-:W-:Y:S02]  /*1fe0*/  LOP3.LUT R6, R7, 0x380038, RZ, 0xc0, !PT ;  /* 0x0038003807067812 */ /* 0x000fe400078ec0ff */
[----:B------:R-:W-:Y:S02]  /*1ff0*/  SHF.R.U32.HI R24, RZ, 0x6, R7 ;  /* 0x00000006ff187819 */ /* 0x000fe40000011607 */
[----:B------:R-:W-:Y:S02]  /*2000*/  LOP3.LUT R18, R15, 0x40004, R18, 0xf8, !PT ;  /* 0x000400040f127812 */ /* 0x000fe400078ef812 */
[----:B------:R-:W-:Y:S02]  /*2010*/  LOP3.LUT R59, R11, 0x64006400, RZ, 0xfc, !PT ;  /* 0x640064000b3b7812 */ /* 0x000fe400078efcff */
[----:B------:R-:W-:Y:S02]  /*2020*/  LOP3.LUT R15, R46, 0x64006400, RZ, 0xfc, !PT ;  /* 0x640064002e0f7812 */ /* 0x000fe400078efcff */
[----:B------:R-:W-:Y:S01]  /*2030*/  LOP3.LUT R7, R34, 0x380038, RZ, 0xc0, !PT ;  /* 0x0038003822077812 */ /* 0x000fe200078ec0ff */
[-C--:B------:R-:W-:Y:S01]  /*2040*/  HFMA2 R59, R59, R12.reuse.H0_H0, -132, -132 ;  /* 0xd820d8203b3b7431 */ /* 0x080fe2000004000c */
[----:B------:R-:W-:Y:S01]  /*2050*/  LOP3.LUT R11, R0, 0x64006400, RZ, 0xfc, !PT ;  /* 0x64006400000b7812 */ /* 0x000fe200078efcff */
[----:B------:R-:W-:Y:S01]  /*2060*/  HFMA2 R68, R15, R12.H0_H0, -132, -132 ;  /* 0xd820d8200f447431 */ /* 0x000fe2000004000c */
[----:B------:R-:W-:-:S02]  /*2070*/  LOP3.LUT R21, R10, 0x40004, R21, 0xf8, !PT ;  /* 0x000400040a157812 */ /* 0x000fc400078ef815 */
[----:B------:R-:W-:Y:S01]  /*2080*/  LOP3.LUT R13, R2, 0x64006400, RZ, 0xfc, !PT ;  /* 0x64006400020d7812 */ /* 0x000fe200078efcff */
[-C--:B------:R-:W-:Y:S01]  /*2090*/  HFMA2 R64, R11, R12.reuse.H0_H0, -132, -132 ;  /* 0xd820d8200b407431 */ /* 0x080fe2000004000c */
[----:B------:R-:W-:Y:S02]  /*20a0*/  LOP3.LUT R0, R29, 0x380038, RZ, 0xc0, !PT ;  /* 0x003800381d007812 */ /* 0x000fe400078ec0ff */
[----:B------:R-:W-:Y:S01]  /*20b0*/  LOP3.LUT R10, R39, 0x380038, RZ, 0xc0, !PT ;  /* 0x00380038270a7812 */ /* 0x000fe200078ec0ff */
[----:B------:R-:W-:Y:S01]  /*20c0*/  HFMA2 R60, R13, R12.H0_H0, -132, -132 ;  /* 0xd820d8200d3c7431 */ /* 0x000fe2000004000c */
[----:B------:R-:W-:Y:S02]  /*20d0*/  LOP3.LUT R2, R30, 0x380038, RZ, 0xc0, !PT ;  /* 0x003800381e027812 */ /* 0x000fe400078ec0ff */
[----:B------:R-:W-:Y:S02]  /*20e0*/  LOP3.LUT R7, R7, 0x64006400, RZ, 0xfc, !PT ;  /* 0x6400640007077812 */ /* 0x000fe400078efcff */
[----:B------:R-:W-:-:S02]  /*20f0*/  LOP3.LUT R57, R3, 0x64006400, RZ, 0xfc, !PT ;  /* 0x6400640003397812 */ /* 0x000fc400078efcff */
[----:B------:R-:W-:Y:S01]  /*2100*/  LOP3.LUT R47, R0, 0x64006400, RZ, 0xfc, !PT ;  /* 0x64006400002f7812 */ /* 0x000fe200078efcff */
[-C--:B------:R-:W-:Y:S01]  /*2110*/  HFMA2 R77, R7, R12.reuse.H0_H0, -132, -132 ;  /* 0xd820d820074d7431 */ /* 0x080fe2000004000c */
[----:B------:R-:W-:Y:S01]  /*2120*/  LOP3.LUT R19, R14, 0x40004, R19, 0xf8, !PT ;  /* 0x000400040e137812 */ /* 0x000fe200078ef813 */
[-C--:B------:R-:W-:Y:S01]  /*2130*/  HFMA2 R56, R57, R12.reuse.H0_H0, -132, -132 ;  /* 0xd820d82039387431 */ /* 0x080fe2000004000c */
[----:B------:R-:W-:Y:S01]  /*2140*/  LOP3.LUT R73, R10, 0x64006400, RZ, 0xfc, !PT ;  /* 0x640064000a497812 */ /* 0x000fe200078efcff */
[-C--:B------:R-:W-:Y:S01]  /*2150*/  HFMA2 R47, R47, R12.reuse.H0_H0, -132, -132 ;  /* 0xd820d8202f2f7431 */ /* 0x080fe2000004000c */
        /* <DEDUP_REMOVED lines=221> */
.L_x_1304:
        /* <DEDUP_REMOVED lines=88> */
.L_x_1305:
        /* <DEDUP_REMOVED lines=86> */
.L_x_1306:
        /* <DEDUP_REMOVED lines=80> */
.L_x_1303:
[----:B------:R-:W0:Y:S02]  /*3f10*/  LDCU UR8, c[0x0][0x3dc] ;  /* 0x00007b80ff0877ac */ /* 0x000e240008000800 */
[----:B0-----:R-:W-:-:S04]  /*3f20*/  UISETP.LT.AND UP1, UPT, UR7, UR8, UPT ;  /* 0x000000080700728c */ /* 0x001fc8000bf21270 */
[----:B------:R-:W-:-:S04]  /*3f30*/  USEL UR9, UR7, UR8, UP1 ;  /* 0x0000000807097287 */ /* 0x000fc80008800000 */
[----:B------:R-:W-:-:S09]  /*3f40*/  UISETP.GT.AND UP1, UPT, UR9, UR6, UPT ;  /* 0x000000060900728c */ /* 0x000fd2000bf24270 */
[----:B------:R-:W-:Y:S05]  /*3f50*/  BRA.U !UP1, `(.L_x_1307) ;  /* 0x0000001109d07547 */ /* 0x000fea000b800000 */
[----:B------:R-:W-:Y:S01]  /*3f60*/  UISETP.LT.U32.AND UP1, UPT, UR7, UR8, UPT ;  /* 0x000000080700728c */ /* 0x000fe2000bf21070 */
[----:B------:R-:W0:Y:S01]  /*3f70*/  LDCU UR5, c[0x0][0x3a8] ;  /* 0x00007500ff0577ac */ /* 0x000e220008000800 */
[----:B------:R-:W1:Y:S01]  /*3f80*/  LDCU UR13, c[0x0][0x3ac] ;  /* 0x00007580ff0d77ac */ /* 0x000e620008000800 */
[----:B------:R-:W-:Y:S02]  /*3f90*/  UIADD3 UR4, UPT, UPT, UR4, 0x80, URZ ;  /* 0x0000008004047890 */ /* 0x000fe4000fffe0ff */
[----:B------:R-:W-:Y:S02]  /*3fa0*/  USEL UR7, UR7, UR8, UP1 ;  /* 0x0000000807077287 */ /* 0x000fe40008800000 */
[----:B------:R-:W-:-:S11]  /*3fb0*/  UISETP.EQ.OR UP0, UPT, UR18, 0x3, UP0 ;  /* 0x000000031200788c */ /* 0x000fd60008702670 */
.L_x_1312:
[----:B------:R-:W2:Y:S01]  /*3fc0*/  LDG.E.128.CONSTANT R4, desc[UR14][R92.64] ;  /* 0x0000000e5c047981 */ /* 0x000ea2000c1e9d00 */
[----:B------:R-:W-:Y:S01]  /*3fd0*/  MOV R8, 0x3400 ;  /* 0x0000340000087802 */ /* 0x000fe20000000f00 */
[----:B------:R-:W-:Y:S01]  /*3fe0*/  HFMA2 R25, -RZ, RZ, 0, 0.0625 ;  /* 0x00002c00ff197431 */ /* 0x000fe200000001ff */
[----:B------:R-:W-:Y:S01]  /*3ff0*/  MOV R0, 0x2400 ;  /* 0x0000240000007802 */ /* 0x000fe20000000f00 */
[----:B0-----:R-:W-:Y:S01]  /*4000*/  UIMAD UR8, UR17, -0x4, UR5 ;  /* 0xfffffffc110878a4 */ /* 0x001fe2000f8e0205 */
[----:B------:R-:W-:Y:S02]  /*4010*/  ISETP.NE.AND P0, PT, R91, RZ, PT ;  /* 0x000000ff5b00720c */ /* 0x000fe40003f05270 */
[----:B------:R-:W-:Y:S01]  /*4020*/  PRMT R8, R0, 0x5410, R8 ;  /* 0x0000541000087816 */ /* 0x000fe20000000008 */
[----:B------:R-:W-:Y:S01]  /*4030*/  UISETP.NE.AND UP1, UPT, UR8, 0x1, UPT ;  /* 0x000000010800788c */ /* 0x000fe2000bf25270 */
[C---:B--2---:R-:W-:Y:S02]  /*4040*/  LOP3.LUT R34, R6.reuse, 0x30003, RZ, 0xc0, !PT ;  /* 0x0003000306227812 */ /* 0x044fe400078ec0ff */
[----:B------:R-:W-:-:S02]  /*4050*/  LOP3.LUT R12, R6, 0xc000c, RZ, 0xc0, !PT ;  /* 0x000c000c060c7812 */ /* 0x000fc400078ec0ff */
[C---:B------:R-:W-:Y:S02]  /*4060*/  LOP3.LUT R21, R6.reuse, 0x300030, RZ, 0xc0, !PT ;  /* 0x0030003006157812 */ /* 0x040fe400078ec0ff */
[----:B------:R-:W-:Y:S02]  /*4070*/  LOP3.LUT R31, R6, 0xc000c0, RZ, 0xc0, !PT ;  /* 0x00c000c0061f7812 */ /* 0x000fe400078ec0ff */
[----:B------:R-:W-:Y:S02]  /*4080*/  SHF.R.U32.HI R6, RZ, 0x8, R6 ;  /* 0x00000008ff067819 */ /* 0x000fe40000011606 */
[C---:B------:R-:W-:Y:S02]  /*4090*/  LOP3.LUT R10, R7.reuse, 0x30003, RZ, 0xc0, !PT ;  /* 0x00030003070a7812 */ /* 0x040fe400078ec0ff */
[C---:B------:R-:W-:Y:S02]  /*40a0*/  LOP3.LUT R13, R7.reuse, 0xc000c, RZ, 0xc0, !PT ;  /* 0x000c000c070d7812 */ /* 0x040fe400078ec0ff */
[----:B------:R-:W-:-:S02]  /*40b0*/  LOP3.LUT R22, R7, 0x300030, RZ, 0xc0, !PT ;  /* 0x0030003007167812 */ /* 0x000fc400078ec0ff */
[----:B------:R-:W-:Y:S02]  /*40c0*/  LOP3.LUT R33, R7, 0xc000c0, RZ, 0xc0, !PT ;  /* 0x00c000c007217812 */ /* 0x000fe400078ec0ff */
[C---:B------:R-:W-:Y:S02]  /*40d0*/  LOP3.LUT R11, R4.reuse, 0x30003, RZ, 0xc0, !PT ;  /* 0x00030003040b7812 */ /* 0x040fe400078ec0ff */
[C---:B------:R-:W-:Y:S02]  /*40e0*/  LOP3.LUT R0, R4.reuse, 0xc000c, RZ, 0xc0, !PT ;  /* 0x000c000c04007812 */ /* 0x040fe400078ec0ff */
[C---:B------:R-:W-:Y:S02]  /*40f0*/  LOP3.LUT R17, R4.reuse, 0x300030, RZ, 0xc0, !PT ;  /* 0x0030003004117812 */ /* 0x040fe400078ec0ff */
[----:B------:R-:W-:Y:S02]  /*4100*/  LOP3.LUT R26, R4, 0xc000c0, RZ, 0xc0, !PT ;  /* 0x00c000c0041a7812 */ /* 0x000fe400078ec0ff */
[----:B------:R-:W-:-:S02]  /*4110*/  LOP3.LUT R2, R5, 0xc000c, RZ, 0xc0, !PT ;  /* 0x000c000c05027812 */ /* 0x000fc400078ec0ff */
[----:B------:R-:W-:Y:S02]  /*4120*/  SHF.R.U32.HI R7, RZ, 0x8, R7 ;  /* 0x00000008ff077819 */ /* 0x000fe40000011607 */
[----:B------:R-:W-:Y:S02]  /*4130*/  SHF.R.U32.HI R4, RZ, 0x8, R4 ;  /* 0x00000008ff047819 */ /* 0x000fe40000011604 */
[C---:B------:R-:W-:Y:S02]  /*4140*/  LOP3.LUT R9, R5.reuse, 0x30003, RZ, 0xc0, !PT ;  /* 0x0003000305097812 */ /* 0x040fe400078ec0ff */
        /* <DEDUP_REMOVED lines=8> */
[----:B-----5:R-:W-:-:S02]  /*41d0*/  LOP3.LUT R18, R13, 0x64006400, RZ, 0xfc, !PT ;  /* 0x640064000d127812 */ /* 0x020fc400078efcff */
        /* <DEDUP_REMOVED lines=78> */
[----:B------:R-:W2:Y:S01]  /*46c0*/  LDS.128 R8, [UR4+-0x70] ;  /* 0xffff9004ff087984 */ /* 0x000ea20008000c00 */
        /* <DEDUP_REMOVED lines=11> */
[----:B--2---:R-:W-:Y:S02]  /*4780*/  HFMA2 R43, R39, R8, R43 ;  /* 0x00000008272b7231 */ /* 0x004fe4000000002b */
        /* <DEDUP_REMOVED lines=28> */
.L_x_1308:
[----:B------:R-:W-:Y:S05]  /*4950*/  BRA.U !UP1, `(.L_x_1309) ;  /* 0x0000000909387547 */ /* 0x000fea000b800000 */
[----:B------:R-:W-:Y:S01]  /*4960*/  PRMT R4, R88, 0x9910, RZ ;  /* 0x0000991058047816 */ /* 0x000fe200000000ff */
[----:B------:R-:W-:-:S03]  /*4970*/  UISETP.NE.AND UP1, UPT, UR8, 0x2, UPT ;  /* 0x000000020800788c */ /* 0x000fc6000bf25270 */
[----:B------:R-:W-:-:S13]  /*4980*/  ISETP.NE.AND P0, PT, R4, RZ, PT ;  /* 0x000000ff0400720c */ /* 0x000fda0003f05270 */
[----:B------:R-:W-:Y:S05]  /*4990*/  @!P0 BRA `(.L_x_1310) ;  /* 0x0000000000b08947 */ /* 0x000fea0003800000 */
        /* <DEDUP_REMOVED lines=44> */
.L_x_1310:
[----:B------:R-:W-:Y:S05]  /*4c60*/  BRA.U !UP1, `(.L_x_1309) ;  /* 0x0000000509747547 */ /* 0x000fea000b800000 */
[----:B------:R-:W-:-:S04]  /*4c70*/  PRMT R4, R89, 0x9910, RZ ;  /* 0x0000991059047816 */ /* 0x000fc800000000ff */
[----:B------:R-:W-:-:S13]  /*4c80*/  ISETP.NE.AND P0, PT, R4, RZ, PT ;  /* 0x000000ff0400720c */ /* 0x000fda0003f05270 */
[----:B------:R-:W-:Y:S05]  /*4c90*/  @!P0 BRA `(.L_x_1311) ;  /* 0x0000000000b08947 */ /* 0x000fea0003800000 */
[----:B------:R-:W0:Y:S01]  /*4ca0*/  LDS.128 R4, [UR4] ;  /* 0x00000004ff047984 */ /* 0x000e220008000c00 */
[----:B------:R-:W-:Y:S02]  /*4cb0*/  PRMT R51, R51, 0x5410, R50 ;  /* 0x0000541033337816 */ /* 0x000fe40000000032 */
[----:B------:R-:W-:Y:S01]  /*4cc0*/  PRMT R49, R49, 0x5410, R48 ;  /* 0x0000541031317816 */ /* 0x000fe20000000030 */
[----:B------:R-:W2:Y:S01]  /*4cd0*/  LDS.128 R8, [UR4+0x10] ;  /* 0x00001004ff087984 */ /* 0x000ea20008000c00 */
        /* <DEDUP_REMOVED lines=40> */
.L_x_1311:
[----:B------:R-:W-:Y:S05]  /*4f60*/  BRA.U UP0, `(.L_x_1309) ;  /* 0x0000000100b47547 */ /* 0x000fea000b800000 */
[----:B------:R-:W0:Y:S01]  /*4f70*/  LDS.128 R4, [UR4+0x40] ;  /* 0x00004004ff047984 */ /* 0x000e220008000c00 */
[----:B------:R-:W-:Y:S02]  /*4f80*/  MOV R43, R0 ;  /* 0x00000000002b7202 */ /* 0x000fe40000000f00 */
[----:B------:R-:W-:Y:S01]  /*4f90*/  PRMT R51, R51, 0x5410, R50 ;  /* 0x0000541033337816 */ /* 0x000fe20000000032 */
[----:B------:R-:W2:Y:S01]  /*4fa0*/  LDS.128 R8, [UR4+0x50] ;  /* 0x00005004ff087984 */ /* 0x000ea20008000c00 */
        /* <DEDUP_REMOVED lines=12> */
[----:B--2---:R-:W-:Y:S02]  /*5070*/  HFMA2 R34, R39, R8, R34 ;  /* 0x0000000827227231 */ /* 0x004fe40000000022 */
        /* <DEDUP_REMOVED lines=28> */
.L_x_1309:
[----:B------:R-:W-:Y:S01]  /*5240*/  UIADD3 UR6, UPT, UPT, UR6, 0x10, URZ ;  /* 0x0000001006067890 */ /* 0x000fe2000fffe0ff */
[----:B-1----:R-:W-:Y:S01]  /*5250*/  MOV R3, UR13 ;  /* 0x0000000d00037c02 */ /* 0x002fe20008000f00 */
[----:B------:R-:W-:Y:S02]  /*5260*/  UIADD3 UR4, UPT, UPT, UR4, 0x20, URZ ;  /* 0x0000002004047890 */ /* 0x000fe4000fffe0ff */
[----:B------:R-:W-:Y:S02]  /*5270*/  UISETP.GE.AND UP1, UPT, UR6, UR7, UPT ;  /* 0x000000070600728c */ /* 0x000fe4000bf26270 */
[----:B------:R-:W-:-:S07]  /*5280*/  IMAD.WIDE R92, R3, 0x4, R92 ;  /* 0x00000004035c7825 */ /* 0x000fce00078e025c */
[----:B------:R-:W-:Y:S05]  /*5290*/  BRA.U !UP1, `(.L_x_1312) ;  /* 0xffffffed09487547 */ /* 0x000fea000b83ffff */
.L_x_1307:
[----:B------:R-:W0:Y:S01]  /*52a0*/  S2R R0, SR_CTAID.X ;  /* 0x0000000000007919 */ /* 0x000e220000002500 */
[----:B------:R-:W1:Y:S01]  /*52b0*/  S2UR UR4, SR_CTAID.Y ;  /* 0x00000000000479c3 */ /* 0x000e620000002600 */
[----:B------:R-:W0:Y:S07]  /*52c0*/  S2R R3, SR_TID.X ;  /* 0x0000000000037919 */ /* 0x000e2e0000002100 */
[----:B------:R-:W2:Y:S01]  /*52d0*/  LDC.64 R4, c[0x0][0x3a0] ;  /* 0x0000e800ff047b82 */ /* 0x000ea20000000a00 */
[----:B-1----:R-:W-:Y:S01]  /*52e0*/  USHF.L.U32 UR4, UR4, 0x2, URZ ;  /* 0x0000000204047899 */ /* 0x002fe200080006ff */
[----:B0-----:R-:W-:-:S05]  /*52f0*/  LEA R0, R0, R3, 0x5 ;  /* 0x0000000300007211 */ /* 0x001fca00078e28ff */
[----:B------:R-:W-:Y:S02]  /*5300*/  MOV R3, UR4 ;  /* 0x0000000400037c02 */ /* 0x000fe40008000f00 */
[----:B------:R-:W-:-:S05]  /*5310*/  SHF.L.U32 R0, R0, 0x2, RZ ;  /* 0x0000000200007819 */ /* 0x000fca00000006ff */
[----:B------:R-:W-:-:S04]  /*5320*/  IMAD R3, R3, UR13, R0 ;  /* 0x0000000d03037c24 */ /* 0x000fc8000f8e0200 */
[----:B--2---:R-:W-:-:S05]  /*5330*/  IMAD.WIDE R4, R3, 0x2, R4 ;  /* 0x0000000203047825 */ /* 0x004fca00078e0204 */
        /* <DEDUP_REMOVED lines=9> */
.L_x_1316:
[----:B------:R-:W0:Y:S02]  /*53d0*/  LDS R2, [R0] ;  /* 0x0000000000027984 */ /* 0x000e240000000800 */
[----:B0-----:R-:W-:-:S05]  /*53e0*/  HADD2 R3, R2, R87 ;  /* 0x0000005702037230 */ /* 0x001fca0000000000 */
[----:B------:R-:W0:Y:S02]  /*53f0*/  ATOMS.CAST.SPIN P0, [R0], R2, R3 ;  /* 0x000000020000758d */ /* 0x000e240001800003 */
[----:B0-----:R-:W-:Y:S05]  /*5400*/  @!P0 BRA `(.L_x_1316) ;  /* 0xfffffffc00f08947 */ /* 0x001fea000383ffff */
[----:B------:R-:W-:Y:S05]  /*5410*/  BRA `(.L_x_1314) ;  /* 0x00000000000c7947 */ /* 0x000fea0003800000 */
.L_x_1315:
[----:B------:R-:W2:Y:S02]  /*5420*/  LD.E R0, desc[UR14][R4.64] ;  /* 0x0000000e04007980 */ /* 0x000ea4000c101900 */
[----:B--2---:R-:W-:-:S05]  /*5430*/  IADD3 R3, PT, PT, R87, R0, RZ ;  /* 0x0000000057037210 */ /* 0x004fca0007ffe0ff */
[----:B------:R0:W-:Y:S02]  /*5440*/  ST.E desc[UR14][R4.64], R3 ;  /* 0x0000000304007985 */ /* 0x0001e4000c10190e */
.L_x_1314:
[----:B------:R-:W-:Y:S05]  /*5450*/  BSYNC.RECONVERGENT B0 ;  /* 0x0000000000007941 */ /* 0x000fea0003800200 */
.L_x_1313:
[----:B------:R1:W-:Y:S01]  /*5460*/  ATOM.E.ADD.F16x2.RN.STRONG.GPU P0, RZ, desc[UR14][R4.64+0x4], R86 ;  /* 0x8000045604ff79a2 */ /* 0x0003e2000c10e10e */
[----:B------:R-:W-:Y:S04]  /*5470*/  BSSY.RECONVERGENT B0, `(.L_x_1317) ;  /* 0x000000e000007945 */ /* 0x000fe80003800200 */
[----:B-1----:R-:W-:Y:S05]  /*5480*/  @P0 BRA `(.L_x_1318) ;  /* 0x0000000000300947 */ /* 0x002fea0003800000 */
[----:B------:R-:W1:Y:S02]  /*5490*/  QSPC.E.S P0, RZ, [R4+0x4] ;  /* 0x0000040004ff73aa */ /* 0x000e640000000500 */
[----:B-1----:R-:W-:Y:S05]  /*54a0*/  @!P0 BRA `(.L_x_1319) ;  /* 0x00000000001c8947 */ /* 0x002fea0003800000 */
[----:B------:R-:W-:-:S04]  /*54b0*/  MOV R2, R4 ;  /* 0x0000000400027202 */ /* 0x000fc80000000f00 */
[----:B------:R-:W-:-:S07]  /*54c0*/  MOV R0, R2 ;  /* 0x0000000200007202 */ /* 0x000fce0000000f00 */
.L_x_1320:
[----:B------:R-:W0:Y:S02]  /*54d0*/  LDS R2, [R0+0x4] ;  /* 0x0000040000027984 */ /* 0x000e240000000800 */
[----:B0-----:R-:W-:-:S05]  /*54e0*/  HFMA2 R3, R2, 1, 1, R86 ;  /* 0x3c003c0002037831 */ /* 0x001fca0000000056 */
[----:B------:R-:W0:Y:S02]  /*54f0*/  ATOMS.CAST.SPIN P0, [R0+0x4], R2, R3 ;  /* 0x000004020000758d */ /* 0x000e240001800003 */
[----:B0-----:R-:W-:Y:S05]  /*5500*/  @!P0 BRA `(.L_x_1320) ;  /* 0xfffffffc00f08947 */ /* 0x001fea000383ffff */
[----:B------:R-:W-:Y:S05]  /*5510*/  BRA `(.L_x_1318) ;  /* 0x00000000000c7947 */ /* 0x000fea0003800000 */
.L_x_1319:
[----:B------:R-:W0:Y:S02]  /*5520*/  LD.E R0, desc[UR14][R4.64+0x4] ;  /* 0x0000040e04007980 */ /* 0x000e24000c101900 */
[----:B0-----:R-:W-:-:S05]  /*5530*/  IADD3 R3, PT, PT, R86, R0, RZ ;  /* 0x0000000056037210 */ /* 0x001fca0007ffe0ff */
[----:B------:R1:W-:Y:S02]  /*5540*/  ST.E desc[UR14][R4.64+0x4], R3 ;  /* 0x0000040304007985 */ /* 0x0003e4000c10190e */
.L_x_1318:
[----:B------:R-:W-:Y:S05]  /*5550*/  BSYNC.RECONVERGENT B0 ;  /* 0x0000000000007941 */ /* 0x000fea0003800200 */
.L_x_1317:
        /* <DEDUP_REMOVED lines=11> */
.L_x_1324:
[----:B------:R-:W0:Y:S02]  /*5610*/  LDS R2, [R0] ;  /* 0x0000000000027984 */ /* 0x000e240000000800 */
[----:B0-----:R-:W-:-:S05]  /*5620*/  HADD2 R3, R2, R85 ;  /* 0x0000005502037230 */ /* 0x001fca0000000000 */
[----:B------:R-:W0:Y:S02]  /*5630*/  ATOMS.CAST.SPIN P0, [R0], R2, R3 ;  /* 0x000000020000758d */ /* 0x000e240001800003 */
[----:B0-----:R-:W-:Y:S05]  /*5640*/  @!P0 BRA `(.L_x_1324) ;  /* 0xfffffffc00f08947 */ /* 0x001fea000383ffff */
[----:B------:R-:W-:Y:S05]  /*5650*/  BRA `(.L_x_1322) ;  /* 0x00000000000c7947 */ /* 0x000fea0003800000 */
.L_x_1323:
[----:B------:R-:W2:Y:S02]  /*5660*/  LD.E R0, desc[UR14][R4.64] ;  /* 0x0000000e04007980 */ /* 0x000ea4000c101900 */
[----:B--2---:R-:W-:-:S05]  /*5670*/  IADD3 R3, PT, PT, R85, R0, RZ ;  /* 0x0000000055037210 */ /* 0x004fca0007ffe0ff */
[----:B------:R0:W-:Y:S02]  /*5680*/  ST.E desc[UR14][R4.64], R3 ;  /* 0x0000000304007985 */ /* 0x0001e4000c10190e */
.L_x_1322:
[----:B------:R-:W-:Y:S05]  /*5690*/  BSYNC.RECONVERGENT B0 ;  /* 0x0000000000007941 */ /* 0x000fea0003800200 */
.L_x_1321:
[----:B------:R1:W-:Y:S01]  /*56a0*/  ATOM.E.ADD.F16x2.RN.STRONG.GPU P0, RZ, desc[UR14][R4.64+0x4], R84 ;  /* 0x8000045404ff79a2 */ /* 0x0003e2000c10e10e */
[----:B------:R-:W-:Y:S04]  /*56b0*/  BSSY.RECONVERGENT B0, `(.L_x_1325) ;  /* 0x000000e000007945 */ /* 0x000fe80003800200 */
[----:B-1----:R-:W-:Y:S05]  /*56c0*/  @P0 BRA `(.L_x_1326) ;  /* 0x0000000000300947 */ /* 0x002fea0003800000 */
[----:B------:R-:W1:Y:S02]  /*56d0*/  QSPC.E.S P0, RZ, [R4+0x4] ;  /* 0x0000040004ff73aa */ /* 0x000e640000000500 */
[----:B-1----:R-:W-:Y:S05]  /*56e0*/  @!P0 BRA `(.L_x_1327) ;  /* 0x00000000001c8947 */ /* 0x002fea0003800000 */
[----:B------:R-:W-:-:S04]  /*56f0*/  MOV R2, R4 ;  /* 0x0000000400027202 */ /* 0x000fc80000000f00 */
[----:B------:R-:W-:-:S07]  /*5700*/  MOV R0, R2 ;  /* 0x0000000200007202 */ /* 0x000fce0000000f00 */
.L_x_1328:
[----:B------:R-:W0:Y:S02]  /*5710*/  LDS R2, [R0+0x4] ;  /* 0x0000040000027984 */ /* 0x000e240000000800 */
[----:B0-----:R-:W-:-:S05]  /*5720*/  HFMA2 R3, R2, 1, 1, R84 ;  /* 0x3c003c0002037831 */ /* 0x001fca0000000054 */
[----:B------:R-:W0:Y:S02]  /*5730*/  ATOMS.CAST.SPIN P0, [R0+0x4], R2, R3 ;  /* 0x000004020000758d */ /* 0x000e240001800003 */
[----:B0-----:R-:W-:Y:S05]  /*5740*/  @!P0 BRA `(.L_x_1328) ;  /* 0xfffffffc00f08947 */ /* 0x001fea000383ffff */
[----:B------:R-:W-:Y:S05]  /*5750*/  BRA `(.L_x_1326) ;  /* 0x00000000000c7947 */ /* 0x000fea0003800000 */
.L_x_1327:
[----:B------:R-:W0:Y:S02]  /*5760*/  LD.E R0, desc[UR14][R4.64+0x4] ;  /* 0x0000040e04007980 */ /* 0x000e24000c101900 */
[----:B0-----:R-:W-:-:S05]  /*5770*/  IADD3 R3, PT, PT, R84, R0, RZ ;  /* 0x0000000054037210 */ /* 0x001fca0007ffe0ff */
[----:B------:R1:W-:Y:S02]  /*5780*/  ST.E desc[UR14][R4.64+0x4], R3 ;  /* 0x0000040304007985 */ /* 0x0003e4000c10190e */
.L_x_1326:
[----:B------:R-:W-:Y:S05]  /*5790*/  BSYNC.RECONVERGENT B0 ;  /* 0x0000000000007941 */ /* 0x000fea0003800200 */
.L_x_1325:
        /* <DEDUP_REMOVED lines=12> */
.L_x_1332:
[----:B------:R-:W0:Y:S02]  /*5860*/  LDS R2, [R0] ;  /* 0x0000000000027984 */ /* 0x000e240000000800 */
[----:B0-----:R-:W-:-:S05]  /*5870*/  HADD2 R3, R2, R83 ;  /* 0x0000005302037230 */ /* 0x001fca0000000000 */
[----:B------:R-:W0:Y:S02]  /*5880*/  ATOMS.CAST.SPIN P0, [R0], R2, R3 ;  /* 0x000000020000758d */ /* 0x000e240001800003 */
[----:B0-----:R-:W-:Y:S05]  /*5890*/  @!P0 BRA `(.L_x_1332) ;  /* 0xfffffffc00f08947 */ /* 0x001fea000383ffff */
[----:B------:R-:W-:Y:S05]  /*58a0*/  BRA `(.L_x_1330) ;  /* 0x00000000000c7947 */ /* 0x000fea0003800000 */
.L_x_1331:
[----:B------:R-:W2:Y:S02]  /*58b0*/  LD.E R0, desc[UR14][R4.64] ;  /* 0x0000000e04007980 */ /* 0x000ea4000c101900 */
[----:B--2---:R-:W-:-:S05]  /*58c0*/  IADD3 R3, PT, PT, R83, R0, RZ ;  /* 0x0000000053037210 */ /* 0x004fca0007ffe0ff */
[----:B------:R0:W-:Y:S02]  /*58d0*/  ST.E desc[UR14][R4.64], R3 ;  /* 0x0000000304007985 */ /* 0x0001e4000c10190e */
.L_x_1330:
[----:B------:R-:W-:Y:S05]  /*58e0*/  BSYNC.RECONVERGENT B0 ;  /* 0x0000000000007941 */ /* 0x000fea0003800200 */
.L_x_1329:
[----:B------:R1:W-:Y:S01]  /*58f0*/  ATOM.E.ADD.F16x2.RN.STRONG.GPU P0, RZ, desc[UR14][R4.64+0x4], R82 ;  /* 0x8000045204ff79a2 */ /* 0x0003e2000c10e10e */
[----:B------:R-:W-:Y:S04]  /*5900*/  BSSY.RECONVERGENT B0, `(.L_x_1333) ;  /* 0x000000e000007945 */ /* 0x000fe80003800200 */
[----:B-1----:R-:W-:Y:S05]  /*5910*/  @P0 BRA `(.L_x_1334) ;  /* 0x0000000000300947 */ /* 0x002fea0003800000 */
[----:B------:R-:W1:Y:S02]  /*5920*/  QSPC.E.S P0, RZ, [R4+0x4] ;  /* 0x0000040004ff73aa */ /* 0x000e640000000500 */
[----:B-1----:R-:W-:Y:S05]  /*5930*/  @!P0 BRA `(.L_x_1335) ;  /* 0x00000000001c8947 */ /* 0x002fea0003800000 */
[----:B------:R-:W-:-:S04]  /*5940*/  MOV R2, R4 ;  /* 0x0000000400027202 */ /* 0x000fc80000000f00 */
[----:B------:R-:W-:-:S07]  /*5950*/  MOV R0, R2 ;  /* 0x0000000200007202 */ /* 0x000fce0000000f00 */
.L_x_1336:
[----:B------:R-:W0:Y:S02]  /*5960*/  LDS R2, [R0+0x4] ;  /* 0x0000040000027984 */ /* 0x000e240000000800 */
[----:B0-----:R-:W-:-:S05]  /*5970*/  HFMA2 R3, R2, 1, 1, R82 ;  /* 0x3c003c0002037831 */ /* 0x001fca0000000052 */
[----:B------:R-:W0:Y:S02]  /*5980*/  ATOMS.CAST.SPIN P0, [R0+0x4], R2, R3 ;  /* 0x000004020000758d */ /* 0x000e240001800003 */
[----:B0-----:R-:W-:Y:S05]  /*5990*/  @!P0 BRA `(.L_x_1336) ;  /* 0xfffffffc00f08947 */ /* 0x001fea000383ffff */
[----:B------:R-:W-:Y:S05]  /*59a0*/  BRA `(.L_x_1334) ;  /* 0x00000000000c7947 */ /* 0x000fea0003800000 */
.L_x_1335:
[----:B------:R-:W0:Y:S02]  /*59b0*/  LD.E R0, desc[UR14][R4.64+0x4] ;  /* 0x0000040e04007980 */ /* 0x000e24000c101900 */
[----:B0-----:R-:W-:-:S05]  /*59c0*/  IADD3 R3, PT, PT, R82, R0, RZ ;  /* 0x0000000052037210 */ /* 0x001fca0007ffe0ff */
[----:B------:R1:W-:Y:S02]  /*59d0*/  ST.E desc[UR14][R4.64+0x4], R3 ;  /* 0x0000040304007985 */ /* 0x0003e4000c10190e */
.L_x_1334:
[----:B------:R-:W-:Y:S05]  /*59e0*/  BSYNC.RECONVERGENT B0 ;  /* 0x0000000000007941 */ /* 0x000fea0003800200 */
.L_x_1333:
        /* <DEDUP_REMOVED lines=12> */
.L_x_1340:
[----:B------:R-:W0:Y:S02]  /*5ab0*/  LDS R2, [R0] ;  /* 0x0000000000027984 */ /* 0x000e240000000800 */
[----:B0-----:R-:W-:-:S05]  /*5ac0*/  HADD2 R3, R2, R81 ;  /* 0x0000005102037230 */ /* 0x001fca0000000000 */
[----:B------:R-:W0:Y:S02]  /*5ad0*/  ATOMS.CAST.SPIN P0, [R0], R2, R3 ;  /* 0x000000020000758d */ /* 0x000e240001800003 */
[----:B0-----:R-:W-:Y:S05]  /*5ae0*/  @!P0 BRA `(.L_x_1340) ;  /* 0xfffffffc00f08947 */ /* 0x001fea000383ffff */
[----:B------:R-:W-:Y:S05]  /*5af0*/  BRA `(.L_x_1338) ;  /* 0x00000000000c7947 */ /* 0x000fea0003800000 */
.L_x_1339:
[----:B------:R-:W2:Y:S02]  /*5b00*/  LD.E R0, desc[UR14][R4.64] ;  /* 0x0000000e04007980 */ /* 0x000ea4000c101900 */
[----:B--2---:R-:W-:-:S05]  /*5b10*/  IADD3 R3, PT, PT, R81, R0, RZ ;  /* 0x0000000051037210 */ /* 0x004fca0007ffe0ff */
[----:B------:R0:W-:Y:S02]  /*5b20*/  ST.E desc[UR14][R4.64], R3 ;  /* 0x0000000304007985 */ /* 0x0001e4000c10190e */
.L_x_1338:
[----:B------:R-:W-:Y:S05]  /*5b30*/  BSYNC.RECONVERGENT B0 ;  /* 0x0000000000007941 */ /* 0x000fea0003800200 */
.L_x_1337:
[----:B------:R1:W-:Y:S02]  /*5b40*/  ATOM.E.ADD.F16x2.RN.STRONG.GPU P0, RZ, desc[UR14][R4.64+0x4], R20 ;  /* 0x8000041404ff79a2 */ /* 0x0003e4000c10e10e */
[----:B-1----:R-:W-:Y:S05]  /*5b50*/  @P0 EXIT ;  /* 0x000000000000094d */ /* 0x002fea0003800000 */
[----:B------:R-:W1:Y:S02]  /*5b60*/  QSPC.E.S P0, RZ, [R4+0x4] ;  /* 0x0000040004ff73aa */ /* 0x000e640000000500 */
[----:B-1----:R-:W-:Y:S05]  /*5b70*/  @!P0 BRA `(.L_x_1341) ;  /* 0x00000000001c8947 */ /* 0x002fea0003800000 */
[----:B------:R-:W-:-:S04]  /*5b80*/  MOV R2, R4 ;  /* 0x0000000400027202 */ /* 0x000fc80000000f00 */
[----:B------:R-:W-:-:S07]  /*5b90*/  MOV R0, R2 ;  /* 0x0000000200007202 */ /* 0x000fce0000000f00 */
.L_x_1342:
[----:B------:R-:W0:Y:S02]  /*5ba0*/  LDS R2, [R0+0x4] ;  /* 0x0000040000027984 */ /* 0x000e240000000800 */
[----:B0-----:R-:W-:-:S05]  /*5bb0*/  HFMA2 R3, R2, 1, 1, R20 ;  /* 0x3c003c0002037831 */ /* 0x001fca0000000014 */
[----:B------:R-:W0:Y:S02]  /*5bc0*/  ATOMS.CAST.SPIN P0, [R0+0x4], R2, R3 ;  /* 0x000004020000758d */ /* 0x000e240001800003 */
[----:B0-----:R-:W-:Y:S05]  /*5bd0*/  @!P0 BRA `(.L_x_1342) ;  /* 0xfffffffc00f08947 */ /* 0x001fea000383ffff */
[----:B------:R-:W-:Y:S05]  /*5be0*/  EXIT ;  /* 0x000000000000794d */ /* 0x000fea0003800000 */
.L_x_1341:
[----:B------:R-:W0:Y:S02]  /*5bf0*/  LD.E R0, desc[UR14][R4.64+0x4] ;  /* 0x0000040e04007980 */ /* 0x000e24000c101900 */
[----:B0-----:R-:W-:-:S05]  /*5c00*/  IADD3 R3, PT, PT, R20, R0, RZ ;  /* 0x0000000014037210 */ /* 0x001fca0007ffe0ff */
[----:B------:R-:W-:Y:S01]  /*5c10*/  ST.E desc[UR14][R4.64+0x4], R3 ;  /* 0x0000040304007985 */ /* 0x000fe2000c10190e */
[----:B------:R-:W-:Y:S05]  /*5c20*/  EXIT ;  /* 0x000000000000794d */ /* 0x000fea0003800000 */
.L_x_1343:
        /* <DEDUP_REMOVED lines=13> */
.L_x_3931:


//--------------------- .text._Z23gemm_half_q_half_kernelILi4ELi2ELb1ELb0ELi32EEvPK6__halfPKjS4_S2_PS0_iiiiPKtS7_iiiiiibS2_i --------------------------
	.section	.text._Z23gemm_half_q_half_kernelILi4ELi2ELb1ELb0ELi32EEvPK6__halfPKjS4_S2_PS0_iiiiPKtS7_iiiiiibS2_i,"ax",@progbits
	.align	128
        .global         _Z23gemm_half_q_half_kernelILi4ELi2ELb1ELb0ELi32EEvPK6__halfPKjS4_S2_PS0_iiiiPKtS7_iiiiiibS2_i
        .type           _Z23gemm_half_q_half_kernelILi4ELi2ELb1ELb0ELi32EEvPK6__halfPKjS4_S2_PS0_iiiiPKtS7_iiiiiibS2_i,@function
        .size           _Z23gemm_half_q_half_kernelILi4ELi2ELb1ELb0ELi32EEvPK6__halfPKjS4_S2_PS0_iiiiPKtS7_iiiiiibS2_i,(.L_x_3932 - _Z23gemm_half_q_half_kernelILi4ELi2ELb1ELb0ELi32EEvPK6__halfPKjS4_S2_PS0_iiiiPKtS7_iiiiiibS2_i)
        .other          _Z23gemm_half_q_half_kernelILi4ELi2ELb1ELb0ELi32EEvPK6__halfPKjS4_S2_PS0_iiiiPKtS7_iiiiiibS2_i,@"STO_CUDA_ENTRY STV_DEFAULT"
_Z23gemm_half_q_half_kernelILi4ELi2ELb1ELb0ELi32EEvPK6__halfPKjS4_S2_PS0_iiiiPKtS7_iiiiiibS2_i:
.text._Z23gemm_half_q_half_kernelILi4ELi2ELb1ELb0ELi32EEvPK6__halfPKjS4_S2_PS0_iiiiPKtS7_iiiiiibS2_i:
[----:B------:R-:W-:Y:S08]  /*0000*/  LDC R1, c[0x0][0x37c] ;  /* 0x0000df00ff017b82 */ /* 0x000ff00000000800 */
[----:B------:R-:W0:Y:S08]  /*0010*/  S2UR UR10, SR_CTAID.Y ;  /* 0x00000000000a79c3 */ /* 0x000e300000002600 */
[----:B------:R-:W1:Y:S01]  /*0020*/  LDC R55, c[0x0][0x3a8] ;  /* 0x0000ea00ff377b82 */ /* 0x000e620000000800 */
[----:B0-----:R-:W-:-:S06]  /*0030*/  USHF.L.U32 UR7, UR10, 0x2, URZ ;  /* 0x000000020a077899 */ /* 0x001fcc00080006ff */
[----:B-1----:R-:W-:-:S05]  /*0040*/  VIADD R55, R55, -UR7 ;  /* 0x8000000737377c36 */ /* 0x002fca0008000000 */
        /* <DEDUP_REMOVED lines=30> */
.L_x_1344:
        /* <DEDUP_REMOVED lines=33> */
[----:B------:R-:W-:Y:S01]  /*0440*/  ISETP.GE.AND P1, PT, R18, RZ, PT ;  /* 0x000000ff1200720c */ /* 0x000fe20003f26270 */
[----:B------:R-:W-:Y:S01]  /*0450*/  VIADD R19, R9, 0x40 ;  /* 0x0000004009137836 */ /* 0x000fe20000000000 */
[----:B0-----:R-:W-:-:S11]  /*0460*/  IADD3 R9, PT, PT, R12, R5, RZ ;  /* 0x000000050c097210 */ /* 0x001fd60007ffe0ff */
[----:B------:R-:W-:Y:S05]  /*0470*/  @P1 BRA `(.L_x_1348) ;  /* 0x0000000000ec1947 */ /* 0x000fea0003800000 */
[----:B------:R-:W-:Y:S01]  /*0480*/  IMAD.MOV R10, RZ, RZ, -R18 ;  /* 0x000000ffff0a7224 */ /* 0x000fe200078e0a12 */
[----:B------:R-:W-:-:S04]  /*0490*/  PLOP3.LUT P1, PT, PT, PT, PT, 0x80, 0x8 ;  /* 0x000000000008781c */ /* 0x000fc80003f2f070 */
[----:B------:R-:W-:-:S13]  /*04a0*/  ISETP.GT.AND P3, PT, R10, 0x3, PT ;  /* 0x000000030a00780c */ /* 0x000fda0003f64270 */
[----:B------:R-:W-:Y:S05]  /*04b0*/  @!P3 BRA `(.L_x_1349) ;  /* 0x000000000084b947 */ /* 0x000fea0003800000 */
[----:B------:R-:W-:-:S13]  /*04c0*/  PLOP3.LUT P1, PT, PT, PT, PT, 0x8, 0x80 ;  /* 0x000000000080781c */ /* 0x000fda0003f2e170 */
.L_x_1350:
[----:B------:R-:W-:Y:S01]  /*04d0*/  IADD3 R11, P3, PT, R8, R9, RZ ;  /* 0x00000009080b7210 */ /* 0x000fe20007f7e0ff */
[----:B------:R-:W-:-:S03]  /*04e0*/  IMAD.IADD R12, R9, 0x1, R5 ;  /* 0x00000001090c7824 */ /* 0x000fc600078e0205 */
[----:B------:R-:W-:Y:S01]  /*04f0*/  LEA.HI.X.SX32 R14, R9, RZ, 0x1, P3 ;  /* 0x000000ff090e7211 */ /* 0x000fe200018f0eff */
[--C-:B------:R-:W-:Y:S01]  /*0500*/  IMAD.IADD R9, R12, 0x1, R5.reuse ;  /* 0x000000010c097824 */ /* 0x100fe200078e0205 */
[----:B------:R-:W-:Y:S02]  /*0510*/  LEA R10, P3, R11, UR12, 0x1 ;  /* 0x0000000c0b0a7c11 */ /* 0x000fe4000f8608ff */
[----:B------:R-:W-:Y:S01]  /*0520*/  IADD3 R13, P4, PT, R8, R12, RZ ;  /* 0x0000000c080d7210 */ /* 0x000fe20007f9e0ff */
[----:B------:R-:W-:Y:S01]  /*0530*/  IMAD.IADD R20, R9, 0x1, R5 ;  /* 0x0000000109147824 */ /* 0x000fe200078e0205 */
[----:B------:R-:W-:Y:S02]  /*0540*/  LEA.HI.X R11, R11, UR13, R14, 0x1, P3 ;  /* 0x0000000d0b0b7c11 */ /* 0x000fe400098f0c0e */
[----:B------:R-:W-:Y:S02]  /*0550*/  LEA.HI.X.SX32 R16, R12, RZ, 0x1, P4 ;  /* 0x000000ff0c107211 */ /* 0x000fe400020f0eff */
[----:B------:R-:W-:Y:S01]  /*0560*/  LEA R12, P3, R13, UR12, 0x1 ;  /* 0x0000000c0d0c7c11 */ /* 0x000fe2000f8608ff */
[----:B------:R-:W2:Y:S01]  /*0570*/  LDG.E.U16.CONSTANT R10, desc[UR8][R10.64] ;  /* 0x000000080a0a7981 */ /* 0x000ea2000c1e9500 */
[----:B------:R-:W-:-:S02]  /*0580*/  IADD3 R15, P5, PT, R8, R9, RZ ;  /* 0x00000009080f7210 */ /* 0x000fc40007fbe0ff */
[----:B------:R-:W-:Y:S02]  /*0590*/  IADD3 R17, P6, PT, R8, R20, RZ ;  /* 0x0000001408117210 */ /* 0x000fe40007fde0ff */
[----:B------:R-:W-:Y:S02]  /*05a0*/  LEA.HI.X R13, R13, UR13, R16, 0x1, P3 ;  /* 0x0000000d0d0d7c11 */ /* 0x000fe400098f0c10 */
[----:B------:R-:W-:Y:S02]  /*05b0*/  LEA.HI.X.SX32 R24, R9, RZ, 0x1, P5 ;  /* 0x000000ff09187211 */ /* 0x000fe400028f0eff */
[----:B------:R-:W-:Y:S01]  /*05c0*/  LEA R14, P4, R15, UR12, 0x1 ;  /* 0x0000000c0f0e7c11 */ /* 0x000fe2000f8808ff */
[----:B------:R-:W3:Y:S01]  /*05d0*/  LDG.E.U16.CONSTANT R12, desc[UR8][R12.64] ;  /* 0x000000080c0c7981 */ /* 0x000ee2000c1e9500 */
[----:B------:R-:W-:Y:S02]  /*05e0*/  LEA.HI.X.SX32 R22, R20, RZ, 0x1, P6 ;  /* 0x000000ff14167211 */ /* 0x000fe400030f0eff */
[----:B------:R-:W-:-:S02]  /*05f0*/  LEA R16, P3, R17, UR12, 0x1 ;  /* 0x0000000c11107c11 */ /* 0x000fc4000f8608ff */
        /* <DEDUP_REMOVED lines=13> */
.L_x_1349:
        /* <DEDUP_REMOVED lines=19> */
[----:B0-----:R-:W-:-:S07]  /*0800*/  VIADD R19, R19, 0x80 ;  /* 0x0000008013137836 */ /* 0x001fce0000000000 */
.L_x_1351:
[----:B------:R-:W-:-:S13]  /*0810*/  ISETP.EQ.AND P3, PT, R18, RZ, PT ;  /* 0x000000ff1200720c */ /* 0x000fda0003f62270 */
[----:B------:R-:W-:Y:S05]  /*0820*/  @!P1 BRA P3, `(.L_x_1346) ;  /* 0x0000000400789947 */ /* 0x000fea0001800000 */
.L_x_1348:
[----:B------:R-:W-:-:S04]  /*0830*/  IADD3 R11, P1, PT, R8, R9, RZ ;  /* 0x00000009080b7210 */ /* 0x000fc80007f3e0ff */
        /* <DEDUP_REMOVED lines=11> */
.L_x_1347:
[C---:B------:R-:W-:Y:S01]  /*08f0*/  LEA R10, P1, R8.reuse, UR12, 0x1 ;  /* 0x0000000c080a7c11 */ /* 0x040fe2000f8208ff */
[----:B------:R-:W0:Y:S03]  /*0900*/  LDCU.64 UR14, c[0x0][0x380] ;  /* 0x00007000ff0e77ac */ /* 0x000e260008000a00 */
[----:B------:R-:W-:-:S05]  /*0910*/  LEA.HI.X R11, R8, UR13, RZ, 0x1, P1 ;  /* 0x0000000d080b7c11 */ /* 0x000fca00088f0cff */
[----:B------:R1:W5:Y:S01]  /*0920*/  LDG.E.U16.CONSTANT R19, desc[UR8][R10.64] ;  /* 0x000000080a137981 */ /* 0x000362000c1e9500 */
[----:B------:R-:W-:Y:S02]  /*0930*/  IMAD.MOV R8, RZ, RZ, -R6 ;  /* 0x000000ffff087224 */ /* 0x000fe400078e0a06 */
[----:B------:R-:W-:-:S03]  /*0940*/  IMAD R18, R5, UR10, RZ ;  /* 0x0000000a05127c24 */ /* 0x000fc6000f8e02ff */
[----:B------:R-:W-:Y:S01]  /*0950*/  ISETP.GE.AND P1, PT, R8, RZ, PT ;  /* 0x000000ff0800720c */ /* 0x000fe20003f26270 */
[----:B------:R-:W-:-:S12]  /*0960*/  IMAD.SHL.U32 R18, R18, 0x4, RZ ;  /* 0x0000000412127824 */ /* 0x000fd800078e00ff */
        /* <DEDUP_REMOVED lines=8> */
.L_x_1354:
        /* <DEDUP_REMOVED lines=9> */
[----:B------:R-:W-:Y:S01]  /*0a80*/  IADD3 R15, P5, PT, R19, R14, RZ ;  /* 0x0000000e130f7210 */ /* 0x000fe20007fbe0ff */
[----:B------:R-:W2:Y:S01]  /*0a90*/  LDG.E.U16.CONSTANT R10, desc[UR8][R10.64] ;  /* 0x000000080a0a7981 */ /* 0x000ea2000c1e9500 */
[----:B------:R-:W-:Y:S02]  /*0aa0*/  LEA R12, P3, R13, UR12, 0x1 ;  /* 0x0000000c0d0c7c11 */ /* 0x000fe4000f8608ff */
[----:B------:R-:W-:Y:S02]  /*0ab0*/  IADD3 R17, P6, PT, R19, R18, RZ ;  /* 0x0000001213117210 */ /* 0x000fe40007fde0ff */
[----:B------:R-:W-:Y:S02]  /*0ac0*/  LEA.HI.X.SX32 R22, R14, RZ, 0x1, P5 ;  /* 0x000000ff0e167211 */ /* 0x000fe400028f0eff */
[----:B------:R-:W-:Y:S02]  /*0ad0*/  LEA.HI.X R13, R13, UR13, R16, 0x1, P3 ;  /* 0x0000000d0d0d7c11 */ /* 0x000fe400098f0c10 */
[----:B------:R-:W-:-:S02]  /*0ae0*/  LEA R14, P4, R15, UR12, 0x1 ;  /* 0x0000000c0f0e7c11 */ /* 0x000fc4000f8808ff */
[----:B------:R-:W-:Y:S01]  /*0af0*/  LEA.HI.X.SX32 R20, R18, RZ, 0x1, P6 ;  /* 0x000000ff12147211 */ /* 0x000fe200030f0eff */
[----:B------:R-:W3:Y:S01]  /*0b00*/  LDG.E.U16.CONSTANT R12, desc[UR8][R12.64] ;  /* 0x000000080c0c7981 */ /* 0x000ee2000c1e9500 */
[----:B------:R-:W-:Y:S02]  /*0b10*/  LEA R16, P3, R17, UR12, 0x1 ;  /* 0x0000000c11107c11 */ /* 0x000fe4000f8608ff */
[----:B------:R-:W-:Y:S02]  /*0b20*/  LEA.HI.X R15, R15, UR13, R22, 0x1, P4 ;  /* 0x0000000d0f0f7c11 */ /* 0x000fe4000a0f0c16 */
[----:B------:R-:W-:-:S03]  /*0b30*/  LEA.HI.X R17, R17, UR13, R20, 0x1, P3 ;  /* 0x0000000d11117c11 */ /* 0x000fc600098f0c14 */
[----:B------:R-:W4:Y:S04]  /*0b40*/  LDG.E.U16.CONSTANT R14, desc[UR8][R14.64] ;  /* 0x000000080e0e7981 */ /* 0x000f28000c1e9500 */
[----:B------:R-:W4:Y:S01]  /*0b50*/  LDG.E.U16.CONSTANT R16, desc[UR8][R16.64] ;  /* 0x0000000810107981 */ /* 0x000f22000c1e9500 */
[----:B------:R-:W-:-:S05]  /*0b60*/  VIADD R8, R8, 0x4 ;  /* 0x0000000408087836 */ /* 0x000fca0000000000 */
[----:B------:R-:W-:Y:S01]  /*0b70*/  ISETP.GE.AND P3, PT, R8, -0x3, PT ;  /* 0xfffffffd0800780c */ /* 0x000fe20003f66270 */
[----:B------:R-:W-:Y:S01]  /*0b80*/  IMAD.IADD R18, R18, 0x1, R5 ;  /* 0x0000000112127824 */ /* 0x000fe200078e0205 */
[----:B--2---:R-:W-:Y:S04]  /*0b90*/  STS.U16 [R9], R10 ;  /* 0x0000000a09007388 */ /* 0x004fe80000000400 */
[----:B---3--:R-:W-:Y:S04]  /*0ba0*/  STS.U16 [R9+0x40], R12 ;  /* 0x0000400c09007388 */ /* 0x008fe80000000400 */
[----:B----4-:R-:W-:Y:S04]  /*0bb0*/  STS.U16 [R9+0x80], R14 ;  /* 0x0000800e09007388 */ /* 0x010fe80000000400 */
[----:B------:R0:W-:Y:S02]  /*0bc0*/  STS.U16 [R9+0xc0], R16 ;  /* 0x0000c01009007388 */ /* 0x0001e40000000400 */
[----:B0-----:R-:W-:Y:S01]  /*0bd0*/  VIADD R9, R9, 0x100 ;  /* 0x0000010009097836 */ /* 0x001fe20000000000 */
[----:B------:R-:W-:Y:S06]  /*0be0*/  @!P3 BRA `(.L_x_1354) ;  /* 0xfffffffc0080b947 */ /* 0x000fec000383ffff */
.L_x_1353:
[----:B------:R-:W-:-:S04]  /*0bf0*/  IADD3 R10, PT, PT, RZ, -R8, RZ ;  /* 0x80000008ff0a7210 */ /* 0x000fc80007ffe0ff */
[----:B------:R-:W-:-:S13]  /*0c00*/  ISETP.GT.AND P3, PT, R10, 0x1, PT ;  /* 0x000000010a00780c */ /* 0x000fda0003f64270 */
[----:B------:R-:W-:Y:S05]  /*0c10*/  @!P3 BRA `(.L_x_1355) ;  /* 0x000000000048b947 */ /* 0x000fea0003800000 */
[----:B------:R-:W0:Y:S01]  /*0c20*/  LDCU.64 UR12, c[0x0][0x380] ;  /* 0x00007000ff0c77ac */ /* 0x000e220008000a00 */
[----:B------:R-:W-:Y:S01]  /*0c30*/  IMAD.IADD R14, R18, 0x1, R5 ;  /* 0x00000001120e7824 */ /* 0x000fe200078e0205 */
[----:B-----5:R-:W-:-:S04]  /*0c40*/  IADD3 R11, P1, PT, R19, R18, RZ ;  /* 0x00000012130b7210 */ /* 0x020fc80007f3e0ff */
[----:B------:R-:W-:Y:S02]  /*0c50*/  IADD3 R13, P3, PT, R19, R14, RZ ;  /* 0x0000000e130d7210 */ /* 0x000fe40007f7e0ff */
[----:B------:R-:W-:Y:S02]  /*0c60*/  LEA.HI.X.SX32 R18, R18, RZ, 0x1, P1 ;  /* 0x000000ff12127211 */ /* 0x000fe400008f0eff */
[----:B------:R-:W-:Y:S02]  /*0c70*/  LEA.HI.X.SX32 R16, R14, RZ, 0x1, P3 ;  /* 0x000000ff0e107211 */ /* 0x000fe400018f0eff */
[----:B0-----:R-:W-:Y:S02]  /*0c80*/  LEA R10, P1, R11, UR12, 0x1 ;  /* 0x0000000c0b0a7c11 */ /* 0x001fe4000f8208ff */
[----:B------:R-:W-:Y:S02]  /*0c90*/  LEA R12, P3, R13, UR12, 0x1 ;  /* 0x0000000c0d0c7c11 */ /* 0x000fe4000f8608ff */
[----:B------:R-:W-:-:S02]  /*0ca0*/  LEA.HI.X R11, R11, UR13, R18, 0x1, P1 ;  /* 0x0000000d0b0b7c11 */ /* 0x000fc400088f0c12 */
        /* <DEDUP_REMOVED lines=9> */
.L_x_1355:
[----:B------:R-:W-:-:S13]  /*0d40*/  ISETP.NE.OR P1, PT, R8, RZ, P1 ;  /* 0x000000ff0800720c */ /* 0x000fda0000f25670 */
[----:B------:R-:W-:Y:S05]  /*0d50*/  @!P1 BRA `(.L_x_1346) ;  /* 0x00000000002c9947 */ /* 0x000fea0003800000 */
.L_x_1352:
[----:B-----5:R-:W-:-:S04]  /*0d60*/  IADD3 R11, P1, PT, R19, R18, RZ ;  /* 0x00000012130b7210 */ /* 0x020fc80007f3e0ff */
        /* <DEDUP_REMOVED lines=8> */
[----:B0-----:R-:W-:-:S10]  /*0df0*/  VIADD R9, R9, 0x40 ;  /* 0x0000004009097836 */ /* 0x001fd40000000000 */
[----:B------:R-:W-:Y:S05]  /*0e00*/  @P1 BRA `(.L_x_1352) ;  /* 0xfffffffc00d41947 */ /* 0x000fea000383ffff */
.L_x_1346:
[----:B------:R-:W-:Y:S05]  /*0e10*/  BSYNC.RECONVERGENT B0 ;  /* 0x0000000000007941 */ /* 0x000fea0003800200 */
.L_x_1345:
        /* <DEDUP_REMOVED lines=21> */
.L_x_1359:
[----:B-1----:R-:W-:Y:S01]  /*0f70*/  IMAD.IADD R12, R6, 0x1, R9 ;  /* 0x00000001060c7824 */ /* 0x002fe200078e0209 */
[----:B------:R-:W-:Y:S01]  /*0f80*/  IADD3 R8, PT, PT, R8, 0x4, RZ ;  /* 0x0000000408087810 */ /* 0x000fe20007ffe0ff */
[----:B0-----:R-:W-:-:S03]  /*0f90*/  IMAD.WIDE R10, R6, 0x2, R18 ;  /* 0x00000002060a7825 */ /* 0x001fc600078e0212 */
[----:B------:R-:W-:Y:S01]  /*0fa0*/  ISETP.GE.AND P3, PT, R8, -0x3, PT ;  /* 0xfffffffd0800780c */ /* 0x000fe20003f66270 */
[C---:B------:R-:W-:Y:S01]  /*0fb0*/  IMAD.IADD R14, R12.reuse, 0x1, R9 ;  /* 0x000000010c0e7824 */ /* 0x040fe200078e0209 */
[----:B------:R1:W-:Y:S01]  /*0fc0*/  STG.E.64 desc[UR8][R10.64], RZ ;  /* 0x000000ff0a007986 */ /* 0x0003e2000c101b08 */
[----:B------:R-:W-:-:S04]  /*0fd0*/  IMAD.WIDE R12, R12, 0x2, R18 ;  /* 0x000000020c0c7825 */ /* 0x000fc800078e0212 */
        /* <DEDUP_REMOVED lines=8> */
.L_x_1358:
[----:B-1----:R-:W-:-:S05]  /*1060*/  IMAD.MOV R10, RZ, RZ, -R8 ;  /* 0x000000ffff0a7224 */ /* 0x002fca00078e0a08 */
[----:B------:R-:W-:-:S13]  /*1070*/  ISETP.GT.AND P3, PT, R10, 0x1, PT ;  /* 0x000000010a00780c */ /* 0x000fda0003f64270 */
[----:B------:R-:W-:Y:S05]  /*1080*/  @!P3 BRA `(.L_x_1360) ;  /* 0x000000000024b947 */ /* 0x000fea0003800000 */
[----:B------:R-:W0:Y:S01]  /*1090*/  LDC.64 R12, c[0x0][0x3a0] ;  /* 0x0000e800ff0c7b82 */ /* 0x000e220000000a00 */
[----:B------:R-:W-:Y:S01]  /*10a0*/  IMAD.IADD R14, R6, 0x1, R9 ;  /* 0x00000001060e7824 */ /* 0x000fe200078e0209 */
[----:B------:R-:W-:Y:S01]  /*10b0*/  PLOP3.LUT P1, PT, PT, PT, PT, 0x8, 0x80 ;  /* 0x000000000080781c */ /* 0x000fe20003f2e170 */
[----:B------:R-:W-:Y:S02]  /*10c0*/  VIADD R8, R8, 0x2 ;  /* 0x0000000208087836 */ /* 0x000fe40000000000 */
[----:B0-----:R-:W-:Y:S01]  /*10d0*/  IMAD.WIDE R10, R6, 0x2, R12 ;  /* 0x00000002060a7825 */ /* 0x001fe200078e020c */
[----:B------:R-:W-:-:S03]  /*10e0*/  IADD3 R6, PT, PT, R14, R9, RZ ;  /* 0x000000090e067210 */ /* 0x000fc60007ffe0ff */
[----:B------:R-:W-:Y:S01]  /*10f0*/  IMAD.WIDE R12, R14, 0x2, R12 ;  /* 0x000000020e0c7825 */ /* 0x000fe200078e020c */
[----:B------:R0:W-:Y:S04]  /*1100*/  STG.E.64 desc[UR8][R10.64], RZ ;  /* 0x000000ff0a007986 */ /* 0x0001e8000c101b08 */
[----:B------:R0:W-:Y:S02]  /*1110*/  STG.E.64 desc[UR8][R12.64], RZ ;  /* 0x000000ff0c007986 */ /* 0x0001e4000c101b08 */
.L_x_1360:
[----:B------:R-:W-:-:S13]  /*1120*/  ISETP.NE.OR P1, PT, R8, RZ, P1 ;  /* 0x000000ff0800720c */ /* 0x000fda0000f25670 */
[----:B------:R-:W-:Y:S05]  /*1130*/  @!P1 BRA `(.L_x_1356) ;  /* 0x00000000001c9947 */ /* 0x000fea0003800000 */
.L_x_1357:
[----:B0-----:R-:W0:Y:S02]  /*1140*/  LDC.64 R10, c[0x0][0x3a0] ;  /* 0x0000e800ff0a7b82 */ /* 0x001e240000000a00 */
.L_x_1361:
[----:B0-----:R-:W-:-:S04]  /*1150*/  IMAD.WIDE R12, R6, 0x2, R10 ;  /* 0x00000002060c7825 */ /* 0x001fc800078e020a */
[----:B------:R-:W-:Y:S01]  /*1160*/  VIADD R8, R8, 0x1 ;  /* 0x0000000108087836 */ /* 0x000fe20000000000 */
[----:B------:R1:W-:Y:S01]  /*1170*/  STG.E.64 desc[UR8][R12.64], RZ ;  /* 0x000000ff0c007986 */ /* 0x0003e2000c101b08 */
[----:B------:R-:W-:-:S03]  /*1180*/  IMAD.IADD R6, R6, 0x1, R9 ;  /* 0x0000000106067824 */ /* 0x000fc600078e0209 */
[----:B------:R-:W-:-:S13]  /*1190*/  ISETP.NE.AND P1, PT, R8, RZ, PT ;  /* 0x000000ff0800720c */ /* 0x000fda0003f25270 */
[----:B-1----:R-:W-:Y:S05]  /*11a0*/  @P1 BRA `(.L_x_1361) ;  /* 0xfffffffc00e81947 */ /* 0x002fea000383ffff */
.L_x_1356:
[----:B------:R-:W-:Y:S01]  /*11b0*/  BAR.SYNC.DEFER_BLOCKING 0x0 ;  /* 0x0000000000007b1d */ /* 0x000fe20000010000 */
[----:B------:R-:W-:-:S05]  /*11c0*/  ISETP.GE.AND P1, PT, R56, R5, PT ;  /* 0x000000053800720c */ /* 0x000fca0003f26270 */
[----:B------:R-:W1:Y:S01]  /*11d0*/  LDCU UR5, c[0x0][0x3c8] ;  /* 0x00007900ff0577ac */ /* 0x000e620008000800 */
[----:B------:R-:W2:Y:S01]  /*11e0*/  LDCU UR6, c[0x0][0x3cc] ;  /* 0x00007980ff0677ac */ /* 0x000ea20008000800 */
[----:B------:R-:W3:Y:S01]  /*11f0*/  LDCU UR10, c[0x0][0x3d0] ;  /* 0x00007a00ff0a77ac */ /* 0x000ee20008000800 */
[----:B------:R-:W4:Y:S01]  /*1200*/  LDCU UR11, c[0x0][0x3d4] ;  /* 0x00007a80ff0b77ac */ /* 0x000f220008000800 */
[----:B------:R-:W0:Y:S04]  /*1210*/  LDCU UR12, c[0x0][0x3d8] ;  /* 0x00007b00ff0c77ac */ /* 0x000e280008000800 */
[----:B------:R-:W-:Y:S05]  /*1220*/  @P1 BRA `(.L_x_1362) ;  /* 0x0000000000d41947 */ /* 0x000fea0003800000 */
[----:B0-----:R-:W0:Y:S01]  /*1230*/  LDC.64 R10, c[0x0][0x3b8] ;  /* 0x0000ee00ff0a7b82 */ /* 0x001e220000000a00 */
[----:B------:R-:W-:-:S04]  /*1240*/  IMAD.SHL.U32 R13, R4, 0x40, RZ ;  /* 0x00000040040d7824 */ /* 0x000fc800078e00ff */
[----:B0-----:R-:W-:-:S05]  /*1250*/  IMAD.WIDE.U32 R12, R13, 0x2, R10 ;  /* 0x000000020d0c7825 */ /* 0x001fca00078e000a */
[----:B------:R0:W5:Y:S01]  /*1260*/  LDG.E.U16.CONSTANT R4, desc[UR8][R12.64] ;  /* 0x000000080c047981 */ /* 0x000162000c1e9500 */
[----:B------:R-:W-:Y:S01]  /*1270*/  SHF.R.S32.HI R15, RZ, 0x1f, R2 ;  /* 0x0000001fff0f7819 */ /* 0x000fe20000011402 */
[----:B------:R-:W-:Y:S01]  /*1280*/  IMAD.SHL.U32 R7, R7, 0x10, RZ ;  /* 0x0000001007077824 */ /* 0x000fe200078e00ff */
[----:B------:R-:W-:Y:S01]  /*1290*/  MOV R18, R56 ;  /* 0x0000003800127202 */ /* 0x000fe20000000f00 */
[----:B------:R-:W-:Y:S01]  /*12a0*/  UMOV UR4, URZ ;  /* 0x000000ff00047c82 */ /* 0x000fe20008000000 */
[----:B------:R-:W-:Y:S02]  /*12b0*/  LEA.HI R15, R15, R2, RZ, 0x3 ;  /* 0x000000020f0f7211 */ /* 0x000fe400078f18ff */
[----:B------:R-:W-:Y:S02]  /*12c0*/  LOP3.LUT R8, R7, 0x10, RZ, 0xc0, !PT ;  /* 0x0000001007087812 */ /* 0x000fe400078ec0ff */
[----:B------:R-:W-:-:S07]  /*12d0*/  SHF.R.S32.HI R16, RZ, 0x3, R15 ;  /* 0x00000003ff107819 */ /* 0x000fce000001140f */
.L_x_1363:
[----:B------:R-:W1:Y:S01]  /*12e0*/  LDC.64 R6, c[0x0][0x390] ;  /* 0x0000e400ff067b82 */ /* 0x000e620000000a00 */
[----:B-----5:R-:W-:-:S04]  /*12f0*/  VIADD R17, R4, UR4 ;  /* 0x0000000404117c36 */ /* 0x020fc80008000000 */
[----:B0-----:R-:W-:-:S05]  /*1300*/  IMAD R12, R17, R9, RZ ;  /* 0x00000009110c7224 */ /* 0x001fca00078e02ff */
[----:B------:R-:W-:-:S04]  /*1310*/  SHF.R.S32.HI R13, RZ, 0x1f, R12 ;  /* 0x0000001fff0d7819 */ /* 0x000fc8000001140c */
[----:B------:R-:W-:-:S04]  /*1320*/  LEA.HI R13, R13, R12, RZ, 0x3 ;  /* 0x0000000c0d0d7211 */ /* 0x000fc800078f18ff */
[----:B------:R-:W-:-:S05]  /*1330*/  LEA.HI.SX32 R13, R13, R16, 0x1d ;  /* 0x000000100d0d7211 */ /* 0x000fca00078feaff */
[----:B-1----:R-:W-:Y:S02]  /*1340*/  IMAD.WIDE R6, R13, 0x4, R6 ;  /* 0x000000040d067825 */ /* 0x002fe400078e0206 */
[----:B------:R-:W0:Y:S04]  /*1350*/  LDC.64 R12, c[0x0][0x398] ;  /* 0x0000e600ff0c7b82 */ /* 0x000e280000000a00 */
[----:B------:R-:W2:Y:S01]  /*1360*/  LDG.E.CONSTANT R7, desc[UR8][R6.64] ;  /* 0x0000000806077981 */ /* 0x000ea2000c1e9900 */
[----:B------:R-:W-:-:S04]  /*1370*/  IMAD.SHL.U32 R15, R18, 0x2, RZ ;  /* 0x00000002120f7824 */ /* 0x000fc800078e00ff */
[----:B------:R-:W-:-:S05]  /*1380*/  IMAD.WIDE.U32 R14, R15, 0x2, R10 ;  /* 0x000000020f0e7825 */ /* 0x000fca00078e000a */
[----:B------:R-:W3:Y:S01]  /*1390*/  LDG.E.U16.CONSTANT R21, desc[UR8][R14.64+0x2] ;  /* 0x000002080e157981 */ /* 0x000ee2000c1e9500 */
[----:B0-----:R-:W-:-:S06]  /*13a0*/  IMAD.WIDE.U32 R12, R17, 0x2, R12 ;  /* 0x00000002110c7825 */ /* 0x001fcc00078e000c */
[----:B------:R-:W4:Y:S01]  /*13b0*/  LDG.E.U16.CONSTANT R12, desc[UR8][R12.64] ;  /* 0x000000080c0c7981 */ /* 0x000f22000c1e9500 */
[----:B------:R-:W-:Y:S01]  /*13c0*/  UIADD3 UR4, UPT, UPT, UR4, 0x1, URZ ;  /* 0x0000000104047890 */ /* 0x000fe2000fffe0ff */
[----:B--2---:R-:W-:-:S04]  /*13d0*/  SHF.R.U32.HI R17, RZ, R8, R7 ;  /* 0x00000008ff117219 */ /* 0x004fc80000011607 */
[--C-:B------:R-:W-:Y:S02]  /*13e0*/  SHF.R.U32.HI R20, RZ, 0x4, R17.reuse ;  /* 0x00000004ff147819 */ /* 0x100fe40000011611 */
[--C-:B------:R-:W-:Y:S02]  /*13f0*/  SHF.R.U32.HI R6, RZ, 0x8, R17.reuse ;  /* 0x00000008ff067819 */ /* 0x100fe40000011611 */
[----:B------:R-:W-:Y:S02]  /*1400*/  LOP3.LUT R20, R20, 0xf, RZ, 0xc0, !PT ;  /* 0x0000000f14147812 */ /* 0x000fe400078ec0ff */
[----:B------:R-:W-:Y:S01]  /*1410*/  LOP3.LUT R6, R6, 0xf, RZ, 0xc0, !PT ;  /* 0x0000000f06067812 */ /* 0x000fe200078ec0ff */
[----:B---3--:R-:W-:Y:S01]  /*1420*/  IMAD.IADD R18, R21, 0x1, R18 ;  /* 0x0000000115127824 */ /* 0x008fe200078e0212 */
[----:B------:R-:W-:Y:S01]  /*1430*/  LOP3.LUT R19, R17, 0xf, RZ, 0xc0, !PT ;  /* 0x0000000f11137812 */ /* 0x000fe200078ec0ff */
[----:B------:R-:W-:Y:S01]  /*1440*/  IMAD R7, R20, R20, R20 ;  /* 0x0000001414077224 */ /* 0x000fe200078e0214 */
[----:B------:R-:W-:-:S02]  /*1450*/  SHF.R.U32.HI R17, RZ, 0xc, R17 ;  /* 0x0000000cff117819 */ /* 0x000fc40000011611 */
[----:B------:R-:W-:Y:S01]  /*1460*/  ISETP.GE.AND P1, PT, R18, R53, PT ;  /* 0x000000351200720c */ /* 0x000fe20003f26270 */
[----:B------:R-:W-:Y:S01]  /*1470*/  IMAD R22, R19, R19, R19 ;  /* 0x0000001313167224 */ /* 0x000fe200078e0213 */
[----:B------:R-:W-:Y:S01]  /*1480*/  IADD3 R20, PT, PT, R20, 0x1, R7 ;  /* 0x0000000114147810 */ /* 0x000fe20007ffe007 */
[C---:B------:R-:W-:Y:S01]  /*1490*/  IMAD R7, R6.reuse, R6, R6 ;  /* 0x0000000606077224 */ /* 0x040fe200078e0206 */
[----:B------:R-:W-:Y:S02]  /*14a0*/  LOP3.LUT R17, R17, 0xf, RZ, 0xc0, !PT ;  /* 0x0000000f11117812 */ /* 0x000fe400078ec0ff */
[----:B------:R-:W-:Y:S01]  /*14b0*/  IADD3 R22, PT, PT, R19, 0x1, R22 ;  /* 0x0000000113167810 */ /* 0x000fe20007ffe016 */
[----:B------:R-:W4:Y:S01]  /*14c0*/  I2F.F16 R43, R20 ;  /* 0x00000014002b7306 */ /* 0x000f220000200c00 */
[----:B------:R-:W-:Y:S01]  /*14d0*/  IADD3 R7, PT, PT, R6, 0x1, R7 ;  /* 0x0000000106077810 */ /* 0x000fe20007ffe007 */
[----:B------:R-:W-:-:S05]  /*14e0*/  IMAD R6, R17, R17, R17 ;  /* 0x0000001111067224 */ /* 0x000fca00078e0211 */
[----:B------:R-:W-:Y:S01]  /*14f0*/  IADD3 R6, PT, PT, R17, 0x1, R6 ;  /* 0x0000000111067810 */ /* 0x000fe20007ffe006 */
        /* <DEDUP_REMOVED lines=8> */
.L_x_1362:
[C---:B-1----:R-:W-:Y:S01]  /*1580*/  ISETP.GT.AND P1, PT, R56.reuse, UR5, PT ;  /* 0x0000000538007c0c */ /* 0x042fe2000bf24270 */
[----:B------:R-:W1:Y:S01]  /*1590*/  LDCU UR13, c[0x0][0x3dc] ;  /* 0x00007b80ff0d77ac */ /* 0x000e620008000800 */
[C---:B------:R-:W-:Y:S01]  /*15a0*/  VIMNMX R4, PT, PT, R56.reuse, UR5, PT ;  /* 0x0000000538047c48 */ /* 0x040fe2000bfe0100 */
[----:B0-----:R-:W-:Y:S01]  /*15b0*/  HFMA2 R13, -RZ, RZ, 0, 0 ;  /* 0x00000000ff0d7431 */ /* 0x001fe200000001ff */
[C---:B--2---:R-:W-:Y:S01]  /*15c0*/  ISETP.GT.AND P3, PT, R56.reuse, UR6, PT ;  /* 0x0000000638007c0c */ /* 0x044fe2000bf64270 */
[----:B------:R-:W-:Y:S01]  /*15d0*/  IMAD.MOV.U32 R6, RZ, RZ, RZ ;  /* 0x000000ffff067224 */ /* 0x000fe200078e00ff */
[----:B------:R-:W-:Y:S02]  /*15e0*/  SHF.R.S32.HI R7, RZ, 0x1f, R4 ;  /* 0x0000001fff077819 */ /* 0x000fe40000011404 */
[----:B------:R-:W-:Y:S02]  /*15f0*/  CS2R R10, SRZ ;  /* 0x00000000000a7805 */ /* 0x000fe4000001ff00 */
[----:B---3--:R-:W-:-:S02]  /*1600*/  ISETP.GT.AND P4, PT, R56, UR10, PT ;  /* 0x0000000a38007c0c */ /* 0x008fc4000bf84270 */
[----:B------:R-:W-:Y:S01]  /*1610*/  LEA.HI R7, R7, R4, RZ, 0x5 ;  /* 0x0000000407077211 */ /* 0x000fe200078f28ff */
[----:B------:R-:W-:Y:S01]  /*1620*/  IMAD.MOV.U32 R4, RZ, RZ, RZ ;  /* 0x000000ffff047224 */ /* 0x000fe200078e00ff */
[C---:B----4-:R-:W-:Y:S02]  /*1630*/  ISETP.GT.AND P5, PT, R56.reuse, UR11, PT ;  /* 0x0000000b38007c0c */ /* 0x050fe4000bfa4270 */
[----:B------:R-:W-:Y:S02]  /*1640*/  ISETP.GT.AND P6, PT, R56, UR12, PT ;  /* 0x0000000c38007c0c */ /* 0x000fe4000bfc4270 */
[----:B------:R-:W-:Y:S01]  /*1650*/  SHF.R.S32.HI R15, RZ, 0x5, R7 ;  /* 0x00000005ff0f7819 */ /* 0x000fe20000011407 */
[----:B-1----:R-:W-:Y:S10]  /*1660*/  @!P1 BRA `(.L_x_1364) ;  /* 0x00000000001c9947 */ /* 0x002ff40003800000 */
[----:B------:R-:W0:Y:S02]  /*1670*/  LDC R7, c[0x0][0x3cc] ;  /* 0x0000f300ff077b82 */ /* 0x000e240000000800 */
[----:B0-----:R-:W-:-:S05]  /*1680*/  VIMNMX R4, PT, PT, R56, R7, PT ;  /* 0x0000000738047248 */ /* 0x001fca0003fe0100 */
[----:B------:R-:W-:-:S05]  /*1690*/  VIADD R4, R4, -UR5 ;  /* 0x8000000504047c36 */ /* 0x000fca0008000000 */
[----:B------:R-:W-:-:S04]  /*16a0*/  SHF.R.S32.HI R7, RZ, 0x1f, R4 ;  /* 0x0000001fff077819 */ /* 0x000fc80000011404 */
[----:B------:R-:W-:-:S04]  /*16b0*/  LEA.HI R7, R7, R4, RZ, 0x5 ;  /* 0x0000000407077211 */ /* 0x000fc800078f28ff */
[----:B------:R-:W-:-:S05]  /*16c0*/  SHF.R.S32.HI R7, RZ, 0x5, R7 ;  /* 0x00000005ff077819 */ /* 0x000fca0000011407 */
[----:B------:R-:W-:-:S07]  /*16d0*/  IMAD R4, R7, 0x6, RZ ;  /* 0x0000000607047824 */ /* 0x000fce00078e02ff */
.L_x_1364:
        /* <DEDUP_REMOVED lines=8> */
.L_x_1365:
        /* <DEDUP_REMOVED lines=8> */
.L_x_1366:
        /* <DEDUP_REMOVED lines=8> */
.L_x_1367:
        /* <DEDUP_REMOVED lines=8> */
.L_x_1368:
[----:B------:R-:W-:Y:S01]  /*18e0*/  VIMNMX R5, PT, PT, R5, UR13, PT ;  /* 0x0000000d05057c48 */ /* 0x000fe2000bfe0100 */
[----:B------:R-:W-:Y:S01]  /*18f0*/  IMAD R4, R15, 0x8, R4 ;  /* 0x000000080f047824 */ /* 0x000fe200078e0204 */
[----:B------:R-:W-:Y:S02]  /*1900*/  PRMT R52, RZ, 0x5410, RZ ;  /* 0x00005410ff347816 */ /* 0x000fe400000000ff */
        /* <DEDUP_REMOVED lines=10> */
[----:B------:R-:W-:Y:S01]  /*19b0*/  PRMT R45, RZ, 0x5410, RZ ;  /* 0x00005410ff2d7816 */ /* 0x000fe200000000ff */
[----:B------:R-:W-:Y:S06]  /*19c0*/  @!P1 BRA `(.L_x_1369) ;  /* 0x0000001000f09947 */ /* 0x000fec0003800000 */
[----:B------:R-:W0:Y:S01]  /*19d0*/  S2UR UR5, SR_CgaCtaId ;  /* 0x00000000000579c3 */ /* 0x000e220000008800 */
[----:B------:R-:W1:Y:S01]  /*19e0*/  LDCU.64 UR10, c[0x0][0x388] ;  /* 0x00007100ff0a77ac */ /* 0x000e620008000a00 */
[----:B------:R-:W-:Y:S02]  /*19f0*/  PRMT R4, R3, 0x9910, RZ ;  /* 0x0000991003047816 */ /* 0x000fe400000000ff */
[----:B------:R-:W-:Y:S01]  /*1a00*/  SHF.R.S32.HI R3, RZ, 0x1f, R59 ;  /* 0x0000001fff037819 */ /* 0x000fe2000001143b */
[----:B------:R-:W-:Y:S01]  /*1a10*/  UMOV UR4, 0x400 ;  /* 0x0000040000047882 */ /* 0x000fe20000000000 */
[----:B------:R-:W-:Y:S02]  /*1a20*/  IADD3 R59, P1, PT, R2, R59, RZ ;  /* 0x0000003b023b7210 */ /* 0x000fe40007f3e0ff */
[----:B------:R-:W-:Y:S02]  /*1a30*/  PRMT R5, R0, 0x9910, RZ ;  /* 0x0000991000057816 */ /* 0x000fe400000000ff */
[----:B------:R-:W-:-:S02]  /*1a40*/  MOV R0, R4 ;  /* 0x0000000400007202 */ /* 0x000fc40000000f00 */
[----:B------:R-:W-:Y:S01]  /*1a50*/  LEA.HI.X.SX32 R4, R2, R3, 0x1, P1 ;  /* 0x0000000302047211 */ /* 0x000fe200008f0eff */
[----:B------:R-:W-:Y:S01]  /*1a60*/  IMAD.MOV.U32 R2, RZ, RZ, R5 ;  /* 0x000000ffff027224 */ /* 0x000fe200078e0005 */
[----:B------:R-:W-:Y:S02]  /*1a70*/  ISETP.NE.AND P1, PT, R0, RZ, PT ;  /* 0x000000ff0000720c */ /* 0x000fe40003f25270 */
[----:B------:R-:W-:Y:S02]  /*1a80*/  ISETP.EQ.OR P0, PT, R55, 0x3, P0 ;  /* 0x000000033700780c */ /* 0x000fe40000702670 */
[----:B------:R-:W-:Y:S02]  /*1a90*/  ISETP.NE.AND P3, PT, R2, RZ, PT ;  /* 0x000000ff0200720c */ /* 0x000fe40003f65270 */
[----:B-1----:R-:W-:Y:S02]  /*1aa0*/  LEA R58, P2, R59, UR10, 0x2 ;  /* 0x0000000a3b3a7c11 */ /* 0x002fe4000f8410ff */
[----:B------:R-:W-:Y:S01]  /*1ab0*/  VIMNMX R53, PT, PT, R53, UR13, PT ;  /* 0x0000000d35357c48 */ /* 0x000fe2000bfe0100 */
[----:B0-----:R-:W-:Y:S01]  /*1ac0*/  ULEA UR4, UR5, UR4, 0x18 ;  /* 0x0000000405047291 */ /* 0x001fe2000f8ec0ff */
[----:B------:R-:W-:-:S02]  /*1ad0*/  LEA.HI.X R59, R59, UR11, R4, 0x2, P2 ;  /* 0x0000000b3b3b7c11 */ /* 0x000fc400090f1404 */
[----:B------:R-:W-:Y:S01]  /*1ae0*/  PRMT R52, RZ, 0x7610, R52 ;  /* 0x00007610ff347816 */ /* 0x000fe20000000034 */
[----:B------:R-:W-:-:S12]  /*1af0*/  UIADD3 UR4, UPT, UPT, UR4, 0x80, URZ ;  /* 0x0000008004047890 */ /* 0x000fd8000fffe0ff */
.L_x_1374:
[----:B------:R-:W2:Y:S01]  /*1b00*/  LDG.E.128.CONSTANT R4, desc[UR8][R58.64] ;  /* 0x000000083a047981 */ /* 0x000ea2000c1e9d00 */
[----:B------:R-:W-:Y:S01]  /*1b10*/  IMAD.MOV.U32 R0, RZ, RZ, 0x3400 ;  /* 0x00003400ff007424 */ /* 0x000fe200078e00ff */
[----:B------:R-:W-:Y:S01]  /*1b20*/  ISETP.NE.AND P4, PT, R54, RZ, PT ;  /* 0x000000ff3600720c */ /* 0x000fe20003f85270 */
[----:B------:R-:W-:Y:S01]  /*1b30*/  IMAD.MOV.U32 R14, RZ, RZ, 0x2c00 ;  /* 0x00002c00ff0e7424 */ /* 0x000fe200078e00ff */
[----:B------:R-:W-:Y:S01]  /*1b40*/  ISETP.NE.AND P2, PT, R55, 0x1, PT ;  /* 0x000000013700780c */ /* 0x000fe20003f45270 */
[----:B------:R-:W-:Y:S01]  /*1b50*/  IMAD.MOV.U32 R30, RZ, RZ, 0x2400 ;  /* 0x00002400ff1e7424 */ /* 0x000fe200078e00ff */
[C---:B--2---:R-:W-:Y:S02]  /*1b60*/  LOP3.LUT R16, R4.reuse, 0x30003, RZ, 0xc0, !PT ;  /* 0x0003000304107812 */ /* 0x044fe400078ec0ff */
[C---:B------:R-:W-:Y:S02]  /*1b70*/  LOP3.LUT R2, R4.reuse, 0xc000c, RZ, 0xc0, !PT ;  /* 0x000c000c04027812 */ /* 0x040fe400078ec0ff */
[----:B------:R-:W-:-:S02]  /*1b80*/  LOP3.LUT R9, R4, 0x300030, RZ, 0xc0, !PT ;  /* 0x0030003004097812 */ /* 0x000fc400078ec0ff */
[----:B------:R-:W-:Y:S02]  /*1b90*/  LOP3.LUT R24, R4, 0xc000c0, RZ, 0xc0, !PT ;  /* 0x00c000c004187812 */ /* 0x000fe400078ec0ff */
[----:B------:R-:W-:Y:S02]  /*1ba0*/  SHF.R.U32.HI R17, RZ, 0x8, R4 ;  /* 0x00000008ff117819 */ /* 0x000fe40000011604 */
[C---:B-----5:R-:W-:Y:S02]  /*1bb0*/  LOP3.LUT R19, R6.reuse, 0x30003, RZ, 0xc0, !PT ;  /* 0x0003000306137812 */ /* 0x060fe400078ec0ff */
[C---:B------:R-:W-:Y:S02]  /*1bc0*/  LOP3.LUT R4, R6.reuse, 0xc000c, RZ, 0xc0, !PT ;  /* 0x000c000c06047812 */ /* 0x040fe400078ec0ff */
[C---:B------:R-:W-:Y:S02]  /*1bd0*/  LOP3.LUT R10, R6.reuse, 0x300030, RZ, 0xc0, !PT ;  /* 0x00300030060a7812 */ /* 0x040fe400078ec0ff */
[----:B------:R-:W-:-:S02]  /*1be0*/  LOP3.LUT R25, R6, 0xc000c0, RZ, 0xc0, !PT ;  /* 0x00c000c006197812 */ /* 0x000fc400078ec0ff */
[----:B------:R-:W-:Y:S02]  /*1bf0*/  SHF.R.U32.HI R21, RZ, 0x8, R6 ;  /* 0x00000008ff157819 */ /* 0x000fe40000011606 */
[----:B------:R-:W-:Y:S02]  /*1c00*/  SHF.R.U32.HI R20, RZ, 0x8, R5 ;  /* 0x00000008ff147819 */ /* 0x000fe40000011605 */
[----:B------:R-:W-:Y:S02]  /*1c10*/  LOP3.LUT R6, R7, 0xc000c, RZ, 0xc0, !PT ;  /* 0x000c000c07067812 */ /* 0x000fe400078ec0ff */
[C---:B------:R-:W-:Y:S02]  /*1c20*/  LOP3.LUT R18, R5.reuse, 0x30003, RZ, 0xc0, !PT ;  /* 0x0003000305127812 */ /* 0x040fe400078ec0ff */
[C---:B------:R-:W-:Y:S02]  /*1c30*/  LOP3.LUT R3, R5.reuse, 0xc000c, RZ, 0xc0, !PT ;  /* 0x000c000c05037812 */ /* 0x040fe400078ec0ff */
[----:B------:R-:W-:-:S02]  /*1c40*/  LOP3.LUT R8, R5, 0x300030, RZ, 0xc0, !PT ;  /* 0x0030003005087812 */ /* 0x000fc400078ec0ff */
[----:B------:R-:W-:Y:S02]  /*1c50*/  LOP3.LUT R15, R5, 0xc000c0, RZ, 0xc0, !PT ;  /* 0x00c000c0050f7812 */ /* 0x000fe400078ec0ff */
[----:B------:R-:W-:Y:S02]  /*1c60*/  SHF.R.U32.HI R23, RZ, 0x8, R7 ;  /* 0x00000008ff177819 */ /* 0x000fe40000011607 */
[----:B------:R-:W-:Y:S02]  /*1c70*/  LOP3.LUT R39, R2, 0x64006400, RZ, 0xfc, !PT ;  /* 0x6400640002277812 */ /* 0x000fe400078efcff */
[----:B------:R-:W-:Y:S02]  /*1c80*/  LOP3.LUT R5, R4, 0x64006400, RZ, 0xfc, !PT ;  /* 0x6400640004057812 */ /* 0x000fe400078efcff */
[----:B------:R-:W-:Y:S01]  /*1c90*/  LOP3.LUT R2, R17, 0xc000c, RZ, 0xc0, !PT ;  /* 0x000c000c11027812 */ /* 0x000fe200078ec0ff */
[----:B------:R-:W-:Y:S01]  /*1ca0*/  HFMA2 R39, R39, R0.H0_H0, -258, -258 ;  /* 0xdc08dc0827277431 */ /* 0x000fe20000040000 */
[----:B------:R-:W-:-:S02]  /*1cb0*/  LOP3.LUT R29, R6, 0x64006400, RZ, 0xfc, !PT ;  /* 0x64006400061d7812 */ /* 0x000fc400078efcff */
[----:B------:R-:W-:Y:S02]  /*1cc0*/  LOP3.LUT R4, R20, 0xc000c, RZ, 0xc0, !PT ;  /* 0x000c000c14047812 */ /* 0x000fe400078ec0ff */
[C---:B------:R-:W-:Y:S02]  /*1cd0*/  LOP3.LUT R22, R7.reuse, 0x30003, RZ, 0xc0, !PT ;  /* 0x0003000307167812 */ /* 0x040fe400078ec0ff */
[C---:B------:R-:W-:Y:S02]  /*1ce0*/  LOP3.LUT R11, R7.reuse, 0x300030, RZ, 0xc0, !PT ;  /* 0x00300030070b7812 */ /* 0x040fe400078ec0ff */
        /* <DEDUP_REMOVED lines=120> */
.L_x_1370:
[----:B------:R-:W-:Y:S05]  /*2470*/  @!P2 BRA `(.L_x_1371) ;  /* 0x00000008002ca947 */ /* 0x000fea0003800000 */
[----:B------:R-:W-:Y:S01]  /*2480*/  ISETP.NE.AND P4, PT, R55, 0x2, PT ;  /* 0x000000023700780c */ /* 0x000fe20003f85270 */
[----:B------:R-:W-:-:S12]  /*2490*/  @!P1 BRA `(.L_x_1372) ;  /* 0x0000000000b09947 */ /* 0x000fd80003800000 */
        /* <DEDUP_REMOVED lines=44> */
.L_x_1372:
[----:B------:R-:W-:Y:S05]  /*2760*/  @!P4 BRA `(.L_x_1371) ;  /* 0x000000040070c947 */ /* 0x000fea0003800000 */
[----:B------:R-:W-:Y:S05]  /*2770*/  @!P3 BRA `(.L_x_1373) ;  /* 0x0000000000b0b947 */ /* 0x000fea0003800000 */
[----:B------:R-:W0:Y:S01]  /*2780*/  LDS.128 R16, [UR4] ;  /* 0x00000004ff107984 */ /* 0x000e220008000c00 */
[----:B------:R-:W-:Y:S02]  /*2790*/  PRMT R44, R44, 0x5410, R43 ;  /* 0x000054102c2c7816 */ /* 0x000fe4000000002b */
[----:B------:R-:W-:Y:S01]  /*27a0*/  PRMT R42, R42, 0x5410, R41 ;  /* 0x000054102a2a7816 */ /* 0x000fe20000000029 */
        /* <DEDUP_REMOVED lines=41> */
.L_x_1373:
[----:B------:R-:W-:Y:S05]  /*2a40*/  @P0 BRA `(.L_x_1371) ;  /* 0x0000000000b80947 */ /* 0x000fea0003800000 */
[----:B------:R-:W0:Y:S01]  /*2a50*/  LDS.128 R16, [UR4+0x40] ;  /* 0x00004004ff107984 */ /* 0x000e220008000c00 */
[----:B------:R-:W-:Y:S01]  /*2a60*/  MOV R57, R32 ;  /* 0x0000002000397202 */ /* 0x000fe20000000f00 */
[----:B------:R-:W-:Y:S01]  /*2a70*/  IMAD.MOV.U32 R61, RZ, RZ, R33 ;  /* 0x000000ffff3d7224 */ /* 0x000fe200078e0021 */
        /* <DEDUP_REMOVED lines=43> */
.L_x_1371:
[----:B------:R-:W0:Y:S01]  /*2d30*/  LDC R9, c[0x0][0x3ac] ;  /* 0x0000eb00ff097b82 */ /* 0x000e220000000800 */
[----:B------:R-:W-:Y:S01]  /*2d40*/  VIADD R56, R56, 0x10 ;  /* 0x0000001038387836 */ /* 0x000fe20000000000 */
[----:B------:R-:W-:-:S04]  /*2d50*/  UIADD3 UR4, UPT, UPT, UR4, 0x20, URZ ;  /* 0x0000002004047890 */ /* 0x000fc8000fffe0ff */
[----:B------:R-:W-:Y:S01]  /*2d60*/  ISETP.GE.AND P4, PT, R56, R53, PT ;  /* 0x000000353800720c */ /* 0x000fe20003f86270 */
[----:B0-----:R-:W-:-:S12]  /*2d70*/  IMAD.WIDE R58, R9, 0x4, R58 ;  /* 0x00000004093a7825 */ /* 0x001fd800078e023a */
[----:B------:R-:W-:Y:S05]  /*2d80*/  @!P4 BRA `(.L_x_1374) ;  /* 0xffffffec005cc947 */ /* 0x000fea000383ffff */
.L_x_1369:
[----:B------:R-:W0:Y:S01]  /*2d90*/  S2R R0, SR_CTAID.X ;  /* 0x0000000000007919 */ /* 0x000e220000002500 */
[----:B------:R-:W1:Y:S01]  /*2da0*/  LDC.64 R4, c[0x0][0x3a0] ;  /* 0x0000e800ff047b82 */ /* 0x000e620000000a00 */
[----:B------:R-:W0:Y:S02]  /*2db0*/  S2R R3, SR_TID.X ;  /* 0x0000000000037919 */ /* 0x000e240000002100 */
[----:B0-----:R-:W-:-:S04]  /*2dc0*/  IMAD R0, R0, 0x20, R3 ;  /* 0x0000002000007824 */ /* 0x001fc800078e0203 */
[----:B------:R-:W-:-:S04]  /*2dd0*/  IMAD.SHL.U32 R0, R0, 0x4, RZ ;  /* 0x0000000400007824 */ /* 0x000fc800078e00ff */
[----:B------:R-:W-:-:S04]  /*2de0*/  IMAD R3, R9, UR7, R0 ;  /* 0x0000000709037c24 */ /* 0x000fc8000f8e0200 */
        /* <DEDUP_REMOVED lines=8> */
.L_x_1378:
[----:B------:R-:W0:Y:S02]  /*2e70*/  LDS R2, [R0] ;  /* 0x0000000000027984 */ /* 0x000e240000000800 */
[----:B0-----:R-:W-:-:S05]  /*2e80*/  HFMA2 R3, R2, 1, 1, R52 ;  /* 0x3c003c0002037831 */ /* 0x001fca0000000034 */
[----:B------:R-:W0:Y:S02]  /*2e90*/  ATOMS.CAST.SPIN P0, [R0], R2, R3 ;  /* 0x000000020000758d */ /* 0x000e240001800003 */
[----:B0-----:R-:W-:Y:S05]  /*2ea0*/  @!P0 BRA `(.L_x_1378) ;  /* 0xfffffffc00f08947 */ /* 0x001fea000383ffff */
[----:B------:R-:W-:Y:S05]  /*2eb0*/  BRA `(.L_x_1376) ;  /* 0x00000000000c7947 */ /* 0x000fea0003800000 */
.L_x_1377:
[----:B------:R-:W2:Y:S02]  /*2ec0*/  LD.E R0, desc[UR8][R4.64] ;  /* 0x0000000804007980 */ /* 0x000ea4000c101900 */
[----:B--2---:R-:W-:-:S05]  /*2ed0*/  IMAD.IADD R3, R52, 0x1, R0 ;  /* 0x0000000134037824 */ /* 0x004fca00078e0200 */
[----:B------:R0:W-:Y:S02]  /*2ee0*/  ST.E desc[UR8][R4.64], R3 ;  /* 0x0000000304007985 */ /* 0x0001e4000c101908 */
.L_x_1376:
[----:B------:R-:W-:Y:S05]  /*2ef0*/  BSYNC.RECONVERGENT B0 ;  /* 0x0000000000007941 */ /* 0x000fea0003800200 */
.L_x_1375:
[----:B------:R1:W-:Y:S01]  /*2f00*/  ATOM.E.ADD.F16x2.RN.STRONG.GPU P0, RZ, desc[UR8][R4.64+0x4], R51 ;  /* 0x8000043304ff79a2 */ /* 0x0003e2000c10e108 */
[----:B------:R-:W-:Y:S04]  /*2f10*/  BSSY.RECONVERGENT B0, `(.L_x_1379) ;  /* 0x000000e000007945 */ /* 0x000fe80003800200 */
[----:B-1----:R-:W-:Y:S05]  /*2f20*/  @P0 BRA `(.L_x_1380) ;  /* 0x0000000000300947 */ /* 0x002fea0003800000 */
[----:B------:R-:W1:Y:S02]  /*2f30*/  QSPC.E.S P0, RZ, [R4+0x4] ;  /* 0x0000040004ff73aa */ /* 0x000e640000000500 */
[----:B-1----:R-:W-:Y:S05]  /*2f40*/  @!P0 BRA `(.L_x_1381) ;  /* 0x00000000001c8947 */ /* 0x002fea0003800000 */
[----:B------:R-:W-:-:S05]  /*2f50*/  IMAD.MOV.U32 R2, RZ, RZ, R4 ;  /* 0x000000ffff027224 */ /* 0x000fca00078e0004 */
[----:B------:R-:W-:-:S07]  /*2f60*/  MOV R0, R2 ;  /* 0x0000000200007202 */ /* 0x000fce0000000f00 */
.L_x_1382:
[----:B------:R-:W0:Y:S02]  /*2f70*/  LDS R2, [R0+0x4] ;  /* 0x0000040000027984 */ /* 0x000e240000000800 */
[----:B0-----:R-:W-:-:S05]  /*2f80*/  HADD2 R3, R2, R51 ;  /* 0x0000003302037230 */ /* 0x001fca0000000000 */
[----:B------:R-:W0:Y:S02]  /*2f90*/  ATOMS.CAST.SPIN P0, [R0+0x4], R2, R3 ;  /* 0x000004020000758d */ /* 0x000e240001800003 */
[----:B0-----:R-:W-:Y:S05]  /*2fa0*/  @!P0 BRA `(.L_x_1382) ;  /* 0xfffffffc00f08947 */ /* 0x001fea000383ffff */
[----:B------:R-:W-:Y:S05]  /*2fb0*/  BRA `(.L_x_1380) ;  /* 0x00000000000c7947 */ /* 0x000fea0003800000 */
.L_x_1381:
[----:B------:R-:W0:Y:S02]  /*2fc0*/  LD.E R0, desc[UR8][R4.64+0x4] ;  /* 0x0000040804007980 */ /* 0x000e24000c101900 */
[----:B0-----:R-:W-:-:S05]  /*2fd0*/  IMAD.IADD R3, R51, 0x1, R0 ;  /* 0x0000000133037824 */ /* 0x001fca00078e0200 */
[----:B------:R1:W-:Y:S02]  /*2fe0*/  ST.E desc[UR8][R4.64+0x4], R3 ;  /* 0x0000040304007985 */ /* 0x0003e4000c101908 */
.L_x_1380:
[----:B------:R-:W-:Y:S05]  /*2ff0*/  BSYNC.RECONVERGENT B0 ;  /* 0x0000000000007941 */ /* 0x000fea0003800200 */
.L_x_1379:
        /* <DEDUP_REMOVED lines=9> */
.L_x_1386:
[----:B------:R-:W0:Y:S02]  /*3090*/  LDS R2, [R0] ;  /* 0x0000000000027984 */ /* 0x000e240000000800 */
[----:B0-----:R-:W-:-:S05]  /*30a0*/  HFMA2 R3, R2, 1, 1, R50 ;  /* 0x3c003c0002037831 */ /* 0x001fca0000000032 */
[----:B------:R-:W0:Y:S02]  /*30b0*/  ATOMS.CAST.SPIN P0, [R0], R2, R3 ;  /* 0x000000020000758d */ /* 0x000e240001800003 */
[----:B0-----:R-:W-:Y:S05]  /*30c0*/  @!P0 BRA `(.L_x_1386) ;  /* 0xfffffffc00f08947 */ /* 0x001fea000383ffff */
[----:B------:R-:W-:Y:S05]  /*30d0*/  BRA `(.L_x_1384) ;  /* 0x00000000000c7947 */ /* 0x000fea0003800000 */
.L_x_1385:
[----:B------:R-:W2:Y:S02]  /*30e0*/  LD.E R0, desc[UR8][R4.64] ;  /* 0x0000000804007980 */ /* 0x000ea4000c101900 */
[----:B--2---:R-:W-:-:S05]  /*30f0*/  IADD3 R3, PT, PT, R50, R0, RZ ;  /* 0x0000000032037210 */ /* 0x004fca0007ffe0ff */
[----:B------:R0:W-:Y:S02]  /*3100*/  ST.E desc[UR8][R4.64], R3 ;  /* 0x0000000304007985 */ /* 0x0001e4000c101908 */
.L_x_1384:
[----:B------:R-:W-:Y:S05]  /*3110*/  BSYNC.RECONVERGENT B0 ;  /* 0x0000000000007941 */ /* 0x000fea0003800200 */
.L_x_1383:
[----:B------:R1:W-:Y:S01]  /*3120*/  ATOM.E.ADD.F16x2.RN.STRONG.GPU P0, RZ, desc[UR8][R4.64+0x4], R49 ;  /* 0x8000043104ff79a2 */ /* 0x0003e2000c10e108 */
[----:B------:R-:W-:Y:S04]  /*3130*/  BSSY.RECONVERGENT B0, `(.L_x_1387) ;  /* 0x000000e000007945 */ /* 0x000fe80003800200 */
[----:B-1----:R-:W-:Y:S05]  /*3140*/  @P0 BRA `(.L_x_1388) ;  /* 0x0000000000300947 */ /* 0x002fea0003800000 */
[----:B------:R-:W1:Y:S02]  /*3150*/  QSPC.E.S P0, RZ, [R4+0x4] ;  /* 0x0000040004ff73aa */ /* 0x000e640000000500 */
[----:B-1----:R-:W-:Y:S05]  /*3160*/  @!P0 BRA `(.L_x_1389) ;  /* 0x00000000001c8947 */ /* 0x002fea0003800000 */
[----:B------:R-:W-:-:S05]  /*3170*/  IMAD.MOV.U32 R2, RZ, RZ, R4 ;  /* 0x000000ffff027224 */ /* 0x000fca00078e0004 */
[----:B------:R-:W-:-:S07]  /*3180*/  MOV R0, R2 ;  /* 0x0000000200007202 */ /* 0x000fce0000000f00 */
.L_x_1390:
[----:B------:R-:W0:Y:S02]  /*3190*/  LDS R2, [R0+0x4] ;  /* 0x0000040000027984 */ /* 0x000e240000000800 */
[----:B0-----:R-:W-:-:S05]  /*31a0*/  HADD2 R3, R2, R49 ;  /* 0x0000003102037230 */ /* 0x001fca0000000000 */
[----:B------:R-:W0:Y:S02]  /*31b0*/  ATOMS.CAST.SPIN P0, [R0+0x4], R2, R3 ;  /* 0x000004020000758d */ /* 0x000e240001800003 */
[----:B0-----:R-:W-:Y:S05]  /*31c0*/  @!P0 BRA `(.L_x_1390) ;  /* 0xfffffffc00f08947 */ /* 0x001fea000383ffff */
[----:B------:R-:W-:Y:S05]  /*31d0*/  BRA `(.L_x_1388) ;  /* 0x00000000000c7947 */ /* 0x000fea0003800000 */
.L_x_1389:
[----:B------:R-:W0:Y:S02]  /*31e0*/  LD.E R0, desc[UR8][R4.64+0x4] ;  /* 0x0000040804007980 */ /* 0x000e24000c101900 */
[----:B0-----:R-:W-:-:S05]  /*31f0*/  IMAD.IADD R3, R49, 0x1, R0 ;  /* 0x0000000131037824 */ /* 0x001fca00078e0200 */
[----:B------:R1:W-:Y:S02]  /*3200*/  ST.E desc[UR8][R4.64+0x4], R3 ;  /* 0x0000040304007985 */ /* 0x0003e4000c101908 */
.L_x_1388:
[----:B------:R-:W-:Y:S05]  /*3210*/  BSYNC.RECONVERGENT B0 ;  /* 0x0000000000007941 */ /* 0x000fea0003800200 */
.L_x_1387:
        /* <DEDUP_REMOVED lines=10> */
.L_x_1394:
[----:B------:R-:W0:Y:S02]  /*32c0*/  LDS R2, [R0] ;  /* 0x0000000000027984 */ /* 0x000e240000000800 */
[----:B0-----:R-:W-:-:S05]  /*32d0*/  HFMA2 R3, R2, 1, 1, R48 ;  /* 0x3c003c0002037831 */ /* 0x001fca0000000030 */
[----:B------:R-:W0:Y:S02]  /*32e0*/  ATOMS.CAST.SPIN P0, [R0], R2, R3 ;  /* 0x000000020000758d */ /* 0x000e240001800003 */
[----:B0-----:R-:W-:Y:S05]  /*32f0*/  @!P0 BRA `(.L_x_1394) ;  /* 0xfffffffc00f08947 */ /* 0x001fea000383ffff */
[----:B------:R-:W-:Y:S05]  /*3300*/  BRA `(.L_x_1392) ;  /* 0x00000000000c7947 */ /* 0x000fea0003800000 */
.L_x_1393:
[----:B------:R-:W2:Y:S02]  /*3310*/  LD.E R0, desc[UR8][R4.64] ;  /* 0x0000000804007980 */ /* 0x000ea4000c101900 */
[----:B--2---:R-:W-:-:S05]  /*3320*/  IADD3 R3, PT, PT, R48, R0, RZ ;  /* 0x0000000030037210 */ /* 0x004fca0007ffe0ff */
[----:B------:R0:W-:Y:S02]  /*3330*/  ST.E desc[UR8][R4.64], R3 ;  /* 0x0000000304007985 */ /* 0x0001e4000c101908 */
.L_x_1392:
[----:B------:R-:W-:Y:S05]  /*3340*/  BSYNC.RECONVERGENT B0 ;  /* 0x0000000000007941 */ /* 0x000fea0003800200 */
.L_x_1391:
[----:B------:R1:W-:Y:S01]  /*3350*/  ATOM.E.ADD.F16x2.RN.STRONG.GPU P0, RZ, desc[UR8][R4.64+0x4], R47 ;  /* 0x8000042f04ff79a2 */ /* 0x0003e2000c10e108 */
[----:B------:R-:W-:Y:S04]  /*3360*/  BSSY.RECONVERGENT B0, `(.L_x_1395) ;  /* 0x000000e000007945 */ /* 0x000fe80003800200 */
[----:B-1----:R-:W-:Y:S05]  /*3370*/  @P0 BRA `(.L_x_1396) ;  /* 0x0000000000300947 */ /* 0x002fea0003800000 */
[----:B------:R-:W1:Y:S02]  /*3380*/  QSPC.E.S P0, RZ, [R4+0x4] ;  /* 0x0000040004ff73aa */ /* 0x000e640000000500 */
[----:B-1----:R-:W-:Y:S05]  /*3390*/  @!P0 BRA `(.L_x_1397) ;  /* 0x00000000001c8947 */ /* 0x002fea0003800000 */
[----:B------:R-:W-:-:S05]  /*33a0*/  IMAD.MOV.U32 R2, RZ, RZ, R4 ;  /* 0x000000ffff027224 */ /* 0x000fca00078e0004 */
[----:B------:R-:W-:-:S07]  /*33b0*/  MOV R0, R2 ;  /* 0x0000000200007202 */ /* 0x000fce0000000f00 */
.L_x_1398:
[----:B------:R-:W0:Y:S02]  /*33c0*/  LDS R2, [R0+0x4] ;  /* 0x0000040000027984 */ /* 0x000e240000000800 */
[----:B0-----:R-:W-:-:S05]  /*33d0*/  HADD2 R3, R2, R47 ;  /* 0x0000002f02037230 */ /* 0x001fca0000000000 */
[----:B------:R-:W0:Y:S02]  /*33e0*/  ATOMS.CAST.SPIN P0, [R0+0x4], R2, R3 ;  /* 0x000004020000758d */ /* 0x000e240001800003 */
[----:B0-----:R-:W-:Y:S05]  /*33f0*/  @!P0 BRA `(.L_x_1398) ;  /* 0xfffffffc00f08947 */ /* 0x001fea000383ffff */
[----:B------:R-:W-:Y:S05]  /*3400*/  BRA `(.L_x_1396) ;  /* 0x00000000000c7947 */ /* 0x000fea0003800000 */
.L_x_1397:
[----:B------:R-:W0:Y:S02]  /*3410*/  LD.E R0, desc[UR8][R4.64+0x4] ;  /* 0x0000040804007980 */ /* 0x000e24000c101900 */
[----:B0-----:R-:W-:-:S05]  /*3420*/  IMAD.IADD R3, R47, 0x1, R0 ;  /* 0x000000012f037824 */ /* 0x001fca00078e0200 */
[----:B------:R1:W-:Y:S02]  /*3430*/  ST.E desc[UR8][R4.64+0x4], R3 ;  /* 0x0000040304007985 */ /* 0x0003e4000c101908 */
.L_x_1396:
[----:B------:R-:W-:Y:S05]  /*3440*/  BSYNC.RECONVERGENT B0 ;  /* 0x0000000000007941 */ /* 0x000fea0003800200 */
.L_x_1395:
        /* <DEDUP_REMOVED lines=10> */
.L_x_1402:
[----:B------:R-:W0:Y:S02]  /*34f0*/  LDS R2, [R0] ;  /* 0x0000000000027984 */ /* 0x000e240000000800 */
[----:B0-----:R-:W-:-:S05]  /*3500*/  HFMA2 R3, R2, 1, 1, R46 ;  /* 0x3c003c0002037831 */ /* 0x001fca000000002e */
[----:B------:R-:W0:Y:S02]  /*3510*/  ATOMS.CAST.SPIN P0, [R0], R2, R3 ;  /* 0x000000020000758d */ /* 0x000e240001800003 */
[----:B0-----:R-:W-:Y:S05]  /*3520*/  @!P0 BRA `(.L_x_1402) ;  /* 0xfffffffc00f08947 */ /* 0x001fea000383ffff */
[----:B------:R-:W-:Y:S05]  /*3530*/  BRA `(.L_x_1400) ;  /* 0x00000000000c7947 */ /* 0x000fea0003800000 */
.L_x_1401:
[----:B------:R-:W2:Y:S02]  /*3540*/  LD.E R0, desc[UR8][R4.64] ;  /* 0x0000000804007980 */ /* 0x000ea4000c101900 */
[----:B--2---:R-:W-:-:S05]  /*3550*/  IADD3 R3, PT, PT, R46, R0, RZ ;  /* 0x000000002e037210 */ /* 0x004fca0007ffe0ff */
[----:B------:R0:W-:Y:S02]  /*3560*/  ST.E desc[UR8][R4.64], R3 ;  /* 0x0000000304007985 */ /* 0x0001e4000c101908 */
.L_x_1400:
[----:B------:R-:W-:Y:S05]  /*3570*/  BSYNC.RECONVERGENT B0 ;  /* 0x0000000000007941 */ /* 0x000fea0003800200 */
.L_x_1399:
[----:B------:R1:W-:Y:S02]  /*3580*/  ATOM.E.ADD.F16x2.RN.STRONG.GPU P0, RZ, desc[UR8][R4.64+0x4], R45 ;  /* 0x8000042d04ff79a2 */ /* 0x0003e4000c10e108 */
[----:B-1----:R-:W-:Y:S05]  /*3590*/  @P0 EXIT ;  /* 0x000000000000094d */ /* 0x002fea0003800000 */
[----:B------:R-:W1:Y:S02]  /*35a0*/  QSPC.E.S P0, RZ, [R4+0x4] ;  /* 0x0000040004ff73aa */ /* 0x000e640000000500 */
[----:B-1----:R-:W-:Y:S05]  /*35b0*/  @!P0 BRA `(.L_x_1403) ;  /* 0x00000000001c8947 */ /* 0x002fea0003800000 */
[----:B------:R-:W-:-:S05]  /*35c0*/  IMAD.MOV.U32 R2, RZ, RZ, R4 ;  /* 0x000000ffff027224 */ /* 0x000fca00078e0004 */
[----:B------:R-:W-:-:S07]  /*35d0*/  MOV R0, R2 ;  /* 0x0000000200007202 */ /* 0x000fce0000000f00 */
.L_x_1404:
[----:B------:R-:W0:Y:S02]  /*35e0*/  LDS R2, [R0+0x4] ;  /* 0x0000040000027984 */ /* 0x000e240000000800 */
[----:B0-----:R-:W-:-:S05]  /*35f0*/  HADD2 R3, R2, R45 ;  /* 0x0000002d02037230 */ /* 0x001fca0000000000 */
[----:B------:R-:W0:Y:S02]  /*3600*/  ATOMS.CAST.SPIN P0, [R0+0x4], R2, R3 ;  /* 0x000004020000758d */ /* 0x000e240001800003 */
[----:B0-----:R-:W-:Y:S05]  /*3610*/  @!P0 BRA `(.L_x_1404) ;  /* 0xfffffffc00f08947 */ /* 0x001fea000383ffff */
[----:B------:R-:W-:Y:S05]  /*3620*/  EXIT ;  /* 0x000000000000794d */ /* 0x000fea0003800000 */
.L_x_1403:
[----:B------:R-:W0:Y:S02]  /*3630*/  LD.E R0, desc[UR8][R4.64+0x4] ;  /* 0x0000040804007980 */ /* 0x000e24000c101900 */
[----:B0-----:R-:W-:-:S05]  /*3640*/  IMAD.IADD R3, R45, 0x1, R0 ;  /* 0x000000012d037824 */ /* 0x001fca00078e0200 */
[----:B------:R-:W-:Y:S01]  /*3650*/  ST.E desc[UR8][R4.64+0x4], R3 ;  /* 0x0000040304007985 */ /* 0x000fe2000c101908 */
[----:B------:R-:W-:Y:S05]  /*3660*/  EXIT ;  /* 0x000000000000794d */ /* 0x000fea0003800000 */
.L_x_1405:
        /* <DEDUP_REMOVED lines=9> */
.L_x_3932:


//--------------------- .text._Z23gemm_half_q_half_kernelILi3ELi32ELb1ELb0ELi64EEvPK6__halfPKjS4_S2_PS0_iiiiPKtS7_iiiiiibS2_i --------------------------
	.section	.text._Z23gemm_half_q_half_kernelILi3ELi32ELb1ELb0ELi64EEvPK6__halfPKjS4_S2_PS0_iiiiPKtS7_iiiiiibS2_i,"ax",@progbits
	.align	128
        .global         _Z23gemm_half_q_half_kernelILi3ELi32ELb1ELb0ELi64EEvPK6__halfPKjS4_S2_PS0_iiiiPKtS7_iiiiiibS2_i
        .type           _Z23gemm_half_q_half_kernelILi3ELi32ELb1ELb0ELi64EEvPK6__halfPKjS4_S2_PS0_iiiiPKtS7_iiiiiibS2_i,@function
        .size           _Z23gemm_half_q_half_kernelILi3ELi32ELb1ELb0ELi64EEvPK6__halfPKjS4_S2_PS0_iiiiPKtS7_iiiiiibS2_i,(.L_x_3933 - _Z23gemm_half_q_half_kernelILi3ELi32ELb1ELb0ELi64EEvPK6__halfPKjS4_S2_PS0_iiiiPKtS7_iiiiiibS2_i)
        .other          _Z23gemm_half_q_half_kernelILi3ELi32ELb1ELb0ELi64EEvPK6__halfPKjS4_S2_PS0_iiiiPKtS7_iiiiiibS2_i,@"STO_CUDA_ENTRY STV_DEFAULT"
_Z23gemm_half_q_half_kernelILi3ELi32ELb1ELb0ELi64EEvPK6__halfPKjS4_S2_PS0_iiiiPKtS7_iiiiiibS2_i:
.text._Z23gemm_half_q_half_kernelILi3ELi32ELb1ELb0ELi64EEvPK6__halfPKjS4_S2_PS0_iiiiPKtS7_iiiiiibS2_i:
[----:B------:R-:W0:Y:S08]  /*0000*/  LDC R1, c[0x0][0x37c] ;  /* 0x0000df00ff017b82 */ /* 0x000e300000000800 */
[----:B------:R-:W1:Y:S01]  /*0010*/  S2UR UR15, SR_CTAID.Y ;  /* 0x00000000000f79c3 */ /* 0x000e620000002600 */
[----:B------:R-:W1:Y:S01]  /*0020*/  LDCU UR14, c[0x0][0x3a8] ;  /* 0x00007500ff0e77ac */ /* 0x000e620008000800 */
[----:B0-----:R-:W-:-:S05]  /*0030*/  VIADD R1, R1, 0xfffffff0 ;  /* 0xfffffff001017836 */ /* 0x001fca0000000000 */
        /* <DEDUP_REMOVED lines=13> */
[----:B------:R-:W-:-:S02]  /*0110*/  UPLOP3.LUT UP0, UPT, UPT, UPT, UPT, 0x80, 0x8 ;  /* 0x000000000008789c */ /* 0x000fc40003f0f070 */
[----:B--2---:R-:W-:Y:S01]  /*0120*/  USHF.L.U32 UR9, UR18, 0x6, URZ ;  /* 0x0000000612097899 */ /* 0x004fe200080006ff */
[----:B----4-:R-:W-:-:S04]  /*0130*/  PRMT R3, R50, 0x7610, R3 ;  /* 0x0000761032037816 */ /* 0x010fc80000000003 */
[----:B-1-3--:R-:W-:Y:S07]  /*0140*/  BRA.U !UP1, `(.L_x_1406) ;  /* 0x0000000109347547 */ /* 0x00afee000b800000 */
[----:B------:R-:W0:Y:S01]  /*0150*/  LDC R7, c[0x0][0x3f0] ;  /* 0x0000fc00ff077b82 */ /* 0x000e220000000800 */
[----:B------:R-:W-:-:S06]  /*0160*/  UISETP.NE.AND UP1, UPT, UR27, 0x2, UPT ;  /* 0x000000021b00788c */ /* 0x000fcc000bf25270 */
[----:B------:R-:W-:Y:S01]  /*0170*/  PLOP3.LUT P0, PT, PT, PT, UP1, 0x80, 0x8 ;  /* 0x000000000008781c */ /* 0x000fe20003f0f018 */
[----:B------:R-:W0:Y:S02]  /*0180*/  LDC.64 R4, c[0x0][0x3e8] ;  /* 0x0000fa00ff047b82 */ /* 0x000e240000000a00 */
[----:B0-----:R-:W-:-:S05]  /*0190*/  IMAD.WIDE R4, R7, 0x2, R4 ;  /* 0x0000000207047825 */ /* 0x001fca00078e0204 */
[----:B------:R-:W2:Y:S01]  /*01a0*/  LDG.E.U16 R49, desc[UR22][R4.64] ;  /* 0x0000001604317981 */ /* 0x000ea2000c1e1500 */
[----:B------:R-:W-:-:S06]  /*01b0*/  IMAD.WIDE R6, R7, 0x2, R4 ;  /* 0x0000000207067825 */ /* 0x000fcc00078e0204 */
[----:B------:R-:W3:Y:S02]  /*01c0*/  @P0 LDG.E.U16 R6, desc[UR22][R6.64] ;  /* 0x0000001606060981 */ /* 0x000ee4000c1e1500 */
[----:B---3--:R-:W-:Y:S02]  /*01d0*/  @P0 R2UR UR4, R6 ;  /* 0x00000000060402ca */ /* 0x008fe400000e0000 */
[----:B--2---:R-:W-:-:S11]  /*01e0*/  LOP3.LUT R3, R49, R50, RZ, 0xfc, !PT ;  /* 0x0000003231037212 */ /* 0x004fd600078efcff */
[----:B------:R-:W-:Y:S01]  /*01f0*/  @P0 LOP3.LUT R8, R3, UR4, RZ, 0xfc, !PT ;  /* 0x0000000403080c12 */ /* 0x000fe2000f8efcff */
[----:B------:R-:W-:-:S03]  /*0200*/  @UP1 UISETP.EQ.AND UP0, UPT, UR4, URZ, UPT ;  /* 0x000000ff0400128c */ /* 0x000fc6000bf02270 */
[----:B------:R-:W-:-:S08]  /*0210*/  @P0 PRMT R3, R8, 0x7610, R3 ;  /* 0x0000761008030816 */ /* 0x000fd00000000003 */
.L_x_1406:
[----:B------:R-:W-:Y:S01]  /*0220*/  PRMT R3, R3, 0x9910, RZ ;  /* 0x0000991003037816 */ /* 0x000fe200000000ff */
[----:B------:R-:W-:Y:S01]  /*0230*/  IMAD.U32 R5, RZ, RZ, UR9 ;  /* 0x00000009ff057e24 */ /* 0x000fe2000f8e00ff */
[----:B------:R-:W0:Y:S01]  /*0240*/  S2UR UR4, SR_CTAID.X ;  /* 0x00000000000479c3 */ /* 0x000e220000002500 */
        /* <DEDUP_REMOVED lines=22> */
[----:B------:R-:W-:-:S05]  /*03b0*/  IMAD R7, R4, 0x3, RZ ;  /* 0x0000000304077824 */ /* 0x000fca00078e02ff */
        /* <DEDUP_REMOVED lines=10> */
[----:B0-----:R-:W-:Y:S02]  /*0460*/  VIADD R3, R3, 0x80 ;  /* 0x0000008003037836 */ /* 0x001fe40000000000 */
[----:B------:R-:W-:-:S06]  /*0470*/  IMAD.IADD R7, R7, 0x1, R0 ;  /* 0x0000000107077824 */ /* 0x000fcc00078e0200 */
[----:B------:R-:W-:Y:S05]  /*0480*/  BRA.U UP1, `(.L_x_1410) ;  /* 0x0000000101ec7547 */ /* 0x000fea000b800000 */
[----:B------:R-:W-:Y:S01]  /*0490*/  UIADD3 UR6, UPT, UPT, URZ, -UR5, URZ ;  /* 0x80000005ff067290 */ /* 0x000fe2000fffe0ff */
[----:B------:R-:W-:-:S03]  /*04a0*/  PLOP3.LUT P0, PT, PT, PT, PT, 0x80, 0x8 ;  /* 0x000000000008781c */ /* 0x000fc60003f0f070 */
[----:B------:R-:W-:-:S09]  /*04b0*/  UISETP.GT.AND UP1, UPT, UR6, 0x3, UPT ;  /* 0x000000030600788c */ /* 0x000fd2000bf24270 */
[----:B------:R-:W-:Y:S05]  /*04c0*/  BRA.U !UP1, `(.L_x_1411) ;  /* 0x0000000109847547 */ /* 0x000fea000b800000 */
[----:B------:R-:W-:-:S13]  /*04d0*/  PLOP3.LUT P0, PT, PT, PT, PT, 0x8, 0x80 ;  /* 0x000000000080781c */ /* 0x000fda0003f0e170 */
.L_x_1412:
        /* <DEDUP_REMOVED lines=15> */
[----:B------:R-:W-:-:S02]  /*05d0*/  LEA.HI.X.SX32 R14, R15, RZ, 0x1, P1 ;  /* 0x000000ff0f0e7211 */ /* 0x000fc400008f0eff */
[----:B------:R-:W-:Y:S01]  /*05e0*/  LEA R10, P3, R11, UR10, 0x1 ;  /* 0x0000000a0b0a7c11 */ /* 0x000fe2000f8608ff */
[----:B------:R-:W3:Y:S01]  /*05f0*/  LDG.E.U16.CONSTANT R8, desc[UR22][R8.64] ;  /* 0x0000001608087981 */ /* 0x000ee2000c1e9500 */
[----:B------:R-:W-:Y:S02]  /*0600*/  LEA R12, P1, R13, UR10, 0x1 ;  /* 0x0000000a0d0c7c11 */ /* 0x000fe4000f8208ff */
[----:B------:R-:W-:Y:S02]  /*0610*/  LEA.HI.X R11, R11, UR11, R16, 0x1, P3 ;  /* 0x0000000b0b0b7c11 */ /* 0x000fe400098f0c10 */
        /* <DEDUP_REMOVED lines=10> */
[----:B0-----:R-:W-:Y:S01]  /*06c0*/  VIADD R3, R3, 0x200 ;  /* 0x0000020003037836 */ /* 0x001fe20000000000 */
[----:B------:R-:W-:Y:S06]  /*06d0*/  BRA.U !UP1, `(.L_x_1412) ;  /* 0xfffffffd09807547 */ /* 0x000fec000b83ffff */
.L_x_1411:
[----:B------:R-:W-:-:S04]  /*06e0*/  UIADD3 UR6, UPT, UPT, URZ, -UR5, URZ ;  /* 0x80000005ff067290 */ /* 0x000fc8000fffe0ff */
[----:B------:R-:W-:-:S09]  /*06f0*/  UISETP.GT.AND UP1, UPT, UR6, 0x1, UPT ;  /* 0x000000010600788c */ /* 0x000fd2000bf24270 */
[----:B------:R-:W-:Y:S05]  /*0700*/  BRA.U !UP1, `(.L_x_1413) ;  /* 0x0000000109447547 */ /* 0x000fea000b800000 */
        /* <DEDUP_REMOVED lines=16> */
[----:B0-----:R-:W-:-:S07]  /*0810*/  VIADD R3, R3, 0x100 ;  /* 0x0000010003037836 */ /* 0x001fce0000000000 */
.L_x_1413:
[----:B------:R-:W-:-:S13]  /*0820*/  ISETP.EQ.AND P1, PT, RZ, UR5, PT ;  /* 0x00000005ff007c0c */ /* 0x000fda000bf22270 */
[----:B------:R-:W-:Y:S05]  /*0830*/  @!P0 BRA P1, `(.L_x_1408) ;  /* 0x0000000400748947 */ /* 0x000fea0000800000 */
.L_x_1410:
[----:B------:R-:W-:-:S04]  /*0840*/  IADD3 R5, P0, PT, R18, R7, RZ ;  /* 0x0000000712057210 */ /* 0x000fc80007f1e0ff */
[----:B------:R-:W-:Y:S02]  /*0850*/  LEA.HI.X.SX32 R8, R7, RZ, 0x1, P0 ;  /* 0x000000ff07087211 */ /* 0x000fe400000f0eff */
[----:B------:R-:W-:-:S04]  /*0860*/  LEA R4, P0, R5, UR10, 0x1 ;  /* 0x0000000a05047c11 */ /* 0x000fc8000f8008ff */
[----:B------:R-:W-:-:S05]  /*0870*/  LEA.HI.X R5, R5, UR11, R8, 0x1, P0 ;  /* 0x0000000b05057c11 */ /* 0x000fca00080f0c08 */
[----:B------:R-:W2:Y:S01]  /*0880*/  LDG.E.U16.CONSTANT R4, desc[UR22][R4.64] ;  /* 0x0000001604047981 */ /* 0x000ea2000c1e9500 */
[----:B------:R-:W-:Y:S01]  /*0890*/  UIADD3 UR5, UPT, UPT, UR5, 0x1, URZ ;  /* 0x0000000105057890 */ /* 0x000fe2000fffe0ff */
[----:B------:R-:W-:-:S03]  /*08a0*/  IMAD.IADD R7, R7, 0x1, R0 ;  /* 0x0000000107077824 */ /* 0x000fc600078e0200 */
[----:B------:R-:W-:Y:S01]  /*08b0*/  UISETP.NE.AND UP1, UPT, UR5, URZ, UPT ;  /* 0x000000ff0500728c */ /* 0x000fe2000bf25270 */
[----:B--2---:R0:W-:Y:S02]  /*08c0*/  STS.U16 [R3], R4 ;  /* 0x0000000403007388 */ /* 0x0041e40000000400 */
[----:B0-----:R-:W-:-:S06]  /*08d0*/  IADD3 R3, PT, PT, R3, 0x80, RZ ;  /* 0x0000008003037810 */ /* 0x001fcc0007ffe0ff */
[----:B------:R-:W-:Y:S05]  /*08e0*/  BRA.U UP1, `(.L_x_1410) ;  /* 0xfffffffd01d47547 */ /* 0x000fea000b83ffff */
[----:B------:R-:W-:Y:S05]  /*08f0*/  BRA `(.L_x_1408) ;  /* 0x0000000400447947 */ /* 0x000fea0003800000 */
.L_x_1409:
[C---:B------:R-:W-:Y:S01]  /*0900*/  LEA R4, P0, R18.reuse, UR10, 0x1 ;  /* 0x0000000a12047c11 */ /* 0x040fe2000f8008ff */
[----:B------:R-:W0:Y:S03]  /*0910*/  LDCU.64 UR12, c[0x0][0x380] ;  /* 0x00007000ff0c77ac */ /* 0x000e260008000a00 */
[----:B------:R-:W-:-:S05]  /*0920*/  LEA.HI.X R5, R18, UR11, RZ, 0x1, P0 ;  /* 0x0000000b12057c11 */ /* 0x000fca00080f0cff */
[----:B------:R1:W5:Y:S01]  /*0930*/  LDG.E.U16.CONSTANT R18, desc[UR22][R4.64] ;  /* 0x0000001604127981 */ /* 0x000362000c1e9500 */
[----:B------:R-:W-:Y:S01]  /*0940*/  UIADD3 UR5, UPT, UPT, URZ, -UR7, URZ ;  /* 0x80000007ff057290 */ /* 0x000fe2000fffe0ff */
[----:B------:R-:W-:-:S03]  /*0950*/  IMAD R7, R0, UR15, RZ ;  /* 0x0000000f00077c24 */ /* 0x000fc6000f8e02ff */
[----:B------:R-:W-:Y:S01]  /*0960*/  UISETP.GE.AND UP1, UPT, UR5, URZ, UPT ;  /* 0x000000ff0500728c */ /* 0x000fe2000bf26270 */
[----:B------:R-:W-:-:S08]  /*0970*/  IMAD R7, R7, 0x3, RZ ;  /* 0x0000000307077824 */ /* 0x000fd000078e02ff */
[----:B01----:R-:W-:Y:S05]  /*0980*/  BRA.U UP1, `(.L_x_1414) ;  /* 0x0000000101f47547 */ /* 0x003fea000b800000 */
[----:B------:R-:W-:Y:S02]  /*0990*/  UIADD3 UR6, UPT, UPT, URZ, -UR5, URZ ;  /* 0x80000005ff067290 */ /* 0x000fe4000fffe0ff */
[----:B------:R-:W-:Y:S02]  /*09a0*/  UPLOP3.LUT UP1, UPT, UPT, UPT, UPT, 0x80, 0x8 ;  /* 0x000000000008789c */ /* 0x000fe40003f2f070 */
[----:B------:R-:W-:-:S09]  /*09b0*/  UISETP.GT.AND UP2, UPT, UR6, 0x3, UPT ;  /* 0x000000030600788c */ /* 0x000fd2000bf44270 */
[----:B------:R-:W-:Y:S05]  /*09c0*/  BRA.U !UP2, `(.L_x_1415) ;  /* 0x000000010a887547 */ /* 0x000fea000b800000 */
[----:B------:R-:W0:Y:S01]  /*09d0*/  LDCU.64 UR10, c[0x0][0x380] ;  /* 0x00007000ff0a77ac */ /* 0x000e220008000a00 */
[----:B------:R-:W-:-:S11]  /*09e0*/  UPLOP3.LUT UP1, UPT, UPT, UPT, UPT, 0x40, 0x4 ;  /* 0x000000000004789c */ /* 0x000fd60003f2e870 */
.L_x_1416:
[----:B-----5:R-:W-:Y:S01]  /*09f0*/  IADD3 R5, P0, PT, R18, R7, RZ ;  /* 0x0000000712057210 */ /* 0x020fe20007f1e0ff */
[----:B------:R-:W-:-:S03]  /*0a00*/  IMAD.IADD R9, R7, 0x1, R0 ;  /* 0x0000000107097824 */ /* 0x000fc600078e0200 */
[----:B------:R-:W-:Y:S01]  /*0a10*/  LEA.HI.X.SX32 R8, R7, RZ, 0x1, P0 ;  /* 0x000000ff07087211 */ /* 0x000fe200000f0eff */
[----:B------:R-:W-:Y:S01]  /*0a20*/  IMAD.IADD R7, R9, 0x1, R0 ;  /* 0x0000000109077824 */ /* 0x000fe200078e0200 */
[----:B0-----:R-:W-:Y:S02]  /*0a30*/  LEA R4, P0, R5, UR10, 0x1 ;  /* 0x0000000a05047c11 */ /* 0x001fe4000f8008ff */
[----:B------:R-:W-:Y:S02]  /*0a40*/  IADD3 R12, P1, PT, R18, R9, RZ ;  /* 0x00000009120c7210 */ /* 0x000fe40007f3e0ff */
[----:B------:R-:W-:Y:S02]  /*0a50*/  IADD3 R15, PT, PT, R7, R0, RZ ;  /* 0x00000000070f7210 */ /* 0x000fe40007ffe0ff */
        /* <DEDUP_REMOVED lines=16> */
[----:B------:R-:W-:-:S04]  /*0b60*/  UIADD3 UR5, UPT, UPT, UR5, 0x4, URZ ;  /* 0x0000000405057890 */ /* 0x000fc8000fffe0ff */
[----:B------:R-:W-:Y:S01]  /*0b70*/  UISETP.GE.AND UP2, UPT, UR5, -0x3, UPT ;  /* 0xfffffffd0500788c */ /* 0x000fe2000bf46270 */
[----:B------:R-:W-:Y:S01]  /*0b80*/  IMAD.IADD R7, R15, 0x1, R0 ;  /* 0x000000010f077824 */ /* 0x000fe200078e0200 */
[----:B--2---:R-:W-:Y:S04]  /*0b90*/  STS.U16 [R3], R4 ;  /* 0x0000000403007388 */ /* 0x004fe80000000400 */
[----:B---3--:R-:W-:Y:S04]  /*0ba0*/  STS.U16 [R3+0x80], R8 ;  /* 0x0000800803007388 */ /* 0x008fe80000000400 */
[----:B----4-:R-:W-:Y:S04]  /*0bb0*/  STS.U16 [R3+0x100], R10 ;  /* 0x0001000a03007388 */ /* 0x010fe80000000400 */
[----:B------:R0:W-:Y:S02]  /*0bc0*/  STS.U16 [R3+0x180], R12 ;  /* 0x0001800c03007388 */ /* 0x0001e40000000400 */
[----:B0-----:R-:W-:Y:S01]  /*0bd0*/  VIADD R3, R3, 0x200 ;  /* 0x0000020003037836 */ /* 0x001fe20000000000 */
[----:B------:R-:W-:Y:S06]  /*0be0*/  BRA.U !UP2, `(.L_x_1416) ;  /* 0xfffffffd0a807547 */ /* 0x000fec000b83ffff */
.L_x_1415:
        /* <DEDUP_REMOVED lines=15> */
[----:B------:R-:W-:Y:S01]  /*0ce0*/  IMAD.IADD R7, R11, 0x1, R0 ;  /* 0x000000010b077824 */ /* 0x000fe200078e0200 */
[----:B------:R-:W-:Y:S02]  /*0cf0*/  UIADD3 UR5, UPT, UPT, UR5, 0x2, URZ ;  /* 0x0000000205057890 */ /* 0x000fe4000fffe0ff */
[----:B------:R-:W-:Y:S01]  /*0d00*/  UPLOP3.LUT UP1, UPT, UPT, UPT, UPT, 0x40, 0x4 ;  /* 0x000000000004789c */ /* 0x000fe20003f2e870 */
[----:B--2---:R-:W-:Y:S04]  /*0d10*/  STS.U16 [R3], R4 ;  /* 0x0000000403007388 */ /* 0x004fe80000000400 */
[----:B---3--:R0:W-:Y:S02]  /*0d20*/  STS.U16 [R3+0x80], R8 ;  /* 0x0000800803007388 */ /* 0x0081e40000000400 */
[----:B0-----:R-:W-:-:S07]  /*0d30*/  VIADD R3, R3, 0x100 ;  /* 0x0000010003037836 */ /* 0x001fce0000000000 */
.L_x_1417:
[----:B------:R-:W-:-:S09]  /*0d40*/  UISETP.NE.OR UP1, UPT, UR5, URZ, UP1 ;  /* 0x000000ff0500728c */ /* 0x000fd20008f25670 */
[----:B------:R-:W-:Y:S05]  /*0d50*/  BRA.U !UP1, `(.L_x_1408) ;  /* 0x00000001092c7547 */ /* 0x000fea000b800000 */
.L_x_1414:
        /* <DEDUP_REMOVED lines=9> */
[----:B0-----:R-:W-:-:S06]  /*0df0*/  VIADD R3, R3, 0x80 ;  /* 0x0000008003037836 */ /* 0x001fcc0000000000 */
[----:B------:R-:W-:Y:S05]  /*0e00*/  BRA.U UP1, `(.L_x_1414) ;  /* 0xfffffffd01d47547 */ /* 0x000fea000b83ffff */
.L_x_1408:
[----:B------:R-:W-:Y:S05]  /*0e10*/  BSYNC.RECONVERGENT B0 ;  /* 0x0000000000007941 */ /* 0x000fea0003800200 */
.L_x_1407:
        /* <DEDUP_REMOVED lines=11> */
[----:B------:R-:W-:-:S06]  /*0ed0*/  UIMAD UR5, UR5, 0x3, UR4 ;  /* 0x00000003050578a4 */ /* 0x000fcc000f8e0204 */
[----:B0-----:R-:W-:Y:S01]  /*0ee0*/  LEA R3, R2, UR5, 0x2 ;  /* 0x0000000502037c11 */ /* 0x001fe2000f8e10ff */
[----:B------:R-:W-:Y:S06]  /*0ef0*/  BRA.U UP1, `(.L_x_1419) ;  /* 0x00000001018c7547 */ /* 0x000fec000b800000 */
[----:B------:R-:W-:Y:S02]  /*0f00*/  UIADD3 UR4, UPT, UPT, URZ, -UR6, URZ ;  /* 0x80000006ff047290 */ /* 0x000fe4000fffe0ff */
[----:B------:R-:W-:Y:S02]  /*0f10*/  UPLOP3.LUT UP1, UPT, UPT, UPT, UPT, 0x80, 0x8 ;  /* 0x000000000008789c */ /* 0x000fe40003f2f070 */
[----:B------:R-:W-:-:S09]  /*0f20*/  UISETP.GT.AND UP2, UPT, UR4, 0x3, UPT ;  /* 0x000000030400788c */ /* 0x000fd2000bf44270 */
[----:B------:R-:W-:Y:S05]  /*0f30*/  BRA.U !UP2, `(.L_x_1420) ;  /* 0x000000010a447547 */ /* 0x000fea000b800000 */
[----:B------:R-:W0:Y:S01]  /*0f40*/  LDC.64 R14, c[0x0][0x3a0] ;  /* 0x0000e800ff0e7b82 */ /* 0x000e220000000a00 */
[----:B------:R-:W-:-:S11]  /*0f50*/  UPLOP3.LUT UP1, UPT, UPT, UPT, UPT, 0x40, 0x4 ;  /* 0x000000000004789c */ /* 0x000fd60003f2e870 */
.L_x_1421:
[C---:B-1----:R-:W-:Y:S01]  /*0f60*/  VIADD R9, R3.reuse, UR17 ;  /* 0x0000001103097c36 */ /* 0x042fe20008000000 */
[----:B------:R-:W-:Y:S01]  /*0f70*/  UIADD3 UR6, UPT, UPT, UR6, 0x4, URZ ;  /* 0x0000000406067890 */ /* 0x000fe2000fffe0ff */
[----:B0-----:R-:W-:-:S03]  /*0f80*/  IMAD.WIDE R4, R3, 0x2, R14 ;  /* 0x0000000203047825 */ /* 0x001fc600078e020e */
[C---:B------:R-:W-:Y:S01]  /*0f90*/  IADD3 R11, PT, PT, R9.reuse, UR17, RZ ;  /* 0x00000011090b7c10 */ /* 0x040fe2000fffe0ff */
[--C-:B------:R-:W-:Y:S01]  /*0fa0*/  IMAD.WIDE R8, R9, 0x2, R14.reuse ;  /* 0x0000000209087825 */ /* 0x100fe200078e020e */
[----:B------:R1:W-:Y:S01]  /*0fb0*/  STG.E.64 desc[UR22][R4.64], RZ ;  /* 0x000000ff04007986 */ /* 0x0003e2000c101b16 */
[----:B------:R-:W-:Y:S02]  /*0fc0*/  UISETP.GE.AND UP2, UPT, UR6, -0x3, UPT ;  /* 0xfffffffd0600788c */ /* 0x000fe4000bf46270 */
[C---:B------:R-:W-:Y:S01]  /*0fd0*/  VIADD R7, R11.reuse, UR17 ;  /* 0x000000110b077c36 */ /* 0x040fe20008000000 */
[----:B------:R1:W-:Y:S01]  /*0fe0*/  STG.E.64 desc[UR22][R8.64], RZ ;  /* 0x000000ff08007986 */ /* 0x0003e2000c101b16 */
[----:B------:R-:W-:-:S04]  /*0ff0*/  IMAD.WIDE R10, R11, 0x2, R14 ;  /* 0x000000020b0a7825 */ /* 0x000fc800078e020e */
[C---:B------:R-:W-:Y:S01]  /*1000*/  IMAD.WIDE R12, R7.reuse, 0x2, R14 ;  /* 0x00000002070c7825 */ /* 0x040fe200078e020e */
[----:B------:R1:W-:Y:S03]  /*1010*/  STG.E.64 desc[UR22][R10.64], RZ ;  /* 0x000000ff0a007986 */ /* 0x0003e6000c101b16 */
[----:B------:R-:W-:Y:S01]  /*1020*/  VIADD R3, R7, UR17 ;  /* 0x0000001107037c36 */ /* 0x000fe20008000000 */
[----:B------:R1:W-:Y:S01]  /*1030*/  STG.E.64 desc[UR22][R12.64], RZ ;  /* 0x000000ff0c007986 */ /* 0x0003e2000c101b16 */
[----:B------:R-:W-:Y:S05]  /*1040*/  BRA.U !UP2, `(.L_x_1421) ;  /* 0xfffffffd0ac47547 */ /* 0x000fea000b83ffff */
.L_x_1420:
[----:B------:R-:W-:-:S04]  /*1050*/  UIADD3 UR4, UPT, UPT, URZ, -UR6, URZ ;  /* 0x80000006ff047290 */ /* 0x000fc8000fffe0ff */
[----:B------:R-:W-:-:S09]  /*1060*/  UISETP.GT.AND UP2, UPT, UR4, 0x1, UPT ;  /* 0x000000010400788c */ /* 0x000fd2000bf44270 */
[----:B------:R-:W-:Y:S05]  /*1070*/  BRA.U !UP2, `(.L_x_1422) ;  /* 0x000000010a247547 */ /* 0x000fea000b800000 */
[----:B-1----:R-:W0:Y:S01]  /*1080*/  LDC.64 R8, c[0x0][0x3a0] ;  /* 0x0000e800ff087b82 */ /* 0x002e220000000a00 */
[C---:B------:R-:W-:Y:S01]  /*1090*/  IADD3 R7, PT, PT, R3.reuse, UR17, RZ ;  /* 0x0000001103077c10 */ /* 0x040fe2000fffe0ff */
[----:B------:R-:W-:Y:S02]  /*10a0*/  UIADD3 UR6, UPT, UPT, UR6, 0x2, URZ ;  /* 0x0000000206067890 */ /* 0x000fe4000fffe0ff */
[----:B------:R-:W-:Y:S01]  /*10b0*/  UPLOP3.LUT UP1, UPT, UPT, UPT, UPT, 0x40, 0x4 ;  /* 0x000000000004789c */ /* 0x000fe20003f2e870 */
[----:B0-----:R-:W-:-:S04]  /*10c0*/  IMAD.WIDE R4, R3, 0x2, R8 ;  /* 0x0000000203047825 */ /* 0x001fc800078e0208 */
[C---:B------:R-:W-:Y:S01]  /*10d0*/  IMAD.WIDE R8, R7.reuse, 0x2, R8 ;  /* 0x0000000207087825 */ /* 0x040fe200078e0208 */
[----:B------:R0:W-:Y:S03]  /*10e0*/  STG.E.64 desc[UR22][R4.64], RZ ;  /* 0x000000ff04007986 */ /* 0x0001e6000c101b16 */
[----:B------:R-:W-:Y:S01]  /*10f0*/  VIADD R3, R7, UR17 ;  /* 0x0000001107037c36 */ /* 0x000fe20008000000 */
[----:B------:R0:W-:Y:S06]  /*1100*/  STG.E.64 desc[UR22][R8.64], RZ ;  /* 0x000000ff08007986 */ /* 0x0001ec000c101b16 */
.L_x_1422:
[----:B------:R-:W-:-:S09]  /*1110*/  UISETP.NE.OR UP1, UPT, UR6, URZ, UP1 ;  /* 0x000000ff0600728c */ /* 0x000fd20008f25670 */
[----:B------:R-:W-:Y:S05]  /*1120*/  BRA.U !UP1, `(.L_x_1418) ;  /* 0x00000001091c7547 */ /* 0x000fea000b800000 */
.L_x_1419:
[----:B01----:R-:W0:Y:S02]  /*1130*/  LDC.64 R4, c[0x0][0x3a0] ;  /* 0x0000e800ff047b82 */ /* 0x003e240000000a00 */
.L_x_1423:
[----:B0-----:R-:W-:Y:S01]  /*1140*/  IMAD.WIDE R8, R3, 0x2, R4 ;  /* 0x0000000203087825 */ /* 0x001fe200078e0204 */
[----:B------:R-:W-:-:S03]  /*1150*/  UIADD3 UR6, UPT, UPT, UR6, 0x1, URZ ;  /* 0x0000000106067890 */ /* 0x000fc6000fffe0ff */
[----:B------:R-:W-:Y:S01]  /*1160*/  VIADD R3, R3, UR17 ;  /* 0x0000001103037c36 */ /* 0x000fe20008000000 */
[----:B------:R2:W-:Y:S01]  /*1170*/  STG.E.64 desc[UR22][R8.64], RZ ;  /* 0x000000ff08007986 */ /* 0x0005e2000c101b16 */
[----:B------:R-:W-:-:S09]  /*1180*/  UISETP.NE.AND UP1, UPT, UR6, URZ, UPT ;  /* 0x000000ff0600728c */ /* 0x000fd2000bf25270 */
[----:B--2---:R-:W-:Y:S05]  /*1190*/  BRA.U UP1, `(.L_x_1423) ;  /* 0xfffffffd01e87547 */ /* 0x004fea000b83ffff */
.L_x_1418:
[----:B------:R-:W2:Y:S01]  /*11a0*/  LDCU UR26, c[0x0][0x3c8] ;  /* 0x00007900ff1a77ac */ /* 0x000ea20008000800 */
[----:B------:R-:W-:Y:S01]  /*11b0*/  ISETP.LE.AND P0, PT, R0, UR9, PT ;  /* 0x0000000900007c0c */ /* 0x000fe2000bf03270 */
[----:B------:R-:W3:Y:S01]  /*11c0*/  LDCU UR19, c[0x0][0x3cc] ;  /* 0x00007980ff1377ac */ /* 0x000ee20008000800 */
[----:B------:R-:W4:Y:S01]  /*11d0*/  LDCU UR28, c[0x0][0x3d0] ;  /* 0x00007a00ff1c77ac */ /* 0x000f220008000800 */
[----:B------:R-:W0:Y:S01]  /*11e0*/  LDCU UR29, c[0x0][0x3d4] ;  /* 0x00007a80ff1d77ac */ /* 0x000e220008000800 */
[----:B------:R-:W1:Y:S01]  /*11f0*/  LDCU UR30, c[0x0][0x3d8] ;  /* 0x00007b00ff1e77ac */ /* 0x000e620008000800 */
[----:B--2---:R-:W-:Y:S01]  /*1200*/  UISETP.LT.AND UP1, UPT, UR9, UR26, UPT ;  /* 0x0000001a0900728c */ /* 0x004fe2000bf21270 */
[----:B------:R-:W2:Y:S03]  /*1210*/  LDCU.64 UR10, c[0x0][0x3b8] ;  /* 0x00007700ff0a77ac */ /* 0x000ea60008000a00 */
[----:B------:R-:W-:-:S02]  /*1220*/  USEL UR4, UR9, UR26, UP1 ;  /* 0x0000001a09047287 */ /* 0x000fc40008800000 */
[----:B------:R-:W-:Y:S02]  /*1230*/  USHF.L.U32 UR12, UR18, 0x7, URZ ;  /* 0x00000007120c7899 */ /* 0x000fe400080006ff */
[----:B------:R-:W-:Y:S02]  /*1240*/  USHF.R.S32.HI UR5, URZ, 0x1f, UR4 ;  /* 0x0000001fff057899 */ /* 0x000fe40008011404 */
[----:B---3--:R-:W-:Y:S02]  /*1250*/  UISETP.GT.AND UP1, UPT, UR9, UR19, UPT ;  /* 0x000000130900728c */ /* 0x008fe4000bf24270 */
[----:B------:R-:W-:Y:S02]  /*1260*/  ULEA.HI UR5, UR5, UR4, URZ, 0x5 ;  /* 0x0000000405057291 */ /* 0x000fe4000f8f28ff */
[----:B----4-:R-:W-:Y:S02]  /*1270*/  UISETP.GT.AND UP2, UPT, UR9, UR28, UPT ;  /* 0x0000001c0900728c */ /* 0x010fe4000bf44270 */
[----:B------:R-:W-:-:S02]  /*1280*/  USHF.R.S32.HI UR24, URZ, 0x5, UR5 ;  /* 0x00000005ff187899 */ /* 0x000fc40008011405 */
[----:B0-----:R-:W-:Y:S02]  /*1290*/  UISETP.GT.AND UP3, UPT, UR9, UR29, UPT ;  /* 0x0000001d0900728c */ /* 0x001fe4000bf64270 */
[----:B-1----:R-:W-:Y:S01]  /*12a0*/  UISETP.GT.AND UP4, UPT, UR9, UR30, UPT ;  /* 0x0000001e0900728c */ /* 0x002fe2000bf84270 */
[----:B------:R-:W-:Y:S01]  /*12b0*/  UMOV UR5, URZ ;  /* 0x000000ff00057c82 */ /* 0x000fe20008000000 */
[----:B------:R-:W-:Y:S01]  /*12c0*/  UMOV UR6, URZ ;  /* 0x000000ff00067c82 */ /* 0x000fe20008000000 */
[----:B--2---:R-:W-:Y:S01]  /*12d0*/  UIMAD.WIDE.U32 UR12, UR12, 0x2, UR10 ;  /* 0x000000020c0c78a5 */ /* 0x004fe2000f8e000a */
[----:B------:R-:W-:Y:S06]  /*12e0*/  BAR.SYNC.DEFER_BLOCKING 0x0 ;  /* 0x0000000000007b1d */ /* 0x000fec0000010000 */
[----:B------:R-:W-:Y:S05]  /*12f0*/  @P0 BRA `(.L_x_1424) ;  /* 0x0000000000e40947 */ /* 0x000fea0003800000 */
[----:B------:R-:W-:Y:S01]  /*1300*/  MOV R10, UR12 ;  /* 0x0000000c000a7c02 */ /* 0x000fe20008000f00 */
[----:B------:R-:W-:Y:S01]  /*1310*/  IMAD.U32 R11, RZ, RZ, UR13 ;  /* 0x0000000dff0b7e24 */ /* 0x000fe2000f8e00ff */
[----:B------:R-:W0:Y:S04]  /*1320*/  LDC.64 R4, c[0x0][0x390] ;  /* 0x0000e400ff047b82 */ /* 0x000e280000000a00 */
[----:B------:R1:W5:Y:S01]  /*1330*/  LDG.E.U16.CONSTANT R7, desc[UR22][R10.64] ;  /* 0x000000160a077981 */ /* 0x000362000c1e9500 */
[----:B------:R-:W-:Y:S01]  /*1340*/  SHF.R.S32.HI R3, RZ, 0x1f, R6 ;  /* 0x0000001fff037819 */ /* 0x000fe20000011406 */
[----:B------:R-:W-:Y:S01]  /*1350*/  IMAD.SHL.U32 R2, R2, 0x10, RZ ;  /* 0x0000001002027824 */ /* 0x000fe200078e00ff */
[----:B------:R-:W-:Y:S01]  /*1360*/  UMOV UR4, URZ ;  /* 0x000000ff00047c82 */ /* 0x000fe20008000000 */
[----:B------:R-:W2:Y:S01]  /*1370*/  LDC.64 R8, c[0x0][0x398] ;  /* 0x0000e600ff087b82 */ /* 0x000ea20000000a00 */
[----:B------:R-:W-:Y:S01]  /*1380*/  LEA.HI R3, R3, R6, RZ, 0x3 ;  /* 0x0000000603037211 */ /* 0x000fe200078f18ff */
[----:B------:R-:W-:Y:S01]  /*1390*/  UMOV UR7, UR9 ;  /* 0x0000000900077c82 */ /* 0x000fe20008000000 */
[----:B------:R-:W-:-:S02]  /*13a0*/  LOP3.LUT R14, R2, 0x10, RZ, 0xc0, !PT ;  /* 0x00000010020e7812 */ /* 0x000fc400078ec0ff */
[----:B------:R-:W-:-:S07]  /*13b0*/  SHF.R.S32.HI R15, RZ, 0x3, R3 ;  /* 0x00000003ff0f7819 */ /* 0x000fce0000011403 */
.L_x_1425:
[----:B-1---5:R-:W-:-:S05]  /*13c0*/  IADD3 R11, PT, PT, R7, UR4, RZ ;  /* 0x00000004070b7c10 */ /* 0x022fca000fffe0ff */
[----:B------:R-:W-:-:S05]  /*13d0*/  IMAD R2, R11, UR17, RZ ;  /* 0x000000110b027c24 */ /* 0x000fca000f8e02ff */
[----:B------:R-:W-:-:S04]  /*13e0*/  SHF.R.S32.HI R3, RZ, 0x1f, R2 ;  /* 0x0000001fff037819 */ /* 0x000fc80000011402 */
[----:B------:R-:W-:-:S04]  /*13f0*/  LEA.HI R2, R3, R2, RZ, 0x3 ;  /* 0x0000000203027211 */ /* 0x000fc800078f18ff */
[----:B------:R-:W-:-:S05]  /*1400*/  LEA.HI.SX32 R3, R2, R15, 0x1d ;  /* 0x0000000f02037211 */ /* 0x000fca00078feaff */
[----:B0-----:R-:W-:-:S06]  /*1410*/  IMAD.WIDE R2, R3, 0x4, R4 ;  /* 0x0000000403027825 */ /* 0x001fcc00078e0204 */
[----:B------:R-:W3:Y:S01]  /*1420*/  LDG.E.CONSTANT R3, desc[UR22][R2.64] ;  /* 0x0000001602037981 */ /* 0x000ee2000c1e9900 */
[----:B------:R-:W-:Y:S01]  /*1430*/  USHF.L.U32 UR20, UR7, 0x1, URZ ;  /* 0x0000000107147899 */ /* 0x000fe200080006ff */
[----:B--2---:R-:W-:-:S03]  /*1440*/  IMAD.WIDE.U32 R10, R11, 0x2, R8 ;  /* 0x000000020b0a7825 */ /* 0x004fc600078e0008 */
[----:B------:R-:W-:-:S03]  /*1450*/  UIMAD.WIDE.U32 UR20, UR20, 0x2, UR10 ;  /* 0x00000002141478a5 */ /* 0x000fc6000f8e000a */
[----:B------:R0:W2:Y:S03]  /*1460*/  LDG.E.U16.CONSTANT R10, desc[UR22][R10.64] ;  /* 0x000000160a0a7981 */ /* 0x0000a6000c1e9500 */
[----:B------:R-:W-:Y:S02]  /*1470*/  IMAD.U32 R12, RZ, RZ, UR20 ;  /* 0x00000014ff0c7e24 */ /* 0x000fe4000f8e00ff */
[----:B------:R-:W-:-:S05]  /*1480*/  IMAD.U32 R13, RZ, RZ, UR21 ;  /* 0x00000015ff0d7e24 */ /* 0x000fca000f8e00ff */
[----:B------:R-:W4:Y:S01]  /*1490*/  LDG.E.U16.CONSTANT R19, desc[UR22][R12.64+0x2] ;  /* 0x000002160c137981 */ /* 0x000f22000c1e9500 */
[----:B------:R-:W-:Y:S02]  /*14a0*/  ULEA UR20, UR4, UR25, 0x3 ;  /* 0x0000001904147291 */ /* 0x000fe4000f8e18ff */
[----:B------:R-:W-:Y:S01]  /*14b0*/  UIADD3 UR4, UPT, UPT, UR4, 0x1, URZ ;  /* 0x0000000104047890 */ /* 0x000fe2000fffe0ff */
[----:B---3--:R-:W-:-:S04]  /*14c0*/  SHF.R.U32.HI R16, RZ, R14, R3 ;  /* 0x0000000eff107219 */ /* 0x008fc80000011603 */
[--C-:B------:R-:W-:Y:S02]  /*14d0*/  SHF.R.U32.HI R18, RZ, 0x4, R16.reuse ;  /* 0x00000004ff127819 */ /* 0x100fe40000011610 */
[----:B------:R-:W-:Y:S02]  /*14e0*/  SHF.R.U32.HI R2, RZ, 0x8, R16 ;  /* 0x00000008ff027819 */ /* 0x000fe40000011610 */
[----:B------:R-:W-:Y:S02]  /*14f0*/  LOP3.LUT R18, R18, 0xf, RZ, 0xc0, !PT ;  /* 0x0000000f12127812 */ /* 0x000fe400078ec0ff */
[----:B------:R-:W-:-:S03]  /*1500*/  LOP3.LUT R2, R2, 0xf, RZ, 0xc0, !PT ;  /* 0x0000000f02027812 */ /* 0x000fc600078ec0ff */
[----:B------:R-:W-:Y:S01]  /*1510*/  IMAD R3, R18, R18, R18 ;  /* 0x0000001212037224 */ /* 0x000fe200078e0212 */
        /* <DEDUP_REMOVED lines=10> */
[----:B0-----:R-:W-:Y:S08]  /*15c0*/  I2F.F16 R11, R18 ;  /* 0x00000012000b7306 */ /* 0x001ff00000200c00 */
        /* <DEDUP_REMOVED lines=12> */
.L_x_1424:
[----:B------:R-:W-:Y:S01]  /*1690*/  UISETP.GT.AND UP5, UPT, UR9, UR26, UPT ;  /* 0x0000001a0900728c */ /* 0x000fe2000bfa4270 */
[----:B------:R-:W-:Y:S01]  /*16a0*/  VIMNMX R0, PT, PT, R0, UR19, PT ;  /* 0x0000001300007c48 */ /* 0x000fe2000bfe0100 */
[----:B------:R-:W-:Y:S01]  /*16b0*/  UMOV UR4, URZ ;  /* 0x000000ff00047c82 */ /* 0x000fe20008000000 */
[----:B------:R-:W-:Y:S01]  /*16c0*/  UMOV UR7, URZ ;  /* 0x000000ff00077c82 */ /* 0x000fe20008000000 */
[----:B------:R-:W-:-:S05]  /*16d0*/  UMOV UR8, URZ ;  /* 0x000000ff00087c82 */ /* 0x000fca0008000000 */
        /* <DEDUP_REMOVED lines=9> */
.L_x_1426:
        /* <DEDUP_REMOVED lines=9> */
.L_x_1427:
        /* <DEDUP_REMOVED lines=9> */
.L_x_1428:
        /* <DEDUP_REMOVED lines=9> */
.L_x_1429:
        /* <DEDUP_REMOVED lines=9> */
.L_x_1430:
[----:B------:R-:W-:Y:S01]  /*19b0*/  ULEA UR5, UR24, UR5, 0x3 ;  /* 0x0000000518057291 */ /* 0x000fe2000f8e18ff */
[----:B------:R-:W-:Y:S02]  /*19c0*/  ISETP.GT.AND P0, PT, R0, UR9, PT ;  /* 0x0000000900007c0c */ /* 0x000fe4000bf04270 */
        /* <DEDUP_REMOVED lines=11> */
[----:B------:R-:W-:Y:S01]  /*1a80*/  IMAD.U32 R9, RZ, RZ, UR13 ;  /* 0x0000000dff097e24 */ /* 0x000fe2000f8e00ff */
[----:B------:R-:W2:Y:S01]  /*1a90*/  LDL.64 R10, [R1] ;  /* 0x00000000010a7983 */ /* 0x000ea20000100a00 */
[----:B------:R-:W0:Y:S01]  /*1aa0*/  S2UR UR7, SR_CgaCtaId ;  /* 0x00000000000779c3 */ /* 0x000e220000008800 */
[----:B------:R-:W1:Y:S02]  /*1ab0*/  LDCU.64 UR12, c[0x0][0x388] ;  /* 0x00007100ff0c77ac */ /* 0x000e640008000a00 */
        /* <DEDUP_REMOVED lines=20> */
[----:B------:R-:W-:-:S09]  /*1c00*/  PRMT R47, R11, 0x7610, R11 ;  /* 0x000076100b2f7816 */ /* 0x000fd2000000000b */
[----:B------:R-:W-:-:S03]  /*1c10*/  UIADD3 UR5, UPT, UPT, UR9, UR4, URZ ;  /* 0x0000000409057290 */ /* 0x000fc6000fffe0ff */
[----:B01----:R-:W-:-:S09]  /*1c20*/  UMOV UR4, URZ ;  /* 0x000000ff00047c82 */ /* 0x003fd20008000000 */
.L_x_1438:
[----:B------:R-:W-:-:S06]  /*1c30*/  UISETP.NE.AND UP1, UPT, UR9, UR5, UPT ;  /* 0x000000050900728c */ /* 0x000fcc000bf25270 */
[----:B------:R-:W-:-:S05]  /*1c40*/  PLOP3.LUT P0, PT, PT, PT, UP1, 0x80, 0x8 ;  /* 0x000000000008781c */ /* 0x000fca0003f0f018 */
[----:B------:R-:W-:Y:S01]  /*1c50*/  @!UP1 UMOV UR6, UR10 ;  /* 0x0000000a00069c82 */ /* 0x000fe20008000000 */
[----:B------:R-:W-:Y:S01]  /*1c60*/  @!UP1 UMOV UR7, UR11 ;  /* 0x0000000b00079c82 */ /* 0x000fe20008000000 */
[----:B------:R-:W-:Y:S01]  /*1c70*/  IMAD.U32 R6, RZ, RZ, UR6 ;  /* 0x00000006ff067e24 */ /* 0x000fe2000f8e00ff */
[----:B------:R-:W-:Y:S01]  /*1c80*/  MOV R7, UR7 ;  /* 0x0000000700077c02 */ /* 0x000fe20008000f00 */
[----:B------:R-:W-:Y:S01]  /*1c90*/  @!UP1 ULEA UR12, UR4, UR25, 0x3 ;  /* 0x00000019040c9291 */ /* 0x000fe2000f8e18ff */
[----:B------:R-:W-:-:S03]  /*1ca0*/  IMAD.U32 R17, RZ, RZ, UR17 ;  /* 0x00000011ff117e24 */ /* 0x000fc6000f8e00ff */
[----:B------:R0:W2:Y:S05]  /*1cb0*/  @!P0 LDG.E.U16.CONSTANT R22, desc[UR22][R6.64] ;  /* 0x0000001606168981 */ /* 0x0000aa000c1e9500 */
[----:B------:R-:W3:Y:S01]  /*1cc0*/  @!P0 LDL.64 R20, [UR12+0x8] ;  /* 0x0000080cff148983 */ /* 0x000ee20008100a00 */
[----:B0-----:R-:W-:Y:S01]  /*1cd0*/  MOV R7, R53 ;  /* 0x0000003500077202 */ /* 0x001fe20000000f00 */
[----:B------:R-:W-:Y:S02]  /*1ce0*/  IMAD.MOV.U32 R6, RZ, RZ, R52 ;  /* 0x000000ffff067224 */ /* 0x000fe400078e0034 */
[----:B------:R-:W-:Y:S02]  /*1cf0*/  IMAD.U32 R53, RZ, RZ, UR17 ;  /* 0x00000011ff357e24 */ /* 0x000fe4000f8e00ff */
[----:B------:R-:W-:Y:S01]  /*1d00*/  IMAD.WIDE R16, R17, 0x4, R6 ;  /* 0x0000000411107825 */ /* 0x000fe200078e0206 */
[----:B------:R-:W4:Y:S03]  /*1d10*/  LDG.E.128.CONSTANT R8, desc[UR22][R6.64] ;  /* 0x0000001606087981 */ /* 0x000f26000c1e9d00 */
[----:B------:R-:W-:-:S02]  /*1d20*/  IMAD.WIDE R52, R53, 0x4, R16 ;  /* 0x0000000435347825 */ /* 0x000fc400078e0210 */
[----:B-----5:R-:W2:Y:S04]  /*1d30*/  LDG.E.128.CONSTANT R16, desc[UR22][R16.64] ;  /* 0x0000001610107981 */ /* 0x020ea8000c1e9d00 */
[----:B------:R-:W2:Y:S01]  /*1d40*/  LDG.E.128.CONSTANT R12, desc[UR22][R52.64] ;  /* 0x00000016340c7981 */ /* 0x000ea2000c1e9d00 */
[----:B------:R-:W0:Y:S01]  /*1d50*/  S2UR UR15, SR_CTAID.Y ;  /* 0x00000000000f79c3 */ /* 0x000e220000002600 */
[----:B------:R-:W-:Y:S01]  /*1d60*/  ISETP.NE.AND P1, PT, R50, RZ, PT ;  /* 0x000000ff3200720c */ /* 0x000fe20003f25270 */
[----:B------:R-:W-:Y:S02]  /*1d70*/  @!UP1 UIADD3 UR6, UPT, UPT, UR4, 0x1, URZ ;  /* 0x0000000104069890 */ /* 0x000fe4000fffe0ff */
[----:B0-----:R-:W-:-:S04]  /*1d80*/  UIMAD UR12, UR15, -0x3, UR14 ;  /* 0xfffffffd0f0c78a4 */ /* 0x001fc8000f8e020e */
[----:B------:R-:W-:Y:S01]  /*1d90*/  UISETP.NE.AND UP2, UPT, UR12, 0x1, UPT ;  /* 0x000000010c00788c */ /* 0x000fe2000bf45270 */
[----:B---3--:R-:W-:Y:S02]  /*1da0*/  @!P0 PRMT R47, R21, 0x7610, R47 ;  /* 0x00007610152f8816 */ /* 0x008fe4000000002f */
[----:B------:R-:W-:Y:S02]  /*1db0*/  @!P0 PRMT R48, R20, 0x7610, R48 ;  /* 0x0000761014308816 */ /* 0x000fe40000000030 */
[----:B------:R-:W-:Y:S02]  /*1dc0*/  @!P0 PRMT R47, R47, 0x7610, R21 ;  /* 0x000076102f2f8816 */ /* 0x000fe40000000015 */
[----:B------:R-:W-:Y:S02]  /*1dd0*/  @!P0 PRMT R48, R48, 0x7610, R20 ;  /* 0x0000761030308816 */ /* 0x000fe40000000014 */
[----:B----4-:R-:W-:Y:S02]  /*1de0*/  SHF.R.U32.HI R21, RZ, 0xc, R8 ;  /* 0x0000000cff157819 */ /* 0x010fe40000011608 */
[----:B------:R-:W-:-:S02]  /*1df0*/  LOP3.LUT R7, R8, 0x3f003f, RZ, 0xc0, !PT ;  /* 0x003f003f08077812 */ /* 0x000fc400078ec0ff */
[----:B------:R-:W-:Y:S02]  /*1e00*/  SHF.R.U32.HI R6, RZ, 0x6, R8 ;  /* 0x00000006ff067819 */ /* 0x000fe40000011608 */
[----:B------:R-:W-:Y:S02]  /*1e10*/  LOP3.LUT R20, R9, 0x3f003f, RZ, 0xc0, !PT ;  /* 0x003f003f09147812 */ /* 0x000fe400078ec0ff */
[--C-:B------:R-:W-:Y:S02]  /*1e20*/  SHF.R.U32.HI R8, RZ, 0x6, R9.reuse ;  /* 0x00000006ff087819 */ /* 0x100fe40000011609 */
[----:B------:R-:W-:Y:S02]  /*1e30*/  SHF.R.U32.HI R30, RZ, 0xc, R9 ;  /* 0x0000000cff1e7819 */ /* 0x000fe40000011609 */
[----:B------:R-:W-:Y:S02]  /*1e40*/  LOP3.LUT R29, R10, 0x3f003f, RZ, 0xc0, !PT ;  /* 0x003f003f0a1d7812 */ /* 0x000fe400078ec0ff */
[----:B------:R-:W-:-:S02]  /*1e50*/  SHF.R.U32.HI R28, RZ, 0x6, R10 ;  /* 0x00000006ff1c7819 */ /* 0x000fc4000001160a */
[----:B------:R-:W-:Y:S02]  /*1e60*/  SHF.R.U32.HI R31, RZ, 0xc, R10 ;  /* 0x0000000cff1f7819 */ /* 0x000fe4000001160a */
[----:B------:R-:W-:Y:S02]  /*1e70*/  LOP3.LUT R10, R21, 0xf000f, RZ, 0xc0, !PT ;  /* 0x000f000f150a7812 */ /* 0x000fe400078ec0ff */
[----:B--2---:R-:W-:Y:S02]  /*1e80*/  SHF.R.U32.HI R9, RZ, 0x8, R12 ;  /* 0x00000008ff097819 */ /* 0x004fe4000001160c */
[----:B------:R-:W-:Y:S02]  /*1e90*/  @!P0 R2UR UR7, R22 ;  /* 0x00000000160782ca */ /* 0x000fe400000e0000 */
[----:B------:R-:W-:Y:S02]  /*1ea0*/  LOP3.LUT R32, R11, 0x3f003f, RZ, 0xc0, !PT ;  /* 0x003f003f0b207812 */ /* 0x000fe400078ec0ff */
[----:B------:R-:W-:-:S02]  /*1eb0*/  SHF.R.U32.HI R33, RZ, 0x6, R11 ;  /* 0x00000006ff217819 */ /* 0x000fc4000001160b */
[----:B------:R-:W-:Y:S02]  /*1ec0*/  LOP3.LUT R25, R12, 0x3f003f, RZ, 0xc0, !PT ;  /* 0x003f003f0c197812 */ /* 0x000fe400078ec0ff */
[--C-:B------:R-:W-:Y:S02]  /*1ed0*/  SHF.R.U32.HI R21, RZ, 0x6, R12.reuse ;  /* 0x00000006ff157819 */ /* 0x100fe4000001160c */
[----:B------:R-:W-:Y:S02]  /*1ee0*/  SHF.R.U32.HI R41, RZ, 0xa, R12 ;  /* 0x0000000aff297819 */ /* 0x000fe4000001160c */
[----:B------:R-:W-:Y:S02]  /*1ef0*/  SHF.R.U32.HI R11, RZ, 0xc, R11 ;  /* 0x0000000cff0b7819 */ /* 0x000fe4000001160b */
[----:B------:R-:W-:Y:S02]  /*1f00*/  SHF.R.U32.HI R12, RZ, 0x8, R13 ;  /* 0x00000008ff0c7819 */ /* 0x000fe4000001160d */
[----:B------:R-:W-:-:S02]  /*1f10*/  LOP3.LUT R26, R13, 0x3f003f, RZ, 0xc0, !PT ;  /* 0x003f003f0d1a7812 */ /* 0x000fc400078ec0ff */
[--C-:B------:R-:W-:Y:S02]  /*1f20*/  SHF.R.U32.HI R22, RZ, 0x6, R13.reuse ;  /* 0x00000006ff167819 */ /* 0x100fe4000001160d */
[----:B------:R-:W-:Y:S02]  /*1f30*/  SHF.R.U32.HI R42, RZ, 0xa, R13 ;  /* 0x0000000aff2a7819 */ /* 0x000fe4000001160d */
[----:B------:R-:W-:Y:S02]  /*1f40*/  LOP3.LUT R13, R10, 0x300030, R9, 0xf8, !PT ;  /* 0x003000300a0d7812 */ /* 0x000fe400078ef809 */
[----:B------:R-:W-:Y:S02]  /*1f50*/  LOP3.LUT R9, R30, 0xf000f, RZ, 0xc0, !PT ;  /* 0x000f000f1e097812 */ /* 0x000fe400078ec0ff */
[----:B------:R-:W-:Y:S02]  /*1f60*/  SHF.R.U32.HI R39, RZ, 0x8, R15 ;  /* 0x00000008ff277819 */ /* 0x000fe4000001160f */
[----:B------:R-:W-:-:S02]  /*1f70*/  LOP3.LUT R30, R11, 0xf000f, RZ, 0xc0, !PT ;  /* 0x000f000f0b1e7812 */ /* 0x000fc400078ec0ff */
[----:B------:R-:W-:Y:S02]  /*1f80*/  LOP3.LUT R12, R9, 0x300030, R12, 0xf8, !PT ;  /* 0x00300030090c7812 */ /* 0x000fe400078ef80c */
[----:B------:R-:W-:Y:S02]  /*1f90*/  SHF.R.U32.HI R9, RZ, 0xc, R16 ;  /* 0x0000000cff097819 */ /* 0x000fe40000011610 */
[----:B------:R-:W-:Y:S02]  /*1fa0*/  SHF.R.U32.HI R37, RZ, 0x8, R14 ;  /* 0x00000008ff257819 */ /* 0x000fe4000001160e */
[----:B------:R-:W-:Y:S02]  /*1fb0*/  LOP3.LUT R10, R31, 0xf000f, RZ, 0xc0, !PT ;  /* 0x000f000f1f0a7812 */ /* 0x000fe400078ec0ff */
[----:B------:R-:W-:Y:S02]  /*1fc0*/  LOP3.LUT R39, R30, 0x300030, R39, 0xf8, !PT ;  /* 0x003000301e277812 */ /* 0x000fe400078ef827 */
[----:B------:R-:W-:-:S02]  /*1fd0*/  LOP3.LUT R34, R16, 0x3f003f, RZ, 0xc0, !PT ;  /* 0x003f003f10227812 */ /* 0x000fc400078ec0ff */
[----:B------:R-:W-:Y:S02]  /*1fe0*/  SHF.R.U32.HI R30, RZ, 0x6, R16 ;  /* 0x00000006ff1e7819 */ /* 0x000fe40000011610 */
[----:B------:R-:W-:Y:S02]  /*1ff0*/  LOP3.LUT R16, R18, 0x3f003f, RZ, 0xc0, !PT ;  /* 0x003f003f12107812 */ /* 0x000fe400078ec0ff */
[--C-:B------:R-:W-:Y:S02]  /*2000*/  SHF.R.U32.HI R11, RZ, 0x6, R18.reuse ;  /* 0x00000006ff0b7819 */ /* 0x100fe40000011612 */
[----:B------:R-:W-:Y:S02]  /*2010*/  SHF.R.U32.HI R35, RZ, 0xc, R18 ;  /* 0x0000000cff237819 */ /* 0x000fe40000011612 */
[----:B------:R-:W-:Y:S02]  /*2020*/  LOP3.LUT R18, R9, 0xf000f, RZ, 0xc0, !PT ;  /* 0x000f000f09127812 */ /* 0x000fe400078ec0ff */
[----:B------:R-:W-:-:S02]  /*2030*/  LOP3.LUT R37, R10, 0x300030, R37, 0xf8, !PT ;  /* 0x003000300a257812 */ /* 0x000fc400078ef825 */
[----:B------:R-:W-:Y:S02]  /*2040*/  LOP3.LUT R10, R19, 0x3f003f, RZ, 0xc0, !PT ;  /* 0x003f003f130a7812 */ /* 0x000fe400078ec0ff */
[--C-:B------:R-:W-:Y:S02]  /*2050*/  SHF.R.U32.HI R9, RZ, 0x6, R19.reuse ;  /* 0x00000006ff097819 */ /* 0x100fe40000011613 */
[----:B------:R-:W-:Y:S02]  /*2060*/  LOP3.LUT R27, R14, 0x3f003f, RZ, 0xc0, !PT ;  /* 0x003f003f0e1b7812 */ /* 0x000fe400078ec0ff */
[--C-:B------:R-:W-:Y:S02]  /*2070*/  SHF.R.U32.HI R23, RZ, 0x6, R14.reuse ;  /* 0x00000006ff177819 */ /* 0x100fe4000001160e */
[----:B------:R-:W-:Y:S02]  /*2080*/  SHF.R.U32.HI R43, RZ, 0xa, R14 ;  /* 0x0000000aff2b7819 */ /* 0x000fe4000001160e */
[----:B------:R-:W-:-:S02]  /*2090*/  SHF.R.U32.HI R19, RZ, 0xc, R19 ;  /* 0x0000000cff137819 */ /* 0x000fc40000011613 */
[----:B------:R-:W-:Y:S02]  /*20a0*/  LOP3.LUT R24, R15, 0x3f003f, RZ, 0xc0, !PT ;  /* 0x003f003f0f187812 */ /* 0x000fe400078ec0ff */
[--C-:B------:R-:W-:Y:S02]  /*20b0*/  SHF.R.U32.HI R14, RZ, 0x6, R15.reuse ;  /* 0x00000006ff0e7819 */ /* 0x100fe4000001160f */
[----:B------:R-:W-:Y:S02]  /*20c0*/  SHF.R.U32.HI R44, RZ, 0xa, R15 ;  /* 0x0000000aff2c7819 */ /* 0x000fe4000001160f */
[----:B------:R-:W-:Y:S02]  /*20d0*/  LOP3.LUT R41, R18, 0x300030, R41, 0xf8, !PT ;  /* 0x0030003012297812 */ /* 0x000fe400078ef829 */
[----:B------:R-:W-:Y:S02]  /*20e0*/  LOP3.LUT R31, R17, 0x3f003f, RZ, 0xc0, !PT ;  /* 0x003f003f111f7812 */ /* 0x000fe400078ec0ff */
[----:B------:R-:W-:-:S02]  /*20f0*/  SHF.R.U32.HI R15, RZ, 0x6, R17 ;  /* 0x00000006ff0f7819 */ /* 0x000fc40000011611 */
[----:B------:R-:W-:Y:S02]  /*2100*/  LOP3.LUT R18, R35, 0xf000f, RZ, 0xc0, !PT ;  /* 0x000f000f23127812 */ /* 0x000fe400078ec0ff */
[----:B------:R-:W-:Y:S02]  /*2110*/  SHF.R.U32.HI R17, RZ, 0xc, R17 ;  /* 0x0000000cff117819 */ /* 0x000fe40000011611 */
[----:B------:R-:W-:Y:S02]  /*2120*/  LOP3.LUT R6, R6, 0x3f003f, RZ, 0xc0, !PT ;  /* 0x003f003f06067812 */ /* 0x000fe400078ec0ff */
[----:B------:R-:W-:Y:S02]  /*2130*/  LOP3.LUT R19, R19, 0xf000f, RZ, 0xc0, !PT ;  /* 0x000f000f13137812 */ /* 0x000fe400078ec0ff */
[----:B------:R-:W-:Y:S02]  /*2140*/  LOP3.LUT R7, R7, 0x64006400, RZ, 0xfc, !PT ;  /* 0x6400640007077812 */ /* 0x000fe400078efcff */
[----:B------:R-:W-:-:S02]  /*2150*/  LOP3.LUT R8, R8, 0x3f003f, RZ, 0xc0, !PT ;  /* 0x003f003f08087812 */ /* 0x000fc400078ec0ff */
[----:B------:R-:W-:Y:S02]  /*2160*/  LOP3.LUT R32, R32, 0x64006400, RZ, 0xfc, !PT ;  /* 0x6400640020207812 */ /* 0x000fe400078efcff */
[----:B------:R-:W-:Y:S02]  /*2170*/  LOP3.LUT R43, R18, 0x300030, R43, 0xf8, !PT ;  /* 0x00300030122b7812 */ /* 0x000fe400078ef82b */
[----:B------:R-:W-:Y:S02]  /*2180*/  LOP3.LUT R29, R29, 0x64006400, RZ, 0xfc, !PT ;  /* 0x640064001d1d7812 */ /* 0x000fe400078efcff */
[----:B------:R-:W-:Y:S02]  /*2190*/  LOP3.LUT R17, R17, 0xf000f, RZ, 0xc0, !PT ;  /* 0x000f000f11117812 */ /* 0x000fe400078ec0ff */
[----:B------:R-:W-:Y:S02]  /*21a0*/  LOP3.LUT R28, R28, 0x3f003f, RZ, 0xc0, !PT ;  /* 0x003f003f1c1c7812 */ /* 0x000fe400078ec0ff */
[----:B------:R-:W-:-:S02]  /*21b0*/  LOP3.LUT R18, R6, 0x64006400, RZ, 0xfc, !PT ;  /* 0x6400640006127812 */ /* 0x000fc400078efcff */
[----:B------:R-:W-:Y:S01]  /*21c0*/  LOP3.LUT R44, R19, 0x300030, R44, 0xf8, !PT ;  /* 0x00300030132c7812 */ /* 0x000fe200078ef82c */
[----:B------:R-:W-:Y:S01]  /*21d0*/  HADD2 R45, R7, -1056, -1056 ;  /* 0xe420e420072d7430 */ /* 0x000fe20000000000 */
[----:B------:R-:W-:Y:S01]  /*21e0*/  LOP3.LUT R19, R8, 0x64006400, RZ, 0xfc, !PT ;  /* 0x6400640008137812 */ /* 0x000fe200078efcff */
[----:B------:R-:W-:Y:S01]  /*21f0*/  HADD2 R8, R32, -1056, -1056 ;  /* 0xe420e42020087430 */ /* 0x000fe20000000000 */
[----:B------:R-:W-:Y:S01]  /*2200*/  LOP3.LUT R42, R17, 0x300030, R42, 0xf8, !PT ;  /* 0x00300030112a7812 */ /* 0x000fe200078ef82a */
        /* <DEDUP_REMOVED lines=40> */
[----:B------:R-:W-:Y:S01]  /*2490*/  @!UP1 UIADD3 UR5, UPT, UPT, UR7, UR9, URZ ;  /* 0x0000000907059290 */ /* 0x000fe2000fffe0ff */
        /* <DEDUP_REMOVED lines=69> */
.L_x_1432:
[----:B------:R-:W-:Y:S01]  /*28f0*/  @!UP1 UMOV UR4, UR6 ;  /* 0x0000000600049c82 */ /* 0x000fe20008000000 */
[----:B------:R-:W-:Y:S05]  /*2900*/  BRA.U !UP2, `(.L_x_1433) ;  /* 0x000000050a6c7547 */ /* 0x000fea000b800000 */
[----:B------:R-:W-:-:S04]  /*2910*/  PRMT R12, R49, 0x9910, RZ ;  /* 0x00009910310c7816 */ /* 0x000fc800000000ff */
        /* <DEDUP_REMOVED lines=44> */
.L_x_1434:
[----:B------:R-:W-:Y:S05]  /*2be0*/  BRA.U UP0, `(.L_x_1433) ;  /* 0x0000000100b47547 */ /* 0x000fea000b800000 */
[----:B------:R-:W0:Y:S01]  /*2bf0*/  LDS.128 R12, [UR8+0x60] ;  /* 0x00006008ff0c7984 */ /* 0x000e220008000c00 */
[----:B------:R-:W-:Y:S01]  /*2c00*/  IMAD.MOV.U32 R51, RZ, RZ, R9 ;  /* 0x000000ffff337224 */ /* 0x000fe200078e0009 */
[----:B------:R-:W-:Y:S01]  /*2c10*/  MOV R9, R6 ;  /* 0x0000000600097202 */ /* 0x000fe20000000f00 */
[----:B------:R-:W-:Y:S01]  /*2c20*/  IMAD.MOV.U32 R55, RZ, RZ, R8 ;  /* 0x000000ffff377224 */ /* 0x000fe200078e0008 */
        /* <DEDUP_REMOVED lines=41> */
.L_x_1433:
[----:B------:R-:W-:Y:S01]  /*2ec0*/  IMAD.U32 R21, RZ, RZ, UR17 ;  /* 0x00000011ff157e24 */ /* 0x000fe2000f8e00ff */
[----:B------:R-:W-:-:S03]  /*2ed0*/  MOV R17, UR17 ;  /* 0x0000001100117c02 */ /* 0x000fc60008000f00 */
[----:B------:R-:W-:-:S04]  /*2ee0*/  IMAD.WIDE R20, R21, 0x4, R52 ;  /* 0x0000000415147825 */ /* 0x000fc800078e0234 */
[----:B------:R-:W-:Y:S01]  /*2ef0*/  IMAD.U32 R53, RZ, RZ, UR17 ;  /* 0x00000011ff357e24 */ /* 0x000fe2000f8e00ff */
        /* <DEDUP_REMOVED lines=8> */
[----:B------:R-:W-:Y:S02]  /*2f80*/  SHF.R.U32.HI R31, RZ, 0xc, R11 ;  /* 0x0000000cff1f7819 */ /* 0x000fe4000001160b */
[----:B------:R-:W-:Y:S02]  /*2f90*/  LOP3.LUT R8, R9, 0x3f003f, RZ, 0xc0, !PT ;  /* 0x003f003f09087812 */ /* 0x000fe400078ec0ff */
[--C-:B------:R-:W-:Y:S02]  /*2fa0*/  SHF.R.U32.HI R7, RZ, 0x6, R9.reuse ;  /* 0x00000006ff077819 */ /* 0x100fe40000011609 */
[----:B------:R-:W-:Y:S02]  /*2fb0*/  SHF.R.U32.HI R9, RZ, 0xc, R9 ;  /* 0x0000000cff097819 */ /* 0x000fe40000011609 */
[----:B------:R-:W-:Y:S02]  /*2fc0*/  SHF.R.U32.HI R25, RZ, 0xc, R10 ;  /* 0x0000000cff197819 */ /* 0x000fe4000001160a */
[----:B----4-:R-:W-:-:S02]  /*2fd0*/  SHF.R.U32.HI R40, RZ, 0x8, R15 ;  /* 0x00000008ff287819 */ /* 0x010fc4000001160f */
[----:B------:R-:W-:Y:S02]  /*2fe0*/  LOP3.LUT R31, R31, 0xf000f, RZ, 0xc0, !PT ;  /* 0x000f000f1f1f7812 */ /* 0x000fe400078ec0ff */
[----:B------:R-:W-:Y:S02]  /*2ff0*/  LOP3.LUT R30, R10, 0x3f003f, RZ, 0xc0, !PT ;  /* 0x003f003f0a1e7812 */ /* 0x000fe400078ec0ff */
[----:B------:R-:W-:Y:S02]  /*3000*/  SHF.R.U32.HI R24, RZ, 0x6, R10 ;  /* 0x00000006ff187819 */ /* 0x000fe4000001160a */
[----:B------:R-:W-:Y:S02]  /*3010*/  LOP3.LUT R34, R11, 0x3f003f, RZ, 0xc0, !PT ;  /* 0x003f003f0b227812 */ /* 0x000fe400078ec0ff */
[----:B------:R-:W-:Y:S02]  /*3020*/  SHF.R.U32.HI R33, RZ, 0x6, R11 ;  /* 0x00000006ff217819 */ /* 0x000fe4000001160b */
        /* <DEDUP_REMOVED lines=8> */
[--C-:B------:R-:W-:Y:S02]  /*30b0*/  SHF.R.U32.HI R10, RZ, 0x6, R15.reuse ;  /* 0x00000006ff0a7819 */ /* 0x100fe4000001160f */
[----:B------:R-:W-:Y:S02]  /*30c0*/  SHF.R.U32.HI R45, RZ, 0xa, R15 ;  /* 0x0000000aff2d7819 */ /* 0x000fe4000001160f */
[----:B------:R-:W-:Y:S02]  /*30d0*/  LOP3.LUT R23, R23, 0xf000f, RZ, 0xc0, !PT ;  /* 0x000f000f17177812 */ /* 0x000fe400078ec0ff */
[----:B------:R-:W-:Y:S02]  /*30e0*/  LOP3.LUT R25, R25, 0xf000f, RZ, 0xc0, !PT ;  /* 0x000f000f19197812 */ /* 0x000fe400078ec0ff */
[----:B------:R-:W-:-:S02]  /*30f0*/  LOP3.LUT R40, R31, 0x300030, R40, 0xf8, !PT ;  /* 0x003000301f287812 */ /* 0x000fc400078ef828 */
[----:B---3--:R-:W-:Y:S02]  /*3100*/  LOP3.LUT R14, R16, 0x3f003f, RZ, 0xc0, !PT ;  /* 0x003f003f100e7812 */ /* 0x008fe400078ec0ff */
[--C-:B------:R-:W-:Y:S02]  /*3110*/  SHF.R.U32.HI R15, RZ, 0x6, R16.reuse ;  /* 0x00000006ff0f7819 */ /* 0x100fe40000011610 */
[----:B------:R-:W-:Y:S02]  /*3120*/  SHF.R.U32.HI R16, RZ, 0xc, R16 ;  /* 0x0000000cff107819 */ /* 0x000fe40000011610 */
[----:B------:R-:W-:Y:S02]  /*3130*/  LOP3.LUT R35, R17, 0x3f003f, RZ, 0xc0, !PT ;  /* 0x003f003f11237812 */ /* 0x000fe400078ec0ff */
[----:B------:R-:W-:Y:S02]  /*3140*/  SHF.R.U32.HI R31, RZ, 0x6, R17 ;  /* 0x00000006ff1f7819 */ /* 0x000fe40000011611 */
[----:B------:R-:W-:-:S02]  /*3150*/  LOP3.LUT R36, R9, 0x300030, R36, 0xf8, !PT ;  /* 0x0030003009247812 */ /* 0x000fc400078ef824 */
[----:B------:R-:W-:Y:S02]  /*3160*/  SHF.R.U32.HI R17, RZ, 0xc, R17 ;  /* 0x0000000cff117819 */ /* 0x000fe40000011611 */
[----:B------:R-:W-:Y:S02]  /*3170*/  LOP3.LUT R26, R12, 0x3f003f, RZ, 0xc0, !PT ;  /* 0x003f003f0c1a7812 */ /* 0x000fe400078ec0ff */
[--C-:B------:R-:W-:Y:S02]  /*3180*/  SHF.R.U32.HI R21, RZ, 0x6, R12.reuse ;  /* 0x00000006ff157819 */ /* 0x100fe4000001160c */
[----:B------:R-:W-:Y:S02]  /*3190*/  SHF.R.U32.HI R42, RZ, 0xa, R12 ;  /* 0x0000000aff2a7819 */ /* 0x000fe4000001160c */
[----:B------:R-:W-:Y:S02]  /*31a0*/  LOP3.LUT R20, R23, 0x300030, R20, 0xf8, !PT ;  /* 0x0030003017147812 */ /* 0x000fe400078ef814 */
        /* <DEDUP_REMOVED lines=10> */
[----:B------:R-:W-:Y:S02]  /*3250*/  LOP3.LUT R13, R16, 0xf000f, RZ, 0xc0, !PT ;  /* 0x000f000f100d7812 */ /* 0x000fe400078ec0ff */
[----:B------:R-:W-:Y:S02]  /*3260*/  LOP3.LUT R16, R17, 0xf000f, RZ, 0xc0, !PT ;  /* 0x000f000f11107812 */ /* 0x000fe400078ec0ff */
[----:B------:R-:W-:-:S02]  /*3270*/  LOP3.LUT R17, R18, 0xf000f, RZ, 0xc0, !PT ;  /* 0x000f000f12117812 */ /* 0x000fc400078ec0ff */
[----:B------:R-:W-:Y:S02]  /*3280*/  LOP3.LUT R18, R19, 0xf000f, RZ, 0xc0, !PT ;  /* 0x000f000f13127812 */ /* 0x000fe400078ec0ff */
[----:B------:R-:W-:Y:S02]  /*3290*/  LOP3.LUT R43, R16, 0x300030, R43, 0xf8, !PT ;  /* 0x00300030102b7812 */ /* 0x000fe400078ef82b */
[----:B------:R-:W-:Y:S02]  /*32a0*/  LOP3.LUT R16, R24, 0x3f003f, RZ, 0xc0, !PT ;  /* 0x003f003f18107812 */ /* 0x000fe400078ec0ff */
[----:B------:R-:W-:Y:S02]  /*32b0*/  LOP3.LUT R42, R13, 0x300030, R42, 0xf8, !PT ;  /* 0x003000300d2a7812 */ /* 0x000fe400078ef82a */
[----:B------:R-:W-:Y:S02]  /*32c0*/  LOP3.LUT R19, R30, 0x64006400, RZ, 0xfc, !PT ;  /* 0x640064001e137812 */ /* 0x000fe400078efcff */
[----:B------:R-:W-:-:S02]  /*32d0*/  LOP3.LUT R24, R32, 0x64006400, RZ, 0xfc, !PT ;  /* 0x6400640020187812 */ /* 0x000fc400078efcff */
        /* <DEDUP_REMOVED lines=118> */
.L_x_1435:
        /* <DEDUP_REMOVED lines=46> */
.L_x_1437:
[----:B------:R-:W-:Y:S05]  /*3d20*/  BRA.U UP0, `(.L_x_1436) ;  /* 0x0000000100a87547 */ /* 0x000fea000b800000 */
        /* <DEDUP_REMOVED lines=42> */
.L_x_1436:
[----:B------:R-:W-:Y:S01]  /*3fd0*/  UIADD3 UR10, UP1, UPT, UR10, 0x80, URZ ;  /* 0x000000800a0a7890 */ /* 0x000fe2000ff3e0ff */
[----:B------:R-:W-:Y:S01]  /*3fe0*/  IMAD.U32 R7, RZ, RZ, UR17 ;  /* 0x00000011ff077e24 */ /* 0x000fe2000f8e00ff */
[----:B------:R-:W-:Y:S02]  /*3ff0*/  UIADD3 UR9, UPT, UPT, UR9, 0x20, URZ ;  /* 0x0000002009097890 */ /* 0x000fe4000fffe0ff */
[----:B------:R-:W-:Y:S01]  /*4000*/  UIADD3.X UR11, UPT, UPT, URZ, UR11, URZ, UP1, !UPT ;  /* 0x0000000bff0b7290 */ /* 0x000fe20008ffe4ff */
[----:B------:R-:W-:Y:S01]  /*4010*/  IMAD.WIDE R52, R7, 0x4, R52 ;  /* 0x0000000407347825 */ /* 0x000fe200078e0234 */
[----:B------:R-:W-:Y:S02]  /*4020*/  UISETP.GE.AND UP1, UPT, UR9, UR16, UPT ;  /* 0x000000100900728c */ /* 0x000fe4000bf26270 */
[----:B------:R-:W-:-:S07]  /*4030*/  UIADD3 UR8, UPT, UPT, UR8, 0x40, URZ ;  /* 0x0000004008087890 */ /* 0x000fce000fffe0ff */
[----:B------:R-:W-:Y:S05]  /*4040*/  BRA.U !UP1, `(.L_x_1438) ;  /* 0xffffffd909f87547 */ /* 0x000fea000b83ffff */
.L_x_1431:
[----:B------:R-:W0:Y:S01]  /*4050*/  S2R R6, SR_CTAID.X ;  /* 0x0000000000067919 */ /* 0x000e220000002500 */
[----:B------:R-:W1:Y:S01]  /*4060*/  LDC.64 R8, c[0x0][0x3a0] ;  /* 0x0000e800ff087b82 */ /* 0x000e620000000a00 */
[----:B------:R-:W-:Y:S01]  /*4070*/  UIMAD UR15, UR15, 0x3, URZ ;  /* 0x000000030f0f78a4 */ /* 0x000fe2000f8e02ff */
[----:B------:R-:W0:Y:S02]  /*4080*/  S2R R7, SR_TID.X ;  /* 0x0000000000077919 */ /* 0x000e240000002100 */
[----:B0-----:R-:W-:-:S03]  /*4090*/  LEA R6, R6, R7, 0x6 ;  /* 0x0000000706067211 */ /* 0x001fc600078e30ff */
[----:B------:R-:W-:Y:S02]  /*40a0*/  IMAD.U32 R7, RZ, RZ, UR15 ;  /* 0x0000000fff077e24 */ /* 0x000fe4000f8e00ff */
[----:B------:R-:W-:-:S04]  /*40b0*/  IMAD.SHL.U32 R6, R6, 0x4, RZ ;  /* 0x0000000406067824 */ /* 0x000fc800078e00ff */
[----:B------:R-:W-:Y:S01]  /*40c0*/  IMAD R7, R7, UR17, R6 ;  /* 0x0000001107077c24 */ /* 0x000fe2000f8e0206 */
[----:B------:R-:W-:-:S03]  /*40d0*/  MOV R6, R5 ;  /* 0x0000000500067202 */ /* 0x000fc60000000f00 */
[----:B-1----:R-:W-:-:S05]  /*40e0*/  IMAD.WIDE R8, R7, 0x2, R8 ;  /* 0x0000000207087825 */ /* 0x002fca00078e0208 */
[----:B------:R0:W-:Y:S01]  /*40f0*/  ATOM.E.ADD.F16x2.RN.STRONG.GPU P0, RZ, desc[UR22][R8.64], R6 ;  /* 0x8000000608ff79a2 */ /* 0x0001e2000c10e116 */
[----:B------:R-:W-:Y:S01]  /*4100*/  UIADD3 UR14, UPT, UPT, -UR15, UR14, URZ ;  /* 0x0000000e0f0e7290 */ /* 0x000fe2000fffe1ff */
[----:B------:R-:W-:Y:S01]  /*4110*/  BSSY.RECONVERGENT B0, `(.L_x_1439) ;  /* 0x0000010000007945 */ /* 0x000fe20003800200 */
[----:B------:R-:W-:Y:S02]  /*4120*/  IMAD.MOV.U32 R11, RZ, RZ, R4 ;  /* 0x000000ffff0b7224 */ /* 0x000fe400078e0004 */
[----:B------:R-:W-:Y:S01]  /*4130*/  UISETP.NE.AND UP0, UPT, UR14, 0x1, UPT ;  /* 0x000000010e00788c */ /* 0x000fe2000bf05270 */
[----:B0-----:R-:W-:Y:S10]  /*4140*/  @P0 BRA `(.L_x_1440) ;  /* 0x0000000000300947 */ /* 0x001ff40003800000 */
[----:B------:R-:W0:Y:S02]  /*4150*/  QSPC.E.S P0, RZ, [R8] ;  /* 0x0000000008ff73aa */ /* 0x000e240000000500 */
[----:B0-----:R-:W-:Y:S05]  /*4160*/  @!P0 BRA `(.L_x_1441) ;  /* 0x00000000001c8947 */ /* 0x001fea0003800000 */
[----:B------:R-:W-:-:S05]  /*4170*/  IMAD.MOV.U32 R6, RZ, RZ, R8 ;  /* 0x000000ffff067224 */ /* 0x000fca00078e0008 */
[----:B------:R-:W-:-:S07]  /*4180*/  MOV R10, R6 ;  /* 0x00000006000a7202 */ /* 0x000fce0000000f00 */
.L_x_1442:
[----:B------:R-:W0:Y:S02]  /*4190*/  LDS R6, [R10] ;  /* 0x000000000a067984 */ /* 0x000e240000000800 */
[----:B0-----:R-:W-:-:S05]  /*41a0*/  HADD2 R7, R6, R5 ;  /* 0x0000000506077230 */ /* 0x001fca0000000000 */
[----:B------:R-:W0:Y:S02]  /*41b0*/  ATOMS.CAST.SPIN P0, [R10], R6, R7 ;  /* 0x000000060a00758d */ /* 0x000e240001800007 */
[----:B0-----:R-:W-:Y:S05]  /*41c0*/  @!P0 BRA `(.L_x_1442) ;  /* 0xfffffffc00f08947 */ /* 0x001fea000383ffff */
[----:B------:R-:W-:Y:S05]  /*41d0*/  BRA `(.L_x_1440) ;  /* 0x00000000000c7947 */ /* 0x000fea0003800000 */
.L_x_1441:
[----:B------:R-:W2:Y:S02]  /*41e0*/  LD.E R5, desc[UR22][R8.64] ;  /* 0x0000001608057980 */ /* 0x000ea4000c101900 */
[----:B--2---:R-:W-:-:S05]  /*41f0*/  IADD3 R5, PT, PT, R6, R5, RZ ;  /* 0x0000000506057210 */ /* 0x004fca0007ffe0ff */
[----:B------:R0:W-:Y:S02]  /*4200*/  ST.E desc[UR22][R8.64], R5 ;  /* 0x0000000508007985 */ /* 0x0001e4000c101916 */
.L_x_1440:
[----:B------:R-:W-:Y:S05]  /*4210*/  BSYNC.RECONVERGENT B0 ;  /* 0x0000000000007941 */ /* 0x000fea0003800200 */
.L_x_1439:
[----:B------:R1:W-:Y:S01]  /*4220*/  ATOM.E.ADD.F16x2.RN.STRONG.GPU P0, RZ, desc[UR22][R8.64+0x4], R11 ;  /* 0x8000040b08ff79a2 */ /* 0x0003e2000c10e116 */
[----:B------:R-:W-:Y:S04]  /*4230*/  BSSY.RECONVERGENT B0, `(.L_x_1443) ;  /* 0x000000f000007945 */ /* 0x000fe80003800200 */
[----:B-1----:R-:W-:Y:S05]  /*4240*/  @P0 BRA `(.L_x_1444) ;  /* 0x0000000000340947 */ /* 0x002fea0003800000 */
[----:B------:R-:W1:Y:S02]  /*4250*/  QSPC.E.S P0, RZ, [R8+0x4] ;  /* 0x0000040008ff73aa */ /* 0x000e640000000500 */
[----:B-1----:R-:W-:Y:S05]  /*4260*/  @!P0 BRA `(.L_x_1445) ;  /* 0x0000000000208947 */ /* 0x002fea0003800000 */
[----:B------:R-:W-:-:S05]  /*4270*/  IMAD.MOV.U32 R6, RZ, RZ, R8 ;  /* 0x000000ffff067224 */ /* 0x000fca00078e0008 */
[----:B------:R-:W-:Y:S01]  /*4280*/  MOV R6, R6 ;  /* 0x0000000600067202 */ /* 0x000fe20000000f00 */
[----:B------:R-:W-:-:S07]  /*4290*/  IMAD.MOV.U32 R7, RZ, RZ, R4 ;  /* 0x000000ffff077224 */ /* 0x000fce00078e0004 */
.L_x_1446:
[----:B------:R-:W0:Y:S02]  /*42a0*/  LDS R4, [R6+0x4] ;  /* 0x0000040006047984 */ /* 0x000e240000000800 */
[----:B0-----:R-:W-:-:S05]  /*42b0*/  HFMA2 R5, R4, 1, 1, R7 ;  /* 0x3c003c0004057831 */ /* 0x001fca0000000007 */
[----:B------:R-:W0:Y:S02]  /*42c0*/  ATOMS.CAST.SPIN P0, [R6+0x4], R4, R5 ;  /* 0x000004040600758d */ /* 0x000e240001800005 */
[----:B0-----:R-:W-:Y:S05]  /*42d0*/  @!P0 BRA `(.L_x_1446) ;  /* 0xfffffffc00f08947 */ /* 0x001fea000383ffff */
[----:B------:R-:W-:Y:S05]  /*42e0*/  BRA `(.L_x_1444) ;  /* 0x00000000000c7947 */ /* 0x000fea0003800000 */
.L_x_1445:
[----:B------:R-:W0:Y:S02]  /*42f0*/  LD.E R4, desc[UR22][R8.64+0x4] ;  /* 0x0000041608047980 */ /* 0x000e24000c101900 */
[----:B0-----:R-:W-:-:S05]  /*4300*/  IADD3 R5, PT, PT, R11, R4, RZ ;  /* 0x000000040b057210 */ /* 0x001fca0007ffe0ff */
[----:B------:R1:W-:Y:S02]  /*4310*/  ST.E desc[UR22][R8.64+0x4], R5 ;  /* 0x0000040508007985 */ /* 0x0003e4000c101916 */
.L_x_1444:
[----:B------:R-:W-:Y:S05]  /*4320*/  BSYNC.RECONVERGENT B0 ;  /* 0x0000000000007941 */ /* 0x000fea0003800200 */
.L_x_1443:
[----:B------:R-:W-:-:S13]  /*4330*/  PLOP3.LUT P0, PT, PT, PT, UP0, 0x80, 0x8 ;  /* 0x000000000008781c */ /* 0x000fda0003f0f008 */
[----:B------:R-:W-:Y:S05]  /*4340*/  @!P0 EXIT ;  /* 0x000000000000894d */ /* 0x000fea0003800000 */
[----:B01----:R-:W-:Y:S01]  /*4350*/  IMAD.U32 R5, RZ, RZ, UR17 ;  /* 0x00000011ff057e24 */ /* 0x003fe2000f8e00ff */
[----:B------:R-:W-:-:S03]  /*4360*/  MOV R4, R3 ;  /* 0x0000000300047202 */ /* 0x000fc60000000f00 */
[----:B------:R-:W-:-:S05]  /*4370*/  IMAD.WIDE R8, R5, 0x2, R8 ;  /* 0x0000000205087825 */ /* 0x000fca00078e0208 */
        /* <DEDUP_REMOVED lines=8> */
.L_x_1450:
[----:B------:R-:W0:Y:S02]  /*4400*/  LDS R4, [R6] ;  /* 0x0000000006047984 */ /* 0x000e240000000800 */
[----:B0-----:R-:W-:-:S05]  /*4410*/  HADD2 R5, R4, R3 ;  /* 0x0000000304057230 */ /* 0x001fca0000000000 */
[----:B------:R-:W0:Y:S02]  /*4420*/  ATOMS.CAST.SPIN P0, [R6], R4, R5 ;  /* 0x000000040600758d */ /* 0x000e240001800005 */
[----:B0-----:R-:W-:Y:S05]  /*4430*/  @!P0 BRA `(.L_x_1450) ;  /* 0xfffffffc00f08947 */ /* 0x001fea000383ffff */
[----:B------:R-:W-:Y:S05]  /*4440*/  BRA `(.L_x_1448) ;  /* 0x00000000000c7947 */ /* 0x000fea0003800000 */
.L_x_1449:
[----:B------:R-:W2:Y:S02]  /*4450*/  LD.E R3, desc[UR22][R8.64] ;  /* 0x0000001608037980 */ /* 0x000ea4000c101900 */
[----:B--2---:R-:W-:-:S05]  /*4460*/  IMAD.IADD R3, R4, 0x1, R3 ;  /* 0x0000000104037824 */ /* 0x004fca00078e0203 */
[----:B------:R0:W-:Y:S02]  /*4470*/  ST.E desc[UR22][R8.64], R3 ;  /* 0x0000000308007985 */ /* 0x0001e4000c101916 */
.L_x_1448:
[----:B------:R-:W-:Y:S05]  /*4480*/  BSYNC.RECONVERGENT B0 ;  /* 0x0000000000007941 */ /* 0x000fea0003800200 */
.L_x_1447:
        /* <DEDUP_REMOVED lines=8> */
.L_x_1454:
[----:B------:R-:W0:Y:S02]  /*4510*/  LDS R2, [R4+0x4] ;  /* 0x0000040004027984 */ /* 0x000e240000000800 */
[----:B0-----:R-:W-:-:S05]  /*4520*/  HFMA2 R3, R2, 1, 1, R5 ;  /* 0x3c003c0002037831 */ /* 0x001fca0000000005 */
[----:B------:R-:W0:Y:S02]  /*4530*/  ATOMS.CAST.SPIN P0, [R4+0x4], R2, R3 ;  /* 0x000004020400758d */ /* 0x000e240001800003 */
[----:B0-----:R-:W-:Y:S05]  /*4540*/  @!P0 BRA `(.L_x_1454) ;  /* 0xfffffffc00f08947 */ /* 0x001fea000383ffff */
[----:B------:R-:W-:Y:S05]  /*4550*/  BRA `(.L_x_1452) ;  /* 0x00000000000c7947 */ /* 0x000fea0003800000 */
.L_x_1453:
[----:B------:R-:W0:Y:S02]  /*4560*/  LD.E R2, desc[UR22][R8.64+0x4] ;  /* 0x0000041608027980 */ /* 0x000e24000c101900 */
[----:B0-----:R-:W-:-:S05]  /*4570*/  IADD3 R3, PT, PT, R7, R2, RZ ;  /* 0x0000000207037210 */ /* 0x001fca0007ffe0ff */
[----:B------:R1:W-:Y:S02]  /*4580*/  ST.E desc[UR22][R8.64+0x4], R3 ;  /* 0x0000040308007985 */ /* 0x0003e4000c101916 */
.L_x_1452:
[----:B------:R-:W-:Y:S05]  /*4590*/  BSYNC.RECONVERGENT B0 ;  /* 0x0000000000007941 */ /* 0x000fea0003800200 */
.L_x_1451:
[----:B------:R-:W-:-:S06]  /*45a0*/  UISETP.NE.AND UP0, UPT, UR14, 0x2, UPT ;  /* 0x000000020e00788c */ /* 0x000fcc000bf05270 */
[----:B------:R-:W-:-:S13]  /*45b0*/  PLOP3.LUT P0, PT, PT, PT, UP0, 0x80, 0x8 ;  /* 0x000000000008781c */ /* 0x000fda0003f0f008 */
[----:B------:R-:W-:Y:S05]  /*45c0*/  @!P0 EXIT ;  /* 0x000000000000894d */ /* 0x000fea0003800000 */
[----:B01----:R-:W-:-:S04]  /*45d0*/  IMAD.U32 R3, RZ, RZ, UR17 ;  /* 0x00000011ff037e24 */ /* 0x003fc8000f8e00ff */
[----:B------:R-:W-:Y:S01]  /*45e0*/  IMAD.WIDE R8, R3, 0x2, R8 ;  /* 0x0000000203087825 */ /* 0x000fe200078e0208 */
        /* <DEDUP_REMOVED lines=8> */
.L_x_1458:
[----:B------:R-:W0:Y:S02]  /*4670*/  LDS R2, [R4] ;  /* 0x0000000004027984 */ /* 0x000e240000000800 */
[----:B0-----:R-:W-:-:S05]  /*4680*/  HADD2 R3, R2, R0 ;  /* 0x0000000002037230 */ /* 0x001fca0000000000 */
[----:B------:R-:W0:Y:S02]  /*4690*/  ATOMS.CAST.SPIN P0, [R4], R2, R3 ;  /* 0x000000020400758d */ /* 0x000e240001800003 */
[----:B0-----:R-:W-:Y:S05]  /*46a0*/  @!P0 BRA `(.L_x_1458) ;  /* 0xfffffffc00f08947 */ /* 0x001fea000383ffff */
[----:B------:R-:W-:Y:S05]  /*46b0*/  BRA `(.L_x_1456) ;  /* 0x00000000000c7947 */ /* 0x000fea0003800000 */
.L_x_1457:
[----:B------:R-:W2:Y:S02]  /*46c0*/  LD.E R0, desc[UR22][R8.64] ;  /* 0x0000001608007980 */ /* 0x000ea4000c101900 */
[----:B--2---:R-:W-:-:S05]  /*46d0*/  IADD3 R3, PT, PT, R3, R0, RZ ;  /* 0x0000000003037210 */ /* 0x004fca0007ffe0ff */
[----:B------:R0:W-:Y:S02]  /*46e0*/  ST.E desc[UR22][R8.64], R3 ;  /* 0x0000000308007985 */ /* 0x0001e4000c101916 */
.L_x_1456:
[----:B------:R-:W-:Y:S05]  /*46f0*/  BSYNC.RECONVERGENT B0 ;  /* 0x0000000000007941 */ /* 0x000fea0003800200 */
.L_x_1455:
[----:B------:R1:W-:Y:S02]  /*4700*/  ATOM.E.ADD.F16x2.RN.STRONG.GPU P0, RZ, desc[UR22][R8.64+0x4], R46 ;  /* 0x8000042e08ff79a2 */ /* 0x0003e4000c10e116 */
[----:B-1----:R-:W-:Y:S05]  /*4710*/  @P0 EXIT ;  /* 0x000000000000094d */ /* 0x002fea0003800000 */
[----:B------:R-:W1:Y:S02]  /*4720*/  QSPC.E.S P0, RZ, [R8+0x4] ;  /* 0x0000040008ff73aa */ /* 0x000e640000000500 */
[----:B-1----:R-:W-:Y:S05]  /*4730*/  @!P0 BRA `(.L_x_1459) ;  /* 0x00000000001c8947 */ /* 0x002fea0003800000 */
[----:B------:R-:W-:-:S05]  /*4740*/  IMAD.MOV.U32 R2, RZ, RZ, R8 ;  /* 0x000000ffff027224 */ /* 0x000fca00078e0008 */
[----:B------:R-:W-:-:S07]  /*4750*/  MOV R0, R2 ;  /* 0x0000000200007202 */ /* 0x000fce0000000f00 */
.L_x_1460:
[----:B------:R-:W0:Y:S02]  /*4760*/  LDS R2, [R0+0x4] ;  /* 0x0000040000027984 */ /* 0x000e240000000800 */
[----:B0-----:R-:W-:-:S05]  /*4770*/  HFMA2 R3, R2, 1, 1, R46 ;  /* 0x3c003c0002037831 */ /* 0x001fca000000002e */
[----:B------:R-:W0:Y:S02]  /*4780*/  ATOMS.CAST.SPIN P0, [R0+0x4], R2, R3 ;  /* 0x000004020000758d */ /* 0x000e240001800003 */
[----:B0-----:R-:W-:Y:S05]  /*4790*/  @!P0 BRA `(.L_x_1460) ;  /* 0xfffffffc00f08947 */ /* 0x001fea000383ffff */
[----:B------:R-:W-:Y:S05]  /*47a0*/  EXIT ;  /* 0x000000000000794d */ /* 0x000fea0003800000 */
.L_x_1459:
[----:B------:R-:W0:Y:S02]  /*47b0*/  LD.E R0, desc[UR22][R8.64+0x4] ;  /* 0x0000041608007980 */ /* 0x000e24000c101900 */
[----:B0-----:R-:W-:-:S05]  /*47c0*/  IADD3 R3, PT, PT, R46, R0, RZ ;  /* 0x000000002e037210 */ /* 0x001fca0007ffe0ff */
[----:B------:R-:W-:Y:S01]  /*47d0*/  ST.E desc[UR22][R8.64+0x4], R3 ;  /* 0x0000040308007985 */ /* 0x000fe2000c101916 */
[----:B------:R-:W-:Y:S05]  /*47e0*/  EXIT ;  /* 0x000000000000794d */ /* 0x000fea0003800000 */
.L_x_1461:
        /* <DEDUP_REMOVED lines=9> */
.L_x_3933:


//--------------------- .text._Z23gemm_half_q_half_kernelILi3ELi48ELb1ELb0ELi64EEvPK6__halfPKjS4_S2_PS0_iiiiPKtS7_iiiiiibS2_i --------------------------
	.section	.text._Z23gemm_half_q_half_kernelILi3ELi48ELb1ELb0ELi64EEvPK6__halfPKjS4_S2_PS0_iiiiPKtS7_iiiiiibS2_i,"ax",@progbits
	.align	128
        .global         _Z23gemm_half_q_half_kernelILi3ELi48ELb1ELb0ELi64EEvPK6__halfPKjS4_S2_PS0_iiiiPKtS7_iiiiiibS2_i
        .type           _Z23gemm_half_q_half_kernelILi3ELi48ELb1ELb0ELi64EEvPK6__halfPKjS4_S2_PS0_iiiiPKtS7_iiiiiibS2_i,@function
        .size           _Z23gemm_half_q_half_kernelILi3ELi48ELb1ELb0ELi64EEvPK6__halfPKjS4_S2_PS0_iiiiPKtS7_iiiiiibS2_i,(.L_x_3934 - _Z23gemm_half_q_half_kernelILi3ELi48ELb1ELb0ELi64EEvPK6__halfPKjS4_S2_PS0_iiiiPKtS7_iiiiiibS2_i)
        .other          _Z23gemm_half_q_half_kernelILi3ELi48ELb1ELb0ELi64EEvPK6__halfPKjS4_S2_PS0_iiiiPKtS7_iiiiiibS2_i,@"STO_CUDA_ENTRY STV_DEFAULT"
_Z23gemm_half_q_half_kernelILi3ELi48ELb1ELb0ELi64EEvPK6__halfPKjS4_S2_PS0_iiiiPKtS7_iiiiiibS2_i:
.text._Z23gemm_half_q_half_kernelILi3ELi48ELb1ELb0ELi64EEvPK6__halfPKjS4_S2_PS0_iiiiPKtS7_iiiiiibS2_i:
[----:B------:R-:W0:Y:S08]  /*0000*/  LDC R1, c[0x0][0x37c] ;  /* 0x0000df00ff017b82 */ /* 0x000e300000000800 */
[----:B------:R-:W1:Y:S01]  /*0010*/  S2UR UR7, SR_CTAID.Y ;  /* 0x00000000000779c3 */ /* 0x000e620000002600 */
[----:B------:R-:W1:Y:S01]  /*0020*/  LDCU UR6, c[0x0][0x3a8] ;  /* 0x00007500ff0677ac */ /* 0x000e620008000800 */
[----:B0-----:R-:W-:Y:S01]  /*0030*/  VIADD R1, R1, 0xfffffff0 ;  /* 0xfffffff001017836 */ /* 0x001fe20000000000 */
[----:B-1----:R-:W-:-:S06]  /*0040*/  UIMAD UR4, UR7, -0x3, UR6 ;  /* 0xfffffffd070478a4 */ /* 0x002fcc000f8e0206 */
[----:B------:R-:W-:-:S05]  /*0050*/  IMAD.U32 R64, RZ, RZ, UR4 ;  /* 0x00000004ff407e24 */ /* 0x000fca000f8e00ff */
[----:B------:R-:W-:-:S13]  /*0060*/  ISETP.GE.AND P0, PT, R64, 0x1, PT ;  /* 0x000000014000780c */ /* 0x000fda0003f06270 */
[----:B------:R-:W-:Y:S05]  /*0070*/  @!P0 EXIT ;  /* 0x000000000000894d */ /* 0x000fea0003800000 */
[----:B------:R-:W0:Y:S01]  /*0080*/  LDC.64 R42, c[0x0][0x3e8] ;  /* 0x0000fa00ff2a7b82 */ /* 0x000e220000000a00 */
[----:B------:R-:W0:Y:S01]  /*0090*/  LDCU.64 UR8, c[0x0][0x358] ;  /* 0x00006b00ff0877ac */ /* 0x000e220008000a00 */
[----:B------:R-:W1:Y:S01]  /*00a0*/  S2R R10, SR_CTAID.X ;  /* 0x00000000000a7919 */ /* 0x000e620000002500 */
[----:B------:R-:W2:Y:S05]  /*00b0*/  S2R R3, SR_TID.X ;  /* 0x0000000000037919 */ /* 0x000eaa0000002100 */
[----:B------:R-:W3:Y:S01]  /*00c0*/  LDC R5, c[0x0][0x3b0] ;  /* 0x0000ec00ff057b82 */ /* 0x000ee20000000800 */
[----:B0-----:R-:W4:Y:S01]  /*00d0*/  LDG.E.U16 R42, desc[UR8][R42.64] ;  /* 0x000000082a2a7981 */ /* 0x001f22000c1e1500 */
[----:B------:R-:W-:-:S02]  /*00e0*/  ISETP.NE.AND P1, PT, R64, 0x1, PT ;  /* 0x000000014000780c */ /* 0x000fc40003f25270 */
[----:B------:R-:W-:Y:S01]  /*00f0*/  PLOP3.LUT P0, PT, PT, PT, PT, 0x80, 0x8 ;  /* 0x000000000008781c */ /* 0x000fe20003f0f070 */
[----:B------:R-:W0:Y:S01]  /*0100*/  S2R R2, SR_CTAID.Z ;  /* 0x0000000000027919 */ /* 0x000e220000002700 */
[----:B------:R-:W-:Y:S02]  /*0110*/  PRMT R41, RZ, 0x7610, R41 ;  /* 0x00007610ff297816 */ /* 0x000fe40000000029 */
[----:B----4-:R-:W-:-:S07]  /*0120*/  PRMT R0, R42, 0x7610, R0 ;  /* 0x000076102a007816 */ /* 0x010fce0000000000 */
[----:B0123--:R-:W-:Y:S05]  /*0130*/  @!P1 BRA `(.L_x_1462) ;  /* 0x00000000002c9947 */ /* 0x00ffea0003800000 */
[----:B------:R-:W0:Y:S01]  /*0140*/  LDC R9, c[0x0][0x3f0] ;  /* 0x0000fc00ff097b82 */ /* 0x000e220000000800 */
[----:B------:R-:W-:-:S07]  /*0150*/  ISETP.NE.AND P1, PT, R64, 0x2, PT ;  /* 0x000000024000780c */ /* 0x000fce0003f25270 */
[----:B------:R-:W0:Y:S02]  /*0160*/  LDC.64 R6, c[0x0][0x3e8] ;  /* 0x0000fa00ff067b82 */ /* 0x000e240000000a00 */
[----:B0-----:R-:W-:-:S05]  /*0170*/  IMAD.WIDE R6, R9, 0x2, R6 ;  /* 0x0000000209067825 */ /* 0x001fca00078e0206 */
[----:B------:R-:W2:Y:S01]  /*0180*/  LDG.E.U16 R41, desc[UR8][R6.64] ;  /* 0x0000000806297981 */ /* 0x000ea2000c1e1500 */
[----:B------:R-:W-:-:S06]  /*0190*/  IMAD.WIDE R8, R9, 0x2, R6 ;  /* 0x0000000209087825 */ /* 0x000fcc00078e0206 */
[----:B------:R-:W3:Y:S01]  /*01a0*/  @P1 LDG.E.U16 R9, desc[UR8][R8.64] ;  /* 0x0000000808091981 */ /* 0x000ee2000c1e1500 */
[----:B--2---:R-:W-:-:S04]  /*01b0*/  LOP3.LUT R0, R41, R42, RZ, 0xfc, !PT ;  /* 0x0000002a29007212 */ /* 0x004fc800078efcff */
[C---:B---3--:R-:W-:Y:S02]  /*01c0*/  @P1 LOP3.LUT R4, R9.reuse, R0, RZ, 0xfc, !PT ;  /* 0x0000000009041212 */ /* 0x048fe400078efcff */
[----:B------:R-:W-:Y:S02]  /*01d0*/  @P1 ISETP.EQ.AND P0, PT, R9, RZ, PT ;  /* 0x000000ff0900120c */ /* 0x000fe40003f02270 */
[----:B------:R-:W-:-:S11]  /*01e0*/  @P1 PRMT R0, R4, 0x7610, R0 ;  /* 0x0000761004001816 */ /* 0x000fd60000000000 */
.L_x_1462:
[----:B------:R-:W-:Y:S02]  /*01f0*/  PRMT R0, R0, 0x9910, RZ ;  /* 0x0000991000007816 */ /* 0x000fe400000000ff */
[----:B------:R-:W-:Y:S02]  /*0200*/  SHF.L.U32 R40, R2, 0x6, RZ ;  /* 0x0000000602287819 */ /* 0x000fe400000006ff */
        /* <DEDUP_REMOVED lines=32> */
[----:B-1----:R-:W-:-:S10]  /*0410*/  IMAD.IADD R14, R8, 0x1, R5 ;  /* 0x00000001080e7824 */ /* 0x002fd400078e0205 */
[----:B------:R-:W-:Y:S05]  /*0420*/  @P1 BRA `(.L_x_1466) ;  /* 0x0000000000ec1947 */ /* 0x000fea0003800000 */
[----:B------:R-:W-:Y:S02]  /*0430*/  IADD3 R6, PT, PT, RZ, -R15, RZ ;  /* 0x8000000fff067210 */ /* 0x000fe40007ffe0ff */
[----:B------:R-:W-:Y:S02]  /*0440*/  PLOP3.LUT P1, PT, PT, PT, PT, 0x80, 0x8 ;  /* 0x000000000008781c */ /* 0x000fe40003f2f070 */
[----:B------:R-:W-:-:S13]  /*0450*/  ISETP.GT.AND P2, PT, R6, 0x3, PT ;  /* 0x000000030600780c */ /* 0x000fda0003f44270 */
[----:B------:R-:W-:Y:S05]  /*0460*/  @!P2 BRA `(.L_x_1467) ;  /* 0x000000000084a947 */ /* 0x000fea0003800000 */
[----:B------:R-:W-:-:S13]  /*0470*/  PLOP3.LUT P1, PT, PT, PT, PT, 0x8, 0x80 ;  /* 0x000000000080781c */ /* 0x000fda0003f2e170 */
.L_x_1468:
[----:B------:R-:W-:Y:S01]  /*0480*/  IADD3 R7, P2, PT, R17, R14, RZ ;  /* 0x0000000e11077210 */ /* 0x000fe20007f5e0ff */
[----:B------:R-:W-:-:S03]  /*0490*/  IMAD.IADD R8, R14, 0x1, R5 ;  /* 0x000000010e087824 */ /* 0x000fc600078e0205 */
[----:B------:R-:W-:Y:S01]  /*04a0*/  LEA.HI.X.SX32 R14, R14, RZ, 0x1, P2 ;  /* 0x000000ff0e0e7211 */ /* 0x000fe200010f0eff */
[----:B------:R-:W-:Y:S01]  /*04b0*/  IMAD.IADD R10, R8, 0x1, R5 ;  /* 0x00000001080a7824 */ /* 0x000fe200078e0205 */
[----:B------:R-:W-:Y:S02]  /*04c0*/  LEA R6, P2, R7, UR4, 0x1 ;  /* 0x0000000407067c11 */ /* 0x000fe4000f8408ff */
[----:B------:R-:W-:Y:S02]  /*04d0*/  IADD3 R9, P3, PT, R17, R8, RZ ;  /* 0x0000000811097210 */ /* 0x000fe40007f7e0ff */
[----:B------:R-:W-:Y:S02]  /*04e0*/  LEA.HI.X R7, R7, UR5, R14, 0x1, P2 ;  /* 0x0000000507077c11 */ /* 0x000fe400090f0c0e */
[----:B------:R-:W-:Y:S02]  /*04f0*/  IADD3 R14, PT, PT, R10, R5, RZ ;  /* 0x000000050a0e7210 */ /* 0x000fe40007ffe0ff */
        /* <DEDUP_REMOVED lines=24> */
.L_x_1467:
        /* <DEDUP_REMOVED lines=20> */
.L_x_1469:
[----:B------:R-:W-:-:S13]  /*07c0*/  ISETP.EQ.AND P2, PT, R15, RZ, PT ;  /* 0x000000ff0f00720c */ /* 0x000fda0003f42270 */
[----:B------:R-:W-:Y:S05]  /*07d0*/  @!P1 BRA P2, `(.L_x_1464) ;  /* 0x0000000400789947 */ /* 0x000fea0001000000 */
.L_x_1466:
[----:B------:R-:W-:-:S04]  /*07e0*/  IADD3 R7, P1, PT, R17, R14, RZ ;  /* 0x0000000e11077210 */ /* 0x000fc80007f3e0ff */
        /* <DEDUP_REMOVED lines=11> */
.L_x_1465:
[----:B------:R-:W-:-:S04]  /*08a0*/  LEA R6, P1, R17, UR10, 0x1 ;  /* 0x0000000a11067c11 */ /* 0x000fc8000f8208ff */
[----:B------:R-:W-:Y:S02]  /*08b0*/  LEA.HI.X R7, R17, UR11, RZ, 0x1, P1 ;  /* 0x0000000b11077c11 */ /* 0x000fe400088f0cff */
[----:B------:R-:W-:Y:S01]  /*08c0*/  IADD3 R15, PT, PT, RZ, -R19, RZ ;  /* 0x80000013ff0f7210 */ /* 0x000fe20007ffe0ff */
[----:B------:R-:W-:Y:S01]  /*08d0*/  IMAD R16, R5, UR7, RZ ;  /* 0x0000000705107c24 */ /* 0x000fe2000f8e02ff */
[----:B------:R-:W0:Y:S01]  /*08e0*/  LDCU.64 UR10, c[0x0][0x380] ;  /* 0x00007000ff0a77ac */ /* 0x000e220008000a00 */
[----:B------:R1:W5:Y:S01]  /*08f0*/  LDG.E.U16.CONSTANT R17, desc[UR8][R6.64] ;  /* 0x0000000806117981 */ /* 0x000362000c1e9500 */
[----:B------:R-:W-:Y:S01]  /*0900*/  ISETP.GE.AND P1, PT, R15, RZ, PT ;  /* 0x000000ff0f00720c */ /* 0x000fe20003f26270 */
[----:B------:R-:W-:-:S12]  /*0910*/  IMAD R16, R16, 0x3, RZ ;  /* 0x0000000310107824 */ /* 0x000fd800078e02ff */
        /* <DEDUP_REMOVED lines=8> */
.L_x_1472:
        /* <DEDUP_REMOVED lines=32> */
.L_x_1471:
        /* <DEDUP_REMOVED lines=21> */
.L_x_1473:
[----:B------:R-:W-:-:S13]  /*0cf0*/  ISETP.NE.OR P1, PT, R15, RZ, P1 ;  /* 0x000000ff0f00720c */ /* 0x000fda0000f25670 */
[----:B------:R-:W-:Y:S05]  /*0d00*/  @!P1 BRA `(.L_x_1464) ;  /* 0x00000000002c9947 */ /* 0x000fea0003800000 */
.L_x_1470:
        /* <DEDUP_REMOVED lines=11> */
.L_x_1464:
[----:B0-----:R-:W-:Y:S05]  /*0dc0*/  BSYNC.RECONVERGENT B0 ;  /* 0x0000000000007941 */ /* 0x001fea0003800200 */
.L_x_1463:
        /* <DEDUP_REMOVED lines=9> */
[----:B-1----:R-:W-:-:S03]  /*0e60*/  IMAD R7, R39, UR7, RZ ;  /* 0x0000000727077c24 */ /* 0x002fc6000f8e02ff */
[----:B------:R-:W-:Y:S01]  /*0e70*/  ISETP.GE.AND P1, PT, R16, RZ, PT ;  /* 0x000000ff1000720c */ /* 0x000fe20003f26270 */
[----:B------:R-:W-:-:S04]  /*0e80*/  IMAD R0, R7, 0x3, R0 ;  /* 0x0000000307007824 */ /* 0x000fc800078e0200 */
[----:B------:R-:W-:-:S08]  /*0e90*/  IMAD R0, R3, 0x4, R0 ;  /* 0x0000000403007824 */ /* 0x000fd000078e0200 */
[----:B------:R-:W-:Y:S05]  /*0ea0*/  @P1 BRA `(.L_x_1475) ;  /* 0x00000000008c1947 */ /* 0x000fea0003800000 */
[----:B------:R-:W-:Y:S02]  /*0eb0*/  IADD3 R6, PT, PT, RZ, -R16, RZ ;  /* 0x80000010ff067210 */ /* 0x000fe40007ffe0ff */
[----:B------:R-:W-:Y:S02]  /*0ec0*/  PLOP3.LUT P1, PT, PT, PT, PT, 0x80, 0x8 ;  /* 0x000000000008781c */ /* 0x000fe40003f2f070 */
[----:B------:R-:W-:-:S13]  /*0ed0*/  ISETP.GT.AND P2, PT, R6, 0x3, PT ;  /* 0x000000030600780c */ /* 0x000fda0003f44270 */
[----:B------:R-:W-:Y:S05]  /*0ee0*/  @!P2 BRA `(.L_x_1476) ;  /* 0x000000000044a947 */ /* 0x000fea0003800000 */
[----:B------:R-:W0:Y:S01]  /*0ef0*/  LDC.64 R14, c[0x0][0x3a0] ;  /* 0x0000e800ff0e7b82 */ /* 0x000e220000000a00 */
[----:B------:R-:W-:-:S13]  /*0f00*/  PLOP3.LUT P1, PT, PT, PT, PT, 0x8, 0x80 ;  /* 0x000000000080781c */ /* 0x000fda0003f2e170 */
.L_x_1477:
[C---:B------:R-:W-:Y:S02]  /*0f10*/  IMAD.IADD R8, R0.reuse, 0x1, R39 ;  /* 0x0000000100087824 */ /* 0x040fe400078e0227 */
[----:B0-----:R-:W-:-:S04]  /*0f20*/  IMAD.WIDE R6, R0, 0x2, R14 ;  /* 0x0000000200067825 */ /* 0x001fc800078e020e */
[C---:B------:R-:W-:Y:S01]  /*0f30*/  IMAD.IADD R10, R8.reuse, 0x1, R39 ;  /* 0x00000001080a7824 */ /* 0x040fe200078e0227 */
[----:B------:R1:W-:Y:S01]  /*0f40*/  STG.E.64 desc[UR8][R6.64], RZ ;  /* 0x000000ff06007986 */ /* 0x0003e2000c101b08 */
[----:B------:R-:W-:-:S03]  /*0f50*/  IMAD.WIDE R8, R8, 0x2, R14 ;  /* 0x0000000208087825 */ /* 0x000fc600078e020e */
[C---:B-----5:R-:W-:Y:S01]  /*0f60*/  IADD3 R17, PT, PT, R10.reuse, R39, RZ ;  /* 0x000000270a117210 */ /* 0x060fe20007ffe0ff */
[--C-:B------:R-:W-:Y:S01]  /*0f70*/  IMAD.WIDE R10, R10, 0x2, R14.reuse ;  /* 0x000000020a0a7825 */ /* 0x100fe200078e020e */
[----:B------:R1:W-:Y:S03]  /*0f80*/  STG.E.64 desc[UR8][R8.64], RZ ;  /* 0x000000ff08007986 */ /* 0x0003e6000c101b08 */
[C---:B------:R-:W-:Y:S01]  /*0f90*/  IMAD.WIDE R12, R17.reuse, 0x2, R14 ;  /* 0x00000002110c7825 */ /* 0x040fe200078e020e */
[----:B------:R1:W-:Y:S03]  /*0fa0*/  STG.E.64 desc[UR8][R10.64], RZ ;  /* 0x000000ff0a007986 */ /* 0x0003e6000c101b08 */
[----:B------:R-:W-:Y:S01]  /*0fb0*/  VIADD R16, R16, 0x4 ;  /* 0x0000000410107836 */ /* 0x000fe20000000000 */
[----:B------:R1:W-:Y:S01]  /*0fc0*/  STG.E.64 desc[UR8][R12.64], RZ ;  /* 0x000000ff0c007986 */ /* 0x0003e2000c101b08 */
[----:B------:R-:W-:-:S03]  /*0fd0*/  IMAD.IADD R0, R17, 0x1, R39 ;  /* 0x0000000111007824 */ /* 0x000fc600078e0227 */
[----:B------:R-:W-:-:S13]  /*0fe0*/  ISETP.GE.AND P2, PT, R16, -0x3, PT ;  /* 0xfffffffd1000780c */ /* 0x000fda0003f46270 */
[----:B-1----:R-:W-:Y:S05]  /*0ff0*/  @!P2 BRA `(.L_x_1477) ;  /* 0xfffffffc00c4a947 */ /* 0x002fea000383ffff */
.L_x_1476:
[----:B------:R-:W-:-:S04]  /*1000*/  IADD3 R6, PT, PT, RZ, -R16, RZ ;  /* 0x80000010ff067210 */ /* 0x000fc80007ffe0ff */
        /* <DEDUP_REMOVED lines=11> */
.L_x_1478:
[----:B------:R-:W-:-:S13]  /*10c0*/  ISETP.NE.OR P1, PT, R16, RZ, P1 ;  /* 0x000000ff1000720c */ /* 0x000fda0000f25670 */
[----:B------:R-:W-:Y:S05]  /*10d0*/  @!P1 BRA `(.L_x_1474) ;  /* 0x00000000001c9947 */ /* 0x000fea0003800000 */
.L_x_1475:
[----:B0-----:R-:W0:Y:S02]  /*10e0*/  LDC.64 R6, c[0x0][0x3a0] ;  /* 0x0000e800ff067b82 */ /* 0x001e240000000a00 */
.L_x_1479:
[C---:B0-----:R-:W-:Y:S01]  /*10f0*/  IMAD.WIDE R8, R0.reuse, 0x2, R6 ;  /* 0x0000000200087825 */ /* 0x041fe200078e0206 */
[----:B------:R-:W-:-:S03]  /*1100*/  IADD3 R0, PT, PT, R0, R39, RZ ;  /* 0x0000002700007210 */ /* 0x000fc60007ffe0ff */
[----:B------:R-:W-:Y:S01]  /*1110*/  VIADD R16, R16, 0x1 ;  /* 0x0000000110107836 */ /* 0x000fe20000000000 */
[----:B------:R2:W-:Y:S04]  /*1120*/  STG.E.64 desc[UR8][R8.64], RZ ;  /* 0x000000ff08007986 */ /* 0x0005e8000c101b08 */
[----:B------:R-:W-:-:S13]  /*1130*/  ISETP.NE.AND P1, PT, R16, RZ, PT ;  /* 0x000000ff1000720c */ /* 0x000fda0003f25270 */
[----:B--2---:R-:W-:Y:S05]  /*1140*/  @P1 BRA `(.L_x_1479) ;  /* 0xfffffffc00e81947 */ /* 0x004fea000383ffff */
.L_x_1474:
[----:B01----:R-:W0:Y:S01]  /*1150*/  LDC.64 R6, c[0x0][0x3b8] ;  /* 0x0000ee00ff067b82 */ /* 0x003e220000000a00 */
[----:B------:R-:W-:-:S04]  /*1160*/  IMAD.SHL.U32 R9, R2, 0x80, RZ ;  /* 0x0000008002097824 */ /* 0x000fc800078e00ff */
[----:B0-----:R-:W-:-:S05]  /*1170*/  IMAD.WIDE.U32 R8, R9, 0x2, R6 ;  /* 0x0000000209087825 */ /* 0x001fca00078e0006 */
[----:B------:R0:W5:Y:S01]  /*1180*/  LDG.E.U16.CONSTANT R31, desc[UR8][R8.64+0x2] ;  /* 0x00000208081f7981 */ /* 0x000162000c1e9500 */
[----:B------:R-:W-:Y:S01]  /*1190*/  BAR.SYNC.DEFER_BLOCKING 0x0 ;  /* 0x0000000000007b1d */ /* 0x000fe20000010000 */
[----:B------:R-:W-:-:S13]  /*11a0*/  ISETP.GE.AND P1, PT, R40, R5, PT ;  /* 0x000000052800720c */ /* 0x000fda0003f26270 */
[----:B0-----:R-:W-:Y:S05]  /*11b0*/  @P1 BRA `(.L_x_1480) ;  /* 0x0000000000d01947 */ /* 0x001fea0003800000 */
        /* <DEDUP_REMOVED lines=8> */
.L_x_1481:
        /* <DEDUP_REMOVED lines=25> */
[----:B------:R-:W-:Y:S01]  /*13d0*/  IMAD R10, R19, R19, R19 ;  /* 0x00000013130a7224 */ /* 0x000fe200078e0213 */
[----:B------:R-:W-:Y:S01]  /*13e0*/  IADD3 R21, PT, PT, R18, 0x1, R21 ;  /* 0x0000000112157810 */ /* 0x000fe20007ffe015 */
[C---:B------:R-:W-:Y:S02]  /*13f0*/  IMAD R9, R16.reuse, R16, R16 ;  /* 0x0000001010097224 */ /* 0x040fe400078e0210 */
[----:B------:R-:W-:Y:S01]  /*1400*/  IMAD R8, R15, 0x8, R1 ;  /* 0x000000080f087824 */ /* 0x000fe200078e0201 */
[----:B------:R-:W-:Y:S01]  /*1410*/  IADD3 R10, PT, PT, R19, 0x1, R10 ;  /* 0x00000001130a7810 */ /* 0x000fe20007ffe00a */
[----:B------:R-:W-:Y:S01]  /*1420*/  I2F.F16 R12, R12 ;  /* 0x0000000c000c7306 */ /* 0x000fe20000200c00 */
[----:B------:R-:W-:Y:S01]  /*1430*/  IADD3 R9, PT, PT, R16, 0x1, R9 ;  /* 0x0000000110097810 */ /* 0x000fe20007ffe009 */
[----:B------:R-:W-:Y:S01]  /*1440*/  VIADD R15, R15, 0x1 ;  /* 0x000000010f0f7836 */ /* 0x000fe20000000000 */
[----:B----4-:R-:W-:-:S05]  /*1450*/  IADD3 R17, PT, PT, R20, R17, RZ ;  /* 0x0000001114117210 */ /* 0x010fca0007ffe0ff */
        /* <DEDUP_REMOVED lines=10> */
.L_x_1480:
[----:B0-----:R0:W5:Y:S01]  /*1500*/  LDL.64 R8, [R1] ;  /* 0x0000000001087983 */ /* 0x0011620000100a00 */
[----:B------:R-:W1:Y:S01]  /*1510*/  LDCU UR4, c[0x0][0x3c8] ;  /* 0x00007900ff0477ac */ /* 0x000e620008000800 */
[----:B------:R-:W-:Y:S01]  /*1520*/  HFMA2 R13, -RZ, RZ, 0, 0 ;  /* 0x00000000ff0d7431 */ /* 0x000fe200000001ff */
[----:B------:R-:W-:Y:S01]  /*1530*/  CS2R R10, SRZ ;  /* 0x00000000000a7805 */ /* 0x000fe2000001ff00 */
[----:B------:R-:W-:Y:S01]  /*1540*/  IMAD.MOV.U32 R14, RZ, RZ, RZ ;  /* 0x000000ffff0e7224 */ /* 0x000fe200078e00ff */
        /* <DEDUP_REMOVED lines=8> */
[C---:B---3--:R-:W-:Y:S02]  /*15d0*/  ISETP.GT.AND P3, PT, R40.reuse, UR5, PT ;  /* 0x0000000528007c0c */ /* 0x048fe4000bf64270 */
[----:B------:R-:W-:Y:S02]  /*15e0*/  LEA.HI R3, R3, R0, RZ, 0x5 ;  /* 0x0000000003037211 */ /* 0x000fe400078f28ff */
[----:B----4-:R-:W-:Y:S02]  /*15f0*/  ISETP.GT.AND P4, PT, R40, UR10, PT ;  /* 0x0000000a28007c0c */ /* 0x010fe4000bf84270 */
[----:B------:R-:W-:-:S02]  /*1600*/  SHF.R.S32.HI R15, RZ, 0x5, R3 ;  /* 0x00000005ff0f7819 */ /* 0x000fc40000011403 */
[----:B0-----:R-:W-:Y:S02]  /*1610*/  ISETP.GT.AND P5, PT, R40, UR11, PT ;  /* 0x0000000b28007c0c */ /* 0x001fe4000bfa4270 */
[----:B------:R-:W-:Y:S01]  /*1620*/  MOV R0, RZ ;  /* 0x000000ff00007202 */ /* 0x000fe20000000f00 */
[----:B------:R-:W-:Y:S10]  /*1630*/  @!P1 BRA `(.L_x_1482) ;  /* 0x00000000001c9947 */ /* 0x000ff40003800000 */
[----:B------:R-:W0:Y:S02]  /*1640*/  LDC R3, c[0x0][0x3cc] ;  /* 0x0000f300ff037b82 */ /* 0x000e240000000800 */
[----:B0-----:R-:W-:-:S05]  /*1650*/  VIMNMX R0, PT, PT, R40, R3, PT ;  /* 0x0000000328007248 */ /* 0x001fca0003fe0100 */
[----:B------:R-:W-:-:S05]  /*1660*/  VIADD R0, R0, -UR4 ;  /* 0x8000000400007c36 */ /* 0x000fca0008000000 */
[----:B------:R-:W-:-:S04]  /*1670*/  SHF.R.S32.HI R3, RZ, 0x1f, R0 ;  /* 0x0000001fff037819 */ /* 0x000fc80000011400 */
[----:B------:R-:W-:-:S04]  /*1680*/  LEA.HI R3, R3, R0, RZ, 0x5 ;  /* 0x0000000003037211 */ /* 0x000fc800078f28ff */
[----:B------:R-:W-:-:S05]  /*1690*/  SHF.R.S32.HI R3, RZ, 0x5, R3 ;  /* 0x00000005ff037819 */ /* 0x000fca0000011403 */
[----:B------:R-:W-:-:S07]  /*16a0*/  IMAD R0, R3, 0x6, RZ ;  /* 0x0000000603007824 */ /* 0x000fce00078e02ff */
.L_x_1482:
        /* <DEDUP_REMOVED lines=8> */
.L_x_1483:
        /* <DEDUP_REMOVED lines=8> */
.L_x_1484:
        /* <DEDUP_REMOVED lines=8> */
.L_x_1485:
        /* <DEDUP_REMOVED lines=8> */
.L_x_1486:
[----:B------:R-:W-:Y:S01]  /*18b0*/  LEA R0, R15, R0, 0x3 ;  /* 0x000000000f007211 */ /* 0x000fe200078e18ff */
[----:B------:R-:W0:Y:S01]  /*18c0*/  LDCU.64 UR10, c[0x0][0x388] ;  /* 0x00007100ff0a77ac */ /* 0x000e220008000a00 */
[----:B------:R-:W1:Y:S01]  /*18d0*/  S2UR UR5, SR_CgaCtaId ;  /* 0x00000000000579c3 */ /* 0x000e620000008800 */
[----:B------:R-:W-:Y:S01]  /*18e0*/  VIMNMX R5, PT, PT, R5, UR12, PT ;  /* 0x0000000c05057c48 */ /* 0x000fe2000bfe0100 */
[----:B------:R-:W-:Y:S01]  /*18f0*/  HFMA2 R38, -RZ, RZ, 0, 0 ;  /* 0x00000000ff267431 */ /* 0x000fe200000001ff */
[----:B------:R-:W-:Y:S01]  /*1900*/  IADD3 R0, PT, PT, R11, R0, R10 ;  /* 0x000000000b007210 */ /* 0x000fe20007ffe00a */
[----:B------:R-:W-:Y:S01]  /*1910*/  UMOV UR4, 0x400 ;  /* 0x0000040000047882 */ /* 0x000fe20000000000 */
[----:B-----5:R-:W-:Y:S01]  /*1920*/  PRMT R16, R8, 0x7610, R9 ;  /* 0x0000761008107816 */ /* 0x020fe20000000009 */
[----:B------:R-:W-:Y:S01]  /*1930*/  IMAD.IADD R31, R40, 0x1, R31 ;  /* 0x00000001281f7824 */ /* 0x000fe200078e021f */
        /* <DEDUP_REMOVED lines=8> */
[----:B------:R-:W-:Y:S01]  /*19c0*/  LEA.HI.X.SX32 R3, R3, R0, 0x1, P1 ;  /* 0x0000000003037211 */ /* 0x000fe200008f0eff */
[C---:B------:R-:W-:Y:S01]  /*19d0*/  IMAD.SHL.U32 R0, R4.reuse, 0x4, RZ ;  /* 0x0000000404007824 */ /* 0x040fe200078e00ff */
[----:B------:R-:W-:Y:S01]  /*19e0*/  ISETP.GT.AND P1, PT, R5, R40, PT ;  /* 0x000000280500720c */ /* 0x000fe20003f24270 */
[----:B-1----:R-:W-:Y:S01]  /*19f0*/  ULEA UR4, UR5, UR4, 0x18 ;  /* 0x0000000405047291 */ /* 0x002fe2000f8ec0ff */
[----:B------:R-:W-:-:S02]  /*1a00*/  SHF.L.U64.HI R3, R4, 0x2, R3 ;  /* 0x0000000204037819 */ /* 0x000fc40000010203 */
[----:B0-----:R-:W-:Y:S02]  /*1a10*/  IADD3 R12, P2, PT, R0, UR10, RZ ;  /* 0x0000000a000c7c10 */ /* 0x001fe4000ff5e0ff */
[----:B------:R-:W-:Y:S02]  /*1a20*/  PRMT R0, R9, 0x7610, R8 ;  /* 0x0000761009007816 */ /* 0x000fe40000000008 */
[----:B------:R-:W-:Y:S02]  /*1a30*/  IADD3.X R13, PT, PT, R3, UR11, RZ, P2, !PT ;  /* 0x0000000b030d7c10 */ /* 0x000fe400097fe4ff */
[----:B------:R-:W-:Y:S02]  /*1a40*/  PRMT R33, RZ, 0x5410, RZ ;  /* 0x00005410ff217816 */ /* 0x000fe400000000ff */
[----:B------:R-:W-:Y:S01]  /*1a50*/  PRMT R32, RZ, 0x5410, RZ ;  /* 0x00005410ff207816 */ /* 0x000fe200000000ff */
[----:B------:R-:W-:Y:S01]  /*1a60*/  IMAD.MOV.U32 R19, RZ, RZ, R13 ;  /* 0x000000ffff137224 */ /* 0x000fe200078e000d */
[----:B------:R-:W-:Y:S01]  /*1a70*/  MOV R18, R12 ;  /* 0x0000000c00127202 */ /* 0x000fe20000000f00 */
[----:B------:R-:W-:Y:S06]  /*1a80*/  @!P1 BRA `(.L_x_1487) ;  /* 0x0000002400249947 */ /* 0x000fec0003800000 */
[----:B------:R-:W-:Y:S01]  /*1a90*/  IMAD.WIDE.U32 R2, R2, 0x100, R6 ;  /* 0x0000010002027825 */ /* 0x000fe200078e0006 */
[----:B------:R-:W-:Y:S01]  /*1aa0*/  ISETP.EQ.OR P1, PT, R64, 0x2, P0 ;  /* 0x000000024000780c */ /* 0x000fe20000722670 */
[----:B------:R-:W0:Y:S01]  /*1ab0*/  LDCU UR6, c[0x0][0x3a8] ;  /* 0x00007500ff0677ac */ /* 0x000e220008000800 */
[----:B------:R-:W-:Y:S01]  /*1ac0*/  VIMNMX R17, PT, PT, R30, UR12, PT ;  /* 0x0000000c1e117c48 */ /* 0x000fe2000bfe0100 */
[----:B------:R-:W-:Y:S01]  /*1ad0*/  IMAD.MOV.U32 R38, RZ, RZ, RZ ;  /* 0x000000ffff267224 */ /* 0x000fe200078e00ff */
[----:B------:R-:W-:Y:S02]  /*1ae0*/  IADD3 R14, P2, PT, R2, 0x2, RZ ;  /* 0x00000002020e7810 */ /* 0x000fe40007f5e0ff */
[----:B------:R-:W-:Y:S02]  /*1af0*/  PRMT R37, RZ, 0x7610, R37 ;  /* 0x00007610ff257816 */ /* 0x000fe40000000025 */
[----:B------:R-:W-:-:S09]  /*1b00*/  IADD3.X R15, PT, PT, RZ, R3, RZ, P2, !PT ;  /* 0x00000003ff0f7210 */ /* 0x000fd200017fe4ff */
.L_x_1494:
[----:B------:R-:W1:Y:S01]  /*1b10*/  LDC R39, c[0x0][0x3ac] ;  /* 0x0000eb00ff277b82 */ /* 0x000e620000000800 */
[----:B------:R-:W-:Y:S02]  /*1b20*/  ISETP.NE.AND P2, PT, R40, R31, PT ;  /* 0x0000001f2800720c */ /* 0x000fe40003f45270 */
[----:B------:R-:W-:-:S11]  /*1b30*/  MOV R3, R13 ;  /* 0x0000000d00037202 */ /* 0x000fd60000000f00 */
[----:B------:R-:W-:Y:S01]  /*1b40*/  @!P2 LEA R2, R38, R1, 0x3 ;  /* 0x000000012602a211 */ /* 0x000fe200078e18ff */
[----:B------:R-:W5:Y:S04]  /*1b50*/  @!P2 LDG.E.U16.CONSTANT R19, desc[UR8][R14.64] ;  /* 0x000000080e13a981 */ /* 0x000f68000c1e9500 */
[----:B------:R2:W3:Y:S02]  /*1b60*/  @!P2 LDL.64 R24, [R2+0x8] ;  /* 0x000008000218a983 */ /* 0x0004e40000100a00 */
[----:B--2---:R-:W-:-:S04]  /*1b70*/  IMAD.MOV.U32 R2, RZ, RZ, R12 ;  /* 0x000000ffff027224 */ /* 0x004fc800078e000c */
[C---:B-1----:R-:W-:Y:S01]  /*1b80*/  IMAD.WIDE R4, R39.reuse, 0x4, R2 ;  /* 0x0000000427047825 */ /* 0x042fe200078e0202 */
[----:B------:R-:W2:Y:S03]  /*1b90*/  LDG.E.128.CONSTANT R20, desc[UR8][R2.64] ;  /* 0x0000000802147981 */ /* 0x000ea6000c1e9d00 */
[----:B------:R-:W-:Y:S02]  /*1ba0*/  IMAD.WIDE R12, R39, 0x4, R4 ;  /* 0x00000004270c7825 */ /* 0x000fe400078e0204 */
[----:B------:R-:W4:Y:S04]  /*1bb0*/  LDG.E.128.CONSTANT R4, desc[UR8][R4.64] ;  /* 0x0000000804047981 */ /* 0x000f28000c1e9d00 */
[----:B------:R-:W4:Y:S01]  /*1bc0*/  LDG.E.128.CONSTANT R8, desc[UR8][R12.64] ;  /* 0x000000080c087981 */ /* 0x000f22000c1e9d00 */
[----:B------:R-:W-:Y:S01]  /*1bd0*/  ISETP.NE.AND P3, PT, R42, RZ, PT ;  /* 0x000000ff2a00720c */ /* 0x000fe20003f65270 */
[----:B0-----:R-:W-:Y:S01]  /*1be0*/  UIMAD UR5, UR7, -0x3, UR6 ;  /* 0xfffffffd070578a4 */ /* 0x001fe2000f8e0206 */
[----:B------:R-:W-:-:S05]  /*1bf0*/  @!P2 IADD3 R65, PT, PT, R38, 0x1, RZ ;  /* 0x000000012641a810 */ /* 0x000fca0007ffe0ff */
[----:B------:R-:W-:-:S05]  /*1c00*/  IMAD.U32 R64, RZ, RZ, UR5 ;  /* 0x00000005ff407e24 */ /* 0x000fca000f8e00ff */
[----:B------:R-:W-:Y:S02]  /*1c10*/  ISETP.NE.AND P4, PT, R64, 0x1, PT ;  /* 0x000000014000780c */ /* 0x000fe40003f85270 */
[----:B---3--:R-:W-:Y:S02]  /*1c20*/  @!P2 PRMT R16, R24, 0x7610, R16 ;  /* 0x000076101810a816 */ /* 0x008fe40000000010 */
[----:B------:R-:W-:Y:S02]  /*1c30*/  @!P2 PRMT R0, R0, 0x7610, R24 ;  /* 0x000076100000a816 */ /* 0x000fe40000000018 */
[----:B------:R-:W-:Y:S02]  /*1c40*/  @!P2 PRMT R16, R16, 0x7610, R25 ;  /* 0x000076101010a816 */ /* 0x000fe40000000019 */
[----:B------:R-:W-:Y:S02]  /*1c50*/  @!P2 PRMT R0, R25, 0x7610, R0 ;  /* 0x000076101900a816 */ /* 0x000fe40000000000 */
[----:B--2---:R-:W-:-:S02]  /*1c60*/  LOP3.LUT R18, R20, 0x3f003f, RZ, 0xc0, !PT ;  /* 0x003f003f14127812 */ /* 0x004fc400078ec0ff */
[--C-:B------:R-:W-:Y:S02]  /*1c70*/  SHF.R.U32.HI R24, RZ, 0x6, R20.reuse ;  /* 0x00000006ff187819 */ /* 0x100fe40000011614 */
[----:B------:R-:W-:Y:S02]  /*1c80*/  SHF.R.U32.HI R20, RZ, 0xc, R20 ;  /* 0x0000000cff147819 */ /* 0x000fe40000011614 */
[----:B------:R-:W-:Y:S02]  /*1c90*/  SHF.R.U32.HI R43, RZ, 0xc, R22 ;  /* 0x0000000cff2b7819 */ /* 0x000fe40000011616 */
[----:B------:R-:W-:Y:S02]  /*1ca0*/  LOP3.LUT R54, R23, 0x3f003f, RZ, 0xc0, !PT ;  /* 0x003f003f17367812 */ /* 0x000fe400078ec0ff */
[--C-:B------:R-:W-:Y:S02]  /*1cb0*/  SHF.R.U32.HI R55, RZ, 0x6, R23.reuse ;  /* 0x00000006ff377819 */ /* 0x100fe40000011617 */
[----:B------:R-:W-:-:S02]  /*1cc0*/  SHF.R.U32.HI R49, RZ, 0xc, R23 ;  /* 0x0000000cff317819 */ /* 0x000fc40000011617 */
[----:B------:R-:W-:Y:S02]  /*1cd0*/  SHF.R.U32.HI R29, RZ, 0xc, R21 ;  /* 0x0000000cff1d7819 */ /* 0x000fe40000011615 */
[--C-:B----4-:R-:W-:Y:S02]  /*1ce0*/  SHF.R.U32.HI R23, RZ, 0x8, R10.reuse ;  /* 0x00000008ff177819 */ /* 0x110fe4000001160a */
[----:B------:R-:W-:Y:S02]  /*1cf0*/  LOP3.LUT R51, R10, 0x3f003f, RZ, 0xc0, !PT ;  /* 0x003f003f0a337812 */ /* 0x000fe400078ec0ff */
[--C-:B------:R-:W-:Y:S02]  /*1d00*/  SHF.R.U32.HI R52, RZ, 0x6, R10.reuse ;  /* 0x00000006ff347819 */ /* 0x100fe4000001160a */
[----:B------:R-:W-:Y:S02]  /*1d10*/  SHF.R.U32.HI R53, RZ, 0xa, R10 ;  /* 0x0000000aff357819 */ /* 0x000fe4000001160a */
[----:B------:R-:W-:-:S02]  /*1d20*/  LOP3.LUT R27, R21, 0x3f003f, RZ, 0xc0, !PT ;  /* 0x003f003f151b7812 */ /* 0x000fc400078ec0ff */
[----:B------:R-:W-:Y:S02]  /*1d30*/  SHF.R.U32.HI R28, RZ, 0x6, R21 ;  /* 0x00000006ff1c7819 */ /* 0x000fe40000011615 */
[----:B------:R-:W-:Y:S02]  /*1d40*/  LOP3.LUT R47, R22, 0x3f003f, RZ, 0xc0, !PT ;  /* 0x003f003f162f7812 */ /* 0x000fe400078ec0ff */
[----:B------:R-:W-:Y:S02]  /*1d50*/  SHF.R.U32.HI R48, RZ, 0x6, R22 ;  /* 0x00000006ff307819 */ /* 0x000fe40000011616 */
[----:B------:R-:W-:Y:S02]  /*1d60*/  LOP3.LUT R10, R20, 0xf000f, RZ, 0xc0, !PT ;  /* 0x000f000f140a7812 */ /* 0x000fe400078ec0ff */
[----:B------:R-:W-:Y:S02]  /*1d70*/  SHF.R.U32.HI R21, RZ, 0x8, R8 ;  /* 0x00000008ff157819 */ /* 0x000fe40000011608 */
[----:B------:R-:W-:-:S02]  /*1d80*/  LOP3.LUT R25, R8, 0x3f003f, RZ, 0xc0, !PT ;  /* 0x003f003f08197812 */ /* 0x000fc400078ec0ff */
[--C-:B------:R-:W-:Y:S02]  /*1d90*/  SHF.R.U32.HI R26, RZ, 0x6, R8.reuse ;  /* 0x00000006ff1a7819 */ /* 0x100fe40000011608 */
[----:B------:R-:W-:Y:S02]  /*1da0*/  SHF.R.U32.HI R22, RZ, 0xa, R8 ;  /* 0x0000000aff167819 */ /* 0x000fe40000011608 */
[----:B------:R-:W-:Y:S02]  /*1db0*/  LOP3.LUT R20, R43, 0xf000f, RZ, 0xc0, !PT ;  /* 0x000f000f2b147812 */ /* 0x000fe400078ec0ff */
[--C-:B------:R-:W-:Y:S02]  /*1dc0*/  SHF.R.U32.HI R8, RZ, 0x8, R9.reuse ;  /* 0x00000008ff087819 */ /* 0x100fe40000011609 */
[----:B------:R-:W-:Y:S02]  /*1dd0*/  LOP3.LUT R45, R9, 0x3f003f, RZ, 0xc0, !PT ;  /* 0x003f003f092d7812 */ /* 0x000fe400078ec0ff */
[----:B------:R-:W-:-:S02]  /*1de0*/  SHF.R.U32.HI R46, RZ, 0x6, R9 ;  /* 0x00000006ff2e7819 */ /* 0x000fc40000011609 */
[----:B------:R-:W-:Y:S02]  /*1df0*/  SHF.R.U32.HI R44, RZ, 0xa, R9 ;  /* 0x0000000aff2c7819 */ /* 0x000fe40000011609 */
[----:B------:R-:W-:Y:S02]  /*1e00*/  LOP3.LUT R9, R29, 0xf000f, RZ, 0xc0, !PT ;  /* 0x000f000f1d097812 */ /* 0x000fe400078ec0ff */
[--C-:B------:R-:W-:Y:S02]  /*1e10*/  SHF.R.U32.HI R50, RZ, 0x8, R11.reuse ;  /* 0x00000008ff327819 */ /* 0x100fe4000001160b */
[----:B------:R-:W-:Y:S02]  /*1e20*/  LOP3.LUT R58, R11, 0x3f003f, RZ, 0xc0, !PT ;  /* 0x003f003f0b3a7812 */ /* 0x000fe400078ec0ff */
[--C-:B------:R-:W-:Y:S02]  /*1e30*/  SHF.R.U32.HI R59, RZ, 0x6, R11.reuse ;  /* 0x00000006ff3b7819 */ /* 0x100fe4000001160b */
[----:B------:R-:W-:-:S02]  /*1e40*/  SHF.R.U32.HI R60, RZ, 0xa, R11 ;  /* 0x0000000aff3c7819 */ /* 0x000fc4000001160b */
[----:B------:R-:W-:Y:S02]  /*1e50*/  LOP3.LUT R49, R49, 0xf000f, RZ, 0xc0, !PT ;  /* 0x000f000f31317812 */ /* 0x000fe400078ec0ff */
[----:B------:R-:W-:Y:S02]  /*1e60*/  LOP3.LUT R10, R10, 0x300030, R21, 0xf8, !PT ;  /* 0x003000300a0a7812 */ /* 0x000fe400078ef815 */
[----:B------:R-:W-:Y:S02]  /*1e70*/  LOP3.LUT R11, R20, 0x300030, R23, 0xf8, !PT ;  /* 0x00300030140b7812 */ /* 0x000fe400078ef817 */
[----:B------:R-:W-:Y:S02]  /*1e80*/  LOP3.LUT R20, R4, 0x3f003f, RZ, 0xc0, !PT ;  /* 0x003f003f04147812 */ /* 0x000fe400078ec0ff */
[----:B------:R-:W-:Y:S02]  /*1e90*/  SHF.R.U32.HI R21, RZ, 0x6, R4 ;  /* 0x00000006ff157819 */ /* 0x000fe40000011604 */
[----:B------:R-:W-:-:S02]  /*1ea0*/  LOP3.LUT R9, R9, 0x300030, R8, 0xf8, !PT ;  /* 0x0030003009097812 */ /* 0x000fc400078ef808 */
[----:B------:R-:W-:Y:S02]  /*1eb0*/  SHF.R.U32.HI R4, RZ, 0xc, R4 ;  /* 0x0000000cff047819 */ /* 0x000fe40000011604 */
[----:B------:R-:W-:Y:S02]  /*1ec0*/  LOP3.LUT R8, R49, 0x300030, R50, 0xf8, !PT ;  /* 0x0030003031087812 */ /* 0x000fe400078ef832 */
[----:B------:R-:W-:Y:S02]  /*1ed0*/  LOP3.LUT R49, R6, 0x3f003f, RZ, 0xc0, !PT ;  /* 0x003f003f06317812 */ /* 0x000fe400078ec0ff */
[----:B------:R-:W-:Y:S02]  /*1ee0*/  SHF.R.U32.HI R50, RZ, 0x6, R6 ;  /* 0x00000006ff327819 */ /* 0x000fe40000011606 */
[----:B------:R-:W-:Y:S02]  /*1ef0*/  LOP3.LUT R29, R5, 0x3f003f, RZ, 0xc0, !PT ;  /* 0x003f003f051d7812 */ /* 0x000fe400078ec0ff */
[----:B------:R-:W-:-:S02]  /*1f00*/  SHF.R.U32.HI R43, RZ, 0x6, R5 ;  /* 0x00000006ff2b7819 */ /* 0x000fc40000011605 */
[----:B------:R-:W-:Y:S02]  /*1f10*/  SHF.R.U32.HI R23, RZ, 0xc, R5 ;  /* 0x0000000cff177819 */ /* 0x000fe40000011605 */
[----:B------:R-:W-:Y:S02]  /*1f20*/  SHF.R.U32.HI R6, RZ, 0xc, R6 ;  /* 0x0000000cff067819 */ /* 0x000fe40000011606 */
[----:B------:R-:W-:Y:S02]  /*1f30*/  LOP3.LUT R56, R7, 0x3f003f, RZ, 0xc0, !PT ;  /* 0x003f003f07387812 */ /* 0x000fe400078ec0ff */
[--C-:B------:R-:W-:Y:S02]  /*1f40*/  SHF.R.U32.HI R57, RZ, 0x6, R7.reuse ;  /* 0x00000006ff397819 */ /* 0x100fe40000011607 */
[----:B------:R-:W-:Y:S02]  /*1f50*/  LOP3.LUT R5, R4, 0xf000f, RZ, 0xc0, !PT ;  /* 0x000f000f04057812 */ /* 0x000fe400078ec0ff */
[----:B------:R-:W-:-:S02]  /*1f60*/  SHF.R.U32.HI R7, RZ, 0xc, R7 ;  /* 0x0000000cff077819 */ /* 0x000fc40000011607 */
[----:B------:R-:W-:Y:S02]  /*1f70*/  LOP3.LUT R4, R6, 0xf000f, RZ, 0xc0, !PT ;  /* 0x000f000f06047812 */ /* 0x000fe400078ec0ff */
[----:B------:R-:W-:Y:S02]  /*1f80*/  LOP3.LUT R6, R5, 0x300030, R22, 0xf8, !PT ;  /* 0x0030003005067812 */ /* 0x000fe400078ef816 */
[----:B------:R-:W-:Y:S02]  /*1f90*/  LOP3.LUT R5, R7, 0xf000f, RZ, 0xc0, !PT ;  /* 0x000f000f07057812 */ /* 0x000fe400078ec0ff */
[----:B------:R-:W-:Y:S02]  /*1fa0*/  LOP3.LUT R55, R55, 0x3f003f, RZ, 0xc0, !PT ;  /* 0x003f003f37377812 */ /* 0x000fe400078ec0ff */
        /* <DEDUP_REMOVED lines=109> */
[-C--:B------:R-:W-:Y:S01]  /*2680*/  HFMA2 R5, R53, R9.reuse, R4 ;  /* 0x0000000935057231 */ /* 0x080fe20000000004 */
[----:B------:R-:W-:Y:S01]  /*2690*/  PRMT R4, R16, 0x7610, R0 ;  /* 0x0000761010047816 */ /* 0x000fe20000000000 */
        /* <DEDUP_REMOVED lines=10> */
[----:B------:R-:W-:Y:S01]  /*2740*/  HFMA2 R37, R5, R4, R37 ;  /* 0x0000000405257231 */ /* 0x000fe20000000025 */
[----:B------:R-:W-:-:S05]  /*2750*/  PRMT R5, R0, 0x7610, R16 ;  /* 0x0000761000057816 */ /* 0x000fca0000000010 */
[----:B------:R-:W-:-:S07]  /*2760*/  HFMA2 R36, R68, R5, R36 ;  /* 0x0000000544247231 */ /* 0x000fce0000000024 */
.L_x_1488:
[----:B------:R-:W-:Y:S01]  /*2770*/  @!P2 IMAD.MOV.U32 R38, RZ, RZ, R65 ;  /* 0x000000ffff26a224 */ /* 0x000fe200078e0041 */
[----:B-----5:R-:W-:Y:S01]  /*2780*/  @!P2 IADD3 R31, PT, PT, R19, R40, RZ ;  /* 0x00000028131fa210 */ /* 0x020fe20007ffe0ff */
[----:B------:R-:W-:Y:S06]  /*2790*/  @!P4 BRA `(.L_x_1489) ;  /* 0x000000040070c947 */ /* 0x000fec0003800000 */
        /* <DEDUP_REMOVED lines=47> */
.L_x_1490:
        /* <DEDUP_REMOVED lines=33> */
[-C--:B------:R-:W-:Y:S02]  /*2ca0*/  HFMA2 R5, R52, R10.reuse, R5 ;  /* 0x0000000a34057231 */ /* 0x080fe40000000005 */
[----:B------:R-:W-:Y:S02]  /*2cb0*/  HFMA2 R20, R56, R10, R20 ;  /* 0x0000000a38147231 */ /* 0x000fe40000000014 */
[----:B------:R-:W-:-:S02]  /*2cc0*/  HADD2 R10, R6.H0_H0, R6.H1_H1 ;  /* 0x30000006060a7230 */ /* 0x000fc40000000800 */
        /* <DEDUP_REMOVED lines=9> */
.L_x_1489:
        /* <DEDUP_REMOVED lines=10> */
[----:B------:R-:W-:Y:S02]  /*2e00*/  SHF.R.U32.HI R45, RZ, 0xc, R6 ;  /* 0x0000000cff2d7819 */ /* 0x000fe40000011606 */
[----:B------:R-:W-:Y:S02]  /*2e10*/  SHF.R.U32.HI R46, RZ, 0xc, R7 ;  /* 0x0000000cff2e7819 */ /* 0x000fe40000011607 */
[----:B------:R-:W-:Y:S02]  /*2e20*/  LOP3.LUT R26, R5, 0x3f003f, RZ, 0xc0, !PT ;  /* 0x003f003f051a7812 */ /* 0x000fe400078ec0ff */
[----:B----4-:R-:W-:Y:S02]  /*2e30*/  SHF.R.U32.HI R19, RZ, 0x8, R9 ;  /* 0x00000008ff137819 */ /* 0x010fe40000011609 */
[----:B------:R-:W-:-:S02]  /*2e40*/  LOP3.LUT R29, R9, 0x3f003f, RZ, 0xc0, !PT ;  /* 0x003f003f091d7812 */ /* 0x000fc400078ec0ff */
[--C-:B------:R-:W-:Y:S02]  /*2e50*/  SHF.R.U32.HI R43, RZ, 0x6, R9.reuse ;  /* 0x00000006ff2b7819 */ /* 0x100fe40000011609 */
[----:B------:R-:W-:Y:S02]  /*2e60*/  SHF.R.U32.HI R44, RZ, 0xa, R9 ;  /* 0x0000000aff2c7819 */ /* 0x000fe40000011609 */
[----:B------:R-:W-:Y:S02]  /*2e70*/  SHF.R.U32.HI R27, RZ, 0x6, R5 ;  /* 0x00000006ff1b7819 */ /* 0x000fe40000011605 */
[--C-:B------:R-:W-:Y:S02]  /*2e80*/  SHF.R.U32.HI R9, RZ, 0x8, R10.reuse ;  /* 0x00000008ff097819 */ /* 0x100fe4000001160a */
[----:B------:R-:W-:Y:S02]  /*2e90*/  LOP3.LUT R50, R10, 0x3f003f, RZ, 0xc0, !PT ;  /* 0x003f003f0a327812 */ /* 0x000fe400078ec0ff */
[----:B------:R-:W-:-:S02]  /*2ea0*/  SHF.R.U32.HI R51, RZ, 0x6, R10 ;  /* 0x00000006ff337819 */ /* 0x000fc4000001160a */
[----:B------:R-:W-:Y:S02]  /*2eb0*/  SHF.R.U32.HI R53, RZ, 0xa, R10 ;  /* 0x0000000aff357819 */ /* 0x000fe4000001160a */
[----:B------:R-:W-:Y:S02]  /*2ec0*/  SHF.R.U32.HI R5, RZ, 0x8, R8 ;  /* 0x00000008ff057819 */ /* 0x000fe40000011608 */
[----:B------:R-:W-:Y:S02]  /*2ed0*/  SHF.R.U32.HI R49, RZ, 0x8, R11 ;  /* 0x00000008ff317819 */ /* 0x000fe4000001160b */
[----:B------:R-:W-:Y:S02]  /*2ee0*/  LOP3.LUT R4, R4, 0xf000f, RZ, 0xc0, !PT ;  /* 0x000f000f04047812 */ /* 0x000fe400078ec0ff */
[----:B------:R-:W-:Y:S02]  /*2ef0*/  LOP3.LUT R28, R28, 0xf000f, RZ, 0xc0, !PT ;  /* 0x000f000f1c1c7812 */ /* 0x000fe400078ec0ff */
[----:B------:R-:W-:-:S02]  /*2f00*/  LOP3.LUT R10, R45, 0xf000f, RZ, 0xc0, !PT ;  /* 0x000f000f2d0a7812 */ /* 0x000fc400078ec0ff */
[----:B------:R-:W-:Y:S02]  /*2f10*/  LOP3.LUT R46, R46, 0xf000f, RZ, 0xc0, !PT ;  /* 0x000f000f2e2e7812 */ /* 0x000fe400078ec0ff */
        /* <DEDUP_REMOVED lines=11> */
[----:B------:R-:W-:Y:S02]  /*2fd0*/  LOP3.LUT R45, R28, 0x300030, R19, 0xf8, !PT ;  /* 0x003000301c2d7812 */ /* 0x000fe400078ef813 */
[----:B------:R-:W-:Y:S02]  /*2fe0*/  LOP3.LUT R52, R10, 0x300030, R9, 0xf8, !PT ;  /* 0x003000300a347812 */ /* 0x000fe400078ef809 */
[----:B------:R-:W-:Y:S02]  /*2ff0*/  LOP3.LUT R61, R46, 0x300030, R49, 0xf8, !PT ;  /* 0x003000302e3d7812 */ /* 0x000fe400078ef831 */
[----:B---3--:R-:W-:Y:S02]  /*3000*/  LOP3.LUT R4, R20, 0x3f003f, RZ, 0xc0, !PT ;  /* 0x003f003f14047812 */ /* 0x008fe400078ec0ff */
[----:B------:R-:W-:Y:S02]  /*3010*/  SHF.R.U32.HI R5, RZ, 0x6, R20 ;  /* 0x00000006ff057819 */ /* 0x000fe40000011614 */
[----:B------:R-:W-:-:S02]  /*3020*/  LOP3.LUT R10, R21, 0x3f003f, RZ, 0xc0, !PT ;  /* 0x003f003f150a7812 */ /* 0x000fc400078ec0ff */
[----:B------:R-:W-:Y:S02]  /*3030*/  SHF.R.U32.HI R11, RZ, 0x6, R21 ;  /* 0x00000006ff0b7819 */ /* 0x000fe40000011615 */
[----:B------:R-:W-:Y:S02]  /*3040*/  LOP3.LUT R28, R22, 0x3f003f, RZ, 0xc0, !PT ;  /* 0x003f003f161c7812 */ /* 0x000fe400078ec0ff */
[----:B------:R-:W-:Y:S02]  /*3050*/  SHF.R.U32.HI R49, RZ, 0x6, R22 ;  /* 0x00000006ff317819 */ /* 0x000fe40000011616 */
[----:B------:R-:W-:Y:S02]  /*3060*/  LOP3.LUT R56, R23, 0x3f003f, RZ, 0xc0, !PT ;  /* 0x003f003f17387812 */ /* 0x000fe400078ec0ff */
[----:B------:R-:W-:Y:S02]  /*3070*/  SHF.R.U32.HI R58, RZ, 0x6, R23 ;  /* 0x00000006ff3a7819 */ /* 0x000fe40000011617 */
        /* <DEDUP_REMOVED lines=133> */
.L_x_1491:
        /* <DEDUP_REMOVED lines=48> */
.L_x_1493:
        /* <DEDUP_REMOVED lines=45> */
.L_x_1492:
[----:B------:R-:W-:Y:S01]  /*3ea0*/  VIADD R40, R40, 0x20 ;  /* 0x0000002028287836 */ /* 0x000fe20000000000 */
[----:B------:R-:W-:Y:S01]  /*3eb0*/  IADD3 R14, P3, PT, R14, 0x80, RZ ;  /* 0x000000800e0e7810 */ /* 0x000fe20007f7e0ff */
[----:B------:R-:W-:Y:S01]  /*3ec0*/  UIADD3 UR4, UPT, UPT, UR4, 0x40, URZ ;  /* 0x0000004004047890 */ /* 0x000fe2000fffe0ff */
[----:B------:R-:W-:Y:S02]  /*3ed0*/  IMAD.WIDE R12, R39, 0x4, R12 ;  /* 0x00000004270c7825 */ /* 0x000fe400078e020c */
[----:B------:R-:W-:Y:S02]  /*3ee0*/  ISETP.GE.AND P2, PT, R40, R17, PT ;  /* 0x000000112800720c */ /* 0x000fe40003f46270 */
[----:B------:R-:W-:-:S11]  /*3ef0*/  IADD3.X R15, PT, PT, RZ, R15, RZ, P3, !PT ;  /* 0x0000000fff0f7210 */ /* 0x000fd60001ffe4ff */
[----:B------:R-:W-:Y:S05]  /*3f00*/  @!P2 BRA `(.L_x_1494) ;  /* 0xffffffdc0000a947 */ /* 0x000fea000383ffff */
[----:B------:R-:W-:-:S07]  /*3f10*/  IMAD.WIDE R18, R39, 0x18, R2 ;  /* 0x0000001827127825 */ /* 0x000fce00078e0202 */
.L_x_1487:
        /* <DEDUP_REMOVED lines=9> */
[----:B------:R-:W-:-:S05]  /*3fb0*/  IADD3 R28, P1, PT, R2, 0x2, RZ ;  /* 0x00000002021c7810 */ /* 0x000fca0007f3e0ff */
[----:B-1----:R-:W-:-:S08]  /*3fc0*/  IMAD.X R29, RZ, RZ, R3, P1 ;  /* 0x000000ffff1d7224 */ /* 0x002fd000008e0603 */
.L_x_1499:
[----:B------:R-:W0:Y:S01]  /*3fd0*/  LDC R39, c[0x0][0x3ac] ;  /* 0x0000eb00ff277b82 */ /* 0x000e220000000800 */
[----:B------:R-:W-:Y:S01]  /*3fe0*/  ISETP.NE.AND P1, PT, R40, R31, PT ;  /* 0x0000001f2800720c */ /* 0x000fe20003f25270 */
[----:B------:R-:W2:-:S12]  /*3ff0*/  LDG.E.128.CONSTANT R24, desc[UR8][R18.64] ;  /* 0x0000000812187981 */ /* 0x000e98000c1e9d00 */
[----:B------:R-:W-:Y:S01]  /*4000*/  @!P1 LEA R50, R38, R1, 0x3 ;  /* 0x0000000126329211 */ /* 0x000fe200078e18ff */
[----:B------:R-:W5:Y:S05]  /*4010*/  @!P1 LDG.E.U16.CONSTANT R97, desc[UR8][R28.64] ;  /* 0x000000081c619981 */ /* 0x000f6a000c1e9500 */
[----:B------:R-:W3:Y:S01]  /*4020*/  @!P1 LDL.64 R50, [R50+0x8] ;  /* 0x0000080032329983 */ /* 0x000ee20000100a00 */
[----:B0-----:R-:W-:-:S05]  /*4030*/  IMAD.WIDE R44, R39, 0x4, R18 ;  /* 0x00000004272c7825 */ /* 0x001fca00078e0212 */
[----:B------:R0:W4:Y:S01]  /*4040*/  LDG.E.128.CONSTANT R20, desc[UR8][R44.64] ;  /* 0x000000082c147981 */ /* 0x000122000c1e9d00 */
[----:B------:R-:W-:-:S05]  /*4050*/  IMAD.WIDE R46, R39, 0x4, R44 ;  /* 0x00000004272e7825 */ /* 0x000fca00078e022c */
[----:B------:R1:W4:Y:S01]  /*4060*/  LDG.E.128.CONSTANT R12, desc[UR8][R46.64] ;  /* 0x000000082e0c7981 */ /* 0x000322000c1e9d00 */
[----:B------:R-:W-:-:S05]  /*4070*/  IMAD.WIDE R48, R39, 0x4, R46 ;  /* 0x0000000427307825 */ /* 0x000fca00078e022e */
[----:B------:R4:W4:Y:S01]  /*4080*/  LDG.E.128.CONSTANT R8, desc[UR8][R48.64] ;  /* 0x0000000830087981 */ /* 0x000922000c1e9d00 */
[----:B------:R-:W-:-:S05]  /*4090*/  IMAD.WIDE R2, R39, 0x4, R48 ;  /* 0x0000000427027825 */ /* 0x000fca00078e0230 */
[----:B------:R-:W4:Y:S01]  /*40a0*/  LDG.E.128.CONSTANT R4, desc[UR8][R2.64] ;  /* 0x0000000802047981 */ /* 0x000f22000c1e9d00 */
[----:B------:R-:W0:Y:S01]  /*40b0*/  S2UR UR5, SR_CTAID.Y ;  /* 0x00000000000579c3 */ /* 0x000e220000002600 */
[----:B------:R-:W-:Y:S01]  /*40c0*/  IMAD.MOV.U32 R17, RZ, RZ, 0x2800 ;  /* 0x00002800ff117424 */ /* 0x000fe200078e00ff */
[----:B------:R-:W-:Y:S01]  /*40d0*/  ISETP.NE.AND P2, PT, R42, RZ, PT ;  /* 0x000000ff2a00720c */ /* 0x000fe20003f45270 */
[----:B0-----:R-:W-:-:S04]  /*40e0*/  UIMAD UR5, UR5, -0x3, UR6 ;  /* 0xfffffffd050578a4 */ /* 0x001fc8000f8e0206 */
[----:B------:R-:W-:Y:S01]  /*40f0*/  UISETP.NE.AND UP0, UPT, UR5, 0x1, UPT ;  /* 0x000000010500788c */ /* 0x000fe2000bf05270 */
[----:B--2---:R-:W-:Y:S02]  /*4100*/  SHF.R.U32.HI R43, RZ, 0xf, R24 ;  /* 0x0000000fff2b7819 */ /* 0x004fe40000011618 */
[----:B------:R-:W-:Y:S02]  /*4110*/  SHF.R.U32.HI R44, RZ, 0xf, R25 ;  /* 0x0000000fff2c7819 */ /* 0x000fe40000011619 */
[----:B-1----:R-:W-:Y:S02]  /*4120*/  SHF.R.U32.HI R47, RZ, 0xf, R26 ;  /* 0x0000000fff2f7819 */ /* 0x002fe4000001161a */
[C---:B------:R-:W-:Y:S02]  /*4130*/  LOP3.LUT R46, R24.reuse, 0x1f001f, RZ, 0xc0, !PT ;  /* 0x001f001f182e7812 */ /* 0x040fe400078ec0ff */
[----:B------:R-:W-:Y:S02]  /*4140*/  LOP3.LUT R68, R24, 0x3e003e0, RZ, 0xc0, !PT ;  /* 0x03e003e018447812 */ /* 0x000fe400078ec0ff */
[----:B------:R-:W-:-:S02]  /*4150*/  LOP3.LUT R55, R25, 0x1f001f, RZ, 0xc0, !PT ;  /* 0x001f001f19377812 */ /* 0x000fc400078ec0ff */
[----:B------:R-:W-:Y:S02]  /*4160*/  SHF.R.U32.HI R54, RZ, 0xa, R25 ;  /* 0x0000000aff367819 */ /* 0x000fe40000011619 */
[----:B------:R-:W-:Y:S02]  /*4170*/  LOP3.LUT R67, R25, 0x3e003e0, RZ, 0xc0, !PT ;  /* 0x03e003e019437812 */ /* 0x000fe400078ec0ff */
[----:B---3--:R-:W-:Y:S02]  /*4180*/  @!P1 PRMT R16, R50, 0x7610, R16 ;  /* 0x0000761032109816 */ /* 0x008fe40000000010 */
[----:B------:R-:W-:Y:S02]  /*4190*/  @!P1 PRMT R0, R0, 0x7610, R50 ;  /* 0x0000761000009816 */ /* 0x000fe40000000032 */
[----:B------:R-:W-:Y:S02]  /*41a0*/  @!P1 PRMT R16, R16, 0x7610, R51 ;  /* 0x0000761010109816 */ /* 0x000fe40000000033 */
[----:B------:R-:W-:-:S02]  /*41b0*/  @!P1 PRMT R0, R51, 0x7610, R0 ;  /* 0x0000761033009816 */ /* 0x000fc40000000000 */
        /* <DEDUP_REMOVED lines=8> */
[C---:B----4-:R-:W-:Y:S02]  /*4240*/  LOP3.LUT R60, R22.reuse, 0x1f001f, RZ, 0xc0, !PT ;  /* 0x001f001f163c7812 */ /* 0x050fe400078ec0ff */
[--C-:B------:R-:W-:Y:S02]  /*4250*/  SHF.R.U32.HI R65, RZ, 0xa, R22.reuse ;  /* 0x0000000aff417819 */ /* 0x100fe40000011616 */
[----:B------:R-:W-:Y:S02]  /*4260*/  LOP3.LUT R19, R22, 0x3e003e0, RZ, 0xc0, !PT ;  /* 0x03e003e016137812 */ /* 0x000fe400078ec0ff */
[----:B------:R-:W-:-:S02]  /*4270*/  SHF.R.U32.HI R49, RZ, 0xe, R22 ;  /* 0x0000000eff317819 */ /* 0x000fc40000011616 */
[----:B------:R-:W-:Y:S02]  /*4280*/  SHF.R.U32.HI R26, RZ, 0xe, R20 ;  /* 0x0000000eff1a7819 */ /* 0x000fe40000011614 */
[----:B------:R-:W-:Y:S02]  /*4290*/  SHF.R.U32.HI R27, RZ, 0xe, R21 ;  /* 0x0000000eff1b7819 */ /* 0x000fe40000011615 */
[----:B------:R-:W-:Y:S02]  /*42a0*/  LOP3.LUT R43, R43, 0x10001, RZ, 0xc0, !PT ;  /* 0x000100012b2b7812 */ /* 0x000fe400078ec0ff */
[----:B------:R-:W-:Y:S02]  /*42b0*/  LOP3.LUT R44, R44, 0x10001, RZ, 0xc0, !PT ;  /* 0x000100012c2c7812 */ /* 0x000fe400078ec0ff */
[----:B------:R-:W-:Y:S02]  /*42c0*/  LOP3.LUT R22, R47, 0x10001, RZ, 0xc0, !PT ;  /* 0x000100012f167812 */ /* 0x000fe400078ec0ff */
[----:B------:R-:W-:-:S02]  /*42d0*/  SHF.R.U32.HI R52, RZ, 0xe, R23 ;  /* 0x0000000eff347819 */ /* 0x000fc40000011617 */
[----:B------:R-:W-:Y:S02]  /*42e0*/  LOP3.LUT R51, R51, 0x10001, RZ, 0xc0, !PT ;  /* 0x0001000133337812 */ /* 0x000fe400078ec0ff */
[----:B------:R-:W-:Y:S02]  /*42f0*/  LOP3.LUT R47, R43, 0x20002, R26, 0xf8, !PT ;  /* 0x000200022b2f7812 */ /* 0x000fe400078ef81a */
        /* <DEDUP_REMOVED lines=16> */
[----:B------:R-:W-:Y:S02]  /*4400*/  SHF.R.U32.HI R14, RZ, 0xd, R14 ;  /* 0x0000000dff0e7819 */ /* 0x000fe4000001160e */
[C---:B------:R-:W-:Y:S02]  /*4410*/  LOP3.LUT R72, R23.reuse, 0x1f001f, RZ, 0xc0, !PT ;  /* 0x001f001f17487812 */ /* 0x040fe400078ec0ff */
[----:B------:R-:W-:Y:S02]  /*4420*/  SHF.R.U32.HI R79, RZ, 0xa, R23 ;  /* 0x0000000aff4f7819 */ /* 0x000fe40000011617 */
[----:B------:R-:W-:Y:S02]  /*4430*/  LOP3.LUT R21, R23, 0x3e003e0, RZ, 0xc0, !PT ;  /* 0x03e003e017157812 */ /* 0x000fe400078ec0ff */
[----:B------:R-:W-:Y:S02]  /*4440*/  LOP3.LUT R69, R51, 0x20002, R52, 0xf8, !PT ;  /* 0x0002000233457812 */ /* 0x000fe400078ef834 */
[----:B------:R-:W-:-:S02]  /*4450*/  LOP3.LUT R52, R13, 0x1f001f, RZ, 0xc0, !PT ;  /* 0x001f001f0d347812 */ /* 0x000fc400078ec0ff */
[----:B------:R-:W-:Y:S02]  /*4460*/  SHF.R.U32.HI R51, RZ, 0xa, R13 ;  /* 0x0000000aff337819 */ /* 0x000fe4000001160d */
[----:B------:R-:W-:Y:S02]  /*4470*/  LOP3.LUT R23, R13, 0x3e003e0, RZ, 0xc0, !PT ;  /* 0x03e003e00d177812 */ /* 0x000fe400078ec0ff */
[--C-:B------:R-:W-:Y:S02]  /*4480*/  SHF.R.U32.HI R64, RZ, 0xd, R15.reuse ;  /* 0x0000000dff407819 */ /* 0x100fe4000001160f */
[C---:B------:R-:W-:Y:S02]  /*4490*/  LOP3.LUT R75, R15.reuse, 0x1f001f, RZ, 0xc0, !PT ;  /* 0x001f001f0f4b7812 */ /* 0x040fe400078ec0ff */
[----:B------:R-:W-:Y:S02]  /*44a0*/  SHF.R.U32.HI R73, RZ, 0xa, R15 ;  /* 0x0000000aff497819 */ /* 0x000fe4000001160f */
[----:B------:R-:W-:-:S02]  /*44b0*/  LOP3.LUT R27, R15, 0x3e003e0, RZ, 0xc0, !PT ;  /* 0x03e003e00f1b7812 */ /* 0x000fc400078ec0ff */
        /* <DEDUP_REMOVED lines=9> */
[----:B------:R-:W-:Y:S02]  /*4550*/  LOP3.LUT R14, R69, 0x40004, R64, 0xf8, !PT ;  /* 0x00040004450e7812 */ /* 0x000fe400078ef840 */
[----:B------:R-:W-:Y:S02]  /*4560*/  SHF.R.U32.HI R8, RZ, 0xc, R8 ;  /* 0x0000000cff087819 */ /* 0x000fe40000011608 */
[----:B------:R-:W-:-:S02]  /*4570*/  SHF.R.U32.HI R9, RZ, 0xc, R9 ;  /* 0x0000000cff097819 */ /* 0x000fc40000011609 */
[C---:B------:R-:W-:Y:S02]  /*4580*/  LOP3.LUT R66, R10.reuse, 0x1f001f, RZ, 0xc0, !PT ;  /* 0x001f001f0a427812 */ /* 0x040fe400078ec0ff */
[----:B------:R-:W-:Y:S02]  /*4590*/  SHF.R.U32.HI R64, RZ, 0xa, R10 ;  /* 0x0000000aff407819 */ /* 0x000fe4000001160a */
[----:B------:R-:W-:Y:S02]  /*45a0*/  LOP3.LUT R81, R10, 0x3e003e0, RZ, 0xc0, !PT ;  /* 0x03e003e00a517812 */ /* 0x000fe400078ec0ff */
[C---:B------:R-:W-:Y:S02]  /*45b0*/  LOP3.LUT R74, R11.reuse, 0x1f001f, RZ, 0xc0, !PT ;  /* 0x001f001f0b4a7812 */ /* 0x040fe400078ec0ff */
[----:B------:R-:W-:Y:S02]  /*45c0*/  SHF.R.U32.HI R78, RZ, 0xa, R11 ;  /* 0x0000000aff4e7819 */ /* 0x000fe4000001160b */
[----:B------:R-:W-:-:S02]  /*45d0*/  LOP3.LUT R86, R11, 0x3e003e0, RZ, 0xc0, !PT ;  /* 0x03e003e00b567812 */ /* 0x000fc400078ec0ff */
[----:B------:R-:W-:Y:S02]  /*45e0*/  SHF.R.U32.HI R10, RZ, 0xc, R10 ;  /* 0x0000000cff0a7819 */ /* 0x000fe4000001160a */
[----:B------:R-:W-:Y:S02]  /*45f0*/  SHF.R.U32.HI R11, RZ, 0xc, R11 ;  /* 0x0000000cff0b7819 */ /* 0x000fe4000001160b */
[----:B------:R-:W-:Y:S02]  /*4600*/  LOP3.LUT R69, R13, 0x80008, R8, 0xf8, !PT ;  /* 0x000800080d457812 */ /* 0x000fe400078ef808 */
[----:B------:R-:W-:Y:S02]  /*4610*/  LOP3.LUT R70, R12, 0x80008, R9, 0xf8, !PT ;  /* 0x000800080c467812 */ /* 0x000fe400078ef809 */
[----:B------:R-:W-:Y:S02]  /*4620*/  LOP3.LUT R12, R6, 0x1f001f, RZ, 0xc0, !PT ;  /* 0x001f001f060c7812 */ /* 0x000fe400078ec0ff */
[----:B------:R-:W-:-:S02]  /*4630*/  SHF.R.U32.HI R13, RZ, 0xa, R6 ;  /* 0x0000000aff0d7819 */ /* 0x000fc40000011606 */
[----:B------:R-:W-:Y:S02]  /*4640*/  LOP3.LUT R90, R6, 0x3e003e0, RZ, 0xc0, !PT ;  /* 0x03e003e0065a7812 */ /* 0x000fe400078ec0ff */
[----:B------:R-:W-:Y:S02]  /*4650*/  LOP3.LUT R71, R15, 0x80008, R10, 0xf8, !PT ;  /* 0x000800080f477812 */ /* 0x000fe400078ef80a */
[----:B------:R-:W-:Y:S02]  /*4660*/  LOP3.LUT R82, R14, 0x80008, R11, 0xf8, !PT ;  /* 0x000800080e527812 */ /* 0x000fe400078ef80b */
[----:B------:R-:W-:Y:S02]  /*4670*/  SHF.R.U32.HI R6, RZ, 0xb, R6 ;  /* 0x0000000bff067819 */ /* 0x000fe40000011606 */
[----:B------:R-:W-:Y:S02]  /*4680*/  LOP3.LUT R18, R18, 0x64006400, RZ, 0xfc, !PT ;  /* 0x6400640012127812 */ /* 0x000fe400078efcff */
[----:B------:R-:W-:-:S02]  /*4690*/  LOP3.LUT R91, R7, 0x3e003e0, RZ, 0xc0, !PT ;  /* 0x03e003e0075b7812 */ /* 0x000fc400078ec0ff */
[----:B------:R-:W-:Y:S02]  /*46a0*/  LOP3.LUT R14, R7, 0x1f001f, RZ, 0xc0, !PT ;  /* 0x001f001f070e7812 */ /* 0x000fe400078ec0ff */
[--C-:B------:R-:W-:Y:S02]  /*46b0*/  SHF.R.U32.HI R15, RZ, 0xa, R7.reuse ;  /* 0x0000000aff0f7819 */ /* 0x100fe40000011607 */
[----:B------:R-:W-:Y:S02]  /*46c0*/  SHF.R.U32.HI R7, RZ, 0xb, R7 ;  /* 0x0000000bff077819 */ /* 0x000fe40000011607 */
[----:B------:R-:W-:Y:S02]  /*46d0*/  LOP3.LUT R68, R68, 0x64006400, RZ, 0xfc, !PT ;  /* 0x6400640044447812 */ /* 0x000fe400078efcff */
[----:B------:R-:W-:Y:S02]  /*46e0*/  LOP3.LUT R10, R5, 0x1f001f, RZ, 0xc0, !PT ;  /* 0x001f001f050a7812 */ /* 0x000fe400078ec0ff */
[----:B------:R-:W-:-:S02]  /*46f0*/  SHF.R.U32.HI R11, RZ, 0xa, R5 ;  /* 0x0000000aff0b7819 */ /* 0x000fc40000011605 */
[----:B------:R-:W-:Y:S02]  /*4700*/  LOP3.LUT R89, R5, 0x3e003e0, RZ, 0xc0, !PT ;  /* 0x03e003e005597812 */ /* 0x000fe400078ec0ff */
[----:B------:R-:W-:Y:S02]  /*4710*/  SHF.R.U32.HI R5, RZ, 0xb, R5 ;  /* 0x0000000bff057819 */ /* 0x000fe40000011605 */
[----:B------:R-:W-:Y:S01]  /*4720*/  LOP3.LUT R6, R71, 0x100010, R6, 0xf8, !PT ;  /* 0x0010001047067812 */ /* 0x000fe200078ef806 */
[----:B------:R-:W-:Y:S01]  /*4730*/  HFMA2 R71, R18, R17.H0_H0, -48, -48 ;  /* 0xd200d20012477431 */ /* 0x000fe20000040011 */
[----:B------:R-:W-:Y:S02]  /*4740*/  LOP3.LUT R24, R24, 0x64006400, RZ, 0xfc, !PT ;  /* 0x6400640018187812 */ /* 0x000fe400078efcff */
[----:B------:R-:W-:Y:S02]  /*4750*/  LOP3.LUT R92, R25, 0x64006400, RZ, 0xfc, !PT ;  /* 0x64006400195c7812 */ /* 0x000fe400078efcff */
[----:B------:R-:W-:-:S02]  /*4760*/  LOP3.LUT R86, R86, 0x64006400, RZ, 0xfc, !PT ;  /* 0x6400640056567812 */ /* 0x000fc400078efcff */
[----:B------:R-:W-:Y:S02]  /*4770*/  LOP3.LUT R50, R50, 0x1f001f, RZ, 0xc0, !PT ;  /* 0x001f001f32327812 */ /* 0x000fe400078ec0ff */
[----:B------:R-:W-:Y:S02]  /*4780*/  LOP3.LUT R46, R46, 0x64006400, RZ, 0xfc, !PT ;  /* 0x640064002e2e7812 */ /* 0x000fe400078efcff */
[----:B------:R-:W-:Y:S01]  /*4790*/  LOP3.LUT R7, R82, 0x100010, R7, 0xf8, !PT ;  /* 0x0010001052077812 */ /* 0x000fe200078ef807 */
[-C--:B------:R-:W-:Y:S01]  /*47a0*/  HFMA2 R82, R68, R17.reuse.H0_H0, -48, -48 ;  /* 0xd200d20044527431 */ /* 0x080fe20000040011 */
[----:B------:R-:W-:Y:S02]  /*47b0*/  LOP3.LUT R18, R87, 0x64006400, RZ, 0xfc, !PT ;  /* 0x6400640057127812 */ /* 0x000fe400078efcff */
[----:B------:R-:W-:Y:S01]  /*47c0*/  LOP3.LUT R90, R90, 0x64006400, RZ, 0xfc, !PT ;  /* 0x640064005a5a7812 */ /* 0x000fe200078efcff */
[-C--:B------:R-:W-:Y:S01]  /*47d0*/  HFMA2 R84, R24, R17.reuse.H0_H0, -48, -48 ;  /* 0xd200d20018547431 */ /* 0x080fe20000040011 */
[----:B------:R-:W-:Y:S01]  /*47e0*/  LOP3.LUT R5, R70, 0x100010, R5, 0xf8, !PT ;  /* 0x0010001046057812 */ /* 0x000fe200078ef805 */
[-C--:B------:R-:W-:Y:S01]  /*47f0*/  HFMA2 R85, R92, R17.reuse.H0_H0, -48, -48 ;  /* 0xd200d2005c557431 */ /* 0x080fe20000040011 */
[----:B------:R-:W-:Y:S01]  /*4800*/  LOP3.LUT R68, R21, 0x64006400, RZ, 0xfc, !PT ;  /* 0x6400640015447812 */ /* 0x000fe200078efcff */
[----:B------:R-:W-:Y:S01]  /*4810*/  HFMA2 R21, R86, R17.H0_H0, -48, -48 ;  /* 0xd200d20056157431 */ /* 0x000fe20000040011 */
[----:B------:R-:W-:Y:S01]  /*4820*/  LOP3.LUT R50, R50, 0x64006400, RZ, 0xfc, !PT ;  /* 0x6400640032327812 */ /* 0x000fe200078efcff */
[----:B------:R-:W-:Y:S01]  /*4830*/  HADD2 R86, R46, -1040, -1040 ;  /* 0xe410e4102e567430 */ /* 0x000fe20000000000 */
[----:B------:R-:W-:-:S02]  /*4840*/  LOP3.LUT R8, R4, 0x1f001f, RZ, 0xc0, !PT ;  /* 0x001f001f04087812 */ /* 0x000fc400078ec0ff */
[--C-:B------:R-:W-:Y:S02]  /*4850*/  SHF.R.U32.HI R9, RZ, 0xa, R4.reuse ;  /* 0x0000000aff097819 */ /* 0x100fe40000011604 */
[----:B------:R-:W-:Y:S02]  /*4860*/  LOP3.LUT R88, R4, 0x3e003e0, RZ, 0xc0, !PT ;  /* 0x03e003e004587812 */ /* 0x000fe400078ec0ff */
[----:B------:R-:W-:Y:S02]  /*4870*/  LOP3.LUT R70, R67, 0x64006400, RZ, 0xfc, !PT ;  /* 0x6400640043467812 */ /* 0x000fe400078efcff */
[----:B------:R-:W-:Y:S02]  /*4880*/  LOP3.LUT R54, R54, 0x1f001f, RZ, 0xc0, !PT ;  /* 0x001f001f36367812 */ /* 0x000fe400078ec0ff */
[----:B------:R-:W-:Y:S02]  /*4890*/  SHF.R.U32.HI R4, RZ, 0xb, R4 ;  /* 0x0000000bff047819 */ /* 0x000fe40000011604 */
[----:B------:R-:W-:-:S02]  /*48a0*/  LOP3.LUT R20, R20, 0x64006400, RZ, 0xfc, !PT ;  /* 0x6400640014147812 */ /* 0x000fc400078efcff */
[----:B------:R-:W-:Y:S02]  /*48b0*/  LOP3.LUT R24, R19, 0x64006400, RZ, 0xfc, !PT ;  /* 0x6400640013187812 */ /* 0x000fe400078efcff */
[----:B------:R-:W-:Y:S01]  /*48c0*/  LOP3.LUT R92, R23, 0x64006400, RZ, 0xfc, !PT ;  /* 0x64006400175c7812 */ /* 0x000fe200078efcff */
[-C--:B------:R-:W-:Y:S01]  /*48d0*/  HFMA2 R23, R18, R17.reuse.H0_H0, -48, -48 ;  /* 0xd200d20012177431 */ /* 0x080fe20000040011 */
[----:B------:R-:W-:Y:S01]  /*48e0*/  LOP3.LUT R55, R55, 0x64006400, RZ, 0xfc, !PT ;  /* 0x6400640037377812 */ /* 0x000fe200078efcff */
[-C--:B------:R-:W-:Y:S01]  /*48f0*/  HFMA2 R18, R90, R17.reuse.H0_H0, -48, -48 ;  /* 0xd200d2005a127431 */ /* 0x080fe20000040011 */
[----:B------:R-:W-:Y:S01]  /*4900*/  LOP3.LUT R46, R72, 0x64006400, RZ, 0xfc, !PT ;  /* 0x64006400482e7812 */ /* 0x000fe200078efcff */
[----:B------:R-:W-:Y:S01]  /*4910*/  HADD2 R90, R50, -1040, -1040 ;  /* 0xe410e410325a7430 */ /* 0x000fe20000000000 */
[----:B------:R-:W-:Y:S02]  /*4920*/  LOP3.LUT R22, R22, 0x64006400, RZ, 0xfc, !PT ;  /* 0x6400640016167812 */ /* 0x000fe400078efcff */
[----:B------:R-:W-:Y:S01]  /*4930*/  LOP3.LUT R44, R44, 0x1f001f, RZ, 0xc0, !PT ;  /* 0x001f001f2c2c7812 */ /* 0x000fe200078ec0ff */
[----:B------:R-:W-:Y:S01]  /*4940*/  HFMA2 R83, R70, R17.H0_H0, -48, -48 ;  /* 0xd200d20046537431 */ /* 0x000fe20000040011 */
[----:B------:R-:W-:-:S02]  /*4950*/  LOP3.LUT R94, R81, 0x64006400, RZ, 0xfc, !PT ;  /* 0x64006400515e7812 */ /* 0x000fc400078efcff */
[----:B------:R-:W-:Y:S02]  /*4960*/  LOP3.LUT R77, R77, 0x64006400, RZ, 0xfc, !PT ;  /* 0x640064004d4d7812 */ /* 0x000fe400078efcff */
[----:B------:R-:W-:Y:S02]  /*4970*/  LOP3.LUT R54, R54, 0x64006400, RZ, 0xfc, !PT ;  /* 0x6400640036367812 */ /* 0x000fe400078efcff */
[----:B------:R-:W-:Y:S01]  /*4980*/  LOP3.LUT R51, R51, 0x1f001f, RZ, 0xc0, !PT ;  /* 0x001f001f33337812 */ /* 0x000fe200078ec0ff */
[-C--:B------:R-:W-:Y:S01]  /*4990*/  HFMA2 R70, R20, R17.reuse.H0_H0, -48, -48 ;  /* 0xd200d20014467431 */ /* 0x080fe20000040011 */
[----:B------:R-:W-:Y:S01]  /*49a0*/  LOP3.LUT R4, R69, 0x100010, R4, 0xf8, !PT ;  /* 0x0010001045047812 */ /* 0x000fe200078ef804 */
        /* <DEDUP_REMOVED lines=35> */
[----:B------:R-:W-:Y:S01]  /*4be0*/  LOP3.LUT R50, R50, 0x64006400, RZ, 0xfc, !PT ;  /* 0x6400640032327812 */ /* 0x000fe200078efcff */
[----:B------:R-:W-:Y:S01]  /*4bf0*/  HADD2 R78, R43, -1040, -1040 ;  /* 0xe410e4102b4e7430 */ /* 0x000fe20000000000 */
        /* <DEDUP_REMOVED lines=42> */
[----:B------:R-:W-:Y:S02]  /*4ea0*/  HADD2 R46, R50, -1040, -1040 ;  /* 0xe410e410322e7430 */ /* 0x000fe40000000000 */
[----:B------:R-:W-:Y:S02]  /*4eb0*/  HFMA2 R17, R88, R17.H0_H0, -48, -48 ;  /* 0xd200d20058117431 */ /* 0x000fe40000040011 */
[----:B------:R-:W-:Y:S02]  /*4ec0*/  HADD2 R93, R76, -1040, -1040 ;  /* 0xe410e4104c5d7430 */ /* 0x000fe40000000000 */
[----:B------:R-:W-:Y:S02]  /*4ed0*/  HADD2 R74, R45, -1040, -1040 ;  /* 0xe410e4102d4a7430 */ /* 0x000fe40000000000 */
[----:B------:R-:W-:Y:S01]  /*4ee0*/  HADD2 R50, R54, -1040, -1040 ;  /* 0xe410e41036327430 */ /* 0x000fe20000000000 */
[----:B------:R-:W-:Y:S01]  /*4ef0*/  @!P1 IADD3 R96, PT, PT, R38, 0x1, RZ ;  /* 0x0000000126609810 */ /* 0x000fe20007ffe0ff */
        /* <DEDUP_REMOVED lines=63> */
[----:B------:R-:W1:Y:S01]  /*52f0*/  LDS.128 R12, [UR4+-0x70] ;  /* 0xffff9004ff0c7984 */ /* 0x000e620008000c00 */
[-C--:B------:R-:W-:Y:S02]  /*5300*/  HFMA2 R98, R26, R7.reuse, R98 ;  /* 0x000000071a627231 */ /* 0x080fe40000000062 */
        /* <DEDUP_REMOVED lines=15> */
[-C--:B------:R-:W-:Y:S01]  /*5400*/  HFMA2 R6, R51, R11.reuse, R5 ;  /* 0x0000000b33067231 */ /* 0x080fe20000000005 */
[----:B------:R-:W-:Y:S01]  /*5410*/  PRMT R5, R0, 0x7610, R16 ;  /* 0x0000761000057816 */ /* 0x000fe20000000010 */
        /* <DEDUP_REMOVED lines=22> */
[----:B------:R-:W-:Y:S02]  /*5580*/  PRMT R4, R16, 0x7610, R0 ;  /* 0x0000761010047816 */ /* 0x000fe40000000000 */
[----:B------:R-:W-:-:S03]  /*5590*/  PRMT R98, R98, 0x5410, R12 ;  /* 0x0000541062627816 */ /* 0x000fc6000000000c */
[----:B------:R-:W-:Y:S02]  /*55a0*/  HFMA2 R37, R7, R4, R37 ;  /* 0x0000000407257231 */ /* 0x000fe40000000025 */
[----:B------:R-:W-:-:S07]  /*55b0*/  HFMA2 R36, R98, R5, R36 ;  /* 0x0000000562247231 */ /* 0x000fce0000000024 */
.L_x_1496:
[----:B------:R-:W-:Y:S01]  /*55c0*/  @!P1 IMAD.MOV.U32 R38, RZ, RZ, R96 ;  /* 0x000000ffff269224 */ /* 0x000fe200078e0060 */
[----:B-----5:R-:W-:Y:S01]  /*55d0*/  @!P1 IADD3 R31, PT, PT, R97, R40, RZ ;  /* 0x00000028611f9210 */ /* 0x020fe20007ffe0ff */
[----:B------:R-:W-:Y:S06]  /*55e0*/  BRA.U !UP0, `(.L_x_1497) ;  /* 0x0000000908807547 */ /* 0x000fec000b800000 */
        /* <DEDUP_REMOVED lines=22> */
[----:B------:R-:W0:Y:S01]  /*5750*/  LDS.128 R8, [UR4] ;  /* 0x00000004ff087984 */ /* 0x000e220008000c00 */
        /* <DEDUP_REMOVED lines=13> */
[----:B------:R-:W1:Y:S01]  /*5830*/  LDS.128 R12, [UR4+0x10] ;  /* 0x00001004ff0c7984 */ /* 0x000e620008000c00 */
        /* <DEDUP_REMOVED lines=44> */
.L_x_1498:
        /* <DEDUP_REMOVED lines=79> */
.L_x_1497:
[----:B------:R-:W-:Y:S01]  /*5ff0*/  VIADD R40, R40, 0x20 ;  /* 0x0000002028287836 */ /* 0x000fe20000000000 */
[----:B------:R-:W-:Y:S01]  /*6000*/  IADD3 R28, P2, PT, R28, 0x80, RZ ;  /* 0x000000801c1c7810 */ /* 0x000fe20007f5e0ff */
[----:B------:R-:W-:Y:S01]  /*6010*/  UIADD3 UR4, UPT, UPT, UR4, 0x40, URZ ;  /* 0x0000004004047890 */ /* 0x000fe2000fffe0ff */
[----:B------:R-:W-:Y:S02]  /*6020*/  IMAD.WIDE R18, R39, 0x4, R2 ;  /* 0x0000000427127825 */ /* 0x000fe400078e0202 */
[----:B------:R-:W-:Y:S02]  /*6030*/  ISETP.GE.AND P1, PT, R40, R30, PT ;  /* 0x0000001e2800720c */ /* 0x000fe40003f26270 */
[----:B------:R-:W-:-:S11]  /*6040*/  IADD3.X R29, PT, PT, RZ, R29, RZ, P2, !PT ;  /* 0x0000001dff1d7210 */ /* 0x000fd600017fe4ff */
[----:B------:R-:W-:Y:S05]  /*6050*/  @!P1 BRA `(.L_x_1499) ;  /* 0xffffffdc00dc9947 */ /* 0x000fea000383ffff */
.L_x_1495:
[----:B------:R-:W0:Y:S01]  /*6060*/  S2R R2, SR_CTAID.X ;  /* 0x0000000000027919 */ /* 0x000e220000002500 */
[----:B------:R-:W1:Y:S01]  /*6070*/  LDC.64 R4, c[0x0][0x3a0] ;  /* 0x0000e800ff047b82 */ /* 0x000e620000000a00 */
[----:B------:R-:W0:Y:S01]  /*6080*/  S2R R3, SR_TID.X ;  /* 0x0000000000037919 */ /* 0x000e220000002100 */
[----:B------:R-:W2:Y:S01]  /*6090*/  S2R R0, SR_CTAID.Y ;  /* 0x0000000000007919 */ /* 0x000ea20000002600 */
[----:B0-----:R-:W-:Y:S02]  /*60a0*/  IMAD R2, R2, 0x40, R3 ;  /* 0x0000004002027824 */ /* 0x001fe400078e0203 */
[----:B--2---:R-:W-:-:S03]  /*60b0*/  IMAD R0, R0, 0x3, RZ ;  /* 0x0000000300007824 */ /* 0x004fc600078e02ff */
[----:B------:R-:W-:-:S05]  /*60c0*/  SHF.L.U32 R2, R2, 0x2, RZ ;  /* 0x0000000202027819 */ /* 0x000fca00000006ff */
[----:B------:R-:W-:-:S04]  /*60d0*/  IMAD R3, R0, R39, R2 ;  /* 0x0000002700037224 */ /* 0x000fc800078e0202 */
[----:B-1----:R-:W-:-:S05]  /*60e0*/  IMAD.WIDE R4, R3, 0x2, R4 ;  /* 0x0000000203047825 */ /* 0x002fca00078e0204 */
[----:B------:R0:W-:Y:S01]  /*60f0*/  ATOM.E.ADD.F16x2.RN.STRONG.GPU P1, RZ, desc[UR8][R4.64], R37 ;  /* 0x8000002504ff79a2 */ /* 0x0001e2000c12e108 */
[----:B------:R-:W-:Y:S01]  /*6100*/  IADD3 R6, PT, PT, -R0, UR6, RZ ;  /* 0x0000000600067c10 */ /* 0x000fe2000fffe1ff */
[----:B------:R-:W-:Y:S03]  /*6110*/  BSSY.RECONVERGENT B0, `(.L_x_1500) ;  /* 0x000000f000007945 */ /* 0x000fe60003800200 */
[----:B------:R-:W-:Y:S01]  /*6120*/  ISETP.NE.AND P0, PT, R6, 0x1, PT ;  /* 0x000000010600780c */ /* 0x000fe20003f05270 */
[----:B0-----:R-:W-:-:S12]  /*6130*/  @P1 BRA `(.L_x_1501) ;  /* 0x0000000000301947 */ /* 0x001fd80003800000 */
[----:B------:R-:W0:Y:S02]  /*6140*/  QSPC.E.S P1, RZ, [R4] ;  /* 0x0000000004ff73aa */ /* 0x000e240000020500 */
[----:B0-----:R-:W-:Y:S05]  /*6150*/  @!P1 BRA `(.L_x_1502) ;  /* 0x00000000001c9947 */ /* 0x001fea0003800000 */
[----:B------:R-:W-:-:S05]  /*6160*/  IMAD.MOV.U32 R2, RZ, RZ, R4 ;  /* 0x000000ffff027224 */ /* 0x000fca00078e0004 */
[----:B------:R-:W-:-:S07]  /*6170*/  MOV R0, R2 ;  /* 0x0000000200007202 */ /* 0x000fce0000000f00 */
.L_x_1503:
[----:B------:R-:W0:Y:S02]  /*6180*/  LDS R2, [R0] ;  /* 0x0000000000027984 */ /* 0x000e240000000800 */
[----:B0-----:R-:W-:-:S05]  /*6190*/  HFMA2 R3, R2, 1, 1, R37 ;  /* 0x3c003c0002037831 */ /* 0x001fca0000000025 */
[----:B------:R-:W0:Y:S02]  /*61a0*/  ATOMS.CAST.SPIN P1, [R0], R2, R3 ;  /* 0x000000020000758d */ /* 0x000e240001820003 */
[----:B0-----:R-:W-:Y:S05]  /*61b0*/  @!P1 BRA `(.L_x_1503) ;  /* 0xfffffffc00f09947 */ /* 0x001fea000383ffff */
[----:B------:R-:W-:Y:S05]  /*61c0*/  BRA `(.L_x_1501) ;  /* 0x00000000000c7947 */ /* 0x000fea0003800000 */
.L_x_1502:
[----:B------:R-:W2:Y:S02]  /*61d0*/  LD.E R0, desc[UR8][R4.64] ;  /* 0x0000000804007980 */ /* 0x000ea4000c101900 */
[----:B--2---:R-:W-:-:S05]  /*61e0*/  IADD3 R3, PT, PT, R37, R0, RZ ;  /* 0x0000000025037210 */ /* 0x004fca0007ffe0ff */
[----:B------:R0:W-:Y:S02]  /*61f0*/  ST.E desc[UR8][R4.64], R3 ;  /* 0x0000000304007985 */ /* 0x0001e4000c101908 */
.L_x_1501:
[----:B------:R-:W-:Y:S05]  /*6200*/  BSYNC.RECONVERGENT B0 ;  /* 0x0000000000007941 */ /* 0x000fea0003800200 */
.L_x_1500:
[----:B------:R1:W-:Y:S01]  /*6210*/  ATOM.E.ADD.F16x2.RN.STRONG.GPU P1, RZ, desc[UR8][R4.64+0x4], R36 ;  /* 0x8000042404ff79a2 */ /* 0x0003e2000c12e108 */
[----:B------:R-:W-:Y:S04]  /*6220*/  BSSY.RECONVERGENT B0, `(.L_x_1504) ;  /* 0x000000e000007945 */ /* 0x000fe80003800200 */
[----:B-1----:R-:W-:Y:S05]  /*6230*/  @P1 BRA `(.L_x_1505) ;  /* 0x0000000000301947 */ /* 0x002fea0003800000 */
[----:B------:R-:W1:Y:S02]  /*6240*/  QSPC.E.S P1, RZ, [R4+0x4] ;  /* 0x0000040004ff73aa */ /* 0x000e640000020500 */
[----:B-1----:R-:W-:Y:S05]  /*6250*/  @!P1 BRA `(.L_x_1506) ;  /* 0x00000000001c9947 */ /* 0x002fea0003800000 */
[----:B------:R-:W-:-:S05]  /*6260*/  IMAD.MOV.U32 R2, RZ, RZ, R4 ;  /* 0x000000ffff027224 */ /* 0x000fca00078e0004 */
[----:B------:R-:W-:-:S07]  /*6270*/  MOV R0, R2 ;  /* 0x0000000200007202 */ /* 0x000fce0000000f00 */
.L_x_1507:
[----:B------:R-:W0:Y:S02]  /*6280*/  LDS R2, [R0+0x4] ;  /* 0x0000040000027984 */ /* 0x000e240000000800 */
[----:B0-----:R-:W-:-:S05]  /*6290*/  HADD2 R3, R2, R36 ;  /* 0x0000002402037230 */ /* 0x001fca0000000000 */
[----:B------:R-:W0:Y:S02]  /*62a0*/  ATOMS.CAST.SPIN P1, [R0+0x4], R2, R3 ;  /* 0x000004020000758d */ /* 0x000e240001820003 */
[----:B0-----:R-:W-:Y:S05]  /*62b0*/  @!P1 BRA `(.L_x_1507) ;  /* 0xfffffffc00f09947 */ /* 0x001fea000383ffff */
[----:B------:R-:W-:Y:S05]  /*62c0*/  BRA `(.L_x_1505) ;  /* 0x00000000000c7947 */ /* 0x000fea0003800000 */
.L_x_1506:
[----:B------:R-:W0:Y:S02]  /*62d0*/  LD.E R0, desc[UR8][R4.64+0x4] ;  /* 0x0000040804007980 */ /* 0x000e24000c101900 */
[----:B0-----:R-:W-:-:S05]  /*62e0*/  IADD3 R3, PT, PT, R36, R0, RZ ;  /* 0x0000000024037210 */ /* 0x001fca0007ffe0ff */
[----:B------:R1:W-:Y:S02]  /*62f0*/  ST.E desc[UR8][R4.64+0x4], R3 ;  /* 0x0000040304007985 */ /* 0x0003e4000c101908 */
.L_x_1505:
[----:B------:R-:W-:Y:S05]  /*6300*/  BSYNC.RECONVERGENT B0 ;  /* 0x0000000000007941 */ /* 0x000fea0003800200 */
.L_x_1504:
        /* <DEDUP_REMOVED lines=9> */
.L_x_1511:
[----:B------:R-:W0:Y:S02]  /*63a0*/  LDS R2, [R0] ;  /* 0x0000000000027984 */ /* 0x000e240000000800 */
[----:B0-----:R-:W-:-:S05]  /*63b0*/  HFMA2 R3, R2, 1, 1, R35 ;  /* 0x3c003c0002037831 */ /* 0x001fca0000000023 */
[----:B------:R-:W0:Y:S02]  /*63c0*/  ATOMS.CAST.SPIN P0, [R0], R2, R3 ;  /* 0x000000020000758d */ /* 0x000e240001800003 */
[----:B0-----:R-:W-:Y:S05]  /*63d0*/  @!P0 BRA `(.L_x_1511) ;  /* 0xfffffffc00f08947 */ /* 0x001fea000383ffff */
[----:B------:R-:W-:Y:S05]  /*63e0*/  BRA `(.L_x_1509) ;  /* 0x00000000000c7947 */ /* 0x000fea0003800000 */
.L_x_1510:
[----:B------:R-:W2:Y:S02]  /*63f0*/  LD.E R0, desc[UR8][R4.64] ;  /* 0x0000000804007980 */ /* 0x000ea4000c101900 */
[----:B--2---:R-:W-:-:S05]  /*6400*/  IADD3 R3, PT, PT, R35, R0, RZ ;  /* 0x0000000023037210 */ /* 0x004fca0007ffe0ff */
[----:B------:R0:W-:Y:S02]  /*6410*/  ST.E desc[UR8][R4.64], R3 ;  /* 0x0000000304007985 */ /* 0x0001e4000c101908 */
.L_x_1509:
[----:B------:R-:W-:Y:S05]  /*6420*/  BSYNC.RECONVERGENT B0 ;  /* 0x0000000000007941 */ /* 0x000fea0003800200 */
.L_x_1508:
[----:B------:R1:W-:Y:S01]  /*6430*/  ATOM.E.ADD.F16x2.RN.STRONG.GPU P0, RZ, desc[UR8][R4.64+0x4], R34 ;  /* 0x8000042204ff79a2 */ /* 0x0003e2000c10e108 */
[----:B------:R-:W-:Y:S04]  /*6440*/  BSSY.RECONVERGENT B0, `(.L_x_1512) ;  /* 0x000000e000007945 */ /* 0x000fe80003800200 */
[----:B-1----:R-:W-:Y:S05]  /*6450*/  @P0 BRA `(.L_x_1513) ;  /* 0x0000000000300947 */ /* 0x002fea0003800000 */
[----:B------:R-:W1:Y:S02]  /*6460*/  QSPC.E.S P0, RZ, [R4+0x4] ;  /* 0x0000040004ff73aa */ /* 0x000e640000000500 */
[----:B-1----:R-:W-:Y:S05]  /*6470*/  @!P0 BRA `(.L_x_1514) ;  /* 0x00000000001c8947 */ /* 0x002fea0003800000 */
[----:B------:R-:W-:-:S05]  /*6480*/  IMAD.MOV.U32 R2, RZ, RZ, R4 ;  /* 0x000000ffff027224 */ /* 0x000fca00078e0004 */
[----:B------:R-:W-:-:S07]  /*6490*/  MOV R0, R2 ;  /* 0x0000000200007202 */ /* 0x000fce0000000f00 */
.L_x_1515:
[----:B------:R-:W0:Y:S02]  /*64a0*/  LDS R2, [R0+0x4] ;  /* 0x0000040000027984 */ /* 0x000e240000000800 */
[----:B0-----:R-:W-:-:S05]  /*64b0*/  HADD2 R3, R2, R34 ;  /* 0x0000002202037230 */ /* 0x001fca0000000000 */
[----:B------:R-:W0:Y:S02]  /*64c0*/  ATOMS.CAST.SPIN P0, [R0+0x4], R2, R3 ;  /* 0x000004020000758d */ /* 0x000e240001800003 */
[----:B0-----:R-:W-:Y:S05]  /*64d0*/  @!P0 BRA `(.L_x_1515) ;  /* 0xfffffffc00f08947 */ /* 0x001fea000383ffff */
[----:B------:R-:W-:Y:S05]  /*64e0*/  BRA `(.L_x_1513) ;  /* 0x00000000000c7947 */ /* 0x000fea0003800000 */
.L_x_1514:
[----:B------:R-:W0:Y:S02]  /*64f0*/  LD.E R0, desc[UR8][R4.64+0x4] ;  /* 0x0000040804007980 */ /* 0x000e24000c101900 */
[----:B0-----:R-:W-:-:S05]  /*6500*/  IADD3 R3, PT, PT, R34, R0, RZ ;  /* 0x0000000022037210 */ /* 0x001fca0007ffe0ff */
[----:B------:R1:W-:Y:S02]  /*6510*/  ST.E desc[UR8][R4.64+0x4], R3 ;  /* 0x0000040304007985 */ /* 0x0003e4000c101908 */
.L_x_1513:
[----:B------:R-:W-:Y:S05]  /*6520*/  BSYNC.RECONVERGENT B0 ;  /* 0x0000000000007941 */ /* 0x000fea0003800200 */
.L_x_1512:
        /* <DEDUP_REMOVED lines=10> */
.L_x_1519:
[----:B------:R-:W0:Y:S02]  /*65d0*/  LDS R2, [R0] ;  /* 0x0000000000027984 */ /* 0x000e240000000800 */
[----:B0-----:R-:W-:-:S05]  /*65e0*/  HFMA2 R3, R2, 1, 1, R33 ;  /* 0x3c003c0002037831 */ /* 0x001fca0000000021 */
[----:B------:R-:W0:Y:S02]  /*65f0*/  ATOMS.CAST.SPIN P0, [R0], R2, R3 ;  /* 0x000000020000758d */ /* 0x000e240001800003 */
[----:B0-----:R-:W-:Y:S05]  /*6600*/  @!P0 BRA `(.L_x_1519) ;  /* 0xfffffffc00f08947 */ /* 0x001fea000383ffff */
[----:B------:R-:W-:Y:S05]  /*6610*/  BRA `(.L_x_1517) ;  /* 0x00000000000c7947 */ /* 0x000fea0003800000 */
.L_x_1518:
[----:B------:R-:W2:Y:S02]  /*6620*/  LD.E R0, desc[UR8][R4.64] ;  /* 0x0000000804007980 */ /* 0x000ea4000c101900 */
[----:B--2---:R-:W-:-:S05]  /*6630*/  IADD3 R3, PT, PT, R33, R0, RZ ;  /* 0x0000000021037210 */ /* 0x004fca0007ffe0ff */
[----:B------:R0:W-:Y:S02]  /*6640*/  ST.E desc[UR8][R4.64], R3 ;  /* 0x0000000304007985 */ /* 0x0001e4000c101908 */
.L_x_1517:
[----:B------:R-:W-:Y:S05]  /*6650*/  BSYNC.RECONVERGENT B0 ;  /* 0x0000000000007941 */ /* 0x000fea0003800200 */
.L_x_1516:
[----:B------:R1:W-:Y:S02]  /*6660*/  ATOM.E.ADD.F16x2.RN.STRONG.GPU P0, RZ, desc[UR8][R4.64+0x4], R32 ;  /* 0x8000042004ff79a2 */ /* 0x0003e4000c10e108 */
[----:B-1----:R-:W-:Y:S05]  /*6670*/  @P0 EXIT ;  /* 0x000000000000094d */ /* 0x002fea0003800000 */
[----:B------:R-:W1:Y:S02]  /*6680*/  QSPC.E.S P0, RZ, [R4+0x4] ;  /* 0x0000040004ff73aa */ /* 0x000e640000000500 */
[----:B-1----:R-:W-:Y:S05]  /*6690*/  @!P0 BRA `(.L_x_1520) ;  /* 0x00000000001c8947 */ /* 0x002fea0003800000 */
[----:B------:R-:W-:-:S05]  /*66a0*/  IMAD.MOV.U32 R2, RZ, RZ, R4 ;  /* 0x000000ffff027224 */ /* 0x000fca00078e0004 */
[----:B------:R-:W-:-:S07]  /*66b0*/  MOV R0, R2 ;  /* 0x0000000200007202 */ /* 0x000fce0000000f00 */
.L_x_1521:
[----:B------:R-:W0:Y:S02]  /*66c0*/  LDS R2, [R0+0x4] ;  /* 0x0000040000027984 */ /* 0x000e240000000800 */
[----:B0-----:R-:W-:-:S05]  /*66d0*/  HADD2 R3, R2, R32 ;  /* 0x0000002002037230 */ /* 0x001fca0000000000 */
[----:B------:R-:W0:Y:S02]  /*66e0*/  ATOMS.CAST.SPIN P0, [R0+0x4], R2, R3 ;  /* 0x000004020000758d */ /* 0x000e240001800003 */
[----:B0-----:R-:W-:Y:S05]  /*66f0*/  @!P0 BRA `(.L_x_1521) ;  /* 0xfffffffc00f08947 */ /* 0x001fea000383ffff */
[----:B------:R-:W-:Y:S05]  /*6700*/  EXIT ;  /* 0x000000000000794d */ /* 0x000fea0003800000 */
.L_x_1520:
[----:B------:R-:W0:Y:S02]  /*6710*/  LD.E R0, desc[UR8][R4.64+0x4] ;  /* 0x0000040804007980 */ /* 0x000e24000c101900 */
[----:B0-----:R-:W-:-:S05]  /*6720*/  IADD3 R3, PT, PT, R32, R0, RZ ;  /* 0x0000000020037210 */ /* 0x001fca0007ffe0ff */
[----:B------:R-:W-:Y:S01]  /*6730*/  ST.E desc[UR8][R4.64+0x4], R3 ;  /* 0x0000040304007985 */ /* 0x000fe2000c101908 */
[----:B------:R-:W-:Y:S05]  /*6740*/  EXIT ;  /* 0x000000000000794d */ /* 0x000fea0003800000 */
.L_x_1522:
        /* <DEDUP_REMOVED lines=11> */
.L_x_3934:


//--------------------- .text._Z23gemm_half_q_half_kernelILi3ELi16ELb1ELb0ELi64EEvPK6__halfPKjS4_S2_PS0_iiiiPKtS7_iiiiiibS2_i --------------------------
	.section	.text._Z23gemm_half_q_half_kernelILi3ELi16ELb1ELb0ELi64EEvPK6__halfPKjS4_S2_PS0_iiiiPKtS7_iiiiiibS2_i,"ax",@progbits
	.align	128
        .global         _Z23gemm_half_q_half_kernelILi3ELi16ELb1ELb0ELi64EEvPK6__halfPKjS4_S2_PS0_iiiiPKtS7_iiiiiibS2_i
        .type           _Z23gemm_half_q_half_kernelILi3ELi16ELb1ELb0ELi64EEvPK6__halfPKjS4_S2_PS0_iiiiPKtS7_iiiiiibS2_i,@function
        .size           _Z23gemm_half_q_half_kernelILi3ELi16ELb1ELb0ELi64EEvPK6__halfPKjS4_S2_PS0_iiiiPKtS7_iiiiiibS2_i,(.L_x_3935 - _Z23gemm_half_q_half_kernelILi3ELi16ELb1ELb0ELi64EEvPK6__halfPKjS4_S2_PS0_iiiiPKtS7_iiiiiibS2_i)
        .other          _Z23gemm_half_q_half_kernelILi3ELi16ELb1ELb0ELi64EEvPK6__halfPKjS4_S2_PS0_iiiiPKtS7_iiiiiibS2_i,@"STO_CUDA_ENTRY STV_DEFAULT"
_Z23gemm_half_q_half_kernelILi3ELi16ELb1ELb0ELi64EEvPK6__halfPKjS4_S2_PS0_iiiiPKtS7_iiiiiibS2_i:
.text._Z23gemm_half_q_half_kernelILi3ELi16ELb1ELb0ELi64EEvPK6__halfPKjS4_S2_PS0_iiiiPKtS7_iiiiiibS2_i:
        /* <DEDUP_REMOVED lines=25> */
[----:B0-----:R-:W-:-:S04]  /*0190*/  IMAD.WIDE R8, R5, 0x2, R8 ;  /* 0x0000000205087825 */ /* 0x001fc800078e0208 */
[----:B------:R-:W-:Y:S02]  /*01a0*/  IMAD.WIDE R4, R5, 0x2, R8 ;  /* 0x0000000205047825 */ /* 0x000fe400078e0208 */
[----:B------:R-:W2:Y:S04]  /*01b0*/  LDG.E.U16 R8, desc[UR22][R8.64] ;  /* 0x0000001608087981 */ /* 0x000ea8000c1e1500 */
[----:B------:R-:W3:Y:S02]  /*01c0*/  @P0 LDG.E.U16 R4, desc[UR22][R4.64] ;  /* 0x0000001604040981 */ /* 0x000ee4000c1e1500 */
[----:B---3--:R-:W-:Y:S02]  /*01d0*/  @P0 R2UR UR4, R4 ;  /* 0x00000000040402ca */ /* 0x008fe400000e0000 */
[----:B--2---:R-:W-:-:S11]  /*01e0*/  LOP3.LUT R3, R8, R85, RZ, 0xfc, !PT ;  /* 0x0000005508037212 */ /* 0x004fd600078efcff */
[----:B------:R-:W-:Y:S01]  /*01f0*/  @P0 LOP3.LUT R6, R3, UR4, RZ, 0xfc, !PT ;  /* 0x0000000403060c12 */ /* 0x000fe2000f8efcff */
[----:B------:R-:W-:-:S03]  /*0200*/  @UP1 UISETP.EQ.AND UP0, UPT, UR4, URZ, UPT ;  /* 0x000000ff0400128c */ /* 0x000fc6000bf02270 */
[----:B------:R-:W-:-:S08]  /*0210*/  @P0 PRMT R3, R6, 0x7610, R3 ;  /* 0x0000761006030816 */ /* 0x000fd00000000003 */
.L_x_1523:
        /* <DEDUP_REMOVED lines=44> */
.L_x_1529:
[C---:B------:R-:W-:Y:S02]  /*04e0*/  IADD3 R5, P1, PT, R18.reuse, R9, RZ ;  /* 0x0000000912057210 */ /* 0x040fe40007f3e0ff */
[C---:B------:R-:W-:Y:S02]  /*04f0*/  IADD3 R11, PT, PT, R9.reuse, R0, RZ ;  /* 0x00000000090b7210 */ /* 0x040fe40007ffe0ff */
[----:B------:R-:W-:Y:S02]  /*0500*/  LEA.HI.X.SX32 R6, R9, RZ, 0x1, P1 ;  /* 0x000000ff09067211 */ /* 0x000fe400008f0eff */
[----:B------:R-:W-:Y:S01]  /*0510*/  LEA R4, P1, R5, UR10, 0x1 ;  /* 0x0000000a05047c11 */ /* 0x000fe2000f8208ff */
[----:B------:R-:W-:Y:S01]  /*0520*/  IMAD.IADD R9, R11, 0x1, R0 ;  /* 0x000000010b097824 */ /* 0x000fe200078e0200 */
[C---:B------:R-:W-:Y:S02]  /*0530*/  IADD3 R14, P2, PT, R18.reuse, R11, RZ ;  /* 0x0000000b120e7210 */ /* 0x040fe40007f5e0ff */
[----:B------:R-:W-:Y:S01]  /*0540*/  LEA.HI.X R5, R5, UR11, R6, 0x1, P1 ;  /* 0x0000000b05057c11 */ /* 0x000fe200088f0c06 */
[----:B------:R-:W-:Y:S01]  /*0550*/  IMAD.IADD R17, R9, 0x1, R0 ;  /* 0x0000000109117824 */ /* 0x000fe200078e0200 */
[----:B------:R-:W-:-:S02]  /*0560*/  IADD3 R13, P3, PT, R18, R9, RZ ;  /* 0x00000009120d7210 */ /* 0x000fc40007f7e0ff */
[----:B------:R-:W-:Y:S01]  /*0570*/  LEA.HI.X.SX32 R11, R11, RZ, 0x1, P2 ;  /* 0x000000ff0b0b7211 */ /* 0x000fe200010f0eff */
[----:B------:R-:W2:Y:S01]  /*0580*/  LDG.E.U16.CONSTANT R4, desc[UR22][R4.64] ;  /* 0x0000001604047981 */ /* 0x000ea2000c1e9500 */
[----:B------:R-:W-:Y:S02]  /*0590*/  LEA R10, P2, R14, UR10, 0x1 ;  /* 0x0000000a0e0a7c11 */ /* 0x000fe4000f8408ff */
[----:B------:R-:W-:Y:S02]  /*05a0*/  IADD3 R6, P1, PT, R18, R17, RZ ;  /* 0x0000001112067210 */ /* 0x000fe40007f3e0ff */
[----:B------:R-:W-:Y:S02]  /*05b0*/  LEA.HI.X.SX32 R16, R9, RZ, 0x1, P3 ;  /* 0x000000ff09107211 */ /* 0x000fe400018f0eff */
[----:B------:R-:W-:Y:S02]  /*05c0*/  LEA.HI.X R11, R14, UR11, R11, 0x1, P2 ;  /* 0x0000000b0e0b7c11 */ /* 0x000fe400090f0c0b */
[----:B------:R-:W-:-:S02]  /*05d0*/  LEA.HI.X.SX32 R9, R17, RZ, 0x1, P1 ;  /* 0x000000ff11097211 */ /* 0x000fc400008f0eff */
[C---:B------:R-:W-:Y:S01]  /*05e0*/  LEA R12, P3, R13.reuse, UR10, 0x1 ;  /* 0x0000000a0d0c7c11 */ /* 0x040fe2000f8608ff */
[----:B------:R-:W3:Y:S01]  /*05f0*/  LDG.E.U16.CONSTANT R10, desc[UR22][R10.64] ;  /* 0x000000160a0a7981 */ /* 0x000ee2000c1e9500 */
[C---:B------:R-:W-:Y:S02]  /*0600*/  LEA R14, P1, R6.reuse, UR10, 0x1 ;  /* 0x0000000a060e7c11 */ /* 0x040fe4000f8208ff */
        /* <DEDUP_REMOVED lines=13> */
.L_x_1528:
        /* <DEDUP_REMOVED lines=20> */
.L_x_1530:
[----:B------:R-:W-:-:S13]  /*0820*/  ISETP.EQ.AND P1, PT, RZ, UR5, PT ;  /* 0x00000005ff007c0c */ /* 0x000fda000bf22270 */
[----:B------:R-:W-:Y:S05]  /*0830*/  @!P0 BRA P1, `(.L_x_1525) ;  /* 0x0000000400748947 */ /* 0x000fea0000800000 */
.L_x_1527:
        /* <DEDUP_REMOVED lines=12> */
.L_x_1526:
        /* <DEDUP_REMOVED lines=15> */
.L_x_1533:
[----:B-----5:R-:W-:Y:S01]  /*09f0*/  IADD3 R5, P0, PT, R18, R9, RZ ;  /* 0x0000000912057210 */ /* 0x020fe20007f1e0ff */
[----:B------:R-:W-:-:S03]  /*0a00*/  IMAD.IADD R11, R9, 0x1, R0 ;  /* 0x00000001090b7824 */ /* 0x000fc600078e0200 */
[----:B------:R-:W-:Y:S01]  /*0a10*/  LEA.HI.X.SX32 R6, R9, RZ, 0x1, P0 ;  /* 0x000000ff09067211 */ /* 0x000fe200000f0eff */
[----:B------:R-:W-:Y:S01]  /*0a20*/  IMAD.IADD R9, R11, 0x1, R0 ;  /* 0x000000010b097824 */ /* 0x000fe200078e0200 */
[----:B0-----:R-:W-:Y:S02]  /*0a30*/  LEA R4, P0, R5, UR10, 0x1 ;  /* 0x0000000a05047c11 */ /* 0x001fe4000f8008ff */
[C---:B------:R-:W-:Y:S02]  /*0a40*/  IADD3 R14, P1, PT, R18.reuse, R11, RZ ;  /* 0x0000000b120e7210 */ /* 0x040fe40007f3e0ff */
[----:B------:R-:W-:Y:S02]  /*0a50*/  IADD3 R17, PT, PT, R9, R0, RZ ;  /* 0x0000000009117210 */ /* 0x000fe40007ffe0ff */
[----:B------:R-:W-:Y:S02]  /*0a60*/  LEA.HI.X R5, R5, UR11, R6, 0x1, P0 ;  /* 0x0000000b05057c11 */ /* 0x000fe400080f0c06 */
[----:B------:R-:W-:-:S02]  /*0a70*/  IADD3 R13, P2, PT, R18, R9, RZ ;  /* 0x00000009120d7210 */ /* 0x000fc40007f5e0ff */
[----:B------:R-:W-:Y:S01]  /*0a80*/  LEA.HI.X.SX32 R11, R11, RZ, 0x1, P1 ;  /* 0x000000ff0b0b7211 */ /* 0x000fe200008f0eff */
        /* <DEDUP_REMOVED lines=8> */
[C---:B------:R-:W-:Y:S02]  /*0b10*/  LEA R14, P0, R6.reuse, UR10, 0x1 ;  /* 0x0000000a060e7c11 */ /* 0x040fe4000f8008ff */
        /* <DEDUP_REMOVED lines=13> */
.L_x_1532:
        /* <DEDUP_REMOVED lines=21> */
.L_x_1534:
[----:B------:R-:W-:-:S09]  /*0d40*/  UISETP.NE.OR UP1, UPT, UR5, URZ, UP1 ;  /* 0x000000ff0500728c */ /* 0x000fd20008f25670 */
[----:B------:R-:W-:Y:S05]  /*0d50*/  BRA.U !UP1, `(.L_x_1525) ;  /* 0x00000001092c7547 */ /* 0x000fea000b800000 */
.L_x_1531:
        /* <DEDUP_REMOVED lines=11> */
.L_x_1525:
[----:B------:R-:W-:Y:S05]  /*0e10*/  BSYNC.RECONVERGENT B0 ;  /* 0x0000000000007941 */ /* 0x000fea0003800200 */
.L_x_1524:
        /* <DEDUP_REMOVED lines=20> */
.L_x_1538:
        /* <DEDUP_REMOVED lines=15> */
.L_x_1537:
        /* <DEDUP_REMOVED lines=12> */
.L_x_1539:
[----:B------:R-:W-:-:S09]  /*1110*/  UISETP.NE.OR UP1, UPT, UR6, URZ, UP1 ;  /* 0x000000ff0600728c */ /* 0x000fd20008f25670 */
[----:B------:R-:W-:Y:S05]  /*1120*/  BRA.U !UP1, `(.L_x_1535) ;  /* 0x00000001091c7547 */ /* 0x000fea000b800000 */
.L_x_1536:
[----:B01----:R-:W0:Y:S02]  /*1130*/  LDC.64 R4, c[0x0][0x3a0] ;  /* 0x0000e800ff047b82 */ /* 0x003e240000000a00 */
.L_x_1540:
[----:B0-----:R-:W-:Y:S01]  /*1140*/  IMAD.WIDE R10, R3, 0x2, R4 ;  /* 0x00000002030a7825 */ /* 0x001fe200078e0204 */
[----:B------:R-:W-:-:S03]  /*1150*/  UIADD3 UR6, UPT, UPT, UR6, 0x1, URZ ;  /* 0x0000000106067890 */ /* 0x000fc6000fffe0ff */
[----:B------:R-:W-:Y:S01]  /*1160*/  VIADD R3, R3, UR17 ;  /* 0x0000001103037c36 */ /* 0x000fe20008000000 */
[----:B------:R2:W-:Y:S01]  /*1170*/  STG.E.64 desc[UR22][R10.64], RZ ;  /* 0x000000ff0a007986 */ /* 0x0005e2000c101b16 */
[----:B------:R-:W-:-:S09]  /*1180*/  UISETP.NE.AND UP1, UPT, UR6, URZ, UPT ;  /* 0x000000ff0600728c */ /* 0x000fd2000bf25270 */
[----:B--2---:R-:W-:Y:S05]  /*1190*/  BRA.U UP1, `(.L_x_1540) ;  /* 0xfffffffd01e87547 */ /* 0x004fea000b83ffff */
.L_x_1535:
        /* <DEDUP_REMOVED lines=34> */
.L_x_1542:
        /* <DEDUP_REMOVED lines=11> */
[----:B------:R-:W-:Y:S02]  /*1470*/  IMAD.U32 R14, RZ, RZ, UR20 ;  /* 0x00000014ff0e7e24 */ /* 0x000fe4000f8e00ff */
[----:B------:R-:W-:-:S05]  /*1480*/  IMAD.U32 R15, RZ, RZ, UR21 ;  /* 0x00000015ff0f7e24 */ /* 0x000fca000f8e00ff */
        /* <DEDUP_REMOVED lines=32> */
.L_x_1541:
        /* <DEDUP_REMOVED lines=14> */
.L_x_1543:
        /* <DEDUP_REMOVED lines=9> */
.L_x_1544:
        /* <DEDUP_REMOVED lines=9> */
.L_x_1545:
        /* <DEDUP_REMOVED lines=9> */
.L_x_1546:
        /* <DEDUP_REMOVED lines=9> */
.L_x_1547:
        /* <DEDUP_REMOVED lines=20> */
[----:B------:R-:W-:Y:S01]  /*1af0*/  UISETP.LT.AND UP1, UPT, UR16, UR19, UPT ;  /* 0x000000131000728c */ /* 0x000fe2000bf21270 */
[----:B------:R-:W-:Y:S01]  /*1b00*/  PRMT R8, R8, 0x9910, RZ ;  /* 0x0000991008087816 */ /* 0x000fe200000000ff */
[----:B------:R-:W-:Y:S01]  /*1b10*/  UIMAD.WIDE.U32 UR10, UR18, 0x100, UR10 ;  /* 0x00000100120a78a5 */ /* 0x000fe2000f8e000a */
[----:B------:R-:W-:Y:S01]  /*1b20*/  UMOV UR6, 0x400 ;  /* 0x0000040000067882 */ /* 0x000fe20000000000 */
[----:B------:R-:W-:Y:S01]  /*1b30*/  USEL UR16, UR16, UR19, UP1 ;  /* 0x0000001310107287 */ /* 0x000fe20008800000 */
[----:B------:R-:W-:Y:S01]  /*1b40*/  ISETP.NE.AND P1, PT, R8, RZ, PT ;  /* 0x000000ff0800720c */ /* 0x000fe20003f25270 */
[----:B------:R-:W-:Y:S01]  /*1b50*/  UIADD3 UR10, UP1, UPT, UR10, 0x2, URZ ;  /* 0x000000020a0a7890 */ /* 0x000fe2000ff3e0ff */
[----:B------:R-:W-:Y:S01]  /*1b60*/  PRMT R6, RZ, 0x7610, R6 ;  /* 0x00007610ff067816 */ /* 0x000fe20000000006 */
[----:B------:R-:W-:Y:S01]  /*1b70*/  UISETP.EQ.OR UP0, UPT, UR27, 0x2, UP0 ;  /* 0x000000021b00788c */ /* 0x000fe20008702670 */
[----:B------:R-:W4:Y:S01]  /*1b80*/  LDCU UR17, c[0x0][0x3ac] ;  /* 0x00007580ff1177ac */ /* 0x000f220008000800 */
[----:B------:R-:W1:Y:S01]  /*1b90*/  LDCU UR14, c[0x0][0x3a8] ;  /* 0x00007500ff0e77ac */ /* 0x000e620008000800 */
[----:B0-----:R-:W-:-:S02]  /*1ba0*/  ULEA UR6, UR7, UR6, 0x18 ;  /* 0x0000000607067291 */ /* 0x001fc4000f8ec0ff */
[----:B------:R-:W-:Y:S01]  /*1bb0*/  UIADD3.X UR11, UPT, UPT, URZ, UR11, URZ, UP1, !UPT ;  /* 0x0000000bff0b7290 */ /* 0x000fe20008ffe4ff */
[----:B---3--:R-:W-:Y:S02]  /*1bc0*/  R2UR UR4, R10 ;  /* 0x000000000a0472ca */ /* 0x008fe400000e0000 */
[----:B------:R-:W-:Y:S02]  /*1bd0*/  LEA.HI.X.SX32 R10, R7, UR8, 0x1, P0 ;  /* 0x00000008070a7c11 */ /* 0x000fe400080f0eff */
[C---:B-1----:R-:W-:Y:S02]  /*1be0*/  LEA R12, P0, R13.reuse, UR12, 0x2 ;  /* 0x0000000c0d0c7c11 */ /* 0x042fe4000f8010ff */
[----:B--2---:R-:W-:Y:S02]  /*1bf0*/  PRMT R84, R82, 0x7610, R82 ;  /* 0x0000761052547816 */ /* 0x004fe40000000052 */
[----:B------:R-:W-:Y:S01]  /*1c00*/  LEA.HI.X R13, R13, UR13, R10, 0x2, P0 ;  /* 0x0000000d0d0d7c11 */ /* 0x000fe200080f140a */
[----:B------:R-:W-:-:S04]  /*1c10*/  UIADD3 UR8, UPT, UPT, UR6, 0xa0, URZ ;  /* 0x000000a006087890 */ /* 0x000fc8000fffe0ff */
[----:B------:R-:W-:-:S03]  /*1c20*/  UIADD3 UR5, UPT, UPT, UR9, UR4, URZ ;  /* 0x0000000409057290 */ /* 0x000fc6000fffe0ff */
[----:B----4-:R-:W-:-:S09]  /*1c30*/  UMOV UR4, URZ ;  /* 0x000000ff00047c82 */ /* 0x010fd20008000000 */
.L_x_1552:
[----:B------:R-:W-:Y:S01]  /*1c40*/  UISETP.NE.AND UP1, UPT, UR9, UR5, UPT ;  /* 0x000000050900728c */ /* 0x000fe2000bf25270 */
[----:B------:R-:W-:Y:S01]  /*1c50*/  IMAD.U32 R29, RZ, RZ, UR17 ;  /* 0x00000011ff1d7e24 */ /* 0x000fe2000f8e00ff */
[----:B-----5:R-:W2:Y:S04]  /*1c60*/  LDG.E.128.CONSTANT R16, desc[UR22][R12.64] ;  /* 0x000000160c107981 */ /* 0x020ea8000c1e9d00 */
[----:B------:R-:W-:Y:S01]  /*1c70*/  PLOP3.LUT P0, PT, PT, PT, UP1, 0x80, 0x8 ;  /* 0x000000000008781c */ /* 0x000fe20003f0f018 */
[----:B------:R-:W-:-:S04]  /*1c80*/  IMAD.WIDE R28, R29, 0x4, R12 ;  /* 0x000000041d1c7825 */ /* 0x000fc800078e020c */
[----:B------:R-:W-:Y:S01]  /*1c90*/  @!UP1 UMOV UR6, UR10 ;  /* 0x0000000a00069c82 */ /* 0x000fe20008000000 */
[----:B------:R-:W-:Y:S01]  /*1ca0*/  @!UP1 UMOV UR7, UR11 ;  /* 0x0000000b00079c82 */ /* 0x000fe20008000000 */
[----:B------:R-:W-:Y:S01]  /*1cb0*/  IMAD.U32 R8, RZ, RZ, UR6 ;  /* 0x00000006ff087e24 */ /* 0x000fe2000f8e00ff */
[----:B------:R-:W-:Y:S01]  /*1cc0*/  MOV R9, UR7 ;  /* 0x0000000700097c02 */ /* 0x000fe20008000f00 */
[----:B------:R-:W-:Y:S01]  /*1cd0*/  IMAD.U32 R31, RZ, RZ, UR17 ;  /* 0x00000011ff1f7e24 */ /* 0x000fe2000f8e00ff */
[----:B------:R2:W3:Y:S01]  /*1ce0*/  LDG.E.128.CONSTANT R20, desc[UR22][R28.64] ;  /* 0x000000161c147981 */ /* 0x0004e2000c1e9d00 */
[----:B------:R-:W-:Y:S01]  /*1cf0*/  MOV R33, UR17 ;  /* 0x0000001100217c02 */ /* 0x000fe20008000f00 */
[----:B------:R-:W-:Y:S01]  /*1d00*/  @!UP1 ULEA UR12, UR4, UR25, 0x3 ;  /* 0x00000019040c9291 */ /* 0x000fe2000f8e18ff */
[----:B------:R-:W-:Y:S01]  /*1d10*/  IMAD.WIDE R30, R31, 0x4, R28 ;  /* 0x000000041f1e7825 */ /* 0x000fe200078e021c */
[----:B------:R-:W4:Y:S04]  /*1d20*/  @!P0 LDG.E.U16.CONSTANT R7, desc[UR22][R8.64] ;  /* 0x0000001608078981 */ /* 0x000f28000c1e9500 */
[----:B------:R0:W3:Y:S01]  /*1d30*/  LDG.E.128.CONSTANT R24, desc[UR22][R30.64] ;  /* 0x000000161e187981 */ /* 0x0000e2000c1e9d00 */
[----:B------:R-:W-:-:S03]  /*1d40*/  IMAD.WIDE R32, R33, 0x4, R30 ;  /* 0x0000000421207825 */ /* 0x000fc600078e021e */
[----:B------:R-:W3:Y:S01]  /*1d50*/  @!P0 LDL.64 R34, [UR12+0x8] ;  /* 0x0000080cff228983 */ /* 0x000ee20008100a00 */
[----:B------:R-:W-:-:S03]  /*1d60*/  IMAD.U32 R87, RZ, RZ, UR17 ;  /* 0x00000011ff577e24 */ /* 0x000fc6000f8e00ff */
[----:B------:R1:W3:Y:S01]  /*1d70*/  LDG.E.128.CONSTANT R8, desc[UR22][R32.64] ;  /* 0x0000001620087981 */ /* 0x0002e2000c1e9d00 */
[----:B------:R-:W-:-:S05]  /*1d80*/  IMAD.WIDE R86, R87, 0x4, R32 ;  /* 0x0000000457567825 */ /* 0x000fca00078e0220 */
[----:B------:R-:W3:Y:S01]  /*1d90*/  LDG.E.128.CONSTANT R12, desc[UR22][R86.64] ;  /* 0x00000016560c7981 */ /* 0x000ee2000c1e9d00 */
[----:B------:R-:W0:Y:S01]  /*1da0*/  S2UR UR15, SR_CTAID.Y ;  /* 0x00000000000f79c3 */ /* 0x000e220000002600 */
[----:B------:R-:W-:Y:S01]  /*1db0*/  IMAD.MOV.U32 R66, RZ, RZ, 0x2800 ;  /* 0x00002800ff427424 */ /* 0x000fe200078e00ff */
[----:B------:R-:W-:Y:S02]  /*1dc0*/  @!UP1 UIADD3 UR6, UPT, UPT, UR4, 0x1, URZ ;  /* 0x0000000104069890 */ /* 0x000fe4000fffe0ff */
[----:B0-----:R-:W-:-:S04]  /*1dd0*/  UIMAD UR12, UR15, -0x3, UR14 ;  /* 0xfffffffd0f0c78a4 */ /* 0x001fc8000f8e020e */
[----:B------:R-:W-:Y:S01]  /*1de0*/  UISETP.NE.AND UP2, UPT, UR12, 0x1, UPT ;  /* 0x000000010c00788c */ /* 0x000fe2000bf45270 */
[----:B--2---:R-:W-:Y:S02]  /*1df0*/  SHF.R.U32.HI R28, RZ, 0xf, R16 ;  /* 0x0000000fff1c7819 */ /* 0x004fe40000011610 */
[--C-:B------:R-:W-:Y:S02]  /*1e00*/  SHF.R.U32.HI R31, RZ, 0xf, R18.reuse ;  /* 0x0000000fff1f7819 */ /* 0x100fe40000011612 */
[----:B-1----:R-:W-:Y:S02]  /*1e10*/  SHF.R.U32.HI R32, RZ, 0xf, R19 ;  /* 0x0000000fff207819 */ /* 0x002fe40000011613 */
[C---:B------:R-:W-:Y:S02]  /*1e20*/  LOP3.LUT R52, R18.reuse, 0x1f001f, RZ, 0xc0, !PT ;  /* 0x001f001f12347812 */ /* 0x040fe400078ec0ff */
[----:B------:R-:W-:Y:S02]  /*1e30*/  SHF.R.U32.HI R56, RZ, 0xa, R18 ;  /* 0x0000000aff387819 */ /* 0x000fe40000011612 */
[----:B------:R-:W-:-:S02]  /*1e40*/  LOP3.LUT R59, R18, 0x3e003e0, RZ, 0xc0, !PT ;  /* 0x03e003e0123b7812 */ /* 0x000fc400078ec0ff */
[C---:B------:R-:W-:Y:S02]  /*1e50*/  LOP3.LUT R63, R19.reuse, 0x1f001f, RZ, 0xc0, !PT ;  /* 0x001f001f133f7812 */ /* 0x040fe400078ec0ff */
[----:B------:R-:W-:Y:S02]  /*1e60*/  SHF.R.U32.HI R18, RZ, 0xa, R19 ;  /* 0x0000000aff127819 */ /* 0x000fe40000011613 */
[----:B------:R-:W-:Y:S02]  /*1e70*/  LOP3.LUT R65, R19, 0x3e003e0, RZ, 0xc0, !PT ;  /* 0x03e003e013417812 */ /* 0x000fe400078ec0ff */
[----:B----4-:R-:W-:Y:S02]  /*1e80*/  @!P0 R2UR UR7, R7 ;  /* 0x00000000070782ca */ /* 0x010fe400000e0000 */
[----:B---3--:R-:W-:Y:S02]  /*1e90*/  LOP3.LUT R41, R20, 0x1f001f, RZ, 0xc0, !PT ;  /* 0x001f001f14297812 */ /* 0x008fe400078ec0ff */
[----:B------:R-:W-:-:S02]  /*1ea0*/  SHF.R.U32.HI R40, RZ, 0xa, R20 ;  /* 0x0000000aff287819 */ /* 0x000fc40000011614 */
[----:B------:R-:W-:Y:S02]  /*1eb0*/  LOP3.LUT R7, R20, 0x3e003e0, RZ, 0xc0, !PT ;  /* 0x03e003e014077812 */ /* 0x000fe400078ec0ff */
        /* <DEDUP_REMOVED lines=8> */
[----:B------:R-:W-:Y:S02]  /*1f40*/  LOP3.LUT R28, R28, 0x10001, RZ, 0xc0, !PT ;  /* 0x000100011c1c7812 */ /* 0x000fe400078ec0ff */
        /* <DEDUP_REMOVED lines=14> */
[--C-:B------:R-:W-:Y:S02]  /*2030*/  SHF.R.U32.HI R37, RZ, 0xa, R24.reuse ;  /* 0x0000000aff257819 */ /* 0x100fe40000011618 */
[----:B------:R-:W-:Y:S02]  /*2040*/  LOP3.LUT R68, R24, 0x3e003e0, RZ, 0xc0, !PT ;  /* 0x03e003e018447812 */ /* 0x000fe400078ec0ff */
[----:B------:R-:W-:Y:S02]  /*2050*/  SHF.R.U32.HI R21, RZ, 0xe, R21 ;  /* 0x0000000eff157819 */ /* 0x000fe40000011615 */
[----:B------:R-:W-:Y:S02]  /*2060*/  LOP3.LUT R30, R30, 0x10001, RZ, 0xc0, !PT ;  /* 0x000100011e1e7812 */ /* 0x000fe400078ec0ff */
[----:B------:R-:W-:Y:S02]  /*2070*/  LOP3.LUT R29, R28, 0x20002, R29, 0xf8, !PT ;  /* 0x000200021c1d7812 */ /* 0x000fe400078ef81d */
[----:B------:R-:W-:-:S02]  /*2080*/  SHF.R.U32.HI R24, RZ, 0xd, R24 ;  /* 0x0000000dff187819 */ /* 0x000fc40000011618 */
[C---:B------:R-:W-:Y:S02]  /*2090*/  LOP3.LUT R57, R26.reuse, 0x1f001f, RZ, 0xc0, !PT ;  /* 0x001f001f1a397812 */ /* 0x040fe400078ec0ff */
[----:B------:R-:W-:Y:S02]  /*20a0*/  SHF.R.U32.HI R54, RZ, 0xa, R26 ;  /* 0x0000000aff367819 */ /* 0x000fe4000001161a */
[----:B------:R-:W-:Y:S02]  /*20b0*/  LOP3.LUT R72, R26, 0x3e003e0, RZ, 0xc0, !PT ;  /* 0x03e003e01a487812 */ /* 0x000fe400078ec0ff */
[----:B------:R-:W-:Y:S02]  /*20c0*/  LOP3.LUT R31, R31, 0x20002, R22, 0xf8, !PT ;  /* 0x000200021f1f7812 */ /* 0x000fe400078ef816 */
[----:B------:R-:W-:Y:S02]  /*20d0*/  LOP3.LUT R32, R32, 0x20002, R23, 0xf8, !PT ;  /* 0x0002000220207812 */ /* 0x000fe400078ef817 */
[----:B------:R-:W-:-:S02]  /*20e0*/  SHF.R.U32.HI R26, RZ, 0xd, R26 ;  /* 0x0000000dff1a7819 */ /* 0x000fc4000001161a */
[----:B------:R-:W-:Y:S02]  /*20f0*/  SHF.R.U32.HI R23, RZ, 0xd, R27 ;  /* 0x0000000dff177819 */ /* 0x000fe4000001161b */
[C---:B------:R-:W-:Y:S02]  /*2100*/  LOP3.LUT R44, R25.reuse, 0x1f001f, RZ, 0xc0, !PT ;  /* 0x001f001f192c7812 */ /* 0x040fe400078ec0ff */
[----:B------:R-:W-:Y:S02]  /*2110*/  SHF.R.U32.HI R45, RZ, 0xa, R25 ;  /* 0x0000000aff2d7819 */ /* 0x000fe40000011619 */
[----:B------:R-:W-:Y:S02]  /*2120*/  LOP3.LUT R71, R25, 0x3e003e0, RZ, 0xc0, !PT ;  /* 0x03e003e019477812 */ /* 0x000fe400078ec0ff */
[----:B------:R-:W-:Y:S02]  /*2130*/  LOP3.LUT R30, R30, 0x20002, R21, 0xf8, !PT ;  /* 0x000200021e1e7812 */ /* 0x000fe400078ef815 */
[----:B------:R-:W-:-:S02]  /*2140*/  SHF.R.U32.HI R25, RZ, 0xd, R25 ;  /* 0x0000000dff197819 */ /* 0x000fc40000011619 */
[----:B------:R-:W-:Y:S02]  /*2150*/  LOP3.LUT R29, R29, 0x40004, R24, 0xf8, !PT ;  /* 0x000400041d1d7812 */ /* 0x000fe400078ef818 */
[----:B------:R-:W-:Y:S02]  /*2160*/  LOP3.LUT R31, R31, 0x40004, R26, 0xf8, !PT ;  /* 0x000400041f1f7812 */ /* 0x000fe400078ef81a */
[C---:B------:R-:W-:Y:S02]  /*2170*/  LOP3.LUT R42, R8.reuse, 0x1f001f, RZ, 0xc0, !PT ;  /* 0x001f001f082a7812 */ /* 0x040fe400078ec0ff */
[--C-:B------:R-:W-:Y:S02]  /*2180*/  SHF.R.U32.HI R43, RZ, 0xa, R8.reuse ;  /* 0x0000000aff2b7819 */ /* 0x100fe40000011608 */
[----:B------:R-:W-:Y:S02]  /*2190*/  LOP3.LUT R69, R8, 0x3e003e0, RZ, 0xc0, !PT ;  /* 0x03e003e008457812 */ /* 0x000fe400078ec0ff */
[----:B------:R-:W-:-:S02]  /*21a0*/  SHF.R.U32.HI R24, RZ, 0xc, R8 ;  /* 0x0000000cff187819 */ /* 0x000fc40000011608 */
[----:B------:R-:W-:Y:S02]  /*21b0*/  LOP3.LUT R32, R32, 0x40004, R23, 0xf8, !PT ;  /* 0x0004000420207812 */ /* 0x000fe400078ef817 */
[C---:B------:R-:W-:Y:S02]  /*21c0*/  LOP3.LUT R46, R9.reuse, 0x1f001f, RZ, 0xc0, !PT ;  /* 0x001f001f092e7812 */ /* 0x040fe400078ec0ff */
[--C-:B------:R-:W-:Y:S02]  /*21d0*/  SHF.R.U32.HI R50, RZ, 0xa, R9.reuse ;  /* 0x0000000aff327819 */ /* 0x100fe40000011609 */
        /* <DEDUP_REMOVED lines=13> */
[----:B------:R-:W-:Y:S02]  /*22b0*/  SHF.R.U32.HI R11, RZ, 0xc, R11 ;  /* 0x0000000cff0b7819 */ /* 0x000fe4000001160b */
[----:B------:R-:W-:-:S02]  /*22c0*/  @!P0 PRMT R84, R34, 0x7610, R84 ;  /* 0x0000761022548816 */ /* 0x000fc40000000054 */
[----:B------:R-:W-:Y:S02]  /*22d0*/  @!P0 PRMT R83, R35, 0x7610, R83 ;  /* 0x0000761023538816 */ /* 0x000fe40000000053 */
[----:B------:R-:W-:Y:S02]  /*22e0*/  LOP3.LUT R25, R29, 0x80008, R24, 0xf8, !PT ;  /* 0x000800081d197812 */ /* 0x000fe400078ef818 */
[----:B------:R-:W-:Y:S02]  /*22f0*/  LOP3.LUT R27, R27, 0x80008, R26, 0xf8, !PT ;  /* 0x000800081b1b7812 */ /* 0x000fe400078ef81a */
[----:B------:R-:W-:Y:S02]  /*2300*/  LOP3.LUT R73, R31, 0x80008, R10, 0xf8, !PT ;  /* 0x000800081f497812 */ /* 0x000fe400078ef80a */
[----:B------:R-:W-:Y:S02]  /*2310*/  LOP3.LUT R70, R32, 0x80008, R11, 0xf8, !PT ;  /* 0x0008000820467812 */ /* 0x000fe400078ef80b */
[----:B------:R-:W-:-:S02]  /*2320*/  @!P0 PRMT R84, R84, 0x7610, R34 ;  /* 0x0000761054548816 */ /* 0x000fc40000000022 */
[----:B------:R-:W-:Y:S02]  /*2330*/  @!P0 PRMT R83, R83, 0x7610, R35 ;  /* 0x0000761053538816 */ /* 0x000fe40000000023 */
        /* <DEDUP_REMOVED lines=8> */
[C---:B------:R-:W-:Y:S02]  /*23c0*/  LOP3.LUT R13, R15.reuse, 0x3e003e0, RZ, 0xc0, !PT ;  /* 0x03e003e00f0d7812 */ /* 0x040fe400078ec0ff */
[----:B------:R-:W-:Y:S02]  /*23d0*/  LOP3.LUT R34, R15, 0x1f001f, RZ, 0xc0, !PT ;  /* 0x001f001f0f227812 */ /* 0x000fe400078ec0ff */
[----:B------:R-:W-:-:S02]  /*23e0*/  SHF.R.U32.HI R35, RZ, 0xa, R15 ;  /* 0x0000000aff237819 */ /* 0x000fc4000001160f */
[C---:B------:R-:W-:Y:S02]  /*23f0*/  LOP3.LUT R32, R14.reuse, 0x1f001f, RZ, 0xc0, !PT ;  /* 0x001f001f0e207812 */ /* 0x040fe400078ec0ff */
[--C-:B------:R-:W-:Y:S02]  /*2400*/  SHF.R.U32.HI R33, RZ, 0xa, R14.reuse ;  /* 0x0000000aff217819 */ /* 0x100fe4000001160e */
[----:B------:R-:W-:Y:S02]  /*2410*/  LOP3.LUT R12, R14, 0x3e003e0, RZ, 0xc0, !PT ;  /* 0x03e003e00e0c7812 */ /* 0x000fe400078ec0ff */
[----:B------:R-:W-:Y:S02]  /*2420*/  SHF.R.U32.HI R15, RZ, 0xb, R15 ;  /* 0x0000000bff0f7819 */ /* 0x000fe4000001160f */
[----:B------:R-:W-:Y:S02]  /*2430*/  SHF.R.U32.HI R14, RZ, 0xb, R14 ;  /* 0x0000000bff0e7819 */ /* 0x000fe4000001160e */
[----:B------:R-:W-:-:S02]  /*2440*/  LOP3.LUT R59, R59, 0x64006400, RZ, 0xfc, !PT ;  /* 0x640064003b3b7812 */ /* 0x000fc400078efcff */
[----:B------:R-:W-:Y:S02]  /*2450*/  LOP3.LUT R24, R25, 0x100010, R24, 0xf8, !PT ;  /* 0x0010001019187812 */ /* 0x000fe400078ef818 */
[----:B------:R-:W-:Y:S02]  /*2460*/  LOP3.LUT R38, R38, 0x1f001f, RZ, 0xc0, !PT ;  /* 0x001f001f26267812 */ /* 0x000fe400078ec0ff */
[----:B------:R-:W-:Y:S02]  /*2470*/  LOP3.LUT R25, R27, 0x100010, R26, 0xf8, !PT ;  /* 0x001000101b197812 */ /* 0x000fe400078ef81a */
[----:B------:R-:W-:Y:S02]  /*2480*/  LOP3.LUT R17, R17, 0x64006400, RZ, 0xfc, !PT ;  /* 0x6400640011117812 */ /* 0x000fe400078efcff */
[----:B------:R-:W-:Y:S02]  /*2490*/  LOP3.LUT R27, R70, 0x100010, R15, 0xf8, !PT ;  /* 0x00100010461b7812 */ /* 0x000fe400078ef80f */
[----:B------:R-:W-:Y:S01]  /*24a0*/  LOP3.LUT R26, R73, 0x100010, R14, 0xf8, !PT ;  /* 0x00100010491a7812 */ /* 0x000fe200078ef80e */
[----:B------:R-:W-:Y:S01]  /*24b0*/  HFMA2 R73, R59, R66.H0_H0, -48, -48 ;  /* 0xd200d2003b497431 */ /* 0x000fe20000040042 */
        /* <DEDUP_REMOVED lines=8> */
[----:B------:R-:W-:Y:S01]  /*2540*/  LOP3.LUT R17, R8, 0x64006400, RZ, 0xfc, !PT ;  /* 0x6400640008117812 */ /* 0x000fe200078efcff */
[-C--:B------:R-:W-:Y:S01]  /*2550*/  HFMA2 R8, R15, R66.reuse.H0_H0, -48, -48 ;  /* 0xd200d2000f087431 */ /* 0x080fe20000040042 */
[----:B------:R-:W-:Y:S02]  /*2560*/  LOP3.LUT R39, R39, 0x64006400, RZ, 0xfc, !PT ;  /* 0x6400640027277812 */ /* 0x000fe400078efcff */
[----:B------:R-:W-:Y:S01]  /*2570*/  LOP3.LUT R18, R18, 0x1f001f, RZ, 0xc0, !PT ;  /* 0x001f001f12127812 */ /* 0x000fe200078ec0ff */
[----:B------:R-:W-:Y:S01]  /*2580*/  HADD2 R80, R38, -1040, -1040 ;  /* 0xe410e41026507430 */ /* 0x000fe20000000000 */
        /* <DEDUP_REMOVED lines=14> */
[----:B------:R-:W-:Y:S01]  /*2670*/  HFMA2 R68, R7, R66.H0_H0, -48, -48 ;  /* 0xd200d20007447431 */ /* 0x000fe20000040042 */
[----:B------:R-:W-:-:S02]  /*2680*/  ISETP.NE.AND P0, PT, R85, RZ, PT ;  /* 0x000000ff5500720c */ /* 0x000fc40003f05270 */
        /* <DEDUP_REMOVED lines=13> */
[----:B------:R-:W-:Y:S01]  /*2760*/  LOP3.LUT R71, R12, 0x64006400, RZ, 0xfc, !PT ;  /* 0x640064000c477812 */ /* 0x000fe200078efcff */
[----:B------:R-:W-:Y:S01]  /*2770*/  HFMA2 R12, R79, R66.H0_H0, -48, -48 ;  /* 0xd200d2004f0c7431 */ /* 0x000fe20000040042 */
        /* <DEDUP_REMOVED lines=118> */
[----:B------:R-:W-:-:S04]  /*2ee0*/  HFMA2 R30, R69, R30, R25 ;  /* 0x0000001e451e7231 */ /* 0x000fc80000000019 */
[-C--:B------:R-:W-:Y:S02]  /*2ef0*/  HFMA2 R30, R56, R31.reuse, R30 ;  /* 0x0000001f381e7231 */ /* 0x080fe4000000001e */
[-C--:B------:R-:W-:Y:S02]  /*2f00*/  HFMA2 R88, R79, R31.reuse, R24 ;  /* 0x0000001f4f587231 */ /* 0x080fe40000000018 */
[----:B------:R-:W0:Y:S01]  /*2f10*/  LDS.128 R24, [UR8+-0x80] ;  /* 0xffff8008ff187984 */ /* 0x000e220008000c00 */
        /* <DEDUP_REMOVED lines=8> */
[----:B------:R-:W-:Y:S02]  /*2fa0*/  HFMA2 R29, R55, R21, R29 ;  /* 0x00000015371d7231 */ /* 0x000fe4000000001d */
[----:B------:R-:W-:-:S02]  /*2fb0*/  HFMA2 R20, R7, R23, R20 ;  /* 0x0000001707147231 */ /* 0x000fc40000000014 */
[-C--:B------:R-:W-:Y:S02]  /*2fc0*/  HFMA2 R88, R66, R22.reuse, R88 ;  /* 0x0000001642587231 */ /* 0x080fe40000000058 */
[-C--:B------:R-:W-:Y:S02]  /*2fd0*/  HFMA2 R21, R60, R22.reuse, R29 ;  /* 0x000000163c157231 */ /* 0x080fe4000000001d */
[----:B------:R-:W-:Y:S02]  /*2fe0*/  HFMA2 R22, R61, R22, R30 ;  /* 0x000000163d167231 */ /* 0x000fe4000000001e */
[----:B------:R-:W1:Y:S01]  /*2ff0*/  LDS.128 R28, [UR8+-0x70] ;  /* 0xffff9008ff1c7984 */ /* 0x000e620008000c00 */
[-C--:B------:R-:W-:Y:S02]  /*3000*/  HFMA2 R88, R65, R23.reuse, R88 ;  /* 0x0000001741587231 */ /* 0x080fe40000000058 */
[-C--:B------:R-:W-:Y:S02]  /*3010*/  HFMA2 R22, R9, R23.reuse, R22 ;  /* 0x0000001709167231 */ /* 0x080fe40000000016 */
[----:B------:R-:W-:-:S02]  /*3020*/  HFMA2 R21, R8, R23, R21 ;  /* 0x0000001708157231 */ /* 0x000fc40000000015 */
[-C--:B0-----:R-:W-:Y:S02]  /*3030*/  HFMA2 R88, R18, R24.reuse, R88 ;  /* 0x0000001812587231 */ /* 0x081fe40000000058 */
        /* <DEDUP_REMOVED lines=24> */
[----:B------:R-:W-:Y:S02]  /*31c0*/  HFMA2 R20, R49, R31, R20 ;  /* 0x0000001f31147231 */ /* 0x000fe40000000014 */
[----:B------:R-:W-:Y:S02]  /*31d0*/  HFMA2 R21, R16, R29, R21 ;  /* 0x0000001d10157231 */ /* 0x000fe40000000015 */
[----:B------:R-:W-:Y:S02]  /*31e0*/  HFMA2 R22, R53, R31, R22 ;  /* 0x0000001f35167231 */ /* 0x000fe40000000016 */
[----:B------:R-:W-:Y:S02]  /*31f0*/  HADD2 R20, R20.H0_H0, R20.H1_H1 ;  /* 0x3000001414147230 */ /* 0x000fe40000000800 */
[----:B------:R-:W-:-:S02]  /*3200*/  HADD2 R22, R22.H0_H0, R22.H1_H1 ;  /* 0x3000001616167230 */ /* 0x000fc40000000800 */
        /* <DEDUP_REMOVED lines=10> */
.L_x_1549:
[----:B------:R-:W-:Y:S01]  /*32b0*/  @!UP1 UMOV UR4, UR6 ;  /* 0x0000000600049c82 */ /* 0x000fe20008000000 */
[----:B------:R-:W-:Y:S05]  /*32c0*/  BRA.U !UP2, `(.L_x_1550) ;  /* 0x000000090a687547 */ /* 0x000fea000b800000 */
        /* <DEDUP_REMOVED lines=19> */
[----:B------:R-:W0:Y:S01]  /*3400*/  LDS.128 R24, [UR8] ;  /* 0x00000008ff187984 */ /* 0x000e220008000c00 */
        /* <DEDUP_REMOVED lines=13> */
[----:B------:R-:W1:Y:S01]  /*34e0*/  LDS.128 R28, [UR8+0x10] ;  /* 0x00001008ff1c7984 */ /* 0x000e620008000c00 */
        /* <DEDUP_REMOVED lines=43> */
.L_x_1551:
        /* <DEDUP_REMOVED lines=77> */
.L_x_1550:
[----:B------:R-:W-:Y:S01]  /*3c70*/  UIADD3 UR10, UP1, UPT, UR10, 0x80, URZ ;  /* 0x000000800a0a7890 */ /* 0x000fe2000ff3e0ff */
[----:B------:R-:W-:Y:S01]  /*3c80*/  MOV R7, UR17 ;  /* 0x0000001100077c02 */ /* 0x000fe20008000f00 */
[----:B------:R-:W-:Y:S02]  /*3c90*/  UIADD3 UR9, UPT, UPT, UR9, 0x20, URZ ;  /* 0x0000002009097890 */ /* 0x000fe4000fffe0ff */
[----:B------:R-:W-:Y:S02]  /*3ca0*/  UIADD3.X UR11, UPT, UPT, URZ, UR11, URZ, UP1, !UPT ;  /* 0x0000000bff0b7290 */ /* 0x000fe40008ffe4ff */
[----:B------:R-:W-:Y:S01]  /*3cb0*/  UISETP.GE.AND UP1, UPT, UR9, UR16, UPT ;  /* 0x000000100900728c */ /* 0x000fe2000bf26270 */
[----:B------:R-:W-:Y:S01]  /*3cc0*/  IMAD.WIDE R86, R7, 0x4, R86 ;  /* 0x0000000407567825 */ /* 0x000fe200078e0256 */
[----:B------:R-:W-:-:S03]  /*3cd0*/  UIADD3 UR8, UPT, UPT, UR8, 0x40, URZ ;  /* 0x0000004008087890 */ /* 0x000fc6000fffe0ff */
[----:B------:R-:W-:Y:S01]  /*3ce0*/  IMAD.MOV.U32 R12, RZ, RZ, R86 ;  /* 0x000000ffff0c7224 */ /* 0x000fe200078e0056 */
[----:B------:R-:W-:-:S03]  /*3cf0*/  MOV R13, R87 ;  /* 0x00000057000d7202 */ /* 0x000fc60000000f00 */
[----:B------:R-:W-:Y:S05]  /*3d00*/  BRA.U !UP1, `(.L_x_1552) ;  /* 0xffffffdd09cc7547 */ /* 0x000fea000b83ffff */
.L_x_1548:
[----:B------:R-:W0:Y:S01]  /*3d10*/  S2R R7, SR_CTAID.X ;  /* 0x0000000000077919 */ /* 0x000e220000002500 */
[----:B------:R-:W1:Y:S01]  /*3d20*/  LDC.64 R10, c[0x0][0x3a0] ;  /* 0x0000e800ff0a7b82 */ /* 0x000e620000000a00 */
[----:B------:R-:W-:Y:S01]  /*3d30*/  UIMAD UR15, UR15, 0x3, URZ ;  /* 0x000000030f0f78a4 */ /* 0x000fe2000f8e02ff */
[----:B------:R-:W0:Y:S02]  /*3d40*/  S2R R8, SR_TID.X ;  /* 0x0000000000087919 */ /* 0x000e240000002100 */
[----:B0-----:R-:W-:-:S03]  /*3d50*/  IMAD R7, R7, 0x40, R8 ;  /* 0x0000004007077824 */ /* 0x001fc600078e0208 */
[----:B------:R-:W-:Y:S01]  /*3d60*/  MOV R8, UR15 ;  /* 0x0000000f00087c02 */ /* 0x000fe20008000f00 */
[----:B------:R-:W-:-:S04]  /*3d70*/  IMAD.SHL.U32 R7, R7, 0x4, RZ ;  /* 0x0000000407077824 */ /* 0x000fc800078e00ff */
[----:B------:R-:W-:-:S04]  /*3d80*/  IMAD R7, R8, UR17, R7 ;  /* 0x0000001108077c24 */ /* 0x000fc8000f8e0207 */
[----:B-1----:R-:W-:Y:S01]  /*3d90*/  IMAD.WIDE R10, R7, 0x2, R10 ;  /* 0x00000002070a7825 */ /* 0x002fe200078e020a */
[----:B------:R-:W-:-:S05]  /*3da0*/  MOV R7, R6 ;  /* 0x0000000600077202 */ /* 0x000fca0000000f00 */
        /* <DEDUP_REMOVED lines=8> */
[----:B------:R-:W-:-:S04]  /*3e30*/  MOV R8, R10 ;  /* 0x0000000a00087202 */ /* 0x000fc80000000f00 */
[----:B------:R-:W-:Y:S01]  /*3e40*/  MOV R8, R8 ;  /* 0x0000000800087202 */ /* 0x000fe20000000f00 */
[----:B------:R-:W-:-:S07]  /*3e50*/  IMAD.MOV.U32 R9, RZ, RZ, R6 ;  /* 0x000000ffff097224 */ /* 0x000fce00078e0006 */
.L_x_1556:
[----:B------:R-:W0:Y:S02]  /*3e60*/  LDS R6, [R8] ;  /* 0x0000000008067984 */ /* 0x000e240000000800 */
[----:B0-----:R-:W-:-:S05]  /*3e70*/  HADD2 R7, R6, R9 ;  /* 0x0000000906077230 */ /* 0x001fca0000000000 */
[----:B------:R-:W0:Y:S02]  /*3e80*/  ATOMS.CAST.SPIN P0, [R8], R6, R7 ;  /* 0x000000060800758d */ /* 0x000e240001800007 */
[----:B0-----:R-:W-:Y:S05]  /*3e90*/  @!P0 BRA `(.L_x_1556) ;  /* 0xfffffffc00f08947 */ /* 0x001fea000383ffff */
[----:B------:R-:W-:Y:S05]  /*3ea0*/  BRA `(.L_x_1554) ;  /* 0x00000000000c7947 */ /* 0x000fea0003800000 */
.L_x_1555:
[----:B------:R-:W2:Y:S02]  /*3eb0*/  LD.E R6, desc[UR22][R10.64] ;  /* 0x000000160a067980 */ /* 0x000ea4000c101900 */
[----:B--2---:R-:W-:-:S05]  /*3ec0*/  IADD3 R7, PT, PT, R7, R6, RZ ;  /* 0x0000000607077210 */ /* 0x004fca0007ffe0ff */
[----:B------:R0:W-:Y:S02]  /*3ed0*/  ST.E desc[UR22][R10.64], R7 ;  /* 0x000000070a007985 */ /* 0x0001e4000c101916 */
.L_x_1554:
[----:B------:R-:W-:Y:S05]  /*3ee0*/  BSYNC.RECONVERGENT B0 ;  /* 0x0000000000007941 */ /* 0x000fea0003800200 */
.L_x_1553:
[----:B------:R1:W-:Y:S01]  /*3ef0*/  ATOM.E.ADD.F16x2.RN.STRONG.GPU P0, RZ, desc[UR22][R10.64+0x4], R12 ;  /* 0x8000040c0aff79a2 */ /* 0x0003e2000c10e116 */
[----:B------:R-:W-:Y:S04]  /*3f00*/  BSSY.RECONVERGENT B0, `(.L_x_1557) ;  /* 0x000000e000007945 */ /* 0x000fe80003800200 */
[----:B-1----:R-:W-:Y:S05]  /*3f10*/  @P0 BRA `(.L_x_1558) ;  /* 0x0000000000300947 */ /* 0x002fea0003800000 */
[----:B------:R-:W1:Y:S02]  /*3f20*/  QSPC.E.S P0, RZ, [R10+0x4] ;  /* 0x000004000aff73aa */ /* 0x000e640000000500 */
[----:B-1----:R-:W-:Y:S05]  /*3f30*/  @!P0 BRA `(.L_x_1559) ;  /* 0x00000000001c8947 */ /* 0x002fea0003800000 */
[----:B------:R-:W-:-:S05]  /*3f40*/  IMAD.MOV.U32 R6, RZ, RZ, R10 ;  /* 0x000000ffff067224 */ /* 0x000fca00078e000a */
[----:B------:R-:W-:-:S07]  /*3f50*/  MOV R8, R6 ;  /* 0x0000000600087202 */ /* 0x000fce0000000f00 */
.L_x_1560:
[----:B------:R-:W0:Y:S02]  /*3f60*/  LDS R6, [R8+0x4] ;  /* 0x0000040008067984 */ /* 0x000e240000000800 */
[----:B0-----:R-:W-:-:S05]  /*3f70*/  HFMA2 R7, R6, 1, 1, R5 ;  /* 0x3c003c0006077831 */ /* 0x001fca0000000005 */
[----:B------:R-:W0:Y:S02]  /*3f80*/  ATOMS.CAST.SPIN P0, [R8+0x4], R6, R7 ;  /* 0x000004060800758d */ /* 0x000e240001800007 */
[----:B0-----:R-:W-:Y:S05]  /*3f90*/  @!P0 BRA `(.L_x_1560) ;  /* 0xfffffffc00f08947 */ /* 0x001fea000383ffff */
[----:B------:R-:W-:Y:S05]  /*3fa0*/  BRA `(.L_x_1558) ;  /* 0x00000000000c7947 */ /* 0x000fea0003800000 */
.L_x_1559:
[----:B------:R-:W2:Y:S02]  /*3fb0*/  LD.E R5, desc[UR22][R10.64+0x4] ;  /* 0x000004160a057980 */ /* 0x000ea4000c101900 */
[----:B--2---:R-:W-:-:S05]  /*3fc0*/  IADD3 R5, PT, PT, R12, R5, RZ ;  /* 0x000000050c057210 */ /* 0x004fca0007ffe0ff */
[----:B------:R1:W-:Y:S02]  /*3fd0*/  ST.E desc[UR22][R10.64+0x4], R5 ;  /* 0x000004050a007985 */ /* 0x0003e4000c101916 */
.L_x_1558:
[----:B------:R-:W-:Y:S05]  /*3fe0*/  BSYNC.RECONVERGENT B0 ;  /* 0x0000000000007941 */ /* 0x000fea0003800200 */
.L_x_1557:
[----:B------:R-:W-:-:S13]  /*3ff0*/  PLOP3.LUT P0, PT, PT, PT, UP0, 0x80, 0x8 ;  /* 0x000000000008781c */ /* 0x000fda0003f0f008 */
[----:B------:R-:W-:Y:S05]  /*4000*/  @!P0 EXIT ;  /* 0x000000000000894d */ /* 0x000fea0003800000 */
[----:B-1----:R-:W-:-:S04]  /*4010*/  IMAD.U32 R5, RZ, RZ, UR17 ;  /* 0x00000011ff057e24 */ /* 0x002fc8000f8e00ff */
        /* <DEDUP_REMOVED lines=11> */
.L_x_1564:
[----:B------:R-:W0:Y:S02]  /*40d0*/  LDS R4, [R6] ;  /* 0x0000000006047984 */ /* 0x000e240000000800 */
[----:B0-----:R-:W-:-:S05]  /*40e0*/  HADD2 R5, R4, R7 ;  /* 0x0000000704057230 */ /* 0x001fca0000000000 */
[----:B------:R-:W0:Y:S02]  /*40f0*/  ATOMS.CAST.SPIN P0, [R6], R4, R5 ;  /* 0x000000040600758d */ /* 0x000e240001800005 */
[----:B0-----:R-:W-:Y:S05]  /*4100*/  @!P0 BRA `(.L_x_1564) ;  /* 0xfffffffc00f08947 */ /* 0x001fea000383ffff */
[----:B------:R-:W-:Y:S05]  /*4110*/  BRA `(.L_x_1562) ;  /* 0x00000000000c7947 */ /* 0x000fea0003800000 */
.L_x_1563:
[----:B------:R-:W2:Y:S02]  /*4120*/  LD.E R4, desc[UR22][R10.64] ;  /* 0x000000160a047980 */ /* 0x000ea4000c101900 */
[----:B--2---:R-:W-:-:S05]  /*4130*/  IADD3 R5, PT, PT, R5, R4, RZ ;  /* 0x0000000405057210 */ /* 0x004fca0007ffe0ff */
[----:B------:R0:W-:Y:S02]  /*4140*/  ST.E desc[UR22][R10.64], R5 ;  /* 0x000000050a007985 */ /* 0x0001e4000c101916 */
.L_x_1562:
[----:B------:R-:W-:Y:S05]  /*4150*/  BSYNC.RECONVERGENT B0 ;  /* 0x0000000000007941 */ /* 0x000fea0003800200 */
.L_x_1561:
[----:B------:R1:W-:Y:S01]  /*4160*/  ATOM.E.ADD.F16x2.RN.STRONG.GPU P0, RZ, desc[UR22][R10.64+0x4], R8 ;  /* 0x800004080aff79a2 */ /* 0x0003e2000c10e116 */
[----:B------:R-:W-:Y:S04]  /*4170*/  BSSY.RECONVERGENT B0, `(.L_x_1565) ;  /* 0x000000e000007945 */ /* 0x000fe80003800200 */
[----:B-1----:R-:W-:Y:S05]  /*4180*/  @P0 BRA `(.L_x_1566) ;  /* 0x0000000000300947 */ /* 0x002fea0003800000 */
[----:B------:R-:W1:Y:S02]  /*4190*/  QSPC.E.S P0, RZ, [R10+0x4] ;  /* 0x000004000aff73aa */ /* 0x000e640000000500 */
[----:B-1----:R-:W-:Y:S05]  /*41a0*/  @!P0 BRA `(.L_x_1567) ;  /* 0x00000000001c8947 */ /* 0x002fea0003800000 */
[----:B------:R-:W-:-:S05]  /*41b0*/  IMAD.MOV.U32 R4, RZ, RZ, R10 ;  /* 0x000000ffff047224 */ /* 0x000fca00078e000a */
[----:B------:R-:W-:-:S07]  /*41c0*/  MOV R6, R4 ;  /* 0x0000000400067202 */ /* 0x000fce0000000f00 */
.L_x_1568:
[----:B------:R-:W0:Y:S02]  /*41d0*/  LDS R4, [R6+0x4] ;  /* 0x0000040006047984 */ /* 0x000e240000000800 */
[----:B0-----:R-:W-:-:S05]  /*41e0*/  HFMA2 R5, R4, 1, 1, R3 ;  /* 0x3c003c0004057831 */ /* 0x001fca0000000003 */
[----:B------:R-:W0:Y:S02]  /*41f0*/  ATOMS.CAST.SPIN P0, [R6+0x4], R4, R5 ;  /* 0x000004040600758d */ /* 0x000e240001800005 */
[----:B0-----:R-:W-:Y:S05]  /*4200*/  @!P0 BRA `(.L_x_1568) ;  /* 0xfffffffc00f08947 */ /* 0x001fea000383ffff */
[----:B------:R-:W-:Y:S05]  /*4210*/  BRA `(.L_x_1566) ;  /* 0x00000000000c7947 */ /* 0x000fea0003800000 */
.L_x_1567:
[----:B------:R-:W2:Y:S02]  /*4220*/  LD.E R3, desc[UR22][R10.64+0x4] ;  /* 0x000004160a037980 */ /* 0x000ea4000c101900 */
[----:B--2---:R-:W-:-:S05]  /*4230*/  IADD3 R3, PT, PT, R8, R3, RZ ;  /* 0x0000000308037210 */ /* 0x004fca0007ffe0ff */
[----:B------:R1:W-:Y:S02]  /*4240*/  ST.E desc[UR22][R10.64+0x4], R3 ;  /* 0x000004030a007985 */ /* 0x0003e4000c101916 */
.L_x_1566:
[----:B------:R-:W-:Y:S05]  /*4250*/  BSYNC.RECONVERGENT B0 ;  /* 0x0000000000007941 */ /* 0x000fea0003800200 */
.L_x_1565:
[----:B------:R-:W-:-:S06]  /*4260*/  UISETP.NE.AND UP0, UPT, UR14, 0x2, UPT ;  /* 0x000000020e00788c */ /* 0x000fcc000bf05270 */
        /* <DEDUP_REMOVED lines=14> */
.L_x_1572:
[----:B------:R-:W0:Y:S02]  /*4350*/  LDS R2, [R4] ;  /* 0x0000000004027984 */ /* 0x000e240000000800 */
[----:B0-----:R-:W-:-:S05]  /*4360*/  HADD2 R3, R2, R5 ;  /* 0x0000000502037230 */ /* 0x001fca0000000000 */
[----:B------:R-:W0:Y:S02]  /*4370*/  ATOMS.CAST.SPIN P0, [R4], R2, R3 ;  /* 0x000000020400758d */ /* 0x000e240001800003 */
[----:B0-----:R-:W-:Y:S05]  /*4380*/  @!P0 BRA `(.L_x_1572) ;  /* 0xfffffffc00f08947 */ /* 0x001fea000383ffff */
[----:B------:R-:W-:Y:S05]  /*4390*/  BRA `(.L_x_1570) ;  /* 0x00000000000c7947 */ /* 0x000fea0003800000 */
.L_x_1571:
[----:B------:R-:W2:Y:S02]  /*43a0*/  LD.E R2, desc[UR22][R10.64] ;  /* 0x000000160a027980 */ /* 0x000ea4000c101900 */
[----:B--2---:R-:W-:-:S05]  /*43b0*/  IADD3 R3, PT, PT, R3, R2, RZ ;  /* 0x0000000203037210 */ /* 0x004fca0007ffe0ff */
[----:B------:R0:W-:Y:S02]  /*43c0*/  ST.E desc[UR22][R10.64], R3 ;  /* 0x000000030a007985 */ /* 0x0001e4000c101916 */
.L_x_1570:
[----:B------:R-:W-:Y:S05]  /*43d0*/  BSYNC.RECONVERGENT B0 ;  /* 0x0000000000007941 */ /* 0x000fea0003800200 */
.L_x_1569:
[----:B------:R1:W-:Y:S02]  /*43e0*/  ATOM.E.ADD.F16x2.RN.STRONG.GPU P0, RZ, desc[UR22][R10.64+0x4], R7 ;  /* 0x800004070aff79a2 */ /* 0x0003e4000c10e116 */
[----:B-1----:R-:W-:Y:S05]  /*43f0*/  @P0 EXIT ;  /* 0x000000000000094d */ /* 0x002fea0003800000 */
[----:B------:R-:W1:Y:S02]  /*4400*/  QSPC.E.S P0, RZ, [R10+0x4] ;  /* 0x000004000aff73aa */ /* 0x000e640000000500 */
[----:B-1----:R-:W-:Y:S05]  /*4410*/  @!P0 BRA `(.L_x_1573) ;  /* 0x00000000001c8947 */ /* 0x002fea0003800000 */
[----:B------:R-:W-:-:S05]  /*4420*/  IMAD.MOV.U32 R2, RZ, RZ, R10 ;  /* 0x000000ffff027224 */ /* 0x000fca00078e000a */
[----:B------:R-:W-:-:S07]  /*4430*/  MOV R4, R2 ;  /* 0x0000000200047202 */ /* 0x000fce0000000f00 */
.L_x_1574:
[----:B------:R-:W0:Y:S02]  /*4440*/  LDS R2, [R4+0x4] ;  /* 0x0000040004027984 */ /* 0x000e240000000800 */
[----:B0-----:R-:W-:-:S05]  /*4450*/  HFMA2 R3, R2, 1, 1, R0 ;  /* 0x3c003c0002037831 */ /* 0x001fca0000000000 */
[----:B------:R-:W0:Y:S02]  /*4460*/  ATOMS.CAST.SPIN P0, [R4+0x4], R2, R3 ;  /* 0x000004020400758d */ /* 0x000e240001800003 */
[----:B0-----:R-:W-:Y:S05]  /*4470*/  @!P0 BRA `(.L_x_1574) ;  /* 0xfffffffc00f08947 */ /* 0x001fea000383ffff */
[----:B------:R-:W-:Y:S05]  /*4480*/  EXIT ;  /* 0x000000000000794d */ /* 0x000fea0003800000 */
.L_x_1573:
[----:B------:R-:W0:Y:S02]  /*4490*/  LD.E R0, desc[UR22][R10.64+0x4] ;  /* 0x000004160a007980 */ /* 0x000e24000c101900 */
[----:B0-----:R-:W-:-:S05]  /*44a0*/  IADD3 R3, PT, PT, R7, R0, RZ ;  /* 0x0000000007037210 */ /* 0x001fca0007ffe0ff */
[----:B------:R-:W-:Y:S01]  /*44b0*/  ST.E desc[UR22][R10.64+0x4], R3 ;  /* 0x000004030a007985 */ /* 0x000fe2000c101916 */
[----:B------:R-:W-:Y:S05]  /*44c0*/  EXIT ;  /* 0x000000000000794d */ /* 0x000fea0003800000 */
.L_x_1575:
        /* <DEDUP_REMOVED lines=11> */
.L_x_3935:


//--------------------- .text._Z23gemm_half_q_half_kernelILi3ELi24ELb1ELb0ELi64EEvPK6__halfPKjS4_S2_PS0_iiiiPKtS7_iiiiiibS2_i --------------------------
	.section	.text._Z23gemm_half_q_half_kernelILi3ELi24ELb1ELb0ELi64EEvPK6__halfPKjS4_S2_PS0_iiiiPKtS7_iiiiiibS2_i,"ax",@progbits
	.align	128
        .global         _Z23gemm_half_q_half_kernelILi3ELi24ELb1ELb0ELi64EEvPK6__halfPKjS4_S2_PS0_iiiiPKtS7_iiiiiibS2_i
        .type           _Z23gemm_half_q_half_kernelILi3ELi24ELb1ELb0ELi64EEvPK6__halfPKjS4_S2_PS0_iiiiPKtS7_iiiiiibS2_i,@function
        .size           _Z23gemm_half_q_half_kernelILi3ELi24ELb1ELb0ELi64EEvPK6__halfPKjS4_S2_PS0_iiiiPKtS7_iiiiiibS2_i,(.L_x_3936 - _Z23gemm_half_q_half_kernelILi3ELi24ELb1ELb0ELi64EEvPK6__halfPKjS4_S2_PS0_iiiiPKtS7_iiiiiibS2_i)
        .other          _Z23gemm_half_q_half_kernelILi3ELi24ELb1ELb0ELi64EEvPK6__halfPKjS4_S2_PS0_iiiiPKtS7_iiiiiibS2_i,@"STO_CUDA_ENTRY STV_DEFAULT"
_Z23gemm_half_q_half_kernelILi3ELi24ELb1ELb0ELi64EEvPK6__halfPKjS4_S2_PS0_iiiiPKtS7_iiiiiibS2_i:
.text._Z23gemm_half_q_half_kernelILi3ELi24ELb1ELb0ELi64EEvPK6__halfPKjS4_S2_PS0_iiiiPKtS7_iiiiiibS2_i:
[----:B------:R-:W0:Y:S08]  /*0000*/  LDC R1, c[0x0][0x37c] ;  /* 0x0000df00ff017b82 */ /* 0x000e300000000800 */
[----:B------:R-:W1:Y:S01]  /*0010*/  S2UR UR7, SR_CTAID.Y ;  /* 0x00000000000779c3 */ /* 0x000e620000002600 */
[----:B0-----:R-:W-:-:S07]  /*0020*/  IADD3 R1, PT, PT, R1, -0x10, RZ ;  /* 0xfffffff001017810 */ /* 0x001fce0007ffe0ff */
[----:B------:R-:W0:Y:S01]  /*0030*/  LDC R54, c[0x0][0x3a8] ;  /* 0x0000ea00ff367b82 */ /* 0x000e220000000800 */
[----:B-1----:R-:W-:-:S06]  /*0040*/  UIMAD UR6, UR7, 0x3, URZ ;  /* 0x00000003070678a4 */ /* 0x002fcc000f8e02ff */
        /* <DEDUP_REMOVED lines=11> */
[----:B------:R-:W-:Y:S01]  /*0100*/  PRMT R52, RZ, 0x7610, R52 ;  /* 0x00007610ff347816 */ /* 0x000fe20000000034 */
[----:B------:R-:W4:Y:S01]  /*0110*/  S2R R10, SR_CTAID.X ;  /* 0x00000000000a7919 */ /* 0x000f220000002500 */
[----:B---3--:R-:W-:-:S07]  /*0120*/  PRMT R3, R53, 0x7610, R3 ;  /* 0x0000761035037816 */ /* 0x008fce0000000003 */
[----:B012-4-:R-:W-:Y:S05]  /*0130*/  @!P2 BRA `(.L_x_1576) ;  /* 0x00000000002ca947 */ /* 0x017fea0003800000 */
        /* <DEDUP_REMOVED lines=11> */
.L_x_1576:
[----:B------:R-:W-:Y:S02]  /*01f0*/  PRMT R3, R3, 0x9910, RZ ;  /* 0x0000991003037816 */ /* 0x000fe400000000ff */
[----:B------:R-:W-:Y:S02]  /*0200*/  SHF.L.U32 R51, R2, 0x6, RZ ;  /* 0x0000000602337819 */ /* 0x000fe400000006ff */
[----:B------:R-:W-:Y:S02]  /*0210*/  ISETP.NE.AND P1, PT, R3, RZ, PT ;  /* 0x000000ff0300720c */ /* 0x000fe40003f25270 */
[----:B------:R-:W-:-:S11]  /*0220*/  VIADDMNMX R49, R51, 0x40, R4, PT ;  /* 0x0000004033317846 */ /* 0x000fd60003800104 */
[----:B------:R-:W-:Y:S05]  /*0230*/  @!P1 EXIT ;  /* 0x000000000000994d */ /* 0x000fea0003800000 */
[----:B------:R-:W-:Y:S01]  /*0240*/  IADD3 R20, PT, PT, R51, R0, RZ ;  /* 0x0000000033147210 */ /* 0x000fe20007ffe0ff */
[----:B------:R-:W-:Y:S01]  /*0250*/  BSSY.RECONVERGENT B0, `(.L_x_1577) ;  /* 0x00000b7000007945 */ /* 0x000fe20003800200 */
[----:B------:R-:W-:Y:S02]  /*0260*/  SHF.L.U32 R3, R10, 0x8, RZ ;  /* 0x000000080a037819 */ /* 0x000fe400000006ff */
[----:B------:R-:W-:Y:S02]  /*0270*/  ISETP.GE.AND P1, PT, R20, R49, PT ;  /* 0x000000311400720c */ /* 0x000fe40003f26270 */
[----:B------:R-:W-:Y:S02]  /*0280*/  VIMNMX.U32 R5, PT, PT, R54, 0x3, PT ;  /* 0x0000000336057848 */ /* 0x000fe40003fe0000 */
[----:B------:R-:W-:-:S09]  /*0290*/  LEA R50, R0, R3, 0x2 ;  /* 0x0000000300327211 */ /* 0x000fd200078e10ff */
        /* <DEDUP_REMOVED lines=11> */
[----:B------:R-:W-:-:S04]  /*0350*/  LEA R9, R6, R6, 0x1 ;  /* 0x0000000606097211 */ /* 0x000fc800078e08ff */
        /* <DEDUP_REMOVED lines=10> */
[----:B-1----:R-:W-:Y:S02]  /*0400*/  IADD3 R14, PT, PT, R14, 0x80, RZ ;  /* 0x000000800e0e7810 */ /* 0x002fe40007ffe0ff */
[----:B------:R-:W-:-:S09]  /*0410*/  IADD3 R17, PT, PT, R9, R4, RZ ;  /* 0x0000000409117210 */ /* 0x000fd20007ffe0ff */
[----:B------:R-:W-:Y:S05]  /*0420*/  @P1 BRA `(.L_x_1580) ;  /* 0x0000000000ec1947 */ /* 0x000fea0003800000 */
[----:B------:R-:W-:Y:S02]  /*0430*/  IADD3 R6, PT, PT, RZ, -R15, RZ ;  /* 0x8000000fff067210 */ /* 0x000fe40007ffe0ff */
[----:B------:R-:W-:Y:S02]  /*0440*/  PLOP3.LUT P1, PT, PT, PT, PT, 0x80, 0x8 ;  /* 0x000000000008781c */ /* 0x000fe40003f2f070 */
[----:B------:R-:W-:-:S13]  /*0450*/  ISETP.GT.AND P3, PT, R6, 0x3, PT ;  /* 0x000000030600780c */ /* 0x000fda0003f64270 */
[----:B------:R-:W-:Y:S05]  /*0460*/  @!P3 BRA `(.L_x_1581) ;  /* 0x000000000084b947 */ /* 0x000fea0003800000 */
[----:B------:R-:W-:-:S13]  /*0470*/  PLOP3.LUT P1, PT, PT, PT, PT, 0x8, 0x80 ;  /* 0x000000000080781c */ /* 0x000fda0003f2e170 */
.L_x_1582:
        /* <DEDUP_REMOVED lines=32> */
.L_x_1581:
        /* <DEDUP_REMOVED lines=20> */
.L_x_1583:
[----:B------:R-:W-:-:S13]  /*07c0*/  ISETP.EQ.AND P3, PT, R15, RZ, PT ;  /* 0x000000ff0f00720c */ /* 0x000fda0003f62270 */
[----:B------:R-:W-:Y:S05]  /*07d0*/  @!P1 BRA P3, `(.L_x_1578) ;  /* 0x0000000400789947 */ /* 0x000fea0001800000 */
.L_x_1580:
        /* <DEDUP_REMOVED lines=12> */
.L_x_1579:
[----:B------:R-:W-:-:S04]  /*08a0*/  LEA R6, P1, R20, UR10, 0x1 ;  /* 0x0000000a14067c11 */ /* 0x000fc8000f8208ff */
[----:B------:R-:W-:Y:S02]  /*08b0*/  LEA.HI.X R7, R20, UR11, RZ, 0x1, P1 ;  /* 0x0000000b14077c11 */ /* 0x000fe400088f0cff */
[----:B------:R-:W-:Y:S01]  /*08c0*/  IADD3 R15, PT, PT, RZ, -R5, RZ ;  /* 0x80000005ff0f7210 */ /* 0x000fe20007ffe0ff */
[----:B------:R-:W-:Y:S01]  /*08d0*/  IMAD R17, R4, UR7, RZ ;  /* 0x0000000704117c24 */ /* 0x000fe2000f8e02ff */
[----:B------:R-:W0:Y:S01]  /*08e0*/  LDCU.64 UR10, c[0x0][0x380] ;  /* 0x00007000ff0a77ac */ /* 0x000e220008000a00 */
[----:B------:R1:W5:Y:S01]  /*08f0*/  LDG.E.U16.CONSTANT R20, desc[UR8][R6.64] ;  /* 0x0000000806147981 */ /* 0x000362000c1e9500 */
[----:B------:R-:W-:Y:S02]  /*0900*/  ISETP.GE.AND P1, PT, R15, RZ, PT ;  /* 0x000000ff0f00720c */ /* 0x000fe40003f26270 */
[----:B------:R-:W-:-:S11]  /*0910*/  LEA R17, R17, R17, 0x1 ;  /* 0x0000001111117211 */ /* 0x000fd600078e08ff */
[----:B-1----:R-:W-:Y:S05]  /*0920*/  @P1 BRA `(.L_x_1584) ;  /* 0x0000000000f81947 */ /* 0x002fea0003800000 */
[----:B------:R-:W-:Y:S02]  /*0930*/  IADD3 R6, PT, PT, RZ, -R15, RZ ;  /* 0x8000000fff067210 */ /* 0x000fe40007ffe0ff */
[----:B------:R-:W-:Y:S02]  /*0940*/  PLOP3.LUT P1, PT, PT, PT, PT, 0x80, 0x8 ;  /* 0x000000000008781c */ /* 0x000fe40003f2f070 */
[----:B------:R-:W-:-:S13]  /*0950*/  ISETP.GT.AND P3, PT, R6, 0x3, PT ;  /* 0x000000030600780c */ /* 0x000fda0003f64270 */
[----:B------:R-:W-:Y:S05]  /*0960*/  @!P3 BRA `(.L_x_1585) ;  /* 0x00000000008cb947 */ /* 0x000fea0003800000 */
[----:B------:R-:W-:Y:S01]  /*0970*/  PLOP3.LUT P1, PT, PT, PT, PT, 0x8, 0x80 ;  /* 0x000000000080781c */ /* 0x000fe20003f2e170 */
[----:B------:R-:W1:Y:S01]  /*0980*/  LDCU.64 UR4, c[0x0][0x380] ;  /* 0x00007000ff0477ac */ /* 0x000e620008000a00 */
[----:B------:R-:W-:-:S11]  /*0990*/  NOP ;  /* 0x0000000000007918 */ /* 0x000fd60000000000 */
.L_x_1586:
        /* <DEDUP_REMOVED lines=30> */
[----:B-1----:R-:W-:Y:S01]  /*0b80*/  IADD3 R14, PT, PT, R14, 0x200, RZ ;  /* 0x000002000e0e7810 */ /* 0x002fe20007ffe0ff */
[----:B------:R-:W-:Y:S06]  /*0b90*/  @!P3 BRA `(.L_x_1586) ;  /* 0xfffffffc0080b947 */ /* 0x000fec000383ffff */
.L_x_1585:
[----:B------:R-:W-:-:S04]  /*0ba0*/  IADD3 R6, PT, PT, RZ, -R15, RZ ;  /* 0x8000000fff067210 */ /* 0x000fc80007ffe0ff */
        /* <DEDUP_REMOVED lines=19> */
[----:B-1----:R-:W-:-:S07]  /*0ce0*/  IADD3 R14, PT, PT, R14, 0x100, RZ ;  /* 0x000001000e0e7810 */ /* 0x002fce0007ffe0ff */
.L_x_1587:
[----:B------:R-:W-:-:S13]  /*0cf0*/  ISETP.NE.OR P1, PT, R15, RZ, P1 ;  /* 0x000000ff0f00720c */ /* 0x000fda0000f25670 */
[----:B------:R-:W-:Y:S05]  /*0d00*/  @!P1 BRA `(.L_x_1578) ;  /* 0x00000000002c9947 */ /* 0x000fea0003800000 */
.L_x_1584:
[----:B-----5:R-:W-:-:S04]  /*0d10*/  IADD3 R7, P1, PT, R20, R17, RZ ;  /* 0x0000001114077210 */ /* 0x020fc80007f3e0ff */
[----:B------:R-:W-:Y:S02]  /*0d20*/  LEA.HI.X.SX32 R8, R17, RZ, 0x1, P1 ;  /* 0x000000ff11087211 */ /* 0x000fe400008f0eff */
[----:B0-----:R-:W-:-:S04]  /*0d30*/  LEA R6, P1, R7, UR10, 0x1 ;  /* 0x0000000a07067c11 */ /* 0x001fc8000f8208ff */
        /* <DEDUP_REMOVED lines=8> */
.L_x_1578:
[----:B0-----:R-:W-:Y:S05]  /*0dc0*/  BSYNC.RECONVERGENT B0 ;  /* 0x0000000000007941 */ /* 0x001fea0003800200 */
.L_x_1577:
        /* <DEDUP_REMOVED lines=9> */
[----:B------:R-:W-:-:S03]  /*0e60*/  IMAD R6, R47, UR7, RZ ;  /* 0x000000072f067c24 */ /* 0x000fc6000f8e02ff */
[----:B------:R-:W-:Y:S01]  /*0e70*/  ISETP.GE.AND P1, PT, R5, RZ, PT ;  /* 0x000000ff0500720c */ /* 0x000fe20003f26270 */
[----:B------:R-:W-:-:S05]  /*0e80*/  IMAD R3, R6, 0x3, R3 ;  /* 0x0000000306037824 */ /* 0x000fca00078e0203 */
[----:B------:R-:W-:-:S07]  /*0e90*/  LEA R3, R0, R3, 0x2 ;  /* 0x0000000300037211 */ /* 0x000fce00078e10ff */
[----:B------:R-:W-:Y:S05]  /*0ea0*/  @P1 BRA `(.L_x_1589) ;  /* 0x00000000008c1947 */ /* 0x000fea0003800000 */
[----:B------:R-:W-:Y:S02]  /*0eb0*/  IADD3 R6, PT, PT, RZ, -R5, RZ ;  /* 0x80000005ff067210 */ /* 0x000fe40007ffe0ff */
[----:B------:R-:W-:Y:S02]  /*0ec0*/  PLOP3.LUT P1, PT, PT, PT, PT, 0x80, 0x8 ;  /* 0x000000000008781c */ /* 0x000fe40003f2f070 */
[----:B------:R-:W-:-:S13]  /*0ed0*/  ISETP.GT.AND P3, PT, R6, 0x3, PT ;  /* 0x000000030600780c */ /* 0x000fda0003f64270 */
[----:B------:R-:W-:Y:S05]  /*0ee0*/  @!P3 BRA `(.L_x_1590) ;  /* 0x000000000044b947 */ /* 0x000fea0003800000 */
[----:B-1----:R-:W0:Y:S01]  /*0ef0*/  LDC.64 R14, c[0x0][0x3a0] ;  /* 0x0000e800ff0e7b82 */ /* 0x002e220000000a00 */
[----:B------:R-:W-:-:S13]  /*0f00*/  PLOP3.LUT P1, PT, PT, PT, PT, 0x8, 0x80 ;  /* 0x000000000080781c */ /* 0x000fda0003f2e170 */
.L_x_1591:
[CC--:B--2---:R-:W-:Y:S01]  /*0f10*/  IADD3 R8, PT, PT, R3.reuse, R47.reuse, RZ ;  /* 0x0000002f03087210 */ /* 0x0c4fe20007ffe0ff */
        /* <DEDUP_REMOVED lines=14> */
.L_x_1590:
[----:B--2---:R-:W-:-:S04]  /*1000*/  IADD3 R6, PT, PT, RZ, -R5, RZ ;  /* 0x80000005ff067210 */ /* 0x004fc80007ffe0ff */
[----:B------:R-:W-:-:S13]  /*1010*/  ISETP.GT.AND P3, PT, R6, 0x1, PT ;  /* 0x000000010600780c */ /* 0x000fda0003f64270 */
[----:B------:R-:W-:Y:S05]  /*1020*/  @!P3 BRA `(.L_x_1592) ;  /* 0x000000000024b947 */ /* 0x000fea0003800000 */
[----:B------:R-:W1:Y:S01]  /*1030*/  LDC.64 R8, c[0x0][0x3a0] ;  /* 0x0000e800ff087b82 */ /* 0x000e620000000a00 */
[-C--:B------:R-:W-:Y:S02]  /*1040*/  IADD3 R10, PT, PT, R3, R47.reuse, RZ ;  /* 0x0000002f030a7210 */ /* 0x080fe40007ffe0ff */
[----:B------:R-:W-:Y:S02]  /*1050*/  PLOP3.LUT P1, PT, PT, PT, PT, 0x8, 0x80 ;  /* 0x000000000080781c */ /* 0x000fe40003f2e170 */
[----:B------:R-:W-:Y:S01]  /*1060*/  IADD3 R5, PT, PT, R5, 0x2, RZ ;  /* 0x0000000205057810 */ /* 0x000fe20007ffe0ff */
[----:B-1----:R-:W-:Y:S01]  /*1070*/  IMAD.WIDE R6, R3, 0x2, R8 ;  /* 0x0000000203067825 */ /* 0x002fe200078e0208 */
[----:B------:R-:W-:-:S03]  /*1080*/  IADD3 R3, PT, PT, R10, R47, RZ ;  /* 0x0000002f0a037210 */ /* 0x000fc60007ffe0ff */
[----:B------:R-:W-:Y:S01]  /*1090*/  IMAD.WIDE R8, R10, 0x2, R8 ;  /* 0x000000020a087825 */ /* 0x000fe200078e0208 */
[----:B------:R0:W-:Y:S04]  /*10a0*/  STG.E.64 desc[UR8][R6.64], RZ ;  /* 0x000000ff06007986 */ /* 0x0001e8000c101b08 */
[----:B------:R0:W-:Y:S02]  /*10b0*/  STG.E.64 desc[UR8][R8.64], RZ ;  /* 0x000000ff08007986 */ /* 0x0001e4000c101b08 */
.L_x_1592:
[----:B------:R-:W-:-:S13]  /*10c0*/  ISETP.NE.OR P1, PT, R5, RZ, P1 ;  /* 0x000000ff0500720c */ /* 0x000fda0000f25670 */
[----:B------:R-:W-:Y:S05]  /*10d0*/  @!P1 BRA `(.L_x_1588) ;  /* 0x00000000001c9947 */ /* 0x000fea0003800000 */
.L_x_1589:
[----:B01----:R-:W0:Y:S02]  /*10e0*/  LDC.64 R6, c[0x0][0x3a0] ;  /* 0x0000e800ff067b82 */ /* 0x003e240000000a00 */
.L_x_1593:
[----:B0-----:R-:W-:Y:S01]  /*10f0*/  IMAD.WIDE R8, R3, 0x2, R6 ;  /* 0x0000000203087825 */ /* 0x001fe200078e0206 */
[----:B------:R-:W-:Y:S02]  /*1100*/  IADD3 R5, PT, PT, R5, 0x1, RZ ;  /* 0x0000000105057810 */ /* 0x000fe40007ffe0ff */
[----:B------:R-:W-:Y:S02]  /*1110*/  IADD3 R3, PT, PT, R3, R47, RZ ;  /* 0x0000002f03037210 */ /* 0x000fe40007ffe0ff */
[----:B------:R2:W-:Y:S01]  /*1120*/  STG.E.64 desc[UR8][R8.64], RZ ;  /* 0x000000ff08007986 */ /* 0x0005e2000c101b08 */
[----:B------:R-:W-:-:S13]  /*1130*/  ISETP.NE.AND P1, PT, R5, RZ, PT ;  /* 0x000000ff0500720c */ /* 0x000fda0003f25270 */
[----:B--2---:R-:W-:Y:S05]  /*1140*/  @P1 BRA `(.L_x_1593) ;  /* 0xfffffffc00e81947 */ /* 0x004fea000383ffff */
.L_x_1588:
[----:B01----:R-:W0:Y:S01]  /*1150*/  LDC.64 R6, c[0x0][0x3b8] ;  /* 0x0000ee00ff067b82 */ /* 0x003e220000000a00 */
        /* <DEDUP_REMOVED lines=14> */
.L_x_1595:
        /* <DEDUP_REMOVED lines=44> */
.L_x_1594:
[----:B0-----:R0:W5:Y:S01]  /*1500*/  LDL.64 R8, [R1] ;  /* 0x0000000001087983 */ /* 0x0011620000100a00 */
[----:B------:R-:W1:Y:S01]  /*1510*/  LDCU UR4, c[0x0][0x3c8] ;  /* 0x00007900ff0477ac */ /* 0x000e620008000800 */
[----:B------:R-:W-:Y:S01]  /*1520*/  HFMA2 R5, -RZ, RZ, 0, 0 ;  /* 0x00000000ff057431 */ /* 0x000fe200000001ff */
[----:B------:R-:W-:Y:S01]  /*1530*/  MOV R12, RZ ;  /* 0x000000ff000c7202 */ /* 0x000fe20000000f00 */
[----:B------:R-:W-:Y:S01]  /*1540*/  HFMA2 R11, -RZ, RZ, 0, 0 ;  /* 0x00000000ff0b7431 */ /* 0x000fe200000001ff */
[----:B------:R-:W2:Y:S01]  /*1550*/  LDCU UR5, c[0x0][0x3cc] ;  /* 0x00007980ff0577ac */ /* 0x000ea20008000800 */
[----:B------:R-:W-:Y:S01]  /*1560*/  MOV R14, RZ ;  /* 0x000000ff000e7202 */ /* 0x000fe20000000f00 */
        /* <DEDUP_REMOVED lines=21> */
.L_x_1596:
        /* <DEDUP_REMOVED lines=8> */
.L_x_1597:
        /* <DEDUP_REMOVED lines=8> */
.L_x_1598:
        /* <DEDUP_REMOVED lines=8> */
.L_x_1599:
        /* <DEDUP_REMOVED lines=8> */
.L_x_1600:
        /* <DEDUP_REMOVED lines=26> */
[----:B------:R-:W-:Y:S02]  /*1a60*/  IADD3 R40, PT, PT, R51, R40, RZ ;  /* 0x0000002833287210 */ /* 0x000fe40007ffe0ff */
        /* <DEDUP_REMOVED lines=10> */
.L_x_1605:
        /* <DEDUP_REMOVED lines=16> */
[----:B------:R-:W-:Y:S02]  /*1c10*/  MOV R26, 0x2800 ;  /* 0x00002800001a7802 */ /* 0x000fe40000000f00 */
[----:B------:R-:W-:Y:S02]  /*1c20*/  ISETP.NE.AND P4, PT, R53, RZ, PT ;  /* 0x000000ff3500720c */ /* 0x000fe40003f85270 */
[----:B------:R-:W-:Y:S02]  /*1c30*/  ISETP.NE.AND P2, PT, R54, 0x1, PT ;  /* 0x000000013600780c */ /* 0x000fe40003f45270 */
[----:B--2---:R-:W-:Y:S02]  /*1c40*/  SHF.R.U32.HI R31, RZ, 0xf, R4 ;  /* 0x0000000fff1f7819 */ /* 0x004fe40000011604 */
[----:B------:R-:W-:Y:S02]  /*1c50*/  LOP3.LUT R62, R5, 0x1f001f, RZ, 0xc0, !PT ;  /* 0x001f001f053e7812 */ /* 0x000fe400078ec0ff */
[----:B------:R-:W-:-:S02]  /*1c60*/  SHF.R.U32.HI R61, RZ, 0xa, R5 ;  /* 0x0000000aff3d7819 */ /* 0x000fc40000011605 */
[----:B---3--:R-:W-:Y:S02]  /*1c70*/  @!P3 IADD3 R40, PT, PT, R32, R51, RZ ;  /* 0x000000332028b210 */ /* 0x008fe40007ffe0ff */
[----:B----4-:R-:W-:Y:S02]  /*1c80*/  @!P3 PRMT R97, R34, 0x7610, R97 ;  /* 0x000076102261b816 */ /* 0x010fe40000000061 */
[----:B------:R-:W-:Y:S02]  /*1c90*/  LOP3.LUT R2, R5, 0x3e003e0, RZ, 0xc0, !PT ;  /* 0x03e003e005027812 */ /* 0x000fe400078ec0ff */
[----:B------:R-:W-:Y:S02]  /*1ca0*/  @!P3 PRMT R97, R97, 0x7610, R34 ;  /* 0x000076106161b816 */ /* 0x000fe40000000022 */
[----:B------:R-:W-:Y:S02]  /*1cb0*/  SHF.R.U32.HI R32, RZ, 0xf, R5 ;  /* 0x0000000fff207819 */ /* 0x000fe40000011605 */
[----:B------:R-:W-:-:S02]  /*1cc0*/  LOP3.LUT R57, R4, 0x1f001f, RZ, 0xc0, !PT ;  /* 0x001f001f04397812 */ /* 0x000fc400078ec0ff */
[----:B------:R-:W-:Y:S02]  /*1cd0*/  SHF.R.U32.HI R56, RZ, 0xa, R4 ;  /* 0x0000000aff387819 */ /* 0x000fe40000011604 */
[----:B------:R-:W-:Y:S02]  /*1ce0*/  LOP3.LUT R3, R4, 0x3e003e0, RZ, 0xc0, !PT ;  /* 0x03e003e004037812 */ /* 0x000fe400078ec0ff */
[C---:B------:R-:W-:Y:S02]  /*1cf0*/  LOP3.LUT R5, R6.reuse, 0x1f001f, RZ, 0xc0, !PT ;  /* 0x001f001f06057812 */ /* 0x040fe400078ec0ff */
[--C-:B------:R-:W-:Y:S02]  /*1d00*/  SHF.R.U32.HI R64, RZ, 0xa, R6.reuse ;  /* 0x0000000aff407819 */ /* 0x100fe40000011606 */
[----:B------:R-:W-:Y:S02]  /*1d10*/  LOP3.LUT R0, R6, 0x3e003e0, RZ, 0xc0, !PT ;  /* 0x03e003e006007812 */ /* 0x000fe400078ec0ff */
[----:B------:R-:W-:-:S02]  /*1d20*/  SHF.R.U32.HI R34, RZ, 0xf, R6 ;  /* 0x0000000fff227819 */ /* 0x000fc40000011606 */
[----:B------:R-:W-:Y:S02]  /*1d30*/  @!P3 PRMT R100, R35, 0x7610, R100 ;  /* 0x000076102364b816 */ /* 0x000fe40000000064 */
[C---:B------:R-:W-:Y:S02]  /*1d40*/  LOP3.LUT R69, R7.reuse, 0x1f001f, RZ, 0xc0, !PT ;  /* 0x001f001f07457812 */ /* 0x040fe400078ec0ff */
[--C-:B------:R-:W-:Y:S02]  /*1d50*/  SHF.R.U32.HI R6, RZ, 0xa, R7.reuse ;  /* 0x0000000aff067819 */ /* 0x100fe40000011607 */
[----:B------:R-:W-:Y:S02]  /*1d60*/  LOP3.LUT R4, R7, 0x3e003e0, RZ, 0xc0, !PT ;  /* 0x03e003e007047812 */ /* 0x000fe400078ec0ff */
[----:B------:R-:W-:Y:S02]  /*1d70*/  SHF.R.U32.HI R36, RZ, 0xf, R7 ;  /* 0x0000000fff247819 */ /* 0x000fe40000011607 */
[----:B-----5:R-:W-:-:S02]  /*1d80*/  LOP3.LUT R7, R20, 0x1f001f, RZ, 0xc0, !PT ;  /* 0x001f001f14077812 */ /* 0x020fc400078ec0ff */
[--C-:B------:R-:W-:Y:S02]  /*1d90*/  SHF.R.U32.HI R72, RZ, 0xa, R20.reuse ;  /* 0x0000000aff487819 */ /* 0x100fe40000011614 */
[----:B------:R-:W-:Y:S02]  /*1da0*/  LOP3.LUT R27, R20, 0x3e003e0, RZ, 0xc0, !PT ;  /* 0x03e003e0141b7812 */ /* 0x000fe400078ec0ff */
[----:B------:R-:W-:Y:S02]  /*1db0*/  SHF.R.U32.HI R20, RZ, 0xe, R20 ;  /* 0x0000000eff147819 */ /* 0x000fe40000011614 */
[----:B------:R-:W-:Y:S02]  /*1dc0*/  LOP3.LUT R31, R31, 0x10001, RZ, 0xc0, !PT ;  /* 0x000100011f1f7812 */ /* 0x000fe400078ec0ff */
[----:B------:R-:W-:Y:S02]  /*1dd0*/  SHF.R.U32.HI R33, RZ, 0xe, R21 ;  /* 0x0000000eff217819 */ /* 0x000fe40000011615 */
[----:B------:R-:W-:-:S02]  /*1de0*/  LOP3.LUT R32, R32, 0x10001, RZ, 0xc0, !PT ;  /* 0x0001000120207812 */ /* 0x000fc400078ec0ff */
[----:B------:R-:W-:Y:S02]  /*1df0*/  @!P3 PRMT R100, R100, 0x7610, R35 ;  /* 0x000076106464b816 */ /* 0x000fe40000000023 */
[C---:B------:R-:W-:Y:S02]  /*1e00*/  LOP3.LUT R75, R21.reuse, 0x1f001f, RZ, 0xc0, !PT ;  /* 0x001f001f154b7812 */ /* 0x040fe400078ec0ff */
[----:B------:R-:W-:Y:S02]  /*1e10*/  SHF.R.U32.HI R76, RZ, 0xa, R21 ;  /* 0x0000000aff4c7819 */ /* 0x000fe40000011615 */
[----:B------:R-:W-:Y:S02]  /*1e20*/  LOP3.LUT R29, R21, 0x3e003e0, RZ, 0xc0, !PT ;  /* 0x03e003e0151d7812 */ /* 0x000fe400078ec0ff */
[----:B------:R-:W-:Y:S02]  /*1e30*/  SHF.R.U32.HI R35, RZ, 0xe, R22 ;  /* 0x0000000eff237819 */ /* 0x000fe40000011616 */
[----:B------:R-:W-:-:S02]  /*1e40*/  LOP3.LUT R34, R34, 0x10001, RZ, 0xc0, !PT ;  /* 0x0001000122227812 */ /* 0x000fc400078ec0ff */
[----:B------:R-:W-:Y:S02]  /*1e50*/  LOP3.LUT R21, R31, 0x20002, R20, 0xf8, !PT ;  /* 0x000200021f157812 */ /* 0x000fe400078ef814 */
[C---:B------:R-:W-:Y:S02]  /*1e60*/  LOP3.LUT R85, R23.reuse, 0x1f001f, RZ, 0xc0, !PT ;  /* 0x001f001f17557812 */ /* 0x040fe400078ec0ff */
[----:B------:R-:W-:Y:S02]  /*1e70*/  SHF.R.U32.HI R88, RZ, 0xa, R23 ;  /* 0x0000000aff587819 */ /* 0x000fe40000011617 */
[----:B------:R-:W-:Y:S02]  /*1e80*/  LOP3.LUT R30, R23, 0x3e003e0, RZ, 0xc0, !PT ;  /* 0x03e003e0171e7812 */ /* 0x000fe400078ec0ff */
[----:B------:R-:W-:Y:S02]  /*1e90*/  LOP3.LUT R20, R32, 0x20002, R33, 0xf8, !PT ;  /* 0x0002000220147812 */ /* 0x000fe400078ef821 */
        /* <DEDUP_REMOVED lines=11> */
[----:B------:R-:W-:Y:S02]  /*1f50*/  LOP3.LUT R74, R13, 0x1f001f, RZ, 0xc0, !PT ;  /* 0x001f001f0d4a7812 */ /* 0x000fe400078ec0ff */
[----:B------:R-:W-:-:S02]  /*1f60*/  SHF.R.U32.HI R73, RZ, 0xa, R13 ;  /* 0x0000000aff497819 */ /* 0x000fc4000001160d */
[----:B------:R-:W-:Y:S02]  /*1f70*/  LOP3.LUT R33, R13, 0x3e003e0, RZ, 0xc0, !PT ;  /* 0x03e003e00d217812 */ /* 0x000fe400078ec0ff */
[C---:B------:R-:W-:Y:S02]  /*1f80*/  LOP3.LUT R77, R22.reuse, 0x1f001f, RZ, 0xc0, !PT ;  /* 0x001f001f164d7812 */ /* 0x040fe400078ec0ff */
[----:B------:R-:W-:Y:S02]  /*1f90*/  SHF.R.U32.HI R84, RZ, 0xa, R22 ;  /* 0x0000000aff547819 */ /* 0x000fe40000011616 */
[----:B------:R-:W-:Y:S02]  /*1fa0*/  LOP3.LUT R28, R22, 0x3e003e0, RZ, 0xc0, !PT ;  /* 0x03e003e0161c7812 */ /* 0x000fe400078ec0ff */
[----:B------:R-:W-:Y:S02]  /*1fb0*/  SHF.R.U32.HI R13, RZ, 0xd, R13 ;  /* 0x0000000dff0d7819 */ /* 0x000fe4000001160d */
[----:B------:R-:W-:-:S02]  /*1fc0*/  LOP3.LUT R23, R36, 0x20002, R23, 0xf8, !PT ;  /* 0x0002000224177812 */ /* 0x000fc400078ef817 */
[C---:B------:R-:W-:Y:S02]  /*1fd0*/  LOP3.LUT R87, R15.reuse, 0x1f001f, RZ, 0xc0, !PT ;  /* 0x001f001f0f577812 */ /* 0x040fe400078ec0ff */
[--C-:B------:R-:W-:Y:S02]  /*1fe0*/  SHF.R.U32.HI R86, RZ, 0xa, R15.reuse ;  /* 0x0000000aff567819 */ /* 0x100fe4000001160f */
[----:B------:R-:W-:Y:S02]  /*1ff0*/  LOP3.LUT R34, R15, 0x3e003e0, RZ, 0xc0, !PT ;  /* 0x03e003e00f227812 */ /* 0x000fe400078ec0ff */
[----:B------:R-:W-:Y:S02]  /*2000*/  SHF.R.U32.HI R22, RZ, 0xd, R15 ;  /* 0x0000000dff167819 */ /* 0x000fe4000001160f */
[----:B------:R-:W-:Y:S02]  /*2010*/  LOP3.LUT R21, R21, 0x40004, R12, 0xf8, !PT ;  /* 0x0004000415157812 */ /* 0x000fe400078ef80c */
[----:B------:R-:W-:-:S02]  /*2020*/  LOP3.LUT R15, R35, 0x40004, R14, 0xf8, !PT ;  /* 0x00040004230f7812 */ /* 0x000fc400078ef80e */
[C---:B------:R-:W-:Y:S02]  /*2030*/  LOP3.LUT R58, R8.reuse, 0x1f001f, RZ, 0xc0, !PT ;  /* 0x001f001f083a7812 */ /* 0x040fe400078ec0ff */
[--C-:B------:R-:W-:Y:S02]  /*2040*/  SHF.R.U32.HI R59, RZ, 0xa, R8.reuse ;  /* 0x0000000aff3b7819 */ /* 0x100fe40000011608 */
[----:B------:R-:W-:Y:S02]  /*2050*/  LOP3.LUT R35, R8, 0x3e003e0, RZ, 0xc0, !PT ;  /* 0x03e003e008237812 */ /* 0x000fe400078ec0ff */
[----:B------:R-:W-:Y:S02]  /*2060*/  SHF.R.U32.HI R12, RZ, 0xc, R8 ;  /* 0x0000000cff0c7819 */ /* 0x000fe40000011608 */
[----:B------:R-:W-:Y:S02]  /*2070*/  LOP3.LUT R20, R20, 0x40004, R13, 0xf8, !PT ;  /* 0x0004000414147812 */ /* 0x000fe400078ef80d */
[----:B------:R-:W-:-:S02]  /*2080*/  LOP3.LUT R65, R10, 0x1f001f, RZ, 0xc0, !PT ;  /* 0x001f001f0a417812 */ /* 0x000fc400078ec0ff */
[----:B------:R-:W-:Y:S02]  /*2090*/  SHF.R.U32.HI R66, RZ, 0xa, R10 ;  /* 0x0000000aff427819 */ /* 0x000fe4000001160a */
[----:B------:R-:W-:Y:S02]  /*20a0*/  LOP3.LUT R8, R10, 0x3e003e0, RZ, 0xc0, !PT ;  /* 0x03e003e00a087812 */ /* 0x000fe400078ec0ff */
[----:B------:R-:W-:Y:S02]  /*20b0*/  LOP3.LUT R23, R23, 0x40004, R22, 0xf8, !PT ;  /* 0x0004000417177812 */ /* 0x000fe400078ef816 */
[----:B------:R-:W-:Y:S02]  /*20c0*/  SHF.R.U32.HI R13, RZ, 0xc, R9 ;  /* 0x0000000cff0d7819 */ /* 0x000fe40000011609 */
        /* <DEDUP_REMOVED lines=10> */
[----:B------:R-:W-:Y:S02]  /*2170*/  LOP3.LUT R80, R15, 0x80008, R10, 0xf8, !PT ;  /* 0x000800080f507812 */ /* 0x000fe400078ef80a */
[----:B------:R-:W-:Y:S02]  /*2180*/  LOP3.LUT R82, R23, 0x80008, R22, 0xf8, !PT ;  /* 0x0008000817527812 */ /* 0x000fe400078ef816 */
[----:B------:R-:W-:Y:S02]  /*2190*/  LOP3.LUT R20, R16, 0x1f001f, RZ, 0xc0, !PT ;  /* 0x001f001f10147812 */ /* 0x000fe400078ec0ff */
[----:B------:R-:W-:-:S02]  /*21a0*/  SHF.R.U32.HI R21, RZ, 0xa, R16 ;  /* 0x0000000aff157819 */ /* 0x000fc40000011610 */
[----:B------:R-:W-:Y:S02]  /*21b0*/  LOP3.LUT R10, R16, 0x3e003e0, RZ, 0xc0, !PT ;  /* 0x03e003e0100a7812 */ /* 0x000fe400078ec0ff */
[----:B------:R-:W-:Y:S02]  /*21c0*/  SHF.R.U32.HI R12, RZ, 0xb, R16 ;  /* 0x0000000bff0c7819 */ /* 0x000fe40000011610 */
        /* <DEDUP_REMOVED lines=8> */
[C---:B------:R-:W-:Y:S02]  /*2250*/  LOP3.LUT R91, R19.reuse, 0x3e003e0, RZ, 0xc0, !PT ;  /* 0x03e003e0135b7812 */ /* 0x040fe400078ec0ff */
[----:B------:R-:W-:-:S02]  /*2260*/  LOP3.LUT R18, R19, 0x1f001f, RZ, 0xc0, !PT ;  /* 0x001f001f13127812 */ /* 0x000fc400078ec0ff */
[--C-:B------:R-:W-:Y:S02]  /*2270*/  SHF.R.U32.HI R55, RZ, 0xa, R19.reuse ;  /* 0x0000000aff377819 */ /* 0x100fe40000011613 */
[----:B------:R-:W-:Y:S02]  /*2280*/  SHF.R.U32.HI R19, RZ, 0xb, R19 ;  /* 0x0000000bff137819 */ /* 0x000fe40000011613 */
[----:B------:R-:W-:Y:S02]  /*2290*/  LOP3.LUT R13, R14, 0x100010, R13, 0xf8, !PT ;  /* 0x001000100e0d7812 */ /* 0x000fe400078ef80d */
[----:B------:R-:W-:Y:S02]  /*22a0*/  LOP3.LUT R79, R28, 0x64006400, RZ, 0xfc, !PT ;  /* 0x640064001c4f7812 */ /* 0x000fe400078efcff */
[----:B------:R-:W-:Y:S02]  /*22b0*/  LOP3.LUT R12, R11, 0x100010, R12, 0xf8, !PT ;  /* 0x001000100b0c7812 */ /* 0x000fe400078ef80c */
[----:B------:R-:W-:-:S02]  /*22c0*/  LOP3.LUT R14, R80, 0x100010, R15, 0xf8, !PT ;  /* 0x00100010500e7812 */ /* 0x000fc400078ef80f */
[----:B------:R-:W-:Y:S02]  /*22d0*/  LOP3.LUT R93, R30, 0x64006400, RZ, 0xfc, !PT ;  /* 0x640064001e5d7812 */ /* 0x000fe400078efcff */
[----:B------:R-:W-:Y:S02]  /*22e0*/  LOP3.LUT R15, R82, 0x100010, R19, 0xf8, !PT ;  /* 0x00100010520f7812 */ /* 0x000fe400078ef813 */
        /* <DEDUP_REMOVED lines=112> */
[----:B------:R-:W-:Y:S01]  /*29f0*/  HADD2 R65, R66, -1040, -1040 ;  /* 0xe410e41042417430 */ /* 0x000fe20000000000 */
[----:B------:R-:W-:Y:S01]  /*2a00*/  @!P3 IADD3 R101, PT, PT, R48, 0x1, RZ ;  /* 0x000000013065b810 */ /* 0x000fe20007ffe0ff */
        /* <DEDUP_REMOVED lines=110> */
.L_x_1602:
[----:B------:R-:W-:Y:S01]  /*30f0*/  @!P3 MOV R48, R101 ;  /* 0x000000650030b202 */ /* 0x000fe20000000f00 */
        /* <DEDUP_REMOVED lines=80> */
.L_x_1604:
        /* <DEDUP_REMOVED lines=19> */
[----:B------:R-:W-:Y:S01]  /*3730*/  HFMA2 R16, R79, R12, R16 ;  /* 0x0000000c4f107231 */ /* 0x000fe20000000010 */
[----:B------:R-:W0:Y:S01]  /*3740*/  LDS.128 R4, [UR4+0x120] ;  /* 0x00012004ff047984 */ /* 0x000e220008000c00 */
[-C--:B------:R-:W-:Y:S02]  /*3750*/  HFMA2 R2, R86, R13.reuse, R2 ;  /* 0x0000000d56027231 */ /* 0x080fe40000000002 */
[----:B------:R-:W-:-:S02]  /*3760*/  HFMA2 R16, R88, R13, R16 ;  /* 0x0000000d58107231 */ /* 0x000fc40000000010 */
[-C--:B------:R-:W-:Y:S02]  /*3770*/  HFMA2 R0, R95, R19.reuse, R0 ;  /* 0x000000135f007231 */ /* 0x080fe40000000000 */
[----:B------:R-:W-:Y:S02]  /*3780*/  HFMA2 R3, R83, R19, R3 ;  /* 0x0000001353037231 */ /* 0x000fe40000000003 */
[----:B------:R-:W-:-:S04]  /*3790*/  HFMA2 R16, R92, R14, R16 ;  /* 0x0000000e5c107231 */ /* 0x000fc80000000010 */
[----:B------:R-:W-:Y:S02]  /*37a0*/  HFMA2 R16, R34, R15, R16 ;  /* 0x0000000f22107231 */ /* 0x000fe40000000010 */
[-C--:B------:R-:W-:Y:S02]  /*37b0*/  HFMA2 R0, R82, R12.reuse, R0 ;  /* 0x0000000c52007231 */ /* 0x080fe40000000000 */
[----:B------:R-:W-:Y:S02]  /*37c0*/  HFMA2 R3, R80, R12, R3 ;  /* 0x0000000c50037231 */ /* 0x000fe40000000003 */
[-C--:B------:R-:W-:Y:S02]  /*37d0*/  HFMA2 R0, R85, R13.reuse, R0 ;  /* 0x0000000d55007231 */ /* 0x080fe40000000000 */
[----:B------:R-:W-:Y:S02]  /*37e0*/  HFMA2 R8, R87, R13, R3 ;  /* 0x0000000d57087231 */ /* 0x000fe40000000003 */
[----:B------:R-:W-:-:S04]  /*37f0*/  HFMA2 R3, R90, R14, R2 ;  /* 0x0000000e5a037231 */ /* 0x000fc80000000002 */
[-C--:B------:R-:W-:Y:S02]  /*3800*/  HFMA2 R3, R36, R15.reuse, R3 ;  /* 0x0000000f24037231 */ /* 0x080fe40000000003 */
[-C--:B------:R-:W-:Y:S02]  /*3810*/  HFMA2 R0, R89, R14.reuse, R0 ;  /* 0x0000000e59007231 */ /* 0x080fe40000000000 */
[----:B------:R-:W-:Y:S02]  /*3820*/  HFMA2 R12, R91, R14, R8 ;  /* 0x0000000e5b0c7231 */ /* 0x000fe40000000008 */
[-C--:B------:R-:W-:Y:S02]  /*3830*/  HFMA2 R2, R11, R15.reuse, R0 ;  /* 0x0000000f0b027231 */ /* 0x080fe40000000000 */
[----:B------:R-:W1:Y:S01]  /*3840*/  LDS.128 R8, [UR4+0x130] ;  /* 0x00013004ff087984 */ /* 0x000e620008000c00 */
[----:B------:R-:W-:Y:S02]  /*3850*/  HFMA2 R12, R35, R15, R12 ;  /* 0x0000000f230c7231 */ /* 0x000fe4000000000c */
[----:B0-----:R-:W-:-:S02]  /*3860*/  HFMA2 R0, R56, R4, R3 ;  /* 0x0000000438007231 */ /* 0x001fc40000000003 */
[-C--:B------:R-:W-:Y:S02]  /*3870*/  HFMA2 R16, R58, R4.reuse, R16 ;  /* 0x000000043a107231 */ /* 0x080fe40000000010 */
        /* <DEDUP_REMOVED lines=38> */
.L_x_1603:
        /* <DEDUP_REMOVED lines=8> */
.L_x_1601:
        /* <DEDUP_REMOVED lines=10> */
.L_x_1619:
[----:B------:R-:W-:Y:S01]  /*3c00*/  ISETP.NE.AND P1, PT, R51, R40, PT ;  /* 0x000000283300720c */ /* 0x000fe20003f25270 */
[----:B------:R-:W2:-:S12]  /*3c10*/  LDG.E.128.CONSTANT R12, desc[UR8][R98.64] ;  /* 0x00000008620c7981 */ /* 0x000e98000c1e9d00 */
[----:B------:R-:W-:Y:S01]  /*3c20*/  @!P1 LEA R2, R48, R1, 0x3 ;  /* 0x0000000130029211 */ /* 0x000fe200078e18ff */
[----:B------:R0:W5:Y:S05]  /*3c30*/  @!P1 LDG.E.U16.CONSTANT R16, desc[UR8][R8.64] ;  /* 0x0000000808109981 */ /* 0x00016a000c1e9500 */
[----:B------:R-:W3:Y:S01]  /*3c40*/  @!P1 LDL.64 R2, [R2+0x8] ;  /* 0x0000080002029983 */ /* 0x000ee20000100a00 */
[----:B------:R-:W-:Y:S02]  /*3c50*/  ISETP.NE.AND P3, PT, R53, RZ, PT ;  /* 0x000000ff3500720c */ /* 0x000fe40003f65270 */
[----:B------:R-:W-:Y:S02]  /*3c60*/  MOV R5, 0x2c00 ;  /* 0x00002c0000057802 */ /* 0x000fe40000000f00 */
[----:B------:R-:W-:-:S02]  /*3c70*/  ISETP.NE.AND P2, PT, R54, 0x1, PT ;  /* 0x000000013600780c */ /* 0x000fc40003f45270 */
[----:B------:R-:W-:Y:S02]  /*3c80*/  @!P1 IADD3 R35, PT, PT, R48, 0x1, RZ ;  /* 0x0000000130239810 */ /* 0x000fe40007ffe0ff */
[C---:B--2---:R-:W-:Y:S02]  /*3c90*/  LOP3.LUT R4, R13.reuse, 0xf000f, RZ, 0xc0, !PT ;  /* 0x000f000f0d047812 */ /* 0x044fe400078ec0ff */
[----:B------:R-:W-:Y:S02]  /*3ca0*/  LOP3.LUT R7, R13, 0xf000f0, RZ, 0xc0, !PT ;  /* 0x00f000f00d077812 */ /* 0x000fe400078ec0ff */
[----:B------:R-:W-:Y:S02]  /*3cb0*/  SHF.R.U32.HI R13, RZ, 0x8, R13 ;  /* 0x00000008ff0d7819 */ /* 0x000fe4000001160d */
[C---:B------:R-:W-:Y:S02]  /*3cc0*/  LOP3.LUT R11, R14.reuse, 0xf000f, RZ, 0xc0, !PT ;  /* 0x000f000f0e0b7812 */ /* 0x040fe400078ec0ff */
[----:B------:R-:W-:-:S02]  /*3cd0*/  LOP3.LUT R17, R14, 0xf000f0, RZ, 0xc0, !PT ;  /* 0x00f000f00e117812 */ /* 0x000fc400078ec0ff */
[----:B------:R-:W-:Y:S02]  /*3ce0*/  SHF.R.U32.HI R19, RZ, 0x8, R14 ;  /* 0x00000008ff137819 */ /* 0x000fe4000001160e */
[----:B------:R-:W-:Y:S02]  /*3cf0*/  LOP3.LUT R0, R12, 0xf000f, RZ, 0xc0, !PT ;  /* 0x000f000f0c007812 */ /* 0x000fe400078ec0ff */
[----:B---3--:R-:W-:Y:S02]  /*3d00*/  @!P1 PRMT R97, R2, 0x7610, R97 ;  /* 0x0000761002619816 */ /* 0x008fe40000000061 */
[----:B------:R-:W-:Y:S02]  /*3d10*/  @!P1 PRMT R100, R3, 0x7610, R100 ;  /* 0x0000761003649816 */ /* 0x000fe40000000064 */
[----:B------:R-:W-:Y:S02]  /*3d20*/  @!P1 PRMT R97, R97, 0x7610, R2 ;  /* 0x0000761061619816 */ /* 0x000fe40000000002 */
[----:B------:R-:W-:-:S02]  /*3d30*/  LOP3.LUT R2, R12, 0xf000f0, RZ, 0xc0, !PT ;  /* 0x00f000f00c027812 */ /* 0x000fc400078ec0ff */
[----:B------:R-:W-:Y:S02]  /*3d40*/  LOP3.LUT R14, R7, 0x64006400, RZ, 0xfc, !PT ;  /* 0x64006400070e7812 */ /* 0x000fe400078efcff */
[----:B------:R-:W-:Y:S02]  /*3d50*/  SHF.R.U32.HI R12, RZ, 0x8, R12 ;  /* 0x00000008ff0c7819 */ /* 0x000fe4000001160c */
[----:B------:R-:W-:Y:S02]  /*3d60*/  LOP3.LUT R21, R15, 0xf000f0, RZ, 0xc0, !PT ;  /* 0x00f000f00f157812 */ /* 0x000fe400078ec0ff */
[----:B------:R-:W-:Y:S02]  /*3d70*/  SHF.R.U32.HI R22, RZ, 0x8, R15 ;  /* 0x00000008ff167819 */ /* 0x000fe4000001160f */
[----:B------:R-:W-:Y:S02]  /*3d80*/  LOP3.LUT R7, R13, 0xf000f, RZ, 0xc0, !PT ;  /* 0x000f000f0d077812 */ /* 0x000fe400078ec0ff */
[----:B------:R-:W-:-:S02]  /*3d90*/  LOP3.LUT R20, R15, 0xf000f, RZ, 0xc0, !PT ;  /* 0x000f000f0f147812 */ /* 0x000fc400078ec0ff */
[----:B------:R-:W-:Y:S02]  /*3da0*/  LOP3.LUT R13, R13, 0xf000f0, RZ, 0xc0, !PT ;  /* 0x00f000f00d0d7812 */ /* 0x000fe400078ec0ff */
[----:B------:R-:W-:Y:S02]  /*3db0*/  LOP3.LUT R15, R19, 0xf000f, RZ, 0xc0, !PT ;  /* 0x000f000f130f7812 */ /* 0x000fe400078ec0ff */
[----:B------:R-:W-:Y:S02]  /*3dc0*/  @!P1 PRMT R100, R100, 0x7610, R3 ;  /* 0x0000761064649816 */ /* 0x000fe40000000003 */
        /* <DEDUP_REMOVED lines=21> */
[----:B------:R-:W-:Y:S02]  /*3f20*/  HADD2 R24, R25, -1032, -1032 ;  /* 0xe408e40819187430 */ /* 0x000fe40000000000 */
[----:B------:R-:W-:-:S02]  /*3f30*/  HFMA2 R17, R18, R5.H0_H0, -72, -72 ;  /* 0xd480d48012117431 */ /* 0x000fc40000040005 */
[-C--:B------:R-:W-:Y:S02]  /*3f40*/  HFMA2 R25, R26, R5.reuse.H0_H0, -72, -72 ;  /* 0xd480d4801a197431 */ /* 0x080fe40000040005 */
[----:B------:R-:W-:Y:S02]  /*3f50*/  HADD2 R18, R20, -1032, -1032 ;  /* 0xe408e40814127430 */ /* 0x000fe40000000000 */
[----:B------:R-:W-:Y:S02]  /*3f60*/  HADD2 R26, R27, -1032, -1032 ;  /* 0xe408e4081b1a7430 */ /* 0x000fe40000000000 */
        /* <DEDUP_REMOVED lines=9> */
[----:B------:R-:W-:Y:S01]  /*4000*/  HFMA2 R27, R30, R5.H0_H0, -72, -72 ;  /* 0xd480d4801e1b7431 */ /* 0x000fe20000040005 */
[----:B0-----:R-:W-:Y:S06]  /*4010*/  @!P3 BRA `(.L_x_1607) ;  /* 0x000000040068b947 */ /* 0x001fec0003800000 */
[----:B------:R-:W0:Y:S01]  /*4020*/  LDS.64 R28, [UR4+-0xa0] ;  /* 0xffff6004ff1c7984 */ /* 0x000e220008000a00 */
[----:B------:R-:W-:Y:S02]  /*4030*/  HADD2.F32 R0, -RZ, R13.H0_H0 ;  /* 0x2000000dff007230 */ /* 0x000fe40000004100 */
[----:B------:R-:W-:Y:S01]  /*4040*/  HADD2.F32 R32, -RZ, R12.H0_H0 ;  /* 0x2000000cff207230 */ /* 0x000fe20000004100 */
        /* <DEDUP_REMOVED lines=33> */
[----:B-1----:R-:W-:Y:S02]  /*4260*/  HADD2.F32 R4, -RZ, R10.H0_H0 ;  /* 0x2000000aff047230 */ /* 0x002fe40000004100 */
        /* <DEDUP_REMOVED lines=53> */
.L_x_1607:
[----:B------:R-:W-:Y:S02]  /*45c0*/  @!P1 MOV R48, R35 ;  /* 0x0000002300309202 */ /* 0x000fe40000000f00 */
[----:B-----5:R-:W-:Y:S01]  /*45d0*/  @!P1 IADD3 R40, PT, PT, R16, R51, RZ ;  /* 0x0000003310289210 */ /* 0x020fe20007ffe0ff */
[----:B------:R-:W-:Y:S06]  /*45e0*/  @!P2 BRA `(.L_x_1608) ;  /* 0x0000000800e0a947 */ /* 0x000fec0003800000 */
[----:B------:R-:W-:-:S04]  /*45f0*/  PRMT R0, R52, 0x9910, RZ ;  /* 0x0000991034007816 */ /* 0x000fc800000000ff */
[----:B------:R-:W-:-:S13]  /*4600*/  ISETP.NE.AND P1, PT, R0, RZ, PT ;  /* 0x000000ff0000720c */ /* 0x000fda0003f25270 */
[----:B------:R-:W-:Y:S05]  /*4610*/  @!P1 BRA `(.L_x_1609) ;  /* 0x0000000400689947 */ /* 0x000fea0003800000 */
[----:B------:R-:W0:Y:S01]  /*4620*/  LDS.64 R2, [UR4+-0x20] ;  /* 0xffffe004ff027984 */ /* 0x000e220008000a00 */
[--C-:B------:R-:W-:Y:S02]  /*4630*/  HADD2.F32 R0, -RZ, R13.reuse.H0_H0 ;  /* 0x2000000dff007230 */ /* 0x100fe40000004100 */
        /* <DEDUP_REMOVED lines=63> */
[----:B------:R-:W-:Y:S02]  /*4a30*/  HADD2.F32 R16, -RZ, R27.H0_H0 ;  /* 0x2000001bff107230 */ /* 0x000fe40000004100 */
[-C--:B------:R-:W-:Y:S01]  /*4a40*/  FFMA.FTZ R10, R10, R2.reuse, R3 ;  /* 0x000000020a0a7223 */ /* 0x080fe20000010003 */
[----:B------:R-:W-:Y:S02]  /*4a50*/  HADD2.F32 R31, -RZ, R21.H1_H1 ;  /* 0x30000015ff1f7230 */ /* 0x000fe40000004100 */
[-C--:B------:R-:W-:Y:S01]  /*4a60*/  FFMA.FTZ R4, R33, R11.reuse, R4 ;  /* 0x0000000b21047223 */ /* 0x080fe20000010004 */
[----:B------:R-:W-:Y:S02]  /*4a70*/  HADD2.F32 R33, -RZ, R27.H1_H1 ;  /* 0x3000001bff217230 */ /* 0x000fe40000004100 */
[----:B------:R-:W-:Y:S01]  /*4a80*/  FFMA.FTZ R2, R16, R2, R29 ;  /* 0x0000000210027223 */ /* 0x000fe2000001001d */
[--C-:B------:R-:W-:Y:S02]  /*4a90*/  HADD2.F32 R3, -RZ, R97.reuse.H0_H0 ;  /* 0x20000061ff037230 */ /* 0x100fe40000004100 */
[----:B------:R-:W-:Y:S01]  /*4aa0*/  FFMA.FTZ R0, R31, R11, R0 ;  /* 0x0000000b1f007223 */ /* 0x000fe20000010000 */
[----:B------:R-:W-:-:S02]  /*4ab0*/  HADD2.F32 R29, -RZ, R97.H1_H1 ;  /* 0x30000061ff1d7230 */ /* 0x000fc40000004100 */
[-C--:B------:R-:W-:Y:S01]  /*4ac0*/  FFMA.FTZ R10, R35, R11.reuse, R10 ;  /* 0x0000000b230a7223 */ /* 0x080fe2000001000a */
        /* <DEDUP_REMOVED lines=15> */
.L_x_1609:
[----:B------:R-:W-:Y:S05]  /*4bc0*/  @P0 BRA `(.L_x_1608) ;  /* 0x0000000400680947 */ /* 0x000fea0003800000 */
[----:B------:R-:W0:Y:S01]  /*4bd0*/  LDS.64 R2, [UR4+0x60] ;  /* 0x00006004ff027984 */ /* 0x000e220008000a00 */
[--C-:B------:R-:W-:Y:S02]  /*4be0*/  HADD2.F32 R0, -RZ, R13.reuse.H0_H0 ;  /* 0x2000000dff007230 */ /* 0x100fe40000004100 */
[--C-:B------:R-:W-:Y:S01]  /*4bf0*/  HADD2.F32 R4, -RZ, R18.reuse.H0_H0 ;  /* 0x20000012ff047230 */ /* 0x100fe20000004100 */
[----:B------:R-:W1:Y:S01]  /*4c00*/  LDS.64 R10, [UR4+0x68] ;  /* 0x00006804ff0a7984 */ /* 0x000e620008000a00 */
[----:B------:R-:W-:Y:S02]  /*4c10*/  HADD2.F32 R32, -RZ, R13.H1_H1 ;  /* 0x3000000dff207230 */ /* 0x000fe40000004100 */
[----:B------:R-:W-:Y:S02]  /*4c20*/  HADD2.F32 R18, -RZ, R18.H1_H1 ;  /* 0x30000012ff127230 */ /* 0x000fe40000004100 */
[--C-:B0-----:R-:W-:Y:S02]  /*4c30*/  HADD2.F32 R29, -RZ, R2.reuse.H0_H0 ;  /* 0x20000002ff1d7230 */ /* 0x101fe40000004100 */
[----:B------:R-:W-:-:S02]  /*4c40*/  HADD2.F32 R16, -RZ, R2.H1_H1 ;  /* 0x30000002ff107230 */ /* 0x000fc40000004100 */
[--C-:B------:R-:W-:Y:S02]  /*4c50*/  HADD2.F32 R28, -RZ, R3.reuse.H0_H0 ;  /* 0x20000003ff1c7230 */ /* 0x100fe40000004100 */
[----:B------:R-:W-:Y:S01]  /*4c60*/  FFMA.FTZ R13, R0, R29, RZ ;  /* 0x0000001d000d7223 */ /* 0x000fe200000100ff */
[----:B------:R-:W-:Y:S02]  /*4c70*/  HADD2.F32 R30, -RZ, R3.H1_H1 ;  /* 0x30000003ff1e7230 */ /* 0x000fe40000004100 */
[--C-:B------:R-:W-:Y:S02]  /*4c80*/  HADD2.F32 R2, -RZ, R12.reuse.H0_H0 ;  /* 0x2000000cff027230 */ /* 0x100fe40000004100 */
[----:B------:R-:W-:Y:S01]  /*4c90*/  FFMA.FTZ R13, R32, R16, R13 ;  /* 0x00000010200d7223 */ /* 0x000fe2000001000d */
[----:B------:R-:W-:Y:S02]  /*4ca0*/  HADD2.F32 R3, -RZ, R15.H0_H0 ;  /* 0x2000000fff037230 */ /* 0x000fe40000004100 */
[----:B------:R-:W-:-:S02]  /*4cb0*/  HADD2.F32 R12, -RZ, R12.H1_H1 ;  /* 0x3000000cff0c7230 */ /* 0x000fc40000004100 */
[-C--:B------:R-:W-:Y:S01]  /*4cc0*/  FFMA.FTZ R31, R2, R29.reuse, RZ ;  /* 0x0000001d021f7223 */ /* 0x080fe200000100ff */
[----:B------:R-:W-:Y:S02]  /*4cd0*/  HADD2.F32 R0, -RZ, R7.H0_H0 ;  /* 0x20000007ff007230 */ /* 0x000fe40000004100 */
[-C--:B------:R-:W-:Y:S01]  /*4ce0*/  FFMA.FTZ R3, R3, R29.reuse, RZ ;  /* 0x0000001d03037223 */ /* 0x080fe200000100ff */
[----:B------:R-:W-:Y:S01]  /*4cf0*/  FFMA.FTZ R29, R4, R29, RZ ;  /* 0x0000001d041d7223 */ /* 0x000fe200000100ff */
[----:B------:R-:W-:Y:S02]  /*4d00*/  HADD2.F32 R4, -RZ, R15.H1_H1 ;  /* 0x3000000fff047230 */ /* 0x000fe40000004100 */
        /* <DEDUP_REMOVED lines=15> */
[-C--:B------:R-:W-:Y:S01]  /*4e00*/  FFMA.FTZ R31, R14, R30.reuse, R31 ;  /* 0x0000001e0e1f7223 */ /* 0x080fe2000001001f */
[-C--:B------:R-:W-:Y:S01]  /*4e10*/  FFMA.FTZ R29, R12, R30.reuse, R29 ;  /* 0x0000001e0c1d7223 */ /* 0x080fe2000001001d */
[----:B-1----:R-:W-:Y:S02]  /*4e20*/  HADD2.F32 R0, -RZ, R10.H0_H0 ;  /* 0x2000000aff007230 */ /* 0x002fe40000004100 */
[----:B------:R-:W-:Y:S01]  /*4e30*/  FFMA.FTZ R3, R2, R30, R3 ;  /* 0x0000001e02037223 */ /* 0x000fe20000010003 */
[----:B------:R-:W-:Y:S02]  /*4e40*/  HADD2.F32 R4, -RZ, R20.H0_H0 ;  /* 0x20000014ff047230 */ /* 0x000fe40000004100 */
        /* <DEDUP_REMOVED lines=32> */
[--C-:B------:R-:W-:Y:S02]  /*5050*/  HADD2.F32 R3, -RZ, R97.reuse.H0_H0 ;  /* 0x20000061ff037230 */ /* 0x100fe40000004100 */
[-C--:B------:R-:W-:Y:S01]  /*5060*/  FFMA.FTZ R10, R25, R11.reuse, R10 ;  /* 0x0000000b190a7223 */ /* 0x080fe2000001000a */
[----:B------:R-:W-:Y:S02]  /*5070*/  HADD2.F32 R7, -RZ, R97.H1_H1 ;  /* 0x30000061ff077230 */ /* 0x000fe40000004100 */
[----:B------:R-:W-:Y:S01]  /*5080*/  FFMA.FTZ R2, R27, R11, R2 ;  /* 0x0000000b1b027223 */ /* 0x000fe20000010002 */
[----:B------:R-:W-:-:S02]  /*5090*/  HADD2.F32 R13, -RZ, R100.H0_H0 ;  /* 0x20000064ff0d7230 */ /* 0x000fc40000004100 */
[----:B------:R-:W-:Y:S01]  /*50a0*/  FMUL.FTZ R0, R3, R0 ;  /* 0x0000000003007220 */ /* 0x000fe20000410000 */
[----:B------:R-:W-:Y:S02]  /*50b0*/  HADD2.F32 R15, -RZ, R100.H1_H1 ;  /* 0x30000064ff0f7230 */ /* 0x000fe40000004100 */
        /* <DEDUP_REMOVED lines=11> */
.L_x_1608:
        /* <DEDUP_REMOVED lines=8> */
[C---:B------:R-:W-:Y:S02]  /*51f0*/  LOP3.LUT R18, R15.reuse, 0xf000f, RZ, 0xc0, !PT ;  /* 0x000f000f0f127812 */ /* 0x040fe400078ec0ff */
        /* <DEDUP_REMOVED lines=41> */
[-C--:B------:R-:W-:Y:S02]  /*5490*/  HFMA2 R22, R22, R5.reuse.H0_H0, -72, -72 ;  /* 0xd480d48016167431 */ /* 0x080fe40000040005 */
[----:B------:R-:W-:Y:S02]  /*54a0*/  HADD2 R23, R11, -1032, -1032 ;  /* 0xe408e4080b177430 */ /* 0x000fe40000000000 */
[----:B------:R-:W-:Y:S02]  /*54b0*/  HFMA2 R24, R24, R5.H0_H0, -72, -72 ;  /* 0xd480d48018187431 */ /* 0x000fe40000040005 */
        /* <DEDUP_REMOVED lines=75> */
[--C-:B------:R-:W-:Y:S02]  /*5970*/  HADD2.F32 R3, -RZ, R97.reuse.H0_H0 ;  /* 0x20000061ff037230 */ /* 0x100fe40000004100 */
[C---:B------:R-:W-:Y:S01]  /*5980*/  FFMA.FTZ R27, R11.reuse, R28, R27 ;  /* 0x0000001c0b1b7223 */ /* 0x040fe2000001001b */
[----:B------:R-:W-:Y:S02]  /*5990*/  HADD2.F32 R29, -RZ, R97.H1_H1 ;  /* 0x30000061ff1d7230 */ /* 0x000fe40000004100 */
[----:B------:R-:W-:Y:S01]  /*59a0*/  FFMA.FTZ R4, R11, R4, R30 ;  /* 0x000000040b047223 */ /* 0x000fe2000001001e */
[--C-:B------:R-:W-:Y:S02]  /*59b0*/  HADD2.F32 R10, -RZ, R100.reuse.H0_H0 ;  /* 0x20000064ff0a7230 */ /* 0x100fe40000004100 */
        /* <DEDUP_REMOVED lines=13> */
.L_x_1610:
[----:B------:R-:W-:Y:S05]  /*5a90*/  @!P2 BRA `(.L_x_1611) ;  /* 0x0000000800e0a947 */ /* 0x000fea0003800000 */
[----:B------:R-:W-:-:S04]  /*5aa0*/  PRMT R0, R52, 0x9910, RZ ;  /* 0x0000991034007816 */ /* 0x000fc800000000ff */
        /* <DEDUP_REMOVED lines=92> */
.L_x_1612:
        /* <DEDUP_REMOVED lines=62> */
[----:B------:R-:W-:Y:S02]  /*6450*/  HADD2.F32 R11, -RZ, R11.H1_H1 ;  /* 0x3000000bff0b7230 */ /* 0x000fe40000004100 */
[-C--:B------:R-:W-:Y:S01]  /*6460*/  FFMA.FTZ R4, R12, R2.reuse, R13 ;  /* 0x000000020c047223 */ /* 0x080fe2000001000d */
[----:B------:R-:W-:Y:S02]  /*6470*/  HADD2.F32 R12, -RZ, R26.H0_H0 ;  /* 0x2000001aff0c7230 */ /* 0x000fe40000004100 */
[----:B------:R-:W-:Y:S01]  /*6480*/  FFMA.FTZ R10, R10, R2, R15 ;  /* 0x000000020a0a7223 */ /* 0x000fe2000001000f */
[----:B------:R-:W-:-:S02]  /*6490*/  HADD2.F32 R7, -RZ, R20.H1_H1 ;  /* 0x30000014ff077230 */ /* 0x000fc40000004100 */
[----:B------:R-:W-:Y:S02]  /*64a0*/  HADD2.F32 R13, -RZ, R22.H1_H1 ;  /* 0x30000016ff0d7230 */ /* 0x000fe40000004100 */
        /* <DEDUP_REMOVED lines=23> */
.L_x_1611:
[----:B------:R-:W-:-:S05]  /*6620*/  IMAD.WIDE R98, R47, 0x4, R98 ;  /* 0x000000042f627825 */ /* 0x000fca00078e0262 */
        /* <DEDUP_REMOVED lines=144> */
.L_x_1613:
[----:B------:R-:W-:Y:S05]  /*6f30*/  @!P2 BRA `(.L_x_1614) ;  /* 0x0000000800e0a947 */ /* 0x000fea0003800000 */
[----:B------:R-:W-:-:S04]  /*6f40*/  PRMT R0, R52, 0x9910, RZ ;  /* 0x0000991034007816 */ /* 0x000fc800000000ff */
[----:B------:R-:W-:-:S13]  /*6f50*/  ISETP.NE.AND P1, PT, R0, RZ, PT ;  /* 0x000000ff0000720c */ /* 0x000fda0003f25270 */
[----:B------:R-:W-:Y:S05]  /*6f60*/  @!P1 BRA `(.L_x_1615) ;  /* 0x0000000400689947 */ /* 0x000fea0003800000 */
[----:B------:R-:W0:Y:S01]  /*6f70*/  LDS.64 R2, [UR4] ;  /* 0x00000004ff027984 */ /* 0x000e220008000a00 */
        /* <DEDUP_REMOVED lines=89> */
.L_x_1615:
        /* <DEDUP_REMOVED lines=91> */
.L_x_1614:
        /* <DEDUP_REMOVED lines=145> */
.L_x_1616:
        /* <DEDUP_REMOVED lines=60> */
[--C-:B------:R-:W-:Y:S02]  /*8790*/  HADD2.F32 R26, -RZ, R16.reuse.H0_H0 ;  /* 0x20000010ff1a7230 */ /* 0x100fe40000004100 */
        /* <DEDUP_REMOVED lines=33> */
.L_x_1618:
        /* <DEDUP_REMOVED lines=91> */
.L_x_1617:
[----:B------:R-:W-:Y:S01]  /*8f60*/  IADD3 R51, PT, PT, R51, 0x20, RZ ;  /* 0x0000002033337810 */ /* 0x000fe20007ffe0ff */
[----:B------:R-:W-:Y:S01]  /*8f70*/  UIADD3 UR4, UPT, UPT, UR4, 0x40, URZ ;  /* 0x0000004004047890 */ /* 0x000fe2000fffe0ff */
[----:B------:R-:W-:Y:S01]  /*8f80*/  IADD3 R8, P3, PT, R8, 0x80, RZ ;  /* 0x0000008008087810 */ /* 0x000fe20007f7e0ff */
[----:B------:R-:W-:Y:S01]  /*8f90*/  IMAD.WIDE R98, R47, 0x4, R98 ;  /* 0x000000042f627825 */ /* 0x000fe200078e0262 */
[----:B------:R-:W-:Y:S02]  /*8fa0*/  ISETP.GE.AND P1, PT, R51, R6, PT ;  /* 0x000000063300720c */ /* 0x000fe40003f26270 */
[----:B------:R-:W-:-:S11]  /*8fb0*/  IADD3.X R9, PT, PT, RZ, R9, RZ, P3, !PT ;  /* 0x00000009ff097210 */ /* 0x000fd60001ffe4ff */
[----:B------:R-:W-:Y:S05]  /*8fc0*/  @!P1 BRA `(.L_x_1619) ;  /* 0xffffffac000c9947 */ /* 0x000fea000383ffff */
.L_x_1606:
        /* <DEDUP_REMOVED lines=10> */
.L_x_1623:
[----:B------:R-:W0:Y:S02]  /*9070*/  LDS R2, [R0] ;  /* 0x0000000000027984 */ /* 0x000e240000000800 */
[----:B0-----:R-:W-:-:S05]  /*9080*/  HFMA2 R3, R2, 1, 1, R46 ;  /* 0x3c003c0002037831 */ /* 0x001fca000000002e */
[----:B------:R-:W0:Y:S02]  /*9090*/  ATOMS.CAST.SPIN P0, [R0], R2, R3 ;  /* 0x000000020000758d */ /* 0x000e240001800003 */
[----:B0-----:R-:W-:Y:S05]  /*90a0*/  @!P0 BRA `(.L_x_1623) ;  /* 0xfffffffc00f08947 */ /* 0x001fea000383ffff */
[----:B------:R-:W-:Y:S05]  /*90b0*/  BRA `(.L_x_1621) ;  /* 0x00000000000c7947 */ /* 0x000fea0003800000 */
.L_x_1622:
[----:B------:R-:W2:Y:S02]  /*90c0*/  LD.E R0, desc[UR8][R4.64] ;  /* 0x0000000804007980 */ /* 0x000ea4000c101900 */
[----:B--2---:R-:W-:-:S05]  /*90d0*/  IADD3 R3, PT, PT, R46, R0, RZ ;  /* 0x000000002e037210 */ /* 0x004fca0007ffe0ff */
[----:B------:R0:W-:Y:S02]  /*90e0*/  ST.E desc[UR8][R4.64], R3 ;  /* 0x0000000304007985 */ /* 0x0001e4000c101908 */
.L_x_1621:
[----:B------:R-:W-:Y:S05]  /*90f0*/  BSYNC.RECONVERGENT B0 ;  /* 0x0000000000007941 */ /* 0x000fea0003800200 */
.L_x_1620:
[----:B------:R1:W-:Y:S01]  /*9100*/  ATOM.E.ADD.F16x2.RN.STRONG.GPU P0, RZ, desc[UR8][R4.64+0x4], R45 ;  /* 0x8000042d04ff79a2 */ /* 0x0003e2000c10e108 */
[----:B------:R-:W-:Y:S04]  /*9110*/  BSSY.RECONVERGENT B0, `(.L_x_1624) ;  /* 0x000000e000007945 */ /* 0x000fe80003800200 */
[----:B-1----:R-:W-:Y:S05]  /*9120*/  @P0 BRA `(.L_x_1625) ;  /* 0x0000000000300947 */ /* 0x002fea0003800000 */
[----:B------:R-:W1:Y:S02]  /*9130*/  QSPC.E.S P0, RZ, [R4+0x4] ;  /* 0x0000040004ff73aa */ /* 0x000e640000000500 */
[----:B-1----:R-:W-:Y:S05]  /*9140*/  @!P0 BRA `(.L_x_1626) ;  /* 0x00000000001c8947 */ /* 0x002fea0003800000 */
[----:B------:R-:W-:-:S04]  /*9150*/  MOV R2, R4 ;  /* 0x0000000400027202 */ /* 0x000fc80000000f00 */
[----:B------:R-:W-:-:S07]  /*9160*/  MOV R0, R2 ;  /* 0x0000000200007202 */ /* 0x000fce0000000f00 */
.L_x_1627:
[----:B------:R-:W0:Y:S02]  /*9170*/  LDS R2, [R0+0x4] ;  /* 0x0000040000027984 */ /* 0x000e240000000800 */
[----:B0-----:R-:W-:-:S05]  /*9180*/  HADD2 R3, R2, R45 ;  /* 0x0000002d02037230 */ /* 0x001fca0000000000 */
[----:B------:R-:W0:Y:S02]  /*9190*/  ATOMS.CAST.SPIN P0, [R0+0x4], R2, R3 ;  /* 0x000004020000758d */ /* 0x000e240001800003 */
[----:B0-----:R-:W-:Y:S05]  /*91a0*/  @!P0 BRA `(.L_x_1627) ;  /* 0xfffffffc00f08947 */ /* 0x001fea000383ffff */
[----:B------:R-:W-:Y:S05]  /*91b0*/  BRA `(.L_x_1625) ;  /* 0x00000000000c7947 */ /* 0x000fea0003800000 */
.L_x_1626:
[----:B------:R-:W0:Y:S02]  /*91c0*/  LD.E R0, desc[UR8][R4.64+0x4] ;  /* 0x0000040804007980 */ /* 0x000e24000c101900 */
[----:B0-----:R-:W-:-:S05]  /*91d0*/  IADD3 R3, PT, PT, R45, R0, RZ ;  /* 0x000000002d037210 */ /* 0x001fca0007ffe0ff */
[----:B------:R1:W-:Y:S02]  /*91e0*/  ST.E desc[UR8][R4.64+0x4], R3 ;  /* 0x0000040304007985 */ /* 0x0003e4000c101908 */
.L_x_1625:
[----:B------:R-:W-:Y:S05]  /*91f0*/  BSYNC.RECONVERGENT B0 ;  /* 0x0000000000007941 */ /* 0x000fea0003800200 */
.L_x_1624:
        /* <DEDUP_REMOVED lines=9> */
.L_x_1631:
[----:B------:R-:W0:Y:S02]  /*9290*/  LDS R2, [R0] ;  /* 0x0000000000027984 */ /* 0x000e240000000800 */
[----:B0-----:R-:W-:-:S05]  /*92a0*/  HFMA2 R3, R2, 1, 1, R44 ;  /* 0x3c003c0002037831 */ /* 0x001fca000000002c */
[----:B------:R-:W0:Y:S02]  /*92b0*/  ATOMS.CAST.SPIN P0, [R0], R2, R3 ;  /* 0x000000020000758d */ /* 0x000e240001800003 */
[----:B0-----:R-:W-:Y:S05]  /*92c0*/  @!P0 BRA `(.L_x_1631) ;  /* 0xfffffffc00f08947 */ /* 0x001fea000383ffff */
[----:B------:R-:W-:Y:S05]  /*92d0*/  BRA `(.L_x_1629) ;  /* 0x00000000000c7947 */ /* 0x000fea0003800000 */
.L_x_1630:
[----:B------:R-:W2:Y:S02]  /*92e0*/  LD.E R0, desc[UR8][R4.64] ;  /* 0x0000000804007980 */ /* 0x000ea4000c101900 */
[----:B--2---:R-:W-:-:S05]  /*92f0*/  IADD3 R3, PT, PT, R44, R0, RZ ;  /* 0x000000002c037210 */ /* 0x004fca0007ffe0ff */
[----:B------:R0:W-:Y:S02]  /*9300*/  ST.E desc[UR8][R4.64], R3 ;  /* 0x0000000304007985 */ /* 0x0001e4000c101908 */
.L_x_1629:
[----:B------:R-:W-:Y:S05]  /*9310*/  BSYNC.RECONVERGENT B0 ;  /* 0x0000000000007941 */ /* 0x000fea0003800200 */
.L_x_1628:
[----:B------:R1:W-:Y:S01]  /*9320*/  ATOM.E.ADD.F16x2.RN.STRONG.GPU P0, RZ, desc[UR8][R4.64+0x4], R43 ;  /* 0x8000042b04ff79a2 */ /* 0x0003e2000c10e108 */
[----:B------:R-:W-:Y:S04]  /*9330*/  BSSY.RECONVERGENT B0, `(.L_x_1632) ;  /* 0x000000e000007945 */ /* 0x000fe80003800200 */
[----:B-1----:R-:W-:Y:S05]  /*9340*/  @P0 BRA `(.L_x_1633) ;  /* 0x0000000000300947 */ /* 0x002fea0003800000 */
[----:B------:R-:W1:Y:S02]  /*9350*/  QSPC.E.S P0, RZ, [R4+0x4] ;  /* 0x0000040004ff73aa */ /* 0x000e640000000500 */
[----:B-1----:R-:W-:Y:S05]  /*9360*/  @!P0 BRA `(.L_x_1634) ;  /* 0x00000000001c8947 */ /* 0x002fea0003800000 */
[----:B------:R-:W-:-:S04]  /*9370*/  MOV R2, R4 ;  /* 0x0000000400027202 */ /* 0x000fc80000000f00 */
[----:B------:R-:W-:-:S07]  /*9380*/  MOV R0, R2 ;  /* 0x0000000200007202 */ /* 0x000fce0000000f00 */
.L_x_1635:
[----:B------:R-:W0:Y:S02]  /*9390*/  LDS R2, [R0+0x4] ;  /* 0x0000040000027984 */ /* 0x000e240000000800 */
[----:B0-----:R-:W-:-:S05]  /*93a0*/  HADD2 R3, R2, R43 ;  /* 0x0000002b02037230 */ /* 0x001fca0000000000 */
[----:B------:R-:W0:Y:S02]  /*93b0*/  ATOMS.CAST.SPIN P0, [R0+0x4], R2, R3 ;  /* 0x000004020000758d */ /* 0x000e240001800003 */
[----:B0-----:R-:W-:Y:S05]  /*93c0*/  @!P0 BRA `(.L_x_1635) ;  /* 0xfffffffc00f08947 */ /* 0x001fea000383ffff */
[----:B------:R-:W-:Y:S05]  /*93d0*/  BRA `(.L_x_1633) ;  /* 0x00000000000c7947 */ /* 0x000fea0003800000 */
.L_x_1634:
[----:B------:R-:W0:Y:S02]  /*93e0*/  LD.E R0, desc[UR8][R4.64+0x4] ;  /* 0x0000040804007980 */ /* 0x000e24000c101900 */
[----:B0-----:R-:W-:-:S05]  /*93f0*/  IADD3 R3, PT, PT, R43, R0, RZ ;  /* 0x000000002b037210 */ /* 0x001fca0007ffe0ff */
[----:B------:R1:W-:Y:S02]  /*9400*/  ST.E desc[UR8][R4.64+0x4], R3 ;  /* 0x0000040304007985 */ /* 0x0003e4000c101908 */
.L_x_1633:
[----:B------:R-:W-:Y:S05]  /*9410*/  BSYNC.RECONVERGENT B0 ;  /* 0x0000000000007941 */ /* 0x000fea0003800200 */
.L_x_1632:
        /* <DEDUP_REMOVED lines=10> */
.L_x_1639:
[----:B------:R-:W0:Y:S02]  /*94c0*/  LDS R2, [R0] ;  /* 0x0000000000027984 */ /* 0x000e240000000800 */
[----:B0-----:R-:W-:-:S05]  /*94d0*/  HFMA2 R3, R2, 1, 1, R42 ;  /* 0x3c003c0002037831 */ /* 0x001fca000000002a */
[----:B------:R-:W0:Y:S02]  /*94e0*/  ATOMS.CAST.SPIN P0, [R0], R2, R3 ;  /* 0x000000020000758d */ /* 0x000e240001800003 */
[----:B0-----:R-:W-:Y:S05]  /*94f0*/  @!P0 BRA `(.L_x_1639) ;  /* 0xfffffffc00f08947 */ /* 0x001fea000383ffff */
[----:B------:R-:W-:Y:S05]  /*9500*/  BRA `(.L_x_1637) ;  /* 0x00000000000c7947 */ /* 0x000fea0003800000 */
.L_x_1638:
[----:B------:R-:W2:Y:S02]  /*9510*/  LD.E R0, desc[UR8][R4.64] ;  /* 0x0000000804007980 */ /* 0x000ea4000c101900 */
[----:B--2---:R-:W-:-:S05]  /*9520*/  IADD3 R3, PT, PT, R42, R0, RZ ;  /* 0x000000002a037210 */ /* 0x004fca0007ffe0ff */
[----:B------:R0:W-:Y:S02]  /*9530*/  ST.E desc[UR8][R4.64], R3 ;  /* 0x0000000304007985 */ /* 0x0001e4000c101908 */
.L_x_1637:
[----:B------:R-:W-:Y:S05]  /*9540*/  BSYNC.RECONVERGENT B0 ;  /* 0x0000000000007941 */ /* 0x000fea0003800200 */
.L_x_1636:
[----:B------:R1:W-:Y:S02]  /*9550*/  ATOM.E.ADD.F16x2.RN.STRONG.GPU P0, RZ, desc[UR8][R4.64+0x4], R41 ;  /* 0x8000042904ff79a2 */ /* 0x0003e4000c10e108 */
[----:B-1----:R-:W-:Y:S05]  /*9560*/  @P0 EXIT ;  /* 0x000000000000094d */ /* 0x002fea0003800000 */
[----:B------:R-:W1:Y:S02]  /*9570*/  QSPC.E.S P0, RZ, [R4+0x4] ;  /* 0x0000040004ff73aa */ /* 0x000e640000000500 */
[----:B-1----:R-:W-:Y:S05]  /*9580*/  @!P0 BRA `(.L_x_1640) ;  /* 0x00000000001c8947 */ /* 0x002fea0003800000 */
[----:B------:R-:W-:-:S04]  /*9590*/  MOV R2, R4 ;  /* 0x0000000400027202 */ /* 0x000fc80000000f00 */
[----:B------:R-:W-:-:S07]  /*95a0*/  MOV R0, R2 ;  /* 0x0000000200007202 */ /* 0x000fce0000000f00 */
.L_x_1641:
[----:B------:R-:W0:Y:S02]  /*95b0*/  LDS R2, [R0+0x4] ;  /* 0x0000040000027984 */ /* 0x000e240000000800 */
[----:B0-----:R-:W-:-:S05]  /*95c0*/  HADD2 R3, R2, R41 ;  /* 0x0000002902037230 */ /* 0x001fca0000000000 */
[----:B------:R-:W0:Y:S02]  /*95d0*/  ATOMS.CAST.SPIN P0, [R0+0x4], R2, R3 ;  /* 0x000004020000758d */ /* 0x000e240001800003 */
[----:B0-----:R-:W-:Y:S05]  /*95e0*/  @!P0 BRA `(.L_x_1641) ;  /* 0xfffffffc00f08947 */ /* 0x001fea000383ffff */
[----:B------:R-:W-:Y:S05]  /*95f0*/  EXIT ;  /* 0x000000000000794d */ /* 0x000fea0003800000 */
.L_x_1640:
[----:B------:R-:W0:Y:S02]  /*9600*/  LD.E R0, desc[UR8][R4.64+0x4] ;  /* 0x0000040804007980 */ /* 0x000e24000c101900 */
[----:B0-----:R-:W-:-:S05]  /*9610*/  IADD3 R3, PT, PT, R41, R0, RZ ;  /* 0x0000000029037210 */ /* 0x001fca0007ffe0ff */
[----:B------:R-:W-:Y:S01]  /*9620*/  ST.E desc[UR8][R4.64+0x4], R3 ;  /* 0x0000040304007985 */ /* 0x000fe2000c101908 */
[----:B------:R-:W-:Y:S05]  /*9630*/  EXIT ;  /* 0x000000000000794d */ /* 0x000fea0003800000 */
.L_x_1642:
        /* <DEDUP_REMOVED lines=12> */
.L_x_3936:


//--------------------- .text._Z23gemm_half_q_half_kernelILi3ELi8ELb1ELb0ELi64EEvPK6__halfPKjS4_S2_PS0_iiiiPKtS7_iiiiiibS2_i --------------------------
	.section	.text._Z23gemm_half_q_half_kernelILi3ELi8ELb1ELb0ELi64EEvPK6__halfPKjS4_S2_PS0_iiiiPKtS7_iiiiiibS2_i,"ax",@progbits
	.align	128
        .global         _Z23gemm_half_q_half_kernelILi3ELi8ELb1ELb0ELi64EEvPK6__halfPKjS4_S2_PS0_iiiiPKtS7_iiiiiibS2_i
        .type           _Z23gemm_half_q_half_kernelILi3ELi8ELb1ELb0ELi64EEvPK6__halfPKjS4_S2_PS0_iiiiPKtS7_iiiiiibS2_i,@function
        .size           _Z23gemm_half_q_half_kernelILi3ELi8ELb1ELb0ELi64EEvPK6__halfPKjS4_S2_PS0_iiiiPKtS7_iiiiiibS2_i,(.L_x_3937 - _Z23gemm_half_q_half_kernelILi3ELi8ELb1ELb0ELi64EEvPK6__halfPKjS4_S2_PS0_iiiiPKtS7_iiiiiibS2_i)
        .other          _Z23gemm_half_q_half_kernelILi3ELi8ELb1ELb0ELi64EEvPK6__halfPKjS4_S2_PS0_iiiiPKtS7_iiiiiibS2_i,@"STO_CUDA_ENTRY STV_DEFAULT"
_Z23gemm_half_q_half_kernelILi3ELi8ELb1ELb0ELi64EEvPK6__halfPKjS4_S2_PS0_iiiiPKtS7_iiiiiibS2_i:
.text._Z23gemm_half_q_half_kernelILi3ELi8ELb1ELb0ELi64EEvPK6__halfPKjS4_S2_PS0_iiiiPKtS7_iiiiiibS2_i:
[----:B------:R-:W0:Y:S08]  /*0000*/  LDC R1, c[0x0][0x37c] ;  /* 0x0000df00ff017b82 */ /* 0x000e300000000800 */
[----:B------:R-:W1:Y:S01]  /*0010*/  S2UR UR8, SR_CTAID.Y ;  /* 0x00000000000879c3 */ /* 0x000e620000002600 */
[----:B------:R-:W2:Y:S01]  /*0020*/  LDCU UR14, c[0x0][0x3a8] ;  /* 0x00007500ff0e77ac */ /* 0x000ea20008000800 */
[----:B0-----:R-:W-:-:S04]  /*0030*/  IADD3 R1, PT, PT, R1, -0x10, RZ ;  /* 0xfffffff001017810 */ /* 0x001fc80007ffe0ff */
[----:B------:R-:W-:Y:S01]  /*0040*/  R2UR UR25, R1 ;  /* 0x00000000011972ca */ /* 0x000fe200000e0000 */
[----:B-1----:R-:W-:-:S04]  /*0050*/  UIMAD UR26, UR8, 0x3, URZ ;  /* 0x00000003081a78a4 */ /* 0x002fc8000f8e02ff */
[----:B--2---:R-:W-:-:S04]  /*0060*/  UIADD3 UR14, UPT, UPT, -UR26, UR14, URZ ;  /* 0x0000000e1a0e7290 */ /* 0x004fc8000fffe1ff */
        /* <DEDUP_REMOVED lines=9> */
[----:B------:R-:W-:-:S06]  /*0100*/  UISETP.NE.AND UP0, UPT, UR14, 0x1, UPT ;  /* 0x000000010e00788c */ /* 0x000fcc000bf05270 */
[----:B------:R-:W0:Y:S01]  /*0110*/  S2UR UR4, SR_CTAID.X ;  /* 0x00000000000479c3 */ /* 0x000e220000002500 */
[----:B------:R-:W-:Y:S02]  /*0120*/  PRMT R10, RZ, 0x7610, R10 ;  /* 0x00007610ff0a7816 */ /* 0x000fe4000000000a */
[----:B------:R-:W-:Y:S01]  /*0130*/  PLOP3.LUT P1, PT, PT, PT, UP0, 0x80, 0x8 ;  /* 0x000000000008781c */ /* 0x000fe20003f2f008 */
[----:B-1----:R-:W-:Y:S02]  /*0140*/  USHF.L.U32 UR9, UR16, 0x6, URZ ;  /* 0x0000000610097899 */ /* 0x002fe400080006ff */
[----:B------:R-:W-:Y:S01]  /*0150*/  UPLOP3.LUT UP0, UPT, UPT, UPT, UPT, 0x80, 0x8 ;  /* 0x000000000008789c */ /* 0x000fe20003f0f070 */
[----:B----4-:R-:W-:-:S09]  /*0160*/  PRMT R3, R9, 0x7610, R3 ;  /* 0x0000761009037816 */ /* 0x010fd20000000003 */
[----:B0-23--:R-:W-:Y:S05]  /*0170*/  @!P1 BRA `(.L_x_1643) ;  /* 0x0000000000349947 */ /* 0x00dfea0003800000 */
        /* <DEDUP_REMOVED lines=13> */
.L_x_1643:
[----:B------:R-:W-:Y:S01]  /*0250*/  PRMT R3, R3, 0x9910, RZ ;  /* 0x0000991003037816 */ /* 0x000fe200000000ff */
[----:B------:R-:W-:Y:S01]  /*0260*/  UISETP.LT.U32.AND UP1, UPT, UR14, 0x3, UPT ;  /* 0x000000030e00788c */ /* 0x000fe2000bf21070 */
[----:B------:R-:W-:Y:S02]  /*0270*/  MOV R5, UR9 ;  /* 0x0000000900057c02 */ /* 0x000fe40008000f00 */
[----:B------:R-:W-:Y:S02]  /*0280*/  ISETP.NE.AND P0, PT, R3, RZ, PT ;  /* 0x000000ff0300720c */ /* 0x000fe40003f05270 */
[----:B------:R-:W-:-:S04]  /*0290*/  VIADDMNMX R5, R5, 0x40, R0, PT ;  /* 0x0000004005057846 */ /* 0x000fc80003800100 */
[----:B------:R-:W-:-:S07]  /*02a0*/  R2UR UR15, R5 ;  /* 0x00000000050f72ca */ /* 0x000fce00000e0000 */
[----:B------:R-:W-:Y:S08]  /*02b0*/  @!P0 EXIT ;  /* 0x000000000000894d */ /* 0x000ff00003800000 */
        /* <DEDUP_REMOVED lines=36> */
.L_x_1649:
[----:B------:R-:W-:Y:S02]  /*0500*/  IADD3 R7, P2, PT, R3, R5, RZ ;  /* 0x0000000503077210 */ /* 0x000fe40007f5e0ff */
[CC--:B------:R-:W-:Y:S02]  /*0510*/  IADD3 R8, PT, PT, R5.reuse, R0.reuse, RZ ;  /* 0x0000000005087210 */ /* 0x0c0fe40007ffe0ff */
[----:B------:R-:W-:Y:S02]  /*0520*/  LEA.HI.X.SX32 R12, R5, RZ, 0x1, P2 ;  /* 0x000000ff050c7211 */ /* 0x000fe400010f0eff */
[----:B------:R-:W-:Y:S02]  /*0530*/  IADD3 R5, PT, PT, R8, R0, RZ ;  /* 0x0000000008057210 */ /* 0x000fe40007ffe0ff */
[----:B------:R-:W-:Y:S02]  /*0540*/  LEA R6, P2, R7, UR10, 0x1 ;  /* 0x0000000a07067c11 */ /* 0x000fe4000f8408ff */
[----:B------:R-:W-:-:S02]  /*0550*/  IADD3 R13, P3, PT, R3, R8, RZ ;  /* 0x00000008030d7210 */ /* 0x000fc40007f7e0ff */
[----:B------:R-:W-:Y:S02]  /*0560*/  IADD3 R18, PT, PT, R5, R0, RZ ;  /* 0x0000000005127210 */ /* 0x000fe40007ffe0ff */
[----:B------:R-:W-:Y:S02]  /*0570*/  LEA.HI.X R7, R7, UR11, R12, 0x1, P2 ;  /* 0x0000000b07077c11 */ /* 0x000fe400090f0c0c */
[----:B------:R-:W-:Y:S02]  /*0580*/  IADD3 R15, P4, PT, R3, R5, RZ ;  /* 0x00000005030f7210 */ /* 0x000fe40007f9e0ff */
[----:B------:R-:W-:Y:S02]  /*0590*/  LEA.HI.X.SX32 R16, R8, RZ, 0x1, P3 ;  /* 0x000000ff08107211 */ /* 0x000fe400018f0eff */
[----:B------:R-:W-:Y:S01]  /*05a0*/  LEA R12, P3, R13, UR10, 0x1 ;  /* 0x0000000a0d0c7c11 */ /* 0x000fe2000f8608ff */
[----:B------:R-:W2:Y:S01]  /*05b0*/  LDG.E.U16.CONSTANT R7, desc[UR22][R6.64] ;  /* 0x0000001606077981 */ /* 0x000ea2000c1e9500 */
[----:B------:R-:W-:-:S02]  /*05c0*/  IADD3 R8, P2, PT, R3, R18, RZ ;  /* 0x0000001203087210 */ /* 0x000fc40007f5e0ff */
[----:B------:R-:W-:Y:S02]  /*05d0*/  LEA.HI.X.SX32 R20, R5, RZ, 0x1, P4 ;  /* 0x000000ff05147211 */ /* 0x000fe400020f0eff */
[----:B------:R-:W-:Y:S02]  /*05e0*/  LEA.HI.X R13, R13, UR11, R16, 0x1, P3 ;  /* 0x0000000b0d0d7c11 */ /* 0x000fe400098f0c10 */
[----:B------:R-:W-:Y:S02]  /*05f0*/  LEA.HI.X.SX32 R5, R18, RZ, 0x1, P2 ;  /* 0x000000ff12057211 */ /* 0x000fe400010f0eff */
[C---:B------:R-:W-:Y:S02]  /*0600*/  LEA R14, P4, R15.reuse, UR10, 0x1 ;  /* 0x0000000a0f0e7c11 */ /* 0x040fe4000f8808ff */
        /* <DEDUP_REMOVED lines=15> */
.L_x_1648:
        /* <DEDUP_REMOVED lines=20> */
.L_x_1650:
[----:B------:R-:W-:-:S13]  /*0840*/  ISETP.EQ.AND P2, PT, RZ, UR6, PT ;  /* 0x00000006ff007c0c */ /* 0x000fda000bf42270 */
[----:B------:R-:W-:Y:S05]  /*0850*/  @!P0 BRA P2, `(.L_x_1645) ;  /* 0x0000000400748947 */ /* 0x000fea0001000000 */
.L_x_1647:
        /* <DEDUP_REMOVED lines=12> */
.L_x_1646:
[C---:B------:R-:W-:Y:S01]  /*0920*/  LEA R6, P0, R3.reuse, UR10, 0x1 ;  /* 0x0000000a03067c11 */ /* 0x040fe2000f8008ff */
[----:B------:R-:W0:Y:S03]  /*0930*/  LDCU.64 UR12, c[0x0][0x380] ;  /* 0x00007000ff0c77ac */ /* 0x000e260008000a00 */
[----:B------:R-:W-:-:S05]  /*0940*/  LEA.HI.X R7, R3, UR11, RZ, 0x1, P0 ;  /* 0x0000000b03077c11 */ /* 0x000fca00080f0cff */
[----:B------:R1:W5:Y:S01]  /*0950*/  LDG.E.U16.CONSTANT R3, desc[UR22][R6.64] ;  /* 0x0000001606037981 */ /* 0x000362000c1e9500 */
[----:B------:R-:W-:Y:S01]  /*0960*/  UIADD3 UR6, UPT, UPT, URZ, -UR5, URZ ;  /* 0x80000005ff067290 */ /* 0x000fe2000fffe0ff */
[----:B------:R-:W-:-:S03]  /*0970*/  IMAD R5, R0, UR8, RZ ;  /* 0x0000000800057c24 */ /* 0x000fc6000f8e02ff */
[----:B------:R-:W-:Y:S02]  /*0980*/  UISETP.GE.AND UP1, UPT, UR6, URZ, UPT ;  /* 0x000000ff0600728c */ /* 0x000fe4000bf26270 */
[----:B------:R-:W-:-:S07]  /*0990*/  LEA R5, R5, R5, 0x1 ;  /* 0x0000000505057211 */ /* 0x000fce00078e08ff */
[----:B01----:R-:W-:Y:S05]  /*09a0*/  BRA.U UP1, `(.L_x_1651) ;  /* 0x0000000101f47547 */ /* 0x003fea000b800000 */
[----:B------:R-:W-:Y:S02]  /*09b0*/  UIADD3 UR7, UPT, UPT, URZ, -UR6, URZ ;  /* 0x80000006ff077290 */ /* 0x000fe4000fffe0ff */
[----:B------:R-:W-:Y:S02]  /*09c0*/  UPLOP3.LUT UP1, UPT, UPT, UPT, UPT, 0x80, 0x8 ;  /* 0x000000000008789c */ /* 0x000fe40003f2f070 */
[----:B------:R-:W-:-:S09]  /*09d0*/  UISETP.GT.AND UP2, UPT, UR7, 0x3, UPT ;  /* 0x000000030700788c */ /* 0x000fd2000bf44270 */
[----:B------:R-:W-:Y:S05]  /*09e0*/  BRA.U !UP2, `(.L_x_1652) ;  /* 0x000000010a887547 */ /* 0x000fea000b800000 */
[----:B------:R-:W0:Y:S01]  /*09f0*/  LDCU.64 UR10, c[0x0][0x380] ;  /* 0x00007000ff0a77ac */ /* 0x000e220008000a00 */
[----:B------:R-:W-:-:S11]  /*0a00*/  UPLOP3.LUT UP1, UPT, UPT, UPT, UPT, 0x40, 0x4 ;  /* 0x000000000004789c */ /* 0x000fd60003f2e870 */
.L_x_1653:
[----:B-----5:R-:W-:Y:S02]  /*0a10*/  IADD3 R7, P0, PT, R3, R5, RZ ;  /* 0x0000000503077210 */ /* 0x020fe40007f1e0ff */
[CC--:B------:R-:W-:Y:S02]  /*0a20*/  IADD3 R8, PT, PT, R5.reuse, R0.reuse, RZ ;  /* 0x0000000005087210 */ /* 0x0c0fe40007ffe0ff */
[----:B------:R-:W-:Y:S02]  /*0a30*/  LEA.HI.X.SX32 R12, R5, RZ, 0x1, P0 ;  /* 0x000000ff050c7211 */ /* 0x000fe400000f0eff */
[----:B------:R-:W-:Y:S02]  /*0a40*/  IADD3 R5, PT, PT, R8, R0, RZ ;  /* 0x0000000008057210 */ /* 0x000fe40007ffe0ff */
[----:B0-----:R-:W-:Y:S02]  /*0a50*/  LEA R6, P0, R7, UR10, 0x1 ;  /* 0x0000000a07067c11 */ /* 0x001fe4000f8008ff */
        /* <DEDUP_REMOVED lines=27> */
.L_x_1652:
        /* <DEDUP_REMOVED lines=21> */
.L_x_1654:
[----:B------:R-:W-:-:S09]  /*0d60*/  UISETP.NE.OR UP1, UPT, UR6, URZ, UP1 ;  /* 0x000000ff0600728c */ /* 0x000fd20008f25670 */
[----:B------:R-:W-:Y:S05]  /*0d70*/  BRA.U !UP1, `(.L_x_1645) ;  /* 0x00000001092c7547 */ /* 0x000fea000b800000 */
.L_x_1651:
        /* <DEDUP_REMOVED lines=11> */
.L_x_1645:
[----:B------:R-:W-:Y:S05]  /*0e30*/  BSYNC.RECONVERGENT B0 ;  /* 0x0000000000007941 */ /* 0x000fea0003800200 */
.L_x_1644:
        /* <DEDUP_REMOVED lines=12> */
[----:B-----5:R-:W-:Y:S01]  /*0f00*/  LEA R3, R2, UR6, 0x2 ;  /* 0x0000000602037c11 */ /* 0x020fe2000f8e10ff */
[----:B------:R-:W-:Y:S06]  /*0f10*/  BRA.U UP1, `(.L_x_1656) ;  /* 0x00000001018c7547 */ /* 0x000fec000b800000 */
[----:B------:R-:W-:Y:S02]  /*0f20*/  UIADD3 UR4, UPT, UPT, URZ, -UR5, URZ ;  /* 0x80000005ff047290 */ /* 0x000fe4000fffe0ff */
[----:B------:R-:W-:Y:S02]  /*0f30*/  UPLOP3.LUT UP1, UPT, UPT, UPT, UPT, 0x80, 0x8 ;  /* 0x000000000008789c */ /* 0x000fe40003f2f070 */
[----:B------:R-:W-:-:S09]  /*0f40*/  UISETP.GT.AND UP2, UPT, UR4, 0x3, UPT ;  /* 0x000000030400788c */ /* 0x000fd2000bf44270 */
[----:B------:R-:W-:Y:S05]  /*0f50*/  BRA.U !UP2, `(.L_x_1657) ;  /* 0x000000010a447547 */ /* 0x000fea000b800000 */
[----:B------:R-:W1:Y:S01]  /*0f60*/  LDC.64 R16, c[0x0][0x3a0] ;  /* 0x0000e800ff107b82 */ /* 0x000e620000000a00 */
[----:B------:R-:W-:-:S11]  /*0f70*/  UPLOP3.LUT UP1, UPT, UPT, UPT, UPT, 0x40, 0x4 ;  /* 0x000000000004789c */ /* 0x000fd60003f2e870 */
.L_x_1658:
[C---:B0-2---:R-:W-:Y:S01]  /*0f80*/  IADD3 R7, PT, PT, R3.reuse, UR17, RZ ;  /* 0x0000001103077c10 */ /* 0x045fe2000fffe0ff */
[--C-:B-1----:R-:W-:Y:S01]  /*0f90*/  IMAD.WIDE R4, R3, 0x2, R16.reuse ;  /* 0x0000000203047825 */ /* 0x102fe200078e0210 */
        /* <DEDUP_REMOVED lines=13> */
.L_x_1657:
[----:B------:R-:W-:-:S04]  /*1070*/  UIADD3 UR4, UPT, UPT, URZ, -UR5, URZ ;  /* 0x80000005ff047290 */ /* 0x000fc8000fffe0ff */
[----:B------:R-:W-:-:S09]  /*1080*/  UISETP.GT.AND UP2, UPT, UR4, 0x1, UPT ;  /* 0x000000010400788c */ /* 0x000fd2000bf44270 */
[----:B------:R-:W-:Y:S05]  /*1090*/  BRA.U !UP2, `(.L_x_1659) ;  /* 0x000000010a247547 */ /* 0x000fea000b800000 */
[----:B0-2---:R-:W0:Y:S01]  /*10a0*/  LDC.64 R6, c[0x0][0x3a0] ;  /* 0x0000e800ff067b82 */ /* 0x005e220000000a00 */
        /* <DEDUP_REMOVED lines=8> */
.L_x_1659:
[----:B------:R-:W-:-:S09]  /*1130*/  UISETP.NE.OR UP1, UPT, UR5, URZ, UP1 ;  /* 0x000000ff0500728c */ /* 0x000fd20008f25670 */
[----:B------:R-:W-:Y:S05]  /*1140*/  BRA.U !UP1, `(.L_x_1655) ;  /* 0x00000001091c7547 */ /* 0x000fea000b800000 */
.L_x_1656:
[----:B012---:R-:W0:Y:S02]  /*1150*/  LDC.64 R4, c[0x0][0x3a0] ;  /* 0x0000e800ff047b82 */ /* 0x007e240000000a00 */
.L_x_1660:
[C---:B0-----:R-:W-:Y:S01]  /*1160*/  IMAD.WIDE R6, R3.reuse, 0x2, R4 ;  /* 0x0000000203067825 */ /* 0x041fe200078e0204 */
[----:B------:R-:W-:Y:S01]  /*1170*/  UIADD3 UR5, UPT, UPT, UR5, 0x1, URZ ;  /* 0x0000000105057890 */ /* 0x000fe2000fffe0ff */
[----:B------:R-:W-:-:S03]  /*1180*/  IADD3 R3, PT, PT, R3, UR17, RZ ;  /* 0x0000001103037c10 */ /* 0x000fc6000fffe0ff */
[----:B------:R3:W-:Y:S01]  /*1190*/  STG.E.64 desc[UR22][R6.64], RZ ;  /* 0x000000ff06007986 */ /* 0x0007e2000c101b16 */
[----:B------:R-:W-:-:S09]  /*11a0*/  UISETP.NE.AND UP1, UPT, UR5, URZ, UPT ;  /* 0x000000ff0500728c */ /* 0x000fd2000bf25270 */
[----:B---3--:R-:W-:Y:S05]  /*11b0*/  BRA.U UP1, `(.L_x_1660) ;  /* 0xfffffffd01e87547 */ /* 0x008fea000b83ffff */
.L_x_1655:
[----:B------:R-:W3:Y:S01]  /*11c0*/  LDCU UR19, c[0x0][0x3c8] ;  /* 0x00007900ff1377ac */ /* 0x000ee20008000800 */
[----:B------:R-:W-:Y:S01]  /*11d0*/  ISETP.LE.AND P0, PT, R0, UR9, PT ;  /* 0x0000000900007c0c */ /* 0x000fe2000bf03270 */
[----:B------:R-:W4:Y:S01]  /*11e0*/  LDCU UR27, c[0x0][0x3cc] ;  /* 0x00007980ff1b77ac */ /* 0x000f220008000800 */
[----:B------:R-:W0:Y:S01]  /*11f0*/  LDCU UR28, c[0x0][0x3d0] ;  /* 0x00007a00ff1c77ac */ /* 0x000e220008000800 */
[----:B------:R-:W1:Y:S01]  /*1200*/  LDCU UR18, c[0x0][0x3d4] ;  /* 0x00007a80ff1277ac */ /* 0x000e620008000800 */
[----:B------:R-:W2:Y:S01]  /*1210*/  LDCU UR29, c[0x0][0x3d8] ;  /* 0x00007b00ff1d77ac */ /* 0x000ea20008000800 */
[----:B---3--:R-:W-:Y:S01]  /*1220*/  UISETP.LT.AND UP1, UPT, UR9, UR19, UPT ;  /* 0x000000130900728c */ /* 0x008fe2000bf21270 */
[----:B------:R-:W3:Y:S03]  /*1230*/  LDCU.64 UR10, c[0x0][0x3b8] ;  /* 0x00007700ff0a77ac */ /* 0x000ee60008000a00 */
[----:B------:R-:W-:-:S02]  /*1240*/  USEL UR4, UR9, UR19, UP1 ;  /* 0x0000001309047287 */ /* 0x000fc40008800000 */
[----:B------:R-:W-:Y:S02]  /*1250*/  USHF.L.U32 UR12, UR16, 0x7, URZ ;  /* 0x00000007100c7899 */ /* 0x000fe400080006ff */
[----:B------:R-:W-:Y:S02]  /*1260*/  USHF.R.S32.HI UR5, URZ, 0x1f, UR4 ;  /* 0x0000001fff057899 */ /* 0x000fe40008011404 */
[----:B----4-:R-:W-:Y:S02]  /*1270*/  UISETP.GT.AND UP1, UPT, UR9, UR27, UPT ;  /* 0x0000001b0900728c */ /* 0x010fe4000bf24270 */
[----:B------:R-:W-:Y:S02]  /*1280*/  ULEA.HI UR5, UR5, UR4, URZ, 0x5 ;  /* 0x0000000405057291 */ /* 0x000fe4000f8f28ff */
[----:B0-----:R-:W-:Y:S02]  /*1290*/  UISETP.GT.AND UP2, UPT, UR9, UR28, UPT ;  /* 0x0000001c0900728c */ /* 0x001fe4000bf44270 */
[----:B------:R-:W-:-:S02]  /*12a0*/  USHF.R.S32.HI UR24, URZ, 0x5, UR5 ;  /* 0x00000005ff187899 */ /* 0x000fc40008011405 */
[----:B-1----:R-:W-:Y:S02]  /*12b0*/  UISETP.GT.AND UP3, UPT, UR9, UR18, UPT ;  /* 0x000000120900728c */ /* 0x002fe4000bf64270 */
[----:B--2---:R-:W-:Y:S01]  /*12c0*/  UISETP.GT.AND UP4, UPT, UR9, UR29, UPT ;  /* 0x0000001d0900728c */ /* 0x004fe2000bf84270 */
        /* <DEDUP_REMOVED lines=8> */
[----:B-----5:R1:W5:Y:S01]  /*1350*/  LDG.E.U16.CONSTANT R3, desc[UR22][R12.64] ;  /* 0x000000160c037981 */ /* 0x020362000c1e9500 */
        /* <DEDUP_REMOVED lines=8> */
.L_x_1662:
[----:B-----5:R-:W-:-:S05]  /*13e0*/  IADD3 R15, PT, PT, R3, UR4, RZ ;  /* 0x00000004030f7c10 */ /* 0x020fca000fffe0ff */
[----:B-1----:R-:W-:-:S05]  /*13f0*/  IMAD R12, R15, UR17, RZ ;  /* 0x000000110f0c7c24 */ /* 0x002fca000f8e02ff */
        /* <DEDUP_REMOVED lines=9> */
[----:B------:R-:W-:Y:S02]  /*1490*/  MOV R16, UR20 ;  /* 0x0000001400107c02 */ /* 0x000fe40008000f00 */
[----:B------:R-:W-:-:S05]  /*14a0*/  MOV R17, UR21 ;  /* 0x0000001500117c02 */ /* 0x000fca0008000f00 */
        /* <DEDUP_REMOVED lines=32> */
.L_x_1661:
        /* <DEDUP_REMOVED lines=14> */
.L_x_1663:
        /* <DEDUP_REMOVED lines=9> */
.L_x_1664:
        /* <DEDUP_REMOVED lines=9> */
.L_x_1665:
        /* <DEDUP_REMOVED lines=9> */
.L_x_1666:
        /* <DEDUP_REMOVED lines=9> */
.L_x_1667:
        /* <DEDUP_REMOVED lines=14> */
[----:B-----5:R-:W-:Y:S01]  /*1ab0*/  MOV R3, UR13 ;  /* 0x0000000d00037c02 */ /* 0x020fe20008000f00 */
        /* <DEDUP_REMOVED lines=16> */
[----:B0-----:R-:W-:-:S02]  /*1bc0*/  ULEA UR6, UR7, UR6, 0x18 ;  /* 0x0000000607067291 */ /* 0x001fc4000f8ec0ff */
[----:B------:R-:W-:Y:S02]  /*1bd0*/  UIADD3.X UR11, UPT, UPT, URZ, UR11, URZ, UP1, !UPT ;  /* 0x0000000bff0b7290 */ /* 0x000fe40008ffe4ff */
[----:B------:R-:W-:Y:S01]  /*1be0*/  UIADD3 UR8, UPT, UPT, UR6, 0xa0, URZ ;  /* 0x000000a006087890 */ /* 0x000fe2000fffe0ff */
[----:B---3--:R-:W-:Y:S02]  /*1bf0*/  R2UR UR4, R2 ;  /* 0x00000000020472ca */ /* 0x008fe400000e0000 */
[----:B--2---:R-:W-:Y:S02]  /*1c00*/  PRMT R2, R4, 0x7610, R4 ;  /* 0x0000761004027816 */ /* 0x004fe40000000004 */
[----:B------:R-:W-:-:S09]  /*1c10*/  PRMT R3, R5, 0x7610, R5 ;  /* 0x0000761005037816 */ /* 0x000fd20000000005 */
[----:B------:R-:W-:-:S03]  /*1c20*/  UIADD3 UR5, UPT, UPT, UR9, UR4, URZ ;  /* 0x0000000409057290 */ /* 0x000fc6000fffe0ff */
[----:B-1----:R-:W-:-:S09]  /*1c30*/  UMOV UR4, URZ ;  /* 0x000000ff00047c82 */ /* 0x002fd20008000000 */
.L_x_1681:
[----:B------:R-:W-:-:S06]  /*1c40*/  UISETP.NE.AND UP1, UPT, UR9, UR5, UPT ;  /* 0x000000050900728c */ /* 0x000fcc000bf25270 */
[----:B------:R-:W-:-:S05]  /*1c50*/  PLOP3.LUT P0, PT, PT, PT, UP1, 0x80, 0x8 ;  /* 0x000000000008781c */ /* 0x000fca0003f0f018 */
[----:B------:R-:W-:Y:S01]  /*1c60*/  @!UP1 ULEA UR12, UR4, UR25, 0x3 ;  /* 0x00000019040c9291 */ /* 0x000fe2000f8e18ff */
[----:B------:R-:W-:Y:S01]  /*1c70*/  @!UP1 UMOV UR6, UR10 ;  /* 0x0000000a00069c82 */ /* 0x000fe20008000000 */
[----:B------:R-:W-:Y:S01]  /*1c80*/  @!UP1 UMOV UR7, UR11 ;  /* 0x0000000b00079c82 */ /* 0x000fe20008000000 */
[----:B------:R-:W-:Y:S02]  /*1c90*/  MOV R18, UR6 ;  /* 0x0000000600127c02 */ /* 0x000fe40008000f00 */
[----:B------:R-:W-:-:S04]  /*1ca0*/  MOV R19, UR7 ;  /* 0x0000000700137c02 */ /* 0x000fc80008000f00 */
[----:B------:R-:W2:Y:S04]  /*1cb0*/  @!P0 LDL.64 R20, [UR12+0x8] ;  /* 0x0000080cff148983 */ /* 0x000ea80008100a00 */
[----:B------:R0:W3:Y:S02]  /*1cc0*/  @!P0 LDG.E.U16.CONSTANT R0, desc[UR22][R18.64] ;  /* 0x0000001612008981 */ /* 0x0000e4000c1e9500 */
[----:B0-----:R-:W-:Y:S02]  /*1cd0*/  MOV R18, R6 ;  /* 0x0000000600127202 */ /* 0x001fe40000000f00 */
[----:B------:R-:W-:-:S05]  /*1ce0*/  MOV R19, R7 ;  /* 0x0000000700137202 */ /* 0x000fca0000000f00 */
[----:B------:R-:W4:Y:S01]  /*1cf0*/  LDG.E.128.CONSTANT R4, desc[UR22][R18.64] ;  /* 0x0000001612047981 */ /* 0x000f22000c1e9d00 */
[----:B------:R-:W-:Y:S01]  /*1d00*/  ISETP.NE.AND P2, PT, R9, RZ, PT ;  /* 0x000000ff0900720c */ /* 0x000fe20003f45270 */
[----:B------:R-:W-:Y:S01]  /*1d10*/  HFMA2 R8, -RZ, RZ, 0, 0.0625 ;  /* 0x00002c00ff087431 */ /* 0x000fe200000001ff */
[----:B------:R-:W-:Y:S02]  /*1d20*/  UISETP.NE.AND UP2, UPT, UR14, 0x1, UPT ;  /* 0x000000010e00788c */ /* 0x000fe4000bf45270 */
[----:B------:R-:W-:-:S04]  /*1d30*/  @!UP1 UIADD3 UR6, UPT, UPT, UR4, 0x1, URZ ;  /* 0x0000000104069890 */ /* 0x000fc8000fffe0ff */
[----:B------:R-:W-:Y:S02]  /*1d40*/  PLOP3.LUT P1, PT, PT, PT, UP2, 0x80, 0x8 ;  /* 0x000000000008781c */ /* 0x000fe40003f2f028 */
[----:B--2---:R-:W-:Y:S02]  /*1d50*/  @!P0 PRMT R3, R21, 0x7610, R3 ;  /* 0x0000761015038816 */ /* 0x004fe40000000003 */
[----:B---3--:R-:W-:Y:S02]  /*1d60*/  @!P0 R2UR UR7, R0 ;  /* 0x00000000000782ca */ /* 0x008fe400000e0000 */
[----:B------:R-:W-:Y:S02]  /*1d70*/  @!P0 PRMT R3, R3, 0x7610, R21 ;  /* 0x0000761003038816 */ /* 0x000fe40000000015 */
[----:B------:R-:W-:-:S04]  /*1d80*/  @!P0 PRMT R2, R20, 0x7610, R2 ;  /* 0x0000761014028816 */ /* 0x000fc80000000002 */
[----:B------:R-:W-:Y:S02]  /*1d90*/  @!P0 PRMT R2, R2, 0x7610, R20 ;  /* 0x0000761002028816 */ /* 0x000fe40000000014 */
[C---:B----4-:R-:W-:Y:S02]  /*1da0*/  LOP3.LUT R35, R4.reuse, 0xf000f, RZ, 0xc0, !PT ;  /* 0x000f000f04237812 */ /* 0x050fe400078ec0ff */
[----:B------:R-:W-:Y:S02]  /*1db0*/  LOP3.LUT R0, R4, 0xf000f0, RZ, 0xc0, !PT ;  /* 0x00f000f004007812 */ /* 0x000fe400078ec0ff */
[----:B------:R-:W-:Y:S02]  /*1dc0*/  SHF.R.U32.HI R4, RZ, 0x8, R4 ;  /* 0x00000008ff047819 */ /* 0x000fe40000011604 */
[C---:B------:R-:W-:Y:S02]  /*1dd0*/  LOP3.LUT R21, R5.reuse, 0xf000f, RZ, 0xc0, !PT ;  /* 0x000f000f05157812 */ /* 0x040fe400078ec0ff */
[----:B------:R-:W-:-:S02]  /*1de0*/  LOP3.LUT R23, R5, 0xf000f0, RZ, 0xc0, !PT ;  /* 0x00f000f005177812 */ /* 0x000fc400078ec0ff */
[----:B------:R-:W-:Y:S02]  /*1df0*/  SHF.R.U32.HI R5, RZ, 0x8, R5 ;  /* 0x00000008ff057819 */ /* 0x000fe40000011605 */
[----:B------:R-:W-:Y:S02]  /*1e00*/  SHF.R.U32.HI R22, RZ, 0x8, R6 ;  /* 0x00000008ff167819 */ /* 0x000fe40000011606 */
[----:B------:R-:W-:Y:S02]  /*1e10*/  SHF.R.U32.HI R26, RZ, 0x8, R7 ;  /* 0x00000008ff1a7819 */ /* 0x000fe40000011607 */
[----:B------:R-:W-:Y:S02]  /*1e20*/  LOP3.LUT R29, R4, 0xf000f0, RZ, 0xc0, !PT ;  /* 0x00f000f0041d7812 */ /* 0x000fe400078ec0ff */
[C---:B------:R-:W-:Y:S02]  /*1e30*/  LOP3.LUT R30, R5.reuse, 0xf000f, RZ, 0xc0, !PT ;  /* 0x000f000f051e7812 */ /* 0x040fe400078ec0ff */
[----:B------:R-:W-:-:S02]  /*1e40*/  LOP3.LUT R31, R5, 0xf000f0, RZ, 0xc0, !PT ;  /* 0x00f000f0051f7812 */ /* 0x000fc400078ec0ff */
[C---:B------:R-:W-:Y:S02]  /*1e50*/  LOP3.LUT R20, R6.reuse, 0xf000f, RZ, 0xc0, !PT ;  /* 0x000f000f06147812 */ /* 0x040fe400078ec0ff */
[----:B------:R-:W-:Y:S02]  /*1e60*/  LOP3.LUT R25, R6, 0xf000f0, RZ, 0xc0, !PT ;  /* 0x00f000f006197812 */ /* 0x000fe400078ec0ff */
[C---:B------:R-:W-:Y:S02]  /*1e70*/  LOP3.LUT R27, R7.reuse, 0xf000f0, RZ, 0xc0, !PT ;  /* 0x00f000f0071b7812 */ /* 0x040fe400078ec0ff */
[----:B------:R-:W-:Y:S02]  /*1e80*/  LOP3.LUT R32, R22, 0xf000f, RZ, 0xc0, !PT ;  /* 0x000f000f16207812 */ /* 0x000fe400078ec0ff */
        /* <DEDUP_REMOVED lines=22> */
[----:B------:R-:W-:Y:S01]  /*1ff0*/  @!UP1 UIADD3 UR5, UPT, UPT, UR7, UR9, URZ ;  /* 0x0000000907059290 */ /* 0x000fe2000fffe0ff */
[----:B------:R-:W-:Y:S02]  /*2000*/  HADD2 R29, R30, -1032, -1032 ;  /* 0xe408e4081e1d7430 */ /* 0x000fe40000000000 */
[-C--:B------:R-:W-:Y:S02]  /*2010*/  HFMA2 R30, R31, R8.reuse.H0_H0, -72, -72 ;  /* 0xd480d4801f1e7431 */ /* 0x080fe40000040008 */
[-C--:B------:R-:W-:Y:S02]  /*2020*/  HFMA2 R22, R23, R8.reuse.H0_H0, -72, -72 ;  /* 0xd480d48017167431 */ /* 0x080fe40000040008 */
[-C--:B------:R-:W-:Y:S02]  /*2030*/  HFMA2 R24, R25, R8.reuse.H0_H0, -72, -72 ;  /* 0xd480d48019187431 */ /* 0x080fe40000040008 */
[----:B------:R-:W-:-:S02]  /*2040*/  HFMA2 R26, R27, R8.H0_H0, -72, -72 ;  /* 0xd480d4801b1a7431 */ /* 0x000fc40000040008 */
[----:B------:R-:W-:Y:S02]  /*2050*/  HADD2 R31, R32, -1032, -1032 ;  /* 0xe408e408201f7430 */ /* 0x000fe40000000000 */
[----:B------:R-:W-:Y:S02]  /*2060*/  HADD2 R35, R35, -1032, -1032 ;  /* 0xe408e40823237430 */ /* 0x000fe40000000000 */
[----:B------:R-:W-:Y:S02]  /*2070*/  HFMA2 R20, R7, R8.H0_H0, -72, -72 ;  /* 0xd480d48007147431 */ /* 0x000fe40000040008 */
[----:B------:R-:W-:Y:S02]  /*2080*/  HADD2 R21, R21, -1032, -1032 ;  /* 0xe408e40815157430 */ /* 0x000fe40000000000 */
[----:B------:R-:W-:Y:S02]  /*2090*/  HADD2 R23, R0, -1032, -1032 ;  /* 0xe408e40800177430 */ /* 0x000fe40000000000 */
[----:B------:R-:W-:-:S02]  /*20a0*/  HADD2 R25, R4, -1032, -1032 ;  /* 0xe408e40804197430 */ /* 0x000fc40000000000 */
        /* <DEDUP_REMOVED lines=16> */
[----:B------:R-:W-:Y:S01]  /*21b0*/  FFMA.FTZ R43, R0, R43, RZ ;  /* 0x0000002b002b7223 */ /* 0x000fe200000100ff */
[----:B------:R-:W-:Y:S02]  /*21c0*/  HADD2.F32 R37, -RZ, R20.H0_H0 ;  /* 0x20000014ff257230 */ /* 0x000fe40000004100 */
[----:B------:R-:W-:Y:S01]  /*21d0*/  FFMA.FTZ R38, R41, R4, R38 ;  /* 0x0000000429267223 */ /* 0x000fe20000010026 */
[----:B------:R-:W-:Y:S02]  /*21e0*/  HADD2.F32 R41, -RZ, R22.H0_H0 ;  /* 0x20000016ff297230 */ /* 0x000fe40000004100 */
[----:B------:R-:W-:Y:S01]  /*21f0*/  FFMA.FTZ R43, R4, R39, R43 ;  /* 0x00000027042b7223 */ /* 0x000fe2000001002b */
[----:B------:R-:W-:Y:S01]  /*2200*/  FFMA.FTZ R39, R37, R36, R38 ;  /* 0x0000002425277223 */ /* 0x000fe20000010026 */
[----:B------:R-:W-:-:S02]  /*2210*/  HADD2.F32 R37, -RZ, R5.H1_H1 ;  /* 0x30000005ff257230 */ /* 0x000fc40000004100 */
[----:B------:R-:W-:Y:S01]  /*2220*/  FFMA.FTZ R42, R36, R41, R43 ;  /* 0x00000029242a7223 */ /* 0x000fe2000001002b */
[----:B------:R-:W-:Y:S02]  /*2230*/  HADD2.F32 R38, -RZ, R20.H1_H1 ;  /* 0x30000014ff267230 */ /* 0x000fe40000004100 */
[----:B------:R-:W-:Y:S02]  /*2240*/  HADD2.F32 R41, -RZ, R29.H0_H0 ;  /* 0x2000001dff297230 */ /* 0x000fe40000004100 */
[----:B------:R-:W-:Y:S02]  /*2250*/  HADD2.F32 R43, -RZ, R23.H0_H0 ;  /* 0x20000017ff2b7230 */ /* 0x000fe40000004100 */
[----:B------:R-:W-:Y:S01]  /*2260*/  FFMA.FTZ R5, R38, R37, R39 ;  /* 0x0000002526057223 */ /* 0x000fe20000010027 */
[----:B------:R-:W-:Y:S01]  /*2270*/  FFMA.FTZ R39, R37, R40, R42 ;  /* 0x0000002825277223 */ /* 0x000fe2000001002a */
[----:B-1----:R-:W-:Y:S02]  /*2280*/  HADD2.F32 R38, -RZ, R6.H0_H0 ;  /* 0x20000006ff267230 */ /* 0x002fe40000004100 */
[----:B------:R-:W-:-:S02]  /*2290*/  HADD2.F32 R40, -RZ, R27.H0_H0 ;  /* 0x2000001bff287230 */ /* 0x000fc40000004100 */
[----:B------:R-:W-:Y:S01]  /*22a0*/  FFMA.FTZ R43, R0, R43, RZ ;  /* 0x0000002b002b7223 */ /* 0x000fe200000100ff */
[----:B------:R-:W-:Y:S02]  /*22b0*/  HADD2.F32 R6, -RZ, R6.H1_H1 ;  /* 0x30000006ff067230 */ /* 0x000fe40000004100 */
[----:B------:R-:W-:Y:S01]  /*22c0*/  FFMA.FTZ R41, R38, R41, R39 ;  /* 0x0000002926297223 */ /* 0x000fe20000010027 */
[----:B------:R-:W-:Y:S02]  /*22d0*/  HADD2.F32 R39, -RZ, R29.H1_H1 ;  /* 0x3000001dff277230 */ /* 0x000fe40000004100 */
[----:B------:R-:W-:Y:S01]  /*22e0*/  FFMA.FTZ R5, R40, R38, R5 ;  /* 0x0000002628057223 */ /* 0x000fe20000010005 */
[----:B------:R-:W-:Y:S02]  /*22f0*/  HADD2.F32 R40, -RZ, R27.H1_H1 ;  /* 0x3000001bff287230 */ /* 0x000fe40000004100 */
[----:B------:R-:W-:Y:S01]  /*2300*/  FFMA.FTZ R42, R6, R39, R41 ;  /* 0x00000027062a7223 */ /* 0x000fe20000010029 */
[----:B------:R-:W-:-:S02]  /*2310*/  HADD2.F32 R39, -RZ, R7.H0_H0 ;  /* 0x20000007ff277230 */ /* 0x000fc40000004100 */
[----:B------:R-:W-:Y:S01]  /*2320*/  FFMA.FTZ R40, R40, R6, R5 ;  /* 0x0000000628287223 */ /* 0x000fe20000010005 */
[----:B------:R-:W-:Y:S02]  /*2330*/  HADD2.F32 R41, -RZ, R30.H0_H0 ;  /* 0x2000001eff297230 */ /* 0x000fe40000004100 */
[----:B------:R-:W-:Y:S02]  /*2340*/  HADD2.F32 R5, -RZ, R28.H0_H0 ;  /* 0x2000001cff057230 */ /* 0x000fe40000004100 */
[----:B------:R-:W-:Y:S02]  /*2350*/  HADD2.F32 R7, -RZ, R7.H1_H1 ;  /* 0x30000007ff077230 */ /* 0x000fe40000004100 */
[----:B------:R-:W-:Y:S01]  /*2360*/  FFMA.FTZ R42, R39, R41, R42 ;  /* 0x00000029272a7223 */ /* 0x000fe2000001002a */
[----:B------:R-:W-:Y:S02]  /*2370*/  HADD2.F32 R41, -RZ, R30.H1_H1 ;  /* 0x3000001eff297230 */ /* 0x000fe40000004100 */
[----:B------:R-:W-:Y:S01]  /*2380*/  FFMA.FTZ R40, R5, R39, R40 ;  /* 0x0000002705287223 */ /* 0x000fe20000010028 */
[----:B------:R-:W-:-:S02]  /*2390*/  HADD2.F32 R5, -RZ, R28.H1_H1 ;  /* 0x3000001cff057230 */ /* 0x000fc40000004100 */
[----:B------:R-:W-:Y:S01]  /*23a0*/  FFMA.FTZ R42, R7, R41, R42 ;  /* 0x00000029072a7223 */ /* 0x000fe2000001002a */
[--C-:B------:R-:W-:Y:S02]  /*23b0*/  HADD2.F32 R41, -RZ, R2.reuse.H0_H0 ;  /* 0x20000002ff297230 */ /* 0x100fe40000004100 */
[----:B------:R-:W-:Y:S01]  /*23c0*/  FFMA.FTZ R40, R5, R7, R40 ;  /* 0x0000000705287223 */ /* 0x000fe20000010028 */
[----:B------:R-:W-:-:S03]  /*23d0*/  HADD2.F32 R5, -RZ, R2.H1_H1 ;  /* 0x30000002ff057230 */ /* 0x000fc60000004100 */
[----:B------:R-:W-:Y:S02]  /*23e0*/  FMUL.FTZ R41, R40, R41 ;  /* 0x0000002928297220 */ /* 0x000fe40000410000 */
[----:B------:R-:W-:Y:S01]  /*23f0*/  FMUL.FTZ R40, R42, R5 ;  /* 0x000000052a287220 */ /* 0x000fe20000410000 */
[----:B------:R-:W-:Y:S02]  /*2400*/  HADD2.F32 R5, -RZ, R25.H0_H0 ;  /* 0x20000019ff057230 */ /* 0x000fe40000004100 */
[----:B------:R-:W-:Y:S02]  /*2410*/  F2FP.F16.F32.PACK_AB R41, RZ, R41 ;  /* 0x00000029ff29723e */ /* 0x000fe400000000ff */
        /* <DEDUP_REMOVED lines=10> */
[C---:B------:R-:W-:Y:S02]  /*24c0*/  FFMA.FTZ R0, R36.reuse, R0, R43 ;  /* 0x0000000024007223 */ /* 0x040fe4000001002b */
[----:B------:R-:W-:Y:S01]  /*24d0*/  FFMA.FTZ R43, R36, R4, R5 ;  /* 0x00000004242b7223 */ /* 0x000fe20000010005 */
[----:B------:R-:W-:Y:S02]  /*24e0*/  HADD2.F32 R4, -RZ, R24.H1_H1 ;  /* 0x30000018ff047230 */ /* 0x000fe40000004100 */
[----:B------:R-:W-:-:S03]  /*24f0*/  HADD2.F32 R36, -RZ, R26.H1_H1 ;  /* 0x3000001aff247230 */ /* 0x000fc60000004100 */
[C---:B------:R-:W-:Y:S01]  /*2500*/  FFMA.FTZ R5, R37.reuse, R4, R0 ;  /* 0x0000000425057223 */ /* 0x040fe20000010000 */
[----:B------:R-:W-:Y:S02]  /*2510*/  HADD2.F32 R0, -RZ, R31.H0_H0 ;  /* 0x2000001fff007230 */ /* 0x000fe40000004100 */
[----:B------:R-:W-:Y:S01]  /*2520*/  FFMA.FTZ R43, R37, R36, R43 ;  /* 0x00000024252b7223 */ /* 0x000fe2000001002b */
[----:B------:R-:W-:Y:S02]  /*2530*/  HADD2.F32 R4, -RZ, R33.H0_H0 ;  /* 0x20000021ff047230 */ /* 0x000fe40000004100 */
[C---:B------:R-:W-:Y:S01]  /*2540*/  FFMA.FTZ R37, R38.reuse, R0, R5 ;  /* 0x0000000026257223 */ /* 0x040fe20000010005 */
[----:B------:R-:W-:Y:S02]  /*2550*/  HADD2.F32 R5, -RZ, R31.H1_H1 ;  /* 0x3000001fff057230 */ /* 0x000fe40000004100 */
[----:B------:R-:W-:Y:S01]  /*2560*/  FFMA.FTZ R38, R38, R4, R43 ;  /* 0x0000000426267223 */ /* 0x000fe2000001002b */
[----:B------:R-:W-:-:S02]  /*2570*/  HADD2.F32 R43, -RZ, R33.H1_H1 ;  /* 0x30000021ff2b7230 */ /* 0x000fc40000004100 */
[----:B------:R-:W-:Y:S02]  /*2580*/  HADD2.F32 R0, -RZ, R32.H0_H0 ;  /* 0x20000020ff007230 */ /* 0x000fe40000004100 */
[C---:B------:R-:W-:Y:S01]  /*2590*/  FFMA.FTZ R4, R6.reuse, R5, R37 ;  /* 0x0000000506047223 */ /* 0x040fe20000010025 */
[----:B------:R-:W-:Y:S02]  /*25a0*/  HADD2.F32 R5, -RZ, R34.H0_H0 ;  /* 0x20000022ff057230 */ /* 0x000fe40000004100 */
[----:B------:R-:W-:Y:S01]  /*25b0*/  FFMA.FTZ R38, R6, R43, R38 ;  /* 0x0000002b06267223 */ /* 0x000fe20000010026 */
[----:B------:R-:W-:Y:S02]  /*25c0*/  HADD2.F32 R6, -RZ, R32.H1_H1 ;  /* 0x30000020ff067230 */ /* 0x000fe40000004100 */
[C---:B------:R-:W-:Y:S01]  /*25d0*/  FFMA.FTZ R0, R39.reuse, R0, R4 ;  /* 0x0000000027007223 */ /* 0x040fe20000010004 */
[----:B------:R-:W-:Y:S02]  /*25e0*/  HADD2.F32 R4, -RZ, R34.H1_H1 ;  /* 0x30000022ff047230 */ /* 0x000fe40000004100 */
[----:B------:R-:W-:Y:S01]  /*25f0*/  FFMA.FTZ R39, R39, R5, R38 ;  /* 0x0000000527277223 */ /* 0x000fe20000010026 */
[----:B------:R-:W-:-:S02]  /*2600*/  HADD2.F32 R5, -RZ, R3.H0_H0 ;  /* 0x20000003ff057230 */ /* 0x000fc40000004100 */
[C---:B------:R-:W-:Y:S01]  /*2610*/  FFMA.FTZ R0, R7.reuse, R6, R0 ;  /* 0x0000000607007223 */ /* 0x040fe20000010000 */
[----:B------:R-:W-:Y:S02]  /*2620*/  HADD2.F32 R37, -RZ, R3.H1_H1 ;  /* 0x30000003ff257230 */ /* 0x000fe40000004100 */
[----:B------:R-:W-:Y:S01]  /*2630*/  FFMA.FTZ R4, R7, R4, R39 ;  /* 0x0000000407047223 */ /* 0x000fe20000010027 */
[----:B------:R-:W-:-:S03]  /*2640*/  FMUL.FTZ R0, R0, R5 ;  /* 0x0000000500007220 */ /* 0x000fc60000410000 */
[----:B------:R-:W-:Y:S02]  /*2650*/  FMUL.FTZ R4, R4, R37 ;  /* 0x0000002504047220 */ /* 0x000fe40000410000 */
[----:B------:R-:W-:-:S03]  /*2660*/  F2FP.F16.F32.PACK_AB R0, RZ, R0 ;  /* 0x00000000ff00723e */ /* 0x000fc600000000ff */
[----:B------:R-:W-:-:S04]  /*2670*/  F2FP.F16.F32.PACK_AB R4, RZ, R4 ;  /* 0x00000004ff04723e */ /* 0x000fc800000000ff */
[----:B------:R-:W-:-:S05]  /*2680*/  PRMT R0, R0, 0x5410, R4 ;  /* 0x0000541000007816 */ /* 0x000fca0000000004 */
[----:B------:R-:W-:-:S07]  /*2690*/  HADD2 R15, R0, R15 ;  /* 0x0000000f000f7230 */ /* 0x000fce0000000000 */
.L_x_1669:
[----:B------:R-:W-:Y:S01]  /*26a0*/  @!UP1 UMOV UR4, UR6 ;  /* 0x0000000600049c82 */ /* 0x000fe20008000000 */
        /* <DEDUP_REMOVED lines=10> */
[--C-:B0-----:R-:W-:Y:S02]  /*2750*/  HADD2.F32 R37, -RZ, R4.reuse.H0_H0 ;  /* 0x20000004ff257230 */ /* 0x101fe40000004100 */
[----:B------:R-:W-:-:S02]  /*2760*/  HADD2.F32 R38, -RZ, R4.H1_H1 ;  /* 0x30000004ff267230 */ /* 0x000fc40000004100 */
[--C-:B------:R-:W-:Y:S02]  /*2770*/  HADD2.F32 R39, -RZ, R5.reuse.H0_H0 ;  /* 0x20000005ff277230 */ /* 0x100fe40000004100 */
[-C--:B------:R-:W-:Y:S01]  /*2780*/  FFMA.FTZ R0, R0, R37.reuse, RZ ;  /* 0x0000002500007223 */ /* 0x080fe200000100ff */
[----:B------:R-:W-:Y:S01]  /*2790*/  FFMA.FTZ R36, R36, R37, RZ ;  /* 0x0000002524247223 */ /* 0x000fe200000100ff */
        /* <DEDUP_REMOVED lines=24> */
[----:B------:R-:W-:Y:S02]  /*2920*/  HADD2.F32 R7, -RZ, R7.H1_H1 ;  /* 0x30000007ff077230 */ /* 0x000fe40000004100 */
[-C--:B------:R-:W-:Y:S01]  /*2930*/  FFMA.FTZ R0, R0, R40.reuse, R41 ;  /* 0x0000002800007223 */ /* 0x080fe20000010029 */
[----:B------:R-:W-:Y:S02]  /*2940*/  HADD2.F32 R41, -RZ, R28.H1_H1 ;  /* 0x3000001cff297230 */ /* 0x000fe40000004100 */
[----:B------:R-:W-:Y:S01]  /*2950*/  FFMA.FTZ R4, R4, R40, R43 ;  /* 0x0000002804047223 */ /* 0x000fe2000001002b */
[----:B------:R-:W-:Y:S02]  /*2960*/  HADD2.F32 R43, -RZ, R30.H1_H1 ;  /* 0x3000001eff2b7230 */ /* 0x000fe40000004100 */
[----:B------:R-:W-:Y:S01]  /*2970*/  FFMA.FTZ R0, R41, R7, R0 ;  /* 0x0000000729007223 */ /* 0x000fe20000010000 */
[----:B------:R-:W-:-:S02]  /*2980*/  HADD2.F32 R41, -RZ, R2.H0_H0 ;  /* 0x20000002ff297230 */ /* 0x000fc40000004100 */
[----:B------:R-:W-:Y:S01]  /*2990*/  FFMA.FTZ R4, R43, R7, R4 ;  /* 0x000000072b047223 */ /* 0x000fe20000010004 */
[----:B------:R-:W-:Y:S02]  /*29a0*/  HADD2.F32 R43, -RZ, R2.H1_H1 ;  /* 0x30000002ff2b7230 */ /* 0x000fe40000004100 */
[----:B------:R-:W-:Y:S01]  /*29b0*/  FMUL.FTZ R42, R41, R0 ;  /* 0x00000000292a7220 */ /* 0x000fe20000410000 */
[----:B------:R-:W-:Y:S02]  /*29c0*/  HADD2.F32 R0, -RZ, R23.H0_H0 ;  /* 0x20000017ff007230 */ /* 0x000fe40000004100 */
[----:B------:R-:W-:Y:S01]  /*29d0*/  FMUL.FTZ R41, R43, R4 ;  /* 0x000000042b297220 */ /* 0x000fe20000410000 */
[----:B------:R-:W-:Y:S01]  /*29e0*/  HADD2.F32 R4, -RZ, R25.H0_H0 ;  /* 0x20000019ff047230 */ /* 0x000fe20000004100 */
[----:B------:R-:W-:Y:S01]  /*29f0*/  F2FP.F16.F32.PACK_AB R42, RZ, R42 ;  /* 0x0000002aff2a723e */ /* 0x000fe200000000ff */
[----:B------:R-:W-:Y:S01]  /*2a00*/  FFMA.FTZ R43, R0, R37, RZ ;  /* 0x00000025002b7223 */ /* 0x000fe200000100ff */
[----:B------:R-:W-:-:S02]  /*2a10*/  HADD2.F32 R0, -RZ, R23.H1_H1 ;  /* 0x30000017ff007230 */ /* 0x000fc40000004100 */
[----:B------:R-:W-:Y:S01]  /*2a20*/  FFMA.FTZ R37, R4, R37, RZ ;  /* 0x0000002504257223 */ /* 0x000fe200000100ff */
[----:B------:R-:W-:Y:S01]  /*2a30*/  HADD2.F32 R4, -RZ, R25.H1_H1 ;  /* 0x30000019ff047230 */ /* 0x000fe20000004100 */
[----:B------:R-:W-:Y:S01]  /*2a40*/  F2FP.F16.F32.PACK_AB R41, RZ, R41 ;  /* 0x00000029ff29723e */ /* 0x000fe200000000ff */
[-C--:B------:R-:W-:Y:S01]  /*2a50*/  FFMA.FTZ R0, R0, R38.reuse, R43 ;  /* 0x0000002600007223 */ /* 0x080fe2000001002b */
[----:B------:R-:W-:Y:S02]  /*2a60*/  HADD2.F32 R43, -RZ, R26.H0_H0 ;  /* 0x2000001aff2b7230 */ /* 0x000fe40000004100 */
[----:B------:R-:W-:Y:S01]  /*2a70*/  FFMA.FTZ R38, R4, R38, R37 ;  /* 0x0000002604267223 */ /* 0x000fe20000010025 */
[----:B------:R-:W-:Y:S01]  /*2a80*/  HADD2.F32 R37, -RZ, R24.H0_H0 ;  /* 0x20000018ff257230 */ /* 0x000fe20000004100 */
[----:B------:R-:W-:Y:S01]  /*2a90*/  PRMT R42, R42, 0x5410, R41 ;  /* 0x000054102a2a7816 */ /* 0x000fe20000000029 */
[----:B------:R-:W-:-:S03]  /*2aa0*/  HADD2.F32 R4, -RZ, R26.H1_H1 ;  /* 0x3000001aff047230 */ /* 0x000fc60000004100 */
[-C--:B------:R-:W-:Y:S01]  /*2ab0*/  FFMA.FTZ R37, R37, R39.reuse, R0 ;  /* 0x0000002725257223 */ /* 0x080fe20000010000 */
[----:B------:R-:W-:Y:S02]  /*2ac0*/  HADD2.F32 R0, -RZ, R24.H1_H1 ;  /* 0x30000018ff007230 */ /* 0x000fe40000004100 */
[----:B------:R-:W-:Y:S01]  /*2ad0*/  FFMA.FTZ R39, R43, R39, R38 ;  /* 0x000000272b277223 */ /* 0x000fe20000010026 */
[----:B------:R-:W-:Y:S02]  /*2ae0*/  HADD2.F32 R43, -RZ, R34.H1_H1 ;  /* 0x30000022ff2b7230 */ /* 0x000fe40000004100 */
[----:B------:R-:W-:Y:S02]  /*2af0*/  HFMA2 R17, R42, 1, 1, R17 ;  /* 0x3c003c002a117831 */ /* 0x000fe40000000011 */
        /* <DEDUP_REMOVED lines=10> */
[----:B------:R-:W-:Y:S01]  /*2ba0*/  FFMA.FTZ R39, R4, R6, R39 ;  /* 0x0000000604277223 */ /* 0x000fe20000010027 */
[----:B------:R-:W-:-:S02]  /*2bb0*/  HADD2.F32 R4, -RZ, R34.H0_H0 ;  /* 0x20000022ff047230 */ /* 0x000fc40000004100 */
[----:B------:R-:W-:Y:S02]  /*2bc0*/  HADD2.F32 R37, -RZ, R32.H1_H1 ;  /* 0x30000020ff257230 */ /* 0x000fe40000004100 */
[-C--:B------:R-:W-:Y:S01]  /*2bd0*/  FFMA.FTZ R0, R5, R40.reuse, R0 ;  /* 0x0000002805007223 */ /* 0x080fe20000010000 */
[--C-:B------:R-:W-:Y:S02]  /*2be0*/  HADD2.F32 R5, -RZ, R3.reuse.H0_H0 ;  /* 0x20000003ff057230 */ /* 0x100fe40000004100 */
        /* <DEDUP_REMOVED lines=10> */
.L_x_1671:
[----:B------:R-:W-:Y:S05]  /*2c90*/  BRA.U UP0, `(.L_x_1670) ;  /* 0x0000000500687547 */ /* 0x000fea000b800000 */
[----:B------:R-:W0:Y:S01]  /*2ca0*/  LDS.64 R6, [UR8+0x60] ;  /* 0x00006008ff067984 */ /* 0x000e220008000a00 */
[----:B------:R-:W-:Y:S02]  /*2cb0*/  HADD2.F32 R0, -RZ, R25.H0_H0 ;  /* 0x20000019ff007230 */ /* 0x000fe40000004100 */
[----:B------:R-:W-:Y:S01]  /*2cc0*/  HADD2.F32 R41, -RZ, R35.H1_H1 ;  /* 0x30000023ff297230 */ /* 0x000fe20000004100 */
[----:B------:R-:W1:Y:S01]  /*2cd0*/  LDS.64 R4, [UR8+0x68] ;  /* 0x00006808ff047984 */ /* 0x000e620008000a00 */
[----:B------:R-:W-:Y:S02]  /*2ce0*/  HADD2.F32 R42, -RZ, R25.H1_H1 ;  /* 0x30000019ff2a7230 */ /* 0x000fe40000004100 */
[----:B------:R-:W-:Y:S02]  /*2cf0*/  HADD2.F32 R25, -RZ, R26.H0_H0 ;  /* 0x2000001aff197230 */ /* 0x000fe40000004100 */
[--C-:B0-----:R-:W-:Y:S02]  /*2d00*/  HADD2.F32 R36, -RZ, R6.reuse.H0_H0 ;  /* 0x20000006ff247230 */ /* 0x101fe40000004100 */
[----:B------:R-:W-:-:S02]  /*2d10*/  HADD2.F32 R38, -RZ, R6.H1_H1 ;  /* 0x30000006ff267230 */ /* 0x000fc40000004100 */
[--C-:B------:R-:W-:Y:S02]  /*2d20*/  HADD2.F32 R37, -RZ, R7.reuse.H0_H0 ;  /* 0x20000007ff257230 */ /* 0x100fe40000004100 */
[----:B------:R-:W-:Y:S02]  /*2d30*/  HADD2.F32 R39, -RZ, R7.H1_H1 ;  /* 0x30000007ff277230 */ /* 0x000fe40000004100 */
[----:B------:R-:W-:Y:S02]  /*2d40*/  HADD2.F32 R6, -RZ, R35.H0_H0 ;  /* 0x20000023ff067230 */ /* 0x000fe40000004100 */
[--C-:B------:R-:W-:Y:S02]  /*2d50*/  HADD2.F32 R7, -RZ, R21.reuse.H0_H0 ;  /* 0x20000015ff077230 */ /* 0x100fe40000004100 */
[----:B------:R-:W-:Y:S02]  /*2d60*/  HADD2.F32 R21, -RZ, R21.H1_H1 ;  /* 0x30000015ff157230 */ /* 0x000fe40000004100 */
[----:B------:R-:W-:Y:S01]  /*2d70*/  FFMA.FTZ R6, R6, R36, RZ ;  /* 0x0000002406067223 */ /* 0x000fe200000100ff */
[----:B------:R-:W-:-:S02]  /*2d80*/  HADD2.F32 R35, -RZ, R23.H0_H0 ;  /* 0x20000017ff237230 */ /* 0x000fc40000004100 */
[-C--:B------:R-:W-:Y:S01]  /*2d90*/  FFMA.FTZ R40, R7, R36.reuse, RZ ;  /* 0x0000002407287223 */ /* 0x080fe200000100ff */
[----:B------:R-:W-:Y:S01]  /*2da0*/  FFMA.FTZ R7, R0, R36, RZ ;  /* 0x0000002400077223 */ /* 0x000fe200000100ff */
[-C--:B------:R-:W-:Y:S02]  /*2db0*/  FFMA.FTZ R0, R41, R38.reuse, R6 ;  /* 0x0000002629007223 */ /* 0x080fe40000010006 */
[----:B------:R-:W-:Y:S01]  /*2dc0*/  FFMA.FTZ R6, R21, R38, R40 ;  /* 0x0000002615067223 */ /* 0x000fe20000010028 */
[----:B------:R-:W-:Y:S02]  /*2dd0*/  HADD2.F32 R40, -RZ, R23.H1_H1 ;  /* 0x30000017ff287230 */ /* 0x000fe40000004100 */
[----:B------:R-:W-:Y:S01]  /*2de0*/  FFMA.FTZ R35, R35, R36, RZ ;  /* 0x0000002423237223 */ /* 0x000fe200000100ff */
[----:B------:R-:W-:Y:S02]  /*2df0*/  HADD2.F32 R21, -RZ, R20.H0_H0 ;  /* 0x20000014ff157230 */ /* 0x000fe40000004100 */
[----:B------:R-:W-:-:S02]  /*2e00*/  HADD2.F32 R23, -RZ, R22.H0_H0 ;  /* 0x20000016ff177230 */ /* 0x000fc40000004100 */
[-C--:B------:R-:W-:Y:S01]  /*2e10*/  FFMA.FTZ R35, R40, R38.reuse, R35 ;  /* 0x0000002628237223 */ /* 0x080fe20000010023 */
[----:B------:R-:W-:Y:S01]  /*2e20*/  FFMA.FTZ R38, R42, R38, R7 ;  /* 0x000000262a267223 */ /* 0x000fe20000010007 */
        /* <DEDUP_REMOVED lines=8> */
[----:B------:R-:W-:Y:S01]  /*2eb0*/  FFMA.FTZ R40, R21, R39, R40 ;  /* 0x0000002715287223 */ /* 0x000fe20000010028 */
[----:B-1----:R-:W-:Y:S02]  /*2ec0*/  HADD2.F32 R7, -RZ, R4.H0_H0 ;  /* 0x20000004ff077230 */ /* 0x002fe40000004100 */
[----:B------:R-:W-:Y:S01]  /*2ed0*/  FFMA.FTZ R36, R36, R37, R35 ;  /* 0x0000002524247223 */ /* 0x000fe20000010023 */
[--C-:B------:R-:W-:Y:S02]  /*2ee0*/  HADD2.F32 R21, -RZ, R27.reuse.H0_H0 ;  /* 0x2000001bff157230 */ /* 0x100fe40000004100 */
[----:B------:R-:W-:Y:S02]  /*2ef0*/  HADD2.F32 R35, -RZ, R26.H1_H1 ;  /* 0x3000001aff237230 */ /* 0x000fe40000004100 */
[----:B------:R-:W-:Y:S01]  /*2f00*/  FFMA.FTZ R36, R23, R39, R36 ;  /* 0x0000002717247223 */ /* 0x000fe20000010024 */
[----:B------:R-:W-:Y:S02]  /*2f10*/  HADD2.F32 R4, -RZ, R4.H1_H1 ;  /* 0x30000004ff047230 */ /* 0x000fe40000004100 */
[----:B------:R-:W-:Y:S01]  /*2f20*/  FFMA.FTZ R21, R21, R7, R6 ;  /* 0x0000000715157223 */ /* 0x000fe20000010006 */
[----:B------:R-:W-:-:S02]  /*2f30*/  HADD2.F32 R20, -RZ, R27.H1_H1 ;  /* 0x3000001bff147230 */ /* 0x000fc40000004100 */
[----:B------:R-:W-:Y:S01]  /*2f40*/  FFMA.FTZ R38, R35, R39, R38 ;  /* 0x0000002723267223 */ /* 0x000fe20000010026 */
[----:B------:R-:W-:Y:S02]  /*2f50*/  HADD2.F32 R23, -RZ, R29.H0_H0 ;  /* 0x2000001dff177230 */ /* 0x000fe40000004100 */
[----:B------:R-:W-:Y:S02]  /*2f60*/  HADD2.F32 R25, -RZ, R31.H0_H0 ;  /* 0x2000001fff197230 */ /* 0x000fe40000004100 */
[----:B------:R-:W-:Y:S01]  /*2f70*/  FFMA.FTZ R21, R20, R4, R21 ;  /* 0x0000000414157223 */ /* 0x000fe20000010015 */
[----:B------:R-:W-:Y:S02]  /*2f80*/  HADD2.F32 R35, -RZ, R33.H0_H0 ;  /* 0x20000021ff237230 */ /* 0x000fe40000004100 */
[-C--:B------:R-:W-:Y:S01]  /*2f90*/  FFMA.FTZ R23, R23, R7.reuse, R40 ;  /* 0x0000000717177223 */ /* 0x080fe20000010028 */
        /* <DEDUP_REMOVED lines=42> */
.L_x_1670:
[----:B------:R-:W-:-:S05]  /*3240*/  MOV R5, UR17 ;  /* 0x0000001100057c02 */ /* 0x000fca0008000f00 */
        /* <DEDUP_REMOVED lines=25> */
[-C--:B------:R-:W-:Y:S01]  /*33e0*/  HFMA2 R28, R29, R8.reuse.H0_H0, -72, -72 ;  /* 0xd480d4801d1c7431 */ /* 0x080fe20000040008 */
[----:B------:R-:W-:Y:S01]  /*33f0*/  LOP3.LUT R7, R0, 0x64006400, RZ, 0xfc, !PT ;  /* 0x6400640000077812 */ /* 0x000fe200078efcff */
[----:B------:R-:W-:Y:S01]  /*3400*/  HADD2 R29, R30, -1032, -1032 ;  /* 0xe408e4081e1d7430 */ /* 0x000fe20000000000 */
[----:B------:R-:W-:Y:S01]  /*3410*/  LOP3.LUT R23, R23, 0x64006400, RZ, 0xfc, !PT ;  /* 0x6400640017177812 */ /* 0x000fe200078efcff */
[----:B------:R-:W-:Y:S01]  /*3420*/  HFMA2 R30, R31, R8.H0_H0, -72, -72 ;  /* 0xd480d4801f1e7431 */ /* 0x000fe20000040008 */
[----:B------:R-:W-:-:S02]  /*3430*/  LOP3.LUT R25, R25, 0x64006400, RZ, 0xfc, !PT ;  /* 0x6400640019197812 */ /* 0x000fc400078efcff */
        /* <DEDUP_REMOVED lines=114> */
.L_x_1672:
        /* <DEDUP_REMOVED lines=94> */
.L_x_1674:
        /* <DEDUP_REMOVED lines=91> */
.L_x_1673:
        /* <DEDUP_REMOVED lines=146> */
.L_x_1675:
        /* <DEDUP_REMOVED lines=94> */
.L_x_1677:
        /* <DEDUP_REMOVED lines=91> */
.L_x_1676:
        /* <DEDUP_REMOVED lines=62> */
[----:B------:R-:W-:Y:S02]  /*5f80*/  HADD2.F32 R38, -RZ, R33.H0_H0 ;  /* 0x20000021ff267230 */ /* 0x000fe40000004100 */
[----:B------:R-:W-:-:S02]  /*5f90*/  HADD2.F32 R42, -RZ, R8.H0_H0 ;  /* 0x20000008ff2a7230 */ /* 0x000fc40000004100 */
[--C-:B0-----:R-:W-:Y:S02]  /*5fa0*/  HADD2.F32 R5, -RZ, R6.reuse.H0_H0 ;  /* 0x20000006ff057230 */ /* 0x101fe40000004100 */
[----:B------:R-:W-:-:S03]  /*5fb0*/  HADD2.F32 R6, -RZ, R6.H1_H1 ;  /* 0x30000006ff067230 */ /* 0x000fc60000004100 */
[----:B------:R-:W-:Y:S01]  /*5fc0*/  FFMA.FTZ R0, R0, R5, RZ ;  /* 0x0000000500007223 */ /* 0x000fe200000100ff */
[C---:B------:R-:W-:Y:S01]  /*5fd0*/  FFMA.FTZ R43, R5.reuse, R40, RZ ;  /* 0x00000028052b7223 */ /* 0x040fe200000100ff */
[C---:B------:R-:W-:Y:S01]  /*5fe0*/  FFMA.FTZ R39, R5.reuse, R4, RZ ;  /* 0x0000000405277223 */ /* 0x040fe200000100ff */
[----:B------:R-:W-:Y:S01]  /*5ff0*/  FFMA.FTZ R45, R5, R38, RZ ;  /* 0x00000026052d7223 */ /* 0x000fe200000100ff */
[----:B------:R-:W-:Y:S01]  /*6000*/  FFMA.FTZ R41, R37, R6, R0 ;  /* 0x0000000625297223 */ /* 0x000fe20000010000 */
[----:B------:R-:W-:Y:S02]  /*6010*/  HADD2.F32 R0, -RZ, R32.H1_H1 ;  /* 0x30000020ff007230 */ /* 0x000fe40000004100 */
[----:B------:R-:W-:Y:S02]  /*6020*/  HADD2.F32 R5, -RZ, R31.H1_H1 ;  /* 0x3000001fff057230 */ /* 0x000fe40000004100 */
[----:B------:R-:W-:Y:S02]  /*6030*/  HADD2.F32 R4, -RZ, R33.H1_H1 ;  /* 0x30000021ff047230 */ /* 0x000fe40000004100 */
[----:B------:R-:W-:Y:S01]  /*6040*/  FFMA.FTZ R37, R6, R0, R39 ;  /* 0x0000000006257223 */ /* 0x000fe20000010027 */
[----:B------:R-:W-:-:S02]  /*6050*/  HADD2.F32 R38, -RZ, R27.H0_H0 ;  /* 0x2000001bff267230 */ /* 0x000fc40000004100 */
[C---:B------:R-:W-:Y:S01]  /*6060*/  FFMA.FTZ R5, R6.reuse, R5, R43 ;  /* 0x0000000506057223 */ /* 0x040fe2000001002b */
[----:B------:R-:W-:Y:S02]  /*6070*/  HADD2.F32 R0, -RZ, R28.H0_H0 ;  /* 0x2000001cff007230 */ /* 0x000fe40000004100 */
[----:B------:R-:W-:Y:S01]  /*6080*/  FFMA.FTZ R39, R6, R4, R45 ;  /* 0x0000000406277223 */ /* 0x000fe2000001002d */
[--C-:B------:R-:W-:Y:S02]  /*6090*/  HADD2.F32 R6, -RZ, R7.reuse.H0_H0 ;  /* 0x20000007ff067230 */ /* 0x100fe40000004100 */
        /* <DEDUP_REMOVED lines=9> */
[----:B------:R-:W-:Y:S02]  /*6130*/  HADD2.F32 R39, -RZ, R35.H0_H0 ;  /* 0x20000023ff277230 */ /* 0x000fe40000004100 */
[----:B------:R-:W-:Y:S01]  /*6140*/  FFMA.FTZ R5, R5, R7, R0 ;  /* 0x0000000705057223 */ /* 0x000fe20000010000 */
[----:B-1----:R-:W-:-:S02]  /*6150*/  HADD2.F32 R0, -RZ, R20.H0_H0 ;  /* 0x20000014ff007230 */ /* 0x002fc40000004100 */
[----:B------:R-:W-:Y:S01]  /*6160*/  FFMA.FTZ R37, R7, R37, R38 ;  /* 0x0000002507257223 */ /* 0x000fe20000010026 */
[----:B------:R-:W-:Y:S02]  /*6170*/  HADD2.F32 R38, -RZ, R34.H0_H0 ;  /* 0x20000022ff267230 */ /* 0x000fe40000004100 */
[----:B------:R-:W-:Y:S02]  /*6180*/  HADD2.F32 R20, -RZ, R20.H1_H1 ;  /* 0x30000014ff147230 */ /* 0x000fe40000004100 */
[----:B------:R-:W-:Y:S01]  /*6190*/  FFMA.FTZ R43, R0, R39, R37 ;  /* 0x00000027002b7223 */ /* 0x000fe20000010025 */
[----:B------:R-:W-:Y:S02]  /*61a0*/  HADD2.F32 R37, -RZ, R26.H1_H1 ;  /* 0x3000001aff257230 */ /* 0x000fe40000004100 */
[----:B------:R-:W-:Y:S01]  /*61b0*/  FFMA.FTZ R5, R38, R0, R5 ;  /* 0x0000000026057223 */ /* 0x000fe20000010005 */
[----:B------:R-:W-:Y:S02]  /*61c0*/  HADD2.F32 R38, -RZ, R34.H1_H1 ;  /* 0x30000022ff267230 */ /* 0x000fe40000004100 */
        /* <DEDUP_REMOVED lines=9> */
[----:B------:R-:W-:-:S02]  /*6260*/  HADD2.F32 R38, -RZ, R23.H0_H0 ;  /* 0x20000017ff267230 */ /* 0x000fc40000004100 */
[----:B------:R-:W-:Y:S01]  /*6270*/  FFMA.FTZ R5, R20, R41, R43 ;  /* 0x0000002914057223 */ /* 0x000fe2000001002b */
[C---:B------:R-:W-:Y:S01]  /*6280*/  FFMA.FTZ R7, R0.reuse, R42, R7 ;  /* 0x0000002a00077223 */ /* 0x040fe20000010007 */
[----:B------:R-:W-:Y:S01]  /*6290*/  FFMA.FTZ R37, R0, R40, R37 ;  /* 0x0000002800257223 */ /* 0x000fe20000010025 */
[----:B------:R-:W-:Y:S02]  /*62a0*/  HADD2.F32 R40, -RZ, R8.H1_H1 ;  /* 0x30000008ff287230 */ /* 0x000fe40000004100 */
[----:B------:R-:W-:Y:S01]  /*62b0*/  FFMA.FTZ R0, R4, R38, R5 ;  /* 0x0000002604007223 */ /* 0x000fe20000010005 */
[----:B------:R-:W-:Y:S02]  /*62c0*/  HADD2.F32 R38, -RZ, R36.H1_H1 ;  /* 0x30000024ff267230 */ /* 0x000fe40000004100 */
[----:B------:R-:W-:Y:S02]  /*62d0*/  HADD2.F32 R21, -RZ, R21.H1_H1 ;  /* 0x30000015ff157230 */ /* 0x000fe40000004100 */
[----:B------:R-:W-:Y:S01]  /*62e0*/  FFMA.FTZ R7, R20, R40, R7 ;  /* 0x0000002814077223 */ /* 0x000fe20000010007 */
[----:B------:R-:W-:-:S02]  /*62f0*/  HADD2.F32 R39, -RZ, R24.H1_H1 ;  /* 0x30000018ff277230 */ /* 0x000fc40000004100 */
[----:B------:R-:W-:Y:S01]  /*6300*/  FFMA.FTZ R41, R20, R38, R37 ;  /* 0x0000002614297223 */ /* 0x000fe20000010025 */
[----:B------:R-:W-:Y:S02]  /*6310*/  HADD2.F32 R37, -RZ, R23.H1_H1 ;  /* 0x30000017ff257230 */ /* 0x000fe40000004100 */
[--C-:B------:R-:W-:Y:S02]  /*6320*/  HADD2.F32 R5, -RZ, R22.reuse.H0_H0 ;  /* 0x20000016ff057230 */ /* 0x100fe40000004100 */
[----:B------:R-:W-:Y:S01]  /*6330*/  FFMA.FTZ R6, R39, R21, R6 ;  /* 0x0000001527067223 */ /* 0x000fe20000010006 */
[----:B------:R-:W-:Y:S02]  /*6340*/  HADD2.F32 R38, -RZ, R29.H0_H0 ;  /* 0x2000001dff267230 */ /* 0x000fe40000004100 */
[----:B------:R-:W-:Y:S01]  /*6350*/  FFMA.FTZ R0, R21, R37, R0 ;  /* 0x0000002515007223 */ /* 0x000fe20000010000 */
[----:B------:R-:W-:Y:S02]  /*6360*/  HADD2.F32 R20, -RZ, R22.H1_H1 ;  /* 0x30000016ff147230 */ /* 0x000fe40000004100 */
[----:B------:R-:W-:Y:S01]  /*6370*/  FFMA.FTZ R5, R4, R5, R41 ;  /* 0x0000000504057223 */ /* 0x000fe20000010029 */
[----:B------:R-:W-:-:S02]  /*6380*/  HADD2.F32 R37, -RZ, R2.H0_H0 ;  /* 0x20000002ff257230 */ /* 0x000fc40000004100 */
[----:B------:R-:W-:Y:S01]  /*6390*/  FFMA.FTZ R38, R4, R38, R7 ;  /* 0x0000002604267223 */ /* 0x000fe20000010007 */
[----:B------:R-:W-:Y:S02]  /*63a0*/  HADD2.F32 R4, -RZ, R29.H1_H1 ;  /* 0x3000001dff047230 */ /* 0x000fe40000004100 */
[----:B------:R-:W-:Y:S01]  /*63b0*/  FFMA.FTZ R5, R21, R20, R5 ;  /* 0x0000001415057223 */ /* 0x000fe20000010005 */
[----:B------:R-:W-:Y:S02]  /*63c0*/  HADD2.F32 R7, -RZ, R2.H1_H1 ;  /* 0x30000002ff077230 */ /* 0x000fe40000004100 */
[----:B------:R-:W-:Y:S01]  /*63d0*/  FMUL.FTZ R6, R37, R6 ;  /* 0x0000000625067220 */ /* 0x000fe20000410000 */
[--C-:B------:R-:W-:Y:S02]  /*63e0*/  HADD2.F32 R20, -RZ, R3.reuse.H0_H0 ;  /* 0x20000003ff147230 */ /* 0x100fe40000004100 */
[----:B------:R-:W-:Y:S01]  /*63f0*/  FFMA.FTZ R4, R21, R4, R38 ;  /* 0x0000000415047223 */ /* 0x000fe20000010026 */
[----:B------:R-:W-:-:S02]  /*6400*/  HADD2.F32 R37, -RZ, R3.H1_H1 ;  /* 0x30000003ff257230 */ /* 0x000fc40000004100 */
[----:B------:R-:W-:Y:S01]  /*6410*/  FMUL.FTZ R0, R7, R0 ;  /* 0x0000000007007220 */ /* 0x000fe20000410000 */
[----:B------:R-:W-:Y:S01]  /*6420*/  F2FP.F16.F32.PACK_AB R6, RZ, R6 ;  /* 0x00000006ff06723e */ /* 0x000fe200000000ff */
[----:B------:R-:W-:Y:S01]  /*6430*/  FMUL.FTZ R5, R20, R5 ;  /* 0x0000000514057220 */ /* 0x000fe20000410000 */
        /* <DEDUP_REMOVED lines=8> */
.L_x_1678:
        /* <DEDUP_REMOVED lines=9> */
[----:B------:R-:W-:Y:S02]  /*6550*/  HADD2.F32 R21, -RZ, R32.H0_H0 ;  /* 0x20000020ff157230 */ /* 0x000fe40000004100 */
[----:B------:R-:W-:Y:S02]  /*6560*/  HADD2.F32 R37, -RZ, R33.H0_H0 ;  /* 0x20000021ff257230 */ /* 0x000fe40000004100 */
[----:B------:R-:W-:-:S02]  /*6570*/  HADD2.F32 R42, -RZ, R8.H0_H0 ;  /* 0x20000008ff2a7230 */ /* 0x000fc40000004100 */
        /* <DEDUP_REMOVED lines=8> */
[----:B------:R-:W-:Y:S02]  /*6600*/  HADD2.F32 R20, -RZ, R32.H1_H1 ;  /* 0x30000020ff147230 */ /* 0x000fe40000004100 */
        /* <DEDUP_REMOVED lines=20> */
[----:B-1----:R-:W-:-:S02]  /*6750*/  HADD2.F32 R0, -RZ, R6.H0_H0 ;  /* 0x20000006ff007230 */ /* 0x002fc40000004100 */
[----:B------:R-:W-:-:S03]  /*6760*/  HADD2.F32 R6, -RZ, R6.H1_H1 ;  /* 0x30000006ff067230 */ /* 0x000fc60000004100 */
[-C--:B------:R-:W-:Y:S01]  /*6770*/  FFMA.FTZ R21, R38, R0.reuse, R21 ;  /* 0x0000000026157223 */ /* 0x080fe20000010015 */
[----:B------:R-:W-:Y:S01]  /*6780*/  FFMA.FTZ R41, R40, R0, R37 ;  /* 0x0000000028297223 */ /* 0x000fe20000010025 */
[----:B------:R-:W-:Y:S02]  /*6790*/  HADD2.F32 R38, -RZ, R34.H1_H1 ;  /* 0x30000022ff267230 */ /* 0x000fe40000004100 */
[----:B------:R-:W-:Y:S02]  /*67a0*/  HADD2.F32 R40, -RZ, R35.H1_H1 ;  /* 0x30000023ff287230 */ /* 0x000fe40000004100 */
[----:B------:R-:W-:Y:S02]  /*67b0*/  HADD2.F32 R37, -RZ, R26.H1_H1 ;  /* 0x3000001aff257230 */ /* 0x000fe40000004100 */
[-C--:B------:R-:W-:Y:S01]  /*67c0*/  FFMA.FTZ R39, R38, R6.reuse, R21 ;  /* 0x0000000626277223 */ /* 0x080fe20000010015 */
[----:B------:R-:W-:Y:S02]  /*67d0*/  HADD2.F32 R38, -RZ, R24.H0_H0 ;  /* 0x20000018ff267230 */ /* 0x000fe40000004100 */
[----:B------:R-:W-:Y:S01]  /*67e0*/  FFMA.FTZ R21, R40, R6, R41 ;  /* 0x0000000628157223 */ /* 0x000fe20000010029 */
[----:B------:R-:W-:-:S02]  /*67f0*/  HADD2.F32 R41, -RZ, R25.H1_H1 ;  /* 0x30000019ff297230 */ /* 0x000fc40000004100 */
[-C--:B------:R-:W-:Y:S01]  /*6800*/  FFMA.FTZ R37, R37, R5.reuse, R4 ;  /* 0x0000000525257223 */ /* 0x080fe20000010004 */
[--C-:B------:R-:W-:Y:S02]  /*6810*/  HADD2.F32 R4, -RZ, R7.reuse.H0_H0 ;  /* 0x20000007ff047230 */ /* 0x100fe40000004100 */
[----:B------:R-:W-:Y:S02]  /*6820*/  HADD2.F32 R40, -RZ, R36.H0_H0 ;  /* 0x20000024ff287230 */ /* 0x000fe40000004100 */
[----:B------:R-:W-:Y:S01]  /*6830*/  FFMA.FTZ R5, R41, R5, R20 ;  /* 0x0000000529057223 */ /* 0x000fe20000010014 */
[----:B------:R-:W-:Y:S02]  /*6840*/  HADD2.F32 R7, -RZ, R7.H1_H1 ;  /* 0x30000007ff077230 */ /* 0x000fe40000004100 */
[----:B------:R-:W-:Y:S01]  /*6850*/  FFMA.FTZ R20, R38, R4, R39 ;  /* 0x0000000426147223 */ /* 0x000fe20000010027 */
[----:B------:R-:W-:Y:S02]  /*6860*/  HADD2.F32 R38, -RZ, R23.H0_H0 ;  /* 0x20000017ff267230 */ /* 0x000fe40000004100 */
[-C--:B------:R-:W-:Y:S01]  /*6870*/  FFMA.FTZ R37, R40, R0.reuse, R37 ;  /* 0x0000000028257223 */ /* 0x080fe20000010025 */
[----:B------:R-:W-:Y:S01]  /*6880*/  FFMA.FTZ R5, R42, R0, R5 ;  /* 0x000000002a057223 */ /* 0x000fe20000010005 */
[----:B------:R-:W-:-:S02]  /*6890*/  HADD2.F32 R40, -RZ, R8.H1_H1 ;  /* 0x30000008ff287230 */ /* 0x000fc40000004100 */
[----:B------:R-:W-:Y:S01]  /*68a0*/  FFMA.FTZ R0, R38, R4, R21 ;  /* 0x0000000426007223 */ /* 0x000fe20000010015 */
[----:B------:R-:W-:Y:S02]  /*68b0*/  HADD2.F32 R38, -RZ, R36.H1_H1 ;  /* 0x30000024ff267230 */ /* 0x000fe40000004100 */
[----:B------:R-:W-:Y:S02]  /*68c0*/  HADD2.F32 R39, -RZ, R24.H1_H1 ;  /* 0x30000018ff277230 */ /* 0x000fe40000004100 */
        /* <DEDUP_REMOVED lines=9> */
[--C-:B------:R-:W-:Y:S02]  /*6960*/  HADD2.F32 R21, -RZ, R2.reuse.H0_H0 ;  /* 0x20000002ff157230 */ /* 0x100fe40000004100 */
[----:B------:R-:W-:Y:S01]  /*6970*/  FFMA.FTZ R4, R6, R4, R5 ;  /* 0x0000000406047223 */ /* 0x000fe20000010005 */
[----:B------:R-:W-:Y:S02]  /*6980*/  HADD2.F32 R37, -RZ, R29.H1_H1 ;  /* 0x3000001dff257230 */ /* 0x000fe40000004100 */
[----:B------:R-:W-:Y:S01]  /*6990*/  FFMA.FTZ R38, R39, R7, R38 ;  /* 0x0000000727267223 */ /* 0x000fe20000010026 */
[----:B------:R-:W-:-:S02]  /*69a0*/  HADD2.F32 R5, -RZ, R2.H1_H1 ;  /* 0x30000002ff057230 */ /* 0x000fc40000004100 */
[----:B------:R-:W-:Y:S01]  /*69b0*/  FMUL.FTZ R20, R21, R20 ;  /* 0x0000001415147220 */ /* 0x000fe20000410000 */
[--C-:B------:R-:W-:Y:S02]  /*69c0*/  HADD2.F32 R21, -RZ, R3.reuse.H0_H0 ;  /* 0x20000003ff157230 */ /* 0x100fe40000004100 */
[----:B------:R-:W-:Y:S01]  /*69d0*/  FFMA.FTZ R4, R37, R7, R4 ;  /* 0x0000000725047223 */ /* 0x000fe20000010004 */
[----:B------:R-:W-:Y:S02]  /*69e0*/  HADD2.F32 R39, -RZ, R3.H1_H1 ;  /* 0x30000003ff277230 */ /* 0x000fe40000004100 */
[----:B------:R-:W-:Y:S01]  /*69f0*/  FMUL.FTZ R0, R5, R0 ;  /* 0x0000000005007220 */ /* 0x000fe20000410000 */
[----:B------:R-:W-:Y:S01]  /*6a00*/  F2FP.F16.F32.PACK_AB R20, RZ, R20 ;  /* 0x00000014ff14723e */ /* 0x000fe200000000ff */
[----:B------:R-:W-:Y:S01]  /*6a10*/  FMUL.FTZ R38, R21, R38 ;  /* 0x0000002615267220 */ /* 0x000fe20000410000 */
        /* <DEDUP_REMOVED lines=8> */
.L_x_1680:
[----:B------:R-:W-:Y:S05]  /*6aa0*/  BRA.U UP0, `(.L_x_1679) ;  /* 0x0000000500687547 */ /* 0x000fea000b800000 */
[----:B------:R-:W0:Y:S01]  /*6ab0*/  LDS.64 R4, [UR8+0x90] ;  /* 0x00009008ff047984 */ /* 0x000e220008000a00 */
[--C-:B------:R-:W-:Y:S02]  /*6ac0*/  HADD2.F32 R0, -RZ, R30.reuse.H0_H0 ;  /* 0x2000001eff007230 */ /* 0x100fe40000004100 */
[----:B------:R-:W-:Y:S01]  /*6ad0*/  HADD2.F32 R41, -RZ, R30.H1_H1 ;  /* 0x3000001eff297230 */ /* 0x000fe20000004100 */
[----:B------:R-:W1:Y:S01]  /*6ae0*/  LDS.64 R6, [UR8+0x98] ;  /* 0x00009808ff067984 */ /* 0x000e620008000a00 */
[----:B------:R-:W-:Y:S02]  /*6af0*/  HADD2.F32 R20, -RZ, R33.H0_H0 ;  /* 0x20000021ff147230 */ /* 0x000fe40000004100 */
[----:B------:R-:W-:Y:S02]  /*6b00*/  HADD2.F32 R30, -RZ, R32.H1_H1 ;  /* 0x30000020ff1e7230 */ /* 0x000fe40000004100 */
[--C-:B0-----:R-:W-:Y:S02]  /*6b10*/  HADD2.F32 R21, -RZ, R4.reuse.H0_H0 ;  /* 0x20000004ff157230 */ /* 0x101fe40000004100 */
[----:B------:R-:W-:-:S02]  /*6b20*/  HADD2.F32 R38, -RZ, R4.H1_H1 ;  /* 0x30000004ff267230 */ /* 0x000fc40000004100 */
[----:B------:R-:W-:Y:S02]  /*6b30*/  HADD2.F32 R4, -RZ, R31.H0_H0 ;  /* 0x2000001fff047230 */ /* 0x000fe40000004100 */
[-C--:B------:R-:W-:Y:S01]  /*6b40*/  FFMA.FTZ R0, R0, R21.reuse, RZ ;  /* 0x0000001500007223 */ /* 0x080fe200000100ff */
[--C-:B------:R-:W-:Y:S02]  /*6b50*/  HADD2.F32 R37, -RZ, R5.reuse.H0_H0 ;  /* 0x20000005ff257230 */ /* 0x100fe40000004100 */
[----:B------:R-:W-:Y:S02]  /*6b60*/  HADD2.F32 R39, -RZ, R5.H1_H1 ;  /* 0x30000005ff277230 */ /* 0x000fe40000004100 */
[----:B------:R-:W-:Y:S01]  /*6b70*/  FFMA.FTZ R4, R4, R21, RZ ;  /* 0x0000001504047223 */ /* 0x000fe200000100ff */
[----:B------:R-:W-:Y:S02]  /*6b80*/  HADD2.F32 R31, -RZ, R31.H1_H1 ;  /* 0x3000001fff1f7230 */ /* 0x000fe40000004100 */
[----:B------:R-:W-:Y:S01]  /*6b90*/  FFMA.FTZ R0, R41, R38, R0 ;  /* 0x0000002629007223 */ /* 0x000fe20000010000 */
[----:B------:R-:W-:-:S02]  /*6ba0*/  HADD2.F32 R5, -RZ, R32.H0_H0 ;  /* 0x20000020ff057230 */ /* 0x000fc40000004100 */
[----:B------:R-:W-:Y:S02]  /*6bb0*/  HADD2.F32 R41, -RZ, R26.H0_H0 ;  /* 0x2000001aff297230 */ /* 0x000fe40000004100 */
[-C--:B------:R-:W-:Y:S01]  /*6bc0*/  FFMA.FTZ R4, R31, R38.reuse, R4 ;  /* 0x000000261f047223 */ /* 0x080fe20000010004 */
[----:B------:R-:W-:Y:S02]  /*6bd0*/  HADD2.F32 R31, -RZ, R28.H0_H0 ;  /* 0x2000001cff1f7230 */ /* 0x000fe40000004100 */
[-C--:B------:R-:W-:Y:S01]  /*6be0*/  FFMA.FTZ R5, R5, R21.reuse, RZ ;  /* 0x0000001505057223 */ /* 0x080fe200000100ff */
[----:B------:R-:W-:Y:S01]  /*6bf0*/  FFMA.FTZ R21, R20, R21, RZ ;  /* 0x0000001514157223 */ /* 0x000fe200000100ff */
[----:B------:R-:W-:Y:S02]  /*6c00*/  HADD2.F32 R20, -RZ, R33.H1_H1 ;  /* 0x30000021ff147230 */ /* 0x000fe40000004100 */
[----:B------:R-:W-:Y:S01]  /*6c10*/  FFMA.FTZ R0, R31, R37, R0 ;  /* 0x000000251f007223 */ /* 0x000fe20000010000 */
        /* <DEDUP_REMOVED lines=38> */
[----:B------:R-:W-:Y:S02]  /*6e80*/  HADD2.F32 R8, -RZ, R22.H0_H0 ;  /* 0x20000016ff087230 */ /* 0x000fe40000004100 */
[-C--:B------:R-:W-:Y:S01]  /*6e90*/  FFMA.FTZ R4, R4, R0.reuse, R21 ;  /* 0x0000000004047223 */ /* 0x080fe20000010015 */
[----:B------:R-:W-:Y:S02]  /*6ea0*/  HADD2.F32 R20, -RZ, R29.H0_H0 ;  /* 0x2000001dff147230 */ /* 0x000fe40000004100 */
        /* <DEDUP_REMOVED lines=26> */
.L_x_1679:
[----:B------:R-:W-:Y:S01]  /*7050*/  UIADD3 UR10, UP1, UPT, UR10, 0x80, URZ ;  /* 0x000000800a0a7890 */ /* 0x000fe2000ff3e0ff */
[----:B------:R-:W-:Y:S01]  /*7060*/  MOV R5, UR17 ;  /* 0x0000001100057c02 */ /* 0x000fe20008000f00 */
[----:B------:R-:W-:Y:S02]  /*7070*/  UIADD3 UR9, UPT, UPT, UR9, 0x20, URZ ;  /* 0x0000002009097890 */ /* 0x000fe4000fffe0ff */
[----:B------:R-:W-:Y:S02]  /*7080*/  UIADD3.X UR11, UPT, UPT, URZ, UR11, URZ, UP1, !UPT ;  /* 0x0000000bff0b7290 */ /* 0x000fe40008ffe4ff */
[----:B------:R-:W-:Y:S01]  /*7090*/  UISETP.GE.AND UP1, UPT, UR9, UR15, UPT ;  /* 0x0000000f0900728c */ /* 0x000fe2000bf26270 */
[----:B------:R-:W-:Y:S01]  /*70a0*/  IMAD.WIDE R18, R5, 0x4, R18 ;  /* 0x0000000405127825 */ /* 0x000fe200078e0212 */
[----:B------:R-:W-:Y:S02]  /*70b0*/  UIADD3 UR8, UPT, UPT, UR8, 0x40, URZ ;  /* 0x0000004008087890 */ /* 0x000fe4000fffe0ff */
[----:B------:R-:W-:-:S02]  /*70c0*/  MOV R6, R18 ;  /* 0x0000001200067202 */ /* 0x000fc40000000f00 */
[----:B------:R-:W-:-:S03]  /*70d0*/  MOV R7, R19 ;  /* 0x0000001300077202 */ /* 0x000fc60000000f00 */
[----:B------:R-:W-:Y:S05]  /*70e0*/  BRA.U !UP1, `(.L_x_1681) ;  /* 0xffffffa909d47547 */ /* 0x000fea000b83ffff */
.L_x_1668:
[----:B------:R-:W0:Y:S01]  /*70f0*/  LDC.64 R4, c[0x0][0x3a0] ;  /* 0x0000e800ff047b82 */ /* 0x000e220000000a00 */
[----:B------:R-:W-:-:S05]  /*7100*/  MOV R0, UR26 ;  /* 0x0000001a00007c02 */ /* 0x000fca0008000f00 */
        /* <DEDUP_REMOVED lines=8> */
[----:B-----5:R-:W-:-:S07]  /*7190*/  MOV R0, R2 ;  /* 0x0000000200007202 */ /* 0x020fce0000000f00 */
.L_x_1685:
[----:B------:R-:W0:Y:S02]  /*71a0*/  LDS R2, [R0] ;  /* 0x0000000000027984 */ /* 0x000e240000000800 */
[----:B0-----:R-:W-:-:S05]  /*71b0*/  HFMA2 R3, R2, 1, 1, R16 ;  /* 0x3c003c0002037831 */ /* 0x001fca0000000010 */
[----:B------:R-:W0:Y:S02]  /*71c0*/  ATOMS.CAST.SPIN P0, [R0], R2, R3 ;  /* 0x000000020000758d */ /* 0x000e240001800003 */
[----:B0-----:R-:W-:Y:S05]  /*71d0*/  @!P0 BRA `(.L_x_1685) ;  /* 0xfffffffc00f08947 */ /* 0x001fea000383ffff */
[----:B------:R-:W-:Y:S05]  /*71e0*/  BRA `(.L_x_1683) ;  /* 0x00000000000c7947 */ /* 0x000fea0003800000 */
.L_x_1684:
[----:B------:R-:W2:Y:S02]  /*71f0*/  LD.E R0, desc[UR22][R4.64] ;  /* 0x0000001604007980 */ /* 0x000ea4000c101900 */
[----:B--2--5:R-:W-:-:S05]  /*7200*/  IADD3 R3, PT, PT, R16, R0, RZ ;  /* 0x0000000010037210 */ /* 0x024fca0007ffe0ff */
[----:B------:R0:W-:Y:S02]  /*7210*/  ST.E desc[UR22][R4.64], R3 ;  /* 0x0000000304007985 */ /* 0x0001e4000c101916 */
.L_x_1683:
[----:B------:R-:W-:Y:S05]  /*7220*/  BSYNC.RECONVERGENT B0 ;  /* 0x0000000000007941 */ /* 0x000fea0003800200 */
.L_x_1682:
[----:B------:R1:W-:Y:S01]  /*7230*/  ATOM.E.ADD.F16x2.RN.STRONG.GPU P0, RZ, desc[UR22][R4.64+0x4], R15 ;  /* 0x8000040f04ff79a2 */ /* 0x0003e2000c10e116 */
[----:B------:R-:W-:Y:S04]  /*7240*/  BSSY.RECONVERGENT B0, `(.L_x_1686) ;  /* 0x000000e000007945 */ /* 0x000fe80003800200 */
[----:B-1----:R-:W-:Y:S05]  /*7250*/  @P0 BRA `(.L_x_1687) ;  /* 0x0000000000300947 */ /* 0x002fea0003800000 */
[----:B------:R-:W1:Y:S02]  /*7260*/  QSPC.E.S P0, RZ, [R4+0x4] ;  /* 0x0000040004ff73aa */ /* 0x000e640000000500 */
[----:B-1----:R-:W-:Y:S05]  /*7270*/  @!P0 BRA `(.L_x_1688) ;  /* 0x00000000001c8947 */ /* 0x002fea0003800000 */
[----:B------:R-:W-:-:S04]  /*7280*/  MOV R2, R4 ;  /* 0x0000000400027202 */ /* 0x000fc80000000f00 */
[----:B-----5:R-:W-:-:S07]  /*7290*/  MOV R0, R2 ;  /* 0x0000000200007202 */ /* 0x020fce0000000f00 */
.L_x_1689:
[----:B------:R-:W0:Y:S02]  /*72a0*/  LDS R2, [R0+0x4] ;  /* 0x0000040000027984 */ /* 0x000e240000000800 */
[----:B0-----:R-:W-:-:S05]  /*72b0*/  HADD2 R3, R2, R15 ;  /* 0x0000000f02037230 */ /* 0x001fca0000000000 */
[----:B------:R-:W0:Y:S02]  /*72c0*/  ATOMS.CAST.SPIN P0, [R0+0x4], R2, R3 ;  /* 0x000004020000758d */ /* 0x000e240001800003 */
[----:B0-----:R-:W-:Y:S05]  /*72d0*/  @!P0 BRA `(.L_x_1689) ;  /* 0xfffffffc00f08947 */ /* 0x001fea000383ffff */
[----:B------:R-:W-:Y:S05]  /*72e0*/  BRA `(.L_x_1687) ;  /* 0x00000000000c7947 */ /* 0x000fea0003800000 */
.L_x_1688:
[----:B------:R-:W0:Y:S02]  /*72f0*/  LD.E R0, desc[UR22][R4.64+0x4] ;  /* 0x0000041604007980 */ /* 0x000e24000c101900 */
[----:B0----5:R-:W-:-:S05]  /*7300*/  IADD3 R3, PT, PT, R15, R0, RZ ;  /* 0x000000000f037210 */ /* 0x021fca0007ffe0ff */
[----:B------:R1:W-:Y:S02]  /*7310*/  ST.E desc[UR22][R4.64+0x4], R3 ;  /* 0x0000040304007985 */ /* 0x0003e4000c101916 */
.L_x_1687:
[----:B------:R-:W-:Y:S05]  /*7320*/  BSYNC.RECONVERGENT B0 ;  /* 0x0000000000007941 */ /* 0x000fea0003800200 */
.L_x_1686:
[----:B------:R-:W-:Y:S05]  /*7330*/  @!P1 EXIT ;  /* 0x000000000000994d */ /* 0x000fea0003800000 */
[----:B01---5:R-:W-:-:S05]  /*7340*/  MOV R3, UR17 ;  /* 0x0000001100037c02 */ /* 0x023fca0008000f00 */
        /* <DEDUP_REMOVED lines=8> */
.L_x_1693:
[----:B------:R-:W0:Y:S02]  /*73d0*/  LDS R2, [R0] ;  /* 0x0000000000027984 */ /* 0x000e240000000800 */
[----:B0-----:R-:W-:-:S05]  /*73e0*/  HFMA2 R3, R2, 1, 1, R17 ;  /* 0x3c003c0002037831 */ /* 0x001fca0000000011 */
[----:B------:R-:W0:Y:S02]  /*73f0*/  ATOMS.CAST.SPIN P0, [R0], R2, R3 ;  /* 0x000000020000758d */ /* 0x000e240001800003 */
[----:B0-----:R-:W-:Y:S05]  /*7400*/  @!P0 BRA `(.L_x_1693) ;  /* 0xfffffffc00f08947 */ /* 0x001fea000383ffff */
[----:B------:R-:W-:Y:S05]  /*7410*/  BRA `(.L_x_1691) ;  /* 0x00000000000c7947 */ /* 0x000fea0003800000 */
.L_x_1692:
[----:B------:R-:W2:Y:S02]  /*7420*/  LD.E R0, desc[UR22][R4.64] ;  /* 0x0000001604007980 */ /* 0x000ea4000c101900 */
[----:B--2---:R-:W-:-:S05]  /*7430*/  IADD3 R3, PT, PT, R17, R0, RZ ;  /* 0x0000000011037210 */ /* 0x004fca0007ffe0ff */
[----:B------:R0:W-:Y:S02]  /*7440*/  ST.E desc[UR22][R4.64], R3 ;  /* 0x0000000304007985 */ /* 0x0001e4000c101916 */
.L_x_1691:
[----:B------:R-:W-:Y:S05]  /*7450*/  BSYNC.RECONVERGENT B0 ;  /* 0x0000000000007941 */ /* 0x000fea0003800200 */
.L_x_1690:
[----:B------:R1:W-:Y:S01]  /*7460*/  ATOM.E.ADD.F16x2.RN.STRONG.GPU P0, RZ, desc[UR22][R4.64+0x4], R14 ;  /* 0x8000040e04ff79a2 */ /* 0x0003e2000c10e116 */
[----:B------:R-:W-:Y:S04]  /*7470*/  BSSY.RECONVERGENT B0, `(.L_x_1694) ;  /* 0x000000e000007945 */ /* 0x000fe80003800200 */
[----:B-1----:R-:W-:Y:S05]  /*7480*/  @P0 BRA `(.L_x_1695) ;  /* 0x0000000000300947 */ /* 0x002fea0003800000 */
[----:B------:R-:W1:Y:S02]  /*7490*/  QSPC.E.S P0, RZ, [R4+0x4] ;  /* 0x0000040004ff73aa */ /* 0x000e640000000500 */
[----:B-1----:R-:W-:Y:S05]  /*74a0*/  @!P0 BRA `(.L_x_1696) ;  /* 0x00000000001c8947 */ /* 0x002fea0003800000 */
[----:B------:R-:W-:-:S04]  /*74b0*/  MOV R2, R4 ;  /* 0x0000000400027202 */ /* 0x000fc80000000f00 */
[----:B------:R-:W-:-:S07]  /*74c0*/  MOV R0, R2 ;  /* 0x0000000200007202 */ /* 0x000fce0000000f00 */
.L_x_1697:
[----:B------:R-:W0:Y:S02]  /*74d0*/  LDS R2, [R0+0x4] ;  /* 0x0000040000027984 */ /* 0x000e240000000800 */
[----:B0-----:R-:W-:-:S05]  /*74e0*/  HADD2 R3, R2, R14 ;  /* 0x0000000e02037230 */ /* 0x001fca0000000000 */
[----:B------:R-:W0:Y:S02]  /*74f0*/  ATOMS.CAST.SPIN P0, [R0+0x4], R2, R3 ;  /* 0x000004020000758d */ /* 0x000e240001800003 */
[----:B0-----:R-:W-:Y:S05]  /*7500*/  @!P0 BRA `(.L_x_1697) ;  /* 0xfffffffc00f08947 */ /* 0x001fea000383ffff */
[----:B------:R-:W-:Y:S05]  /*7510*/  BRA `(.L_x_1695) ;  /* 0x00000000000c7947 */ /* 0x000fea0003800000 */
.L_x_1696:
[----:B------:R-:W0:Y:S02]  /*7520*/  LD.E R0, desc[UR22][R4.64+0x4] ;  /* 0x0000041604007980 */ /* 0x000e24000c101900 */
[----:B0-----:R-:W-:-:S05]  /*7530*/  IADD3 R3, PT, PT, R14, R0, RZ ;  /* 0x000000000e037210 */ /* 0x001fca0007ffe0ff */
[----:B------:R1:W-:Y:S02]  /*7540*/  ST.E desc[UR22][R4.64+0x4], R3 ;  /* 0x0000040304007985 */ /* 0x0003e4000c101916 */
.L_x_1695:
[----:B------:R-:W-:Y:S05]  /*7550*/  BSYNC.RECONVERGENT B0 ;  /* 0x0000000000007941 */ /* 0x000fea0003800200 */
.L_x_1694:
        /* <DEDUP_REMOVED lines=12> */
.L_x_1701:
[----:B------:R-:W0:Y:S02]  /*7620*/  LDS R2, [R0] ;  /* 0x0000000000027984 */ /* 0x000e240000000800 */
[----:B0-----:R-:W-:-:S05]  /*7630*/  HFMA2 R3, R2, 1, 1, R13 ;  /* 0x3c003c0002037831 */ /* 0x001fca000000000d */
[----:B------:R-:W0:Y:S02]  /*7640*/  ATOMS.CAST.SPIN P0, [R0], R2, R3 ;  /* 0x000000020000758d */ /* 0x000e240001800003 */
[----:B0-----:R-:W-:Y:S05]  /*7650*/  @!P0 BRA `(.L_x_1701) ;  /* 0xfffffffc00f08947 */ /* 0x001fea000383ffff */
[----:B------:R-:W-:Y:S05]  /*7660*/  BRA `(.L_x_1699) ;  /* 0x00000000000c7947 */ /* 0x000fea0003800000 */
.L_x_1700:
[----:B------:R-:W2:Y:S02]  /*7670*/  LD.E R0, desc[UR22][R4.64] ;  /* 0x0000001604007980 */ /* 0x000ea4000c101900 */
[----:B--2---:R-:W-:-:S05]  /*7680*/  IADD3 R3, PT, PT, R13, R0, RZ ;  /* 0x000000000d037210 */ /* 0x004fca0007ffe0ff */
[----:B------:R0:W-:Y:S02]  /*7690*/  ST.E desc[UR22][R4.64], R3 ;  /* 0x0000000304007985 */ /* 0x0001e4000c101916 */
.L_x_1699:
[----:B------:R-:W-:Y:S05]  /*76a0*/  BSYNC.RECONVERGENT B0 ;  /* 0x0000000000007941 */ /* 0x000fea0003800200 */
.L_x_1698:
[----:B------:R1:W-:Y:S02]  /*76b0*/  ATOM.E.ADD.F16x2.RN.STRONG.GPU P0, RZ, desc[UR22][R4.64+0x4], R12 ;  /* 0x8000040c04ff79a2 */ /* 0x0003e4000c10e116 */
[----:B-1----:R-:W-:Y:S05]  /*76c0*/  @P0 EXIT ;  /* 0x000000000000094d */ /* 0x002fea0003800000 */
[----:B------:R-:W1:Y:S02]  /*76d0*/  QSPC.E.S P0, RZ, [R4+0x4] ;  /* 0x0000040004ff73aa */ /* 0x000e640000000500 */
[----:B-1----:R-:W-:Y:S05]  /*76e0*/  @!P0 BRA `(.L_x_1702) ;  /* 0x00000000001c8947 */ /* 0x002fea0003800000 */
[----:B------:R-:W-:-:S04]  /*76f0*/  MOV R2, R4 ;  /* 0x0000000400027202 */ /* 0x000fc80000000f00 */
[----:B------:R-:W-:-:S07]  /*7700*/  MOV R0, R2 ;  /* 0x0000000200007202 */ /* 0x000fce0000000f00 */
.L_x_1703:
[----:B------:R-:W0:Y:S02]  /*7710*/  LDS R2, [R0+0x4] ;  /* 0x0000040000027984 */ /* 0x000e240000000800 */
[----:B0-----:R-:W-:-:S05]  /*7720*/  HADD2 R3, R2, R12 ;  /* 0x0000000c02037230 */ /* 0x001fca0000000000 */
[----:B------:R-:W0:Y:S02]  /*7730*/  ATOMS.CAST.SPIN P0, [R0+0x4], R2, R3 ;  /* 0x000004020000758d */ /* 0x000e240001800003 */
[----:B0-----:R-:W-:Y:S05]  /*7740*/  @!P0 BRA `(.L_x_1703) ;  /* 0xfffffffc00f08947 */ /* 0x001fea000383ffff */
[----:B------:R-:W-:Y:S05]  /*7750*/  EXIT ;  /* 0x000000000000794d */ /* 0x000fea0003800000 */
.L_x_1702:
[----:B------:R-:W0:Y:S02]  /*7760*/  LD.E R0, desc[UR22][R4.64+0x4] ;  /* 0x0000041604007980 */ /* 0x000e24000c101900 */
[----:B0-----:R-:W-:-:S05]  /*7770*/  IADD3 R3, PT, PT, R12, R0, RZ ;  /* 0x000000000c037210 */ /* 0x001fca0007ffe0ff */
[----:B------:R-:W-:Y:S01]  /*7780*/  ST.E desc[UR22][R4.64+0x4], R3 ;  /* 0x0000040304007985 */ /* 0x000fe2000c101916 */
[----:B------:R-:W-:Y:S05]  /*7790*/  EXIT ;  /* 0x000000000000794d */ /* 0x000fea0003800000 */
.L_x_1704:
        /* <DEDUP_REMOVED lines=14> */
.L_x_3937:


//--------------------- .text._Z23gemm_half_q_half_kernelILi3ELi12ELb1ELb0ELi64EEvPK6__halfPKjS4_S2_PS0_iiiiPKtS7_iiiiiibS2_i --------------------------
	.section	.text._Z23gemm_half_q_half_kernelILi3ELi12ELb1ELb0ELi64EEvPK6__halfPKjS4_S2_PS0_iiiiPKtS7_iiiiiibS2_i,"ax",@progbits
	.align	128
        .global         _Z23gemm_half_q_half_kernelILi3ELi12ELb1ELb0ELi64EEvPK6__halfPKjS4_S2_PS0_iiiiPKtS7_iiiiiibS2_i
        .type           _Z23gemm_half_q_half_kernelILi3ELi12ELb1ELb0ELi64EEvPK6__halfPKjS4_S2_PS0_iiiiPKtS7_iiiiiibS2_i,@function
        .size           _Z23gemm_half_q_half_kernelILi3ELi12ELb1ELb0ELi64EEvPK6__halfPKjS4_S2_PS0_iiiiPKtS7_iiiiiibS2_i,(.L_x_3938 - _Z23gemm_half_q_half_kernelILi3ELi12ELb1ELb0ELi64EEvPK6__halfPKjS4_S2_PS0_iiiiPKtS7_iiiiiibS2_i)
        .other          _Z23gemm_half_q_half_kernelILi3ELi12ELb1ELb0ELi64EEvPK6__halfPKjS4_S2_PS0_iiiiPKtS7_iiiiiibS2_i,@"STO_CUDA_ENTRY STV_DEFAULT"
_Z23gemm_half_q_half_kernelILi3ELi12ELb1ELb0ELi64EEvPK6__halfPKjS4_S2_PS0_iiiiPKtS7_iiiiiibS2_i:
.text._Z23gemm_half_q_half_kernelILi3ELi12ELb1ELb0ELi64EEvPK6__halfPKjS4_S2_PS0_iiiiPKtS7_iiiiiibS2_i:
[----:B------:R-:W0:Y:S01]  /*0000*/  LDC R1, c[0x0][0x37c] ;  /* 0x0000df00ff017b82 */ /* 0x000e220000000800 */
[----:B------:R-:W1:Y:S07]  /*0010*/  S2R R3, SR_CTAID.Y ;  /* 0x0000000000037919 */ /* 0x000e6e0000002600 */
[----:B------:R-:W1:Y:S01]  /*0020*/  LDC R10, c[0x0][0x3a8] ;  /* 0x0000ea00ff0a7b82 */ /* 0x000e620000000800 */
[----:B0-----:R-:W-:Y:S01]  /*0030*/  IADD3 R1, PT, PT, R1, -0x10, RZ ;  /* 0xfffffff001017810 */ /* 0x001fe20007ffe0ff */
[----:B-1----:R-:W-:-:S05]  /*0040*/  IMAD R10, R3, -0x3, R10 ;  /* 0xfffffffd030a7824 */ /* 0x002fca00078e020a */
        /* <DEDUP_REMOVED lines=25> */
.L_x_1705:
        /* <DEDUP_REMOVED lines=22> */
[----:B------:R-:W-:-:S04]  /*0340*/  LEA R13, R8, R8, 0x1 ;  /* 0x00000008080d7211 */ /* 0x000fc800078e08ff */
        /* <DEDUP_REMOVED lines=11> */
[----:B-1----:R-:W-:-:S09]  /*0400*/  IADD3 R11, PT, PT, R13, R4, RZ ;  /* 0x000000040d0b7210 */ /* 0x002fd20007ffe0ff */
[----:B------:R-:W-:Y:S05]  /*0410*/  @P1 BRA `(.L_x_1709) ;  /* 0x0000000000ec1947 */ /* 0x000fea0003800000 */
[----:B------:R-:W-:Y:S02]  /*0420*/  IADD3 R8, PT, PT, RZ, -R18, RZ ;  /* 0x80000012ff087210 */ /* 0x000fe40007ffe0ff */
[----:B------:R-:W-:Y:S02]  /*0430*/  PLOP3.LUT P1, PT, PT, PT, PT, 0x80, 0x8 ;  /* 0x000000000008781c */ /* 0x000fe40003f2f070 */
[----:B------:R-:W-:-:S13]  /*0440*/  ISETP.GT.AND P2, PT, R8, 0x3, PT ;  /* 0x000000030800780c */ /* 0x000fda0003f44270 */
[----:B------:R-:W-:Y:S05]  /*0450*/  @!P2 BRA `(.L_x_1710) ;  /* 0x000000000084a947 */ /* 0x000fea0003800000 */
[----:B------:R-:W-:-:S13]  /*0460*/  PLOP3.LUT P1, PT, PT, PT, PT, 0x8, 0x80 ;  /* 0x000000000080781c */ /* 0x000fda0003f2e170 */
.L_x_1711:
        /* <DEDUP_REMOVED lines=32> */
.L_x_1710:
        /* <DEDUP_REMOVED lines=20> */
.L_x_1712:
[----:B------:R-:W-:-:S13]  /*07b0*/  ISETP.EQ.AND P2, PT, R18, RZ, PT ;  /* 0x000000ff1200720c */ /* 0x000fda0003f42270 */
[----:B------:R-:W-:Y:S05]  /*07c0*/  @!P1 BRA P2, `(.L_x_1707) ;  /* 0x0000000400789947 */ /* 0x000fea0001000000 */
.L_x_1709:
        /* <DEDUP_REMOVED lines=12> */
.L_x_1708:
[----:B------:R-:W-:-:S04]  /*0890*/  LEA R8, P1, R24, UR8, 0x1 ;  /* 0x0000000818087c11 */ /* 0x000fc8000f8208ff */
[----:B------:R-:W-:Y:S02]  /*08a0*/  LEA.HI.X R9, R24, UR9, RZ, 0x1, P1 ;  /* 0x0000000918097c11 */ /* 0x000fe400088f0cff */
[----:B------:R-:W-:Y:S01]  /*08b0*/  IADD3 R18, PT, PT, RZ, -R7, RZ ;  /* 0x80000007ff127210 */ /* 0x000fe20007ffe0ff */
[----:B------:R-:W-:Y:S01]  /*08c0*/  IMAD R19, R3, R4, RZ ;  /* 0x0000000403137224 */ /* 0x000fe200078e02ff */
        /* <DEDUP_REMOVED lines=12> */
.L_x_1715:
        /* <DEDUP_REMOVED lines=32> */
.L_x_1714:
        /* <DEDUP_REMOVED lines=21> */
.L_x_1716:
[----:B------:R-:W-:-:S13]  /*0ce0*/  ISETP.NE.OR P1, PT, R18, RZ, P1 ;  /* 0x000000ff1200720c */ /* 0x000fda0000f25670 */
[----:B------:R-:W-:Y:S05]  /*0cf0*/  @!P1 BRA `(.L_x_1707) ;  /* 0x00000000002c9947 */ /* 0x000fea0003800000 */
.L_x_1713:
[----:B-----5:R-:W-:-:S04]  /*0d00*/  IADD3 R9, P1, PT, R24, R19, RZ ;  /* 0x0000001318097210 */ /* 0x020fc80007f3e0ff */
[----:B------:R-:W-:Y:S02]  /*0d10*/  LEA.HI.X.SX32 R12, R19, RZ, 0x1, P1 ;  /* 0x000000ff130c7211 */ /* 0x000fe400008f0eff */
[----:B0-----:R-:W-:-:S04]  /*0d20*/  LEA R8, P1, R9, UR8, 0x1 ;  /* 0x0000000809087c11 */ /* 0x001fc8000f8208ff */
        /* <DEDUP_REMOVED lines=8> */
.L_x_1707:
[----:B0-----:R-:W-:Y:S05]  /*0db0*/  BSYNC.RECONVERGENT B0 ;  /* 0x0000000000007941 */ /* 0x001fea0003800200 */
.L_x_1706:
        /* <DEDUP_REMOVED lines=9> */
[----:B-1----:R-:W-:-:S03]  /*0e50*/  IMAD R8, R3, R47, RZ ;  /* 0x0000002f03087224 */ /* 0x002fc600078e02ff */
        /* <DEDUP_REMOVED lines=10> */
.L_x_1720:
        /* <DEDUP_REMOVED lines=15> */
.L_x_1719:
[----:B------:R-:W-:-:S04]  /*0ff0*/  IADD3 R3, PT, PT, RZ, -R7, RZ ;  /* 0x80000007ff037210 */ /* 0x000fc80007ffe0ff */
[----:B------:R-:W-:-:S13]  /*1000*/  ISETP.GT.AND P2, PT, R3, 0x1, PT ;  /* 0x000000010300780c */ /* 0x000fda0003f44270 */
[----:B------:R-:W-:Y:S05]  /*1010*/  @!P2 BRA `(.L_x_1721) ;  /* 0x000000000024a947 */ /* 0x000fea0003800000 */
[----:B-1----:R-:W0:Y:S01]  /*1020*/  LDC.64 R12, c[0x0][0x3a0] ;  /* 0x0000e800ff0c7b82 */ /* 0x002e220000000a00 */
        /* <DEDUP_REMOVED lines=8> */
.L_x_1721:
[----:B------:R-:W-:-:S13]  /*10b0*/  ISETP.NE.OR P1, PT, R7, RZ, P1 ;  /* 0x000000ff0700720c */ /* 0x000fda0000f25670 */
[----:B------:R-:W-:Y:S05]  /*10c0*/  @!P1 BRA `(.L_x_1717) ;  /* 0x00000000001c9947 */ /* 0x000fea0003800000 */
.L_x_1718:
[----:B01----:R-:W0:Y:S02]  /*10d0*/  LDC.64 R8, c[0x0][0x3a0] ;  /* 0x0000e800ff087b82 */ /* 0x003e240000000a00 */
.L_x_1722:
[----:B0-----:R-:W-:Y:S01]  /*10e0*/  IMAD.WIDE R12, R5, 0x2, R8 ;  /* 0x00000002050c7825 */ /* 0x001fe200078e0208 */
[----:B------:R-:W-:Y:S02]  /*10f0*/  IADD3 R7, PT, PT, R7, 0x1, RZ ;  /* 0x0000000107077810 */ /* 0x000fe40007ffe0ff */
[----:B------:R-:W-:Y:S02]  /*1100*/  IADD3 R5, PT, PT, R5, R47, RZ ;  /* 0x0000002f05057210 */ /* 0x000fe40007ffe0ff */
[----:B------:R2:W-:Y:S01]  /*1110*/  STG.E.64 desc[UR6][R12.64], RZ ;  /* 0x000000ff0c007986 */ /* 0x0005e2000c101b06 */
[----:B------:R-:W-:-:S13]  /*1120*/  ISETP.NE.AND P1, PT, R7, RZ, PT ;  /* 0x000000ff0700720c */ /* 0x000fda0003f25270 */
[----:B--2---:R-:W-:Y:S05]  /*1130*/  @P1 BRA `(.L_x_1722) ;  /* 0xfffffffc00e81947 */ /* 0x004fea000383ffff */
.L_x_1717:
        /* <DEDUP_REMOVED lines=15> */
.L_x_1724:
[----:B------:R-:W0:Y:S01]  /*1230*/  LDC.64 R12, c[0x0][0x390] ;  /* 0x0000e400ff0c7b82 */ /* 0x000e220000000a00 */
[----:B-----5:R-:W-:-:S05]  /*1240*/  IADD3 R7, PT, PT, R3, R18, RZ ;  /* 0x0000001203077210 */ /* 0x020fca0007ffe0ff */
[----:B------:R-:W-:-:S05]  /*1250*/  IMAD R11, R7, R47, RZ ;  /* 0x0000002f070b7224 */ /* 0x000fca00078e02ff */
[----:B------:R-:W-:-:S04]  /*1260*/  SHF.R.S32.HI R14, RZ, 0x1f, R11 ;  /* 0x0000001fff0e7819 */ /* 0x000fc8000001140b */
[----:B------:R-:W-:-:S04]  /*1270*/  LEA.HI R14, R14, R11, RZ, 0x3 ;  /* 0x0000000b0e0e7211 */ /* 0x000fc800078f18ff */
[----:B------:R-:W-:Y:S02]  /*1280*/  LEA.HI.SX32 R11, R14, R5, 0x1d ;  /* 0x000000050e0b7211 */ /* 0x000fe400078feaff */
[----:B------:R-:W1:Y:S03]  /*1290*/  LDC.64 R14, c[0x0][0x398] ;  /* 0x0000e600ff0e7b82 */ /* 0x000e660000000a00 */
[----:B0-----:R-:W-:-:S06]  /*12a0*/  IMAD.WIDE R12, R11, 0x4, R12 ;  /* 0x000000040b0c7825 */ /* 0x001fcc00078e020c */
[----:B------:R-:W2:Y:S01]  /*12b0*/  LDG.E.CONSTANT R13, desc[UR6][R12.64] ;  /* 0x000000060c0d7981 */ /* 0x000ea2000c1e9900 */
[----:B------:R-:W-:-:S05]  /*12c0*/  SHF.L.U32 R17, R20, 0x1, RZ ;  /* 0x0000000114117819 */ /* 0x000fca00000006ff */
[----:B------:R-:W-:-:S06]  /*12d0*/  IMAD.WIDE.U32 R16, R17, 0x2, R8 ;  /* 0x0000000211107825 */ /* 0x000fcc00078e0008 */
[----:B------:R-:W3:Y:S01]  /*12e0*/  LDG.E.U16.CONSTANT R17, desc[UR6][R16.64+0x2] ;  /* 0x0000020610117981 */ /* 0x000ee2000c1e9500 */
[----:B-1----:R-:W-:-:S06]  /*12f0*/  IMAD.WIDE.U32 R14, R7, 0x2, R14 ;  /* 0x00000002070e7825 */ /* 0x002fcc00078e000e */
[----:B------:R0:W4:Y:S01]  /*1300*/  LDG.E.U16.CONSTANT R15, desc[UR6][R14.64] ;  /* 0x000000060e0f7981 */ /* 0x000122000c1e9500 */
[----:B--2---:R-:W-:-:S04]  /*1310*/  SHF.R.U32.HI R7, RZ, R0, R13 ;  /* 0x00000000ff077219 */ /* 0x004fc8000001160d */
[----:B------:R-:W-:Y:S02]  /*1320*/  LOP3.LUT R11, R7, 0xf, RZ, 0xc0, !PT ;  /* 0x0000000f070b7812 */ /* 0x000fe400078ec0ff */
[----:B------:R-:W-:-:S03]  /*1330*/  SHF.R.U32.HI R12, RZ, 0x8, R7 ;  /* 0x00000008ff0c7819 */ /* 0x000fc60000011607 */
[C---:B------:R-:W-:Y:S01]  /*1340*/  IMAD R22, R11.reuse, R11, R11 ;  /* 0x0000000b0b167224 */ /* 0x040fe200078e020b */
[----:B------:R-:W-:Y:S02]  /*1350*/  LOP3.LUT R12, R12, 0xf, RZ, 0xc0, !PT ;  /* 0x0000000f0c0c7812 */ /* 0x000fe400078ec0ff */
[--C-:B------:R-:W-:Y:S02]  /*1360*/  SHF.R.U32.HI R19, RZ, 0x4, R7.reuse ;  /* 0x00000004ff137819 */ /* 0x100fe40000011607 */
[----:B------:R-:W-:Y:S02]  /*1370*/  SHF.R.U32.HI R7, RZ, 0xc, R7 ;  /* 0x0000000cff077819 */ /* 0x000fe40000011607 */
[----:B------:R-:W-:Y:S01]  /*1380*/  IADD3 R22, PT, PT, R11, 0x1, R22 ;  /* 0x000000010b167810 */ /* 0x000fe20007ffe016 */
[----:B------:R-:W-:Y:S01]  /*1390*/  IMAD R11, R12, R12, R12 ;  /* 0x0000000c0c0b7224 */ /* 0x000fe200078e020c */
[----:B------:R-:W-:Y:S02]  /*13a0*/  LOP3.LUT R7, R7, 0xf, RZ, 0xc0, !PT ;  /* 0x0000000f07077812 */ /* 0x000fe400078ec0ff */
[----:B------:R-:W-:-:S02]  /*13b0*/  LOP3.LUT R19, R19, 0xf, RZ, 0xc0, !PT ;  /* 0x0000000f13137812 */ /* 0x000fc400078ec0ff */
[----:B------:R-:W-:Y:S01]  /*13c0*/  IADD3 R11, PT, PT, R12, 0x1, R11 ;  /* 0x000000010c0b7810 */ /* 0x000fe20007ffe00b */
[----:B------:R-:W-:Y:S02]  /*13d0*/  IMAD R12, R7, R7, R7 ;  /* 0x00000007070c7224 */ /* 0x000fe400078e0207 */
[----:B0-----:R-:W-:-:S03]  /*13e0*/  IMAD R14, R19, R19, R19 ;  /* 0x00000013130e7224 */ /* 0x001fc600078e0213 */
[----:B------:R-:W-:Y:S02]  /*13f0*/  IADD3 R12, PT, PT, R7, 0x1, R12 ;  /* 0x00000001070c7810 */ /* 0x000fe40007ffe00c */
[----:B------:R-:W-:Y:S01]  /*1400*/  IADD3 R14, PT, PT, R19, 0x1, R14 ;  /* 0x00000001130e7810 */ /* 0x000fe20007ffe00e */
[----:B------:R-:W-:Y:S08]  /*1410*/  I2F.F16 R22, R22 ;  /* 0x0000001600167306 */ /* 0x000ff00000200c00 */
[----:B------:R-:W0:Y:S08]  /*1420*/  I2F.F16 R13, R14 ;  /* 0x0000000e000d7306 */ /* 0x000e300000200c00 */
[----:B------:R-:W-:Y:S08]  /*1430*/  I2F.F16 R11, R11 ;  /* 0x0000000b000b7306 */ /* 0x000ff00000200c00 */
[----:B------:R-:W1:Y:S01]  /*1440*/  I2F.F16 R12, R12 ;  /* 0x0000000c000c7306 */ /* 0x000e620000200c00 */
[----:B0-----:R-:W-:-:S02]  /*1450*/  PRMT R22, R22, 0x5410, R13 ;  /* 0x0000541016167816 */ /* 0x001fc4000000000d */
[----:B------:R-:W-:-:S03]  /*1460*/  LEA R7, R18, R1, 0x3 ;  /* 0x0000000112077211 */ /* 0x000fc600078e18ff */
[----:B----4-:R-:W-:Y:S01]  /*1470*/  HMUL2 R22, R22, R15.H0_H0 ;  /* 0x2000000f16167232 */ /* 0x010fe20000000000 */
[----:B-1----:R-:W-:-:S05]  /*1480*/  PRMT R12, R11, 0x5410, R12 ;  /* 0x000054100b0c7816 */ /* 0x002fca000000000c */
[----:B------:R-:W-:Y:S01]  /*1490*/  HMUL2 R23, R12, R15.H0_H0 ;  /* 0x2000000f0c177232 */ /* 0x000fe20000000000 */
[----:B---3--:R-:W-:-:S04]  /*14a0*/  IADD3 R20, PT, PT, R17, R20, RZ ;  /* 0x0000001411147210 */ /* 0x008fc80007ffe0ff */
[----:B------:R0:W-:Y:S01]  /*14b0*/  STL.64 [R7], R22 ;  /* 0x0000001607007387 */ /* 0x0001e20000100a00 */
[----:B------:R-:W-:Y:S02]  /*14c0*/  ISETP.GE.AND P1, PT, R20, R39, PT ;  /* 0x000000271400720c */ /* 0x000fe40003f26270 */
[----:B------:R-:W-:-:S11]  /*14d0*/  IADD3 R18, PT, PT, R18, 0x1, RZ ;  /* 0x0000000112127810 */ /* 0x000fd60007ffe0ff */
[----:B0-----:R-:W-:Y:S05]  /*14e0*/  @!P1 BRA `(.L_x_1724) ;  /* 0xfffffffc00509947 */ /* 0x001fea000383ffff */
.L_x_1723:
[----:B------:R0:W5:Y:S01]  /*14f0*/  LDL.64 R12, [R1] ;  /* 0x00000000010c7983 */ /* 0x0001620000100a00 */
        /* <DEDUP_REMOVED lines=27> */
.L_x_1725:
        /* <DEDUP_REMOVED lines=8> */
.L_x_1726:
        /* <DEDUP_REMOVED lines=8> */
.L_x_1727:
        /* <DEDUP_REMOVED lines=8> */
.L_x_1728:
        /* <DEDUP_REMOVED lines=8> */
.L_x_1729:
        /* <DEDUP_REMOVED lines=8> */
[----:B------:R-:W-:-:S02]  /*1930*/  MOV R48, RZ ;  /* 0x000000ff00307202 */ /* 0x000fc40000000f00 */
        /* <DEDUP_REMOVED lines=12> */
[----:B------:R-:W-:Y:S02]  /*1a00*/  PRMT R0, R13, 0x7610, R12 ;  /* 0x000076100d007816 */ /* 0x000fe4000000000c */
[----:B------:R-:W-:-:S02]  /*1a10*/  IADD3.X R19, PT, PT, R3, UR9, RZ, P2, !PT ;  /* 0x0000000903137c10 */ /* 0x000fc400097fe4ff */
[----:B------:R-:W-:Y:S02]  /*1a20*/  PRMT R43, RZ, 0x5410, RZ ;  /* 0x00005410ff2b7816 */ /* 0x000fe400000000ff */
[----:B------:R-:W-:Y:S02]  /*1a30*/  PRMT R42, RZ, 0x5410, RZ ;  /* 0x00005410ff2a7816 */ /* 0x000fe400000000ff */
[----:B------:R-:W-:Y:S02]  /*1a40*/  PRMT R41, RZ, 0x5410, RZ ;  /* 0x00005410ff297816 */ /* 0x000fe400000000ff */
[----:B------:R-:W-:Y:S01]  /*1a50*/  IADD3 R40, PT, PT, R49, R40, RZ ;  /* 0x0000002831287210 */ /* 0x000fe20007ffe0ff */
        /* <DEDUP_REMOVED lines=8> */
.L_x_1743:
[----:B------:R-:W-:Y:S02]  /*1ae0*/  ISETP.NE.AND P4, PT, R49, R40, PT ;  /* 0x000000283100720c */ /* 0x000fe40003f85270 */
[----:B------:R-:W-:Y:S02]  /*1af0*/  MOV R8, R18 ;  /* 0x0000001200087202 */ /* 0x000fe40000000f00 */
[----:B------:R-:W-:-:S05]  /*1b00*/  MOV R9, R19 ;  /* 0x0000001300097202 */ /* 0x000fca0000000f00 */
[----:B------:R-:W2:Y:S04]  /*1b10*/  LDG.E.128.CONSTANT R20, desc[UR6][R8.64] ;  /* 0x0000000608147981 */ /* 0x000ea8000c1e9d00 */
[----:B------:R-:W-:Y:S01]  /*1b20*/  @!P4 LEA R2, R48, R1, 0x3 ;  /* 0x000000013002c211 */ /* 0x000fe200078e18ff */
[----:B------:R0:W5:Y:S05]  /*1b30*/  @!P4 LDG.E.U16.CONSTANT R24, desc[UR6][R12.64] ;  /* 0x000000060c18c981 */ /* 0x00016a000c1e9500 */
[----:B------:R-:W3:Y:S01]  /*1b40*/  @!P4 LDL.64 R2, [R2+0x8] ;  /* 0x000008000202c983 */ /* 0x000ee20000100a00 */
[----:B------:R-:W-:-:S02]  /*1b50*/  ISETP.NE.AND P2, PT, R51, RZ, PT ;  /* 0x000000ff3300720c */ /* 0x000fc40003f45270 */
[----:B------:R-:W-:Y:S02]  /*1b60*/  MOV R7, 0x2c00 ;  /* 0x00002c0000077802 */ /* 0x000fe40000000f00 */
[----:B------:R-:W-:Y:S02]  /*1b70*/  ISETP.NE.AND P3, PT, R10, 0x1, PT ;  /* 0x000000010a00780c */ /* 0x000fe40003f65270 */
[----:B------:R-:W-:Y:S02]  /*1b80*/  @!P4 IADD3 R38, PT, PT, R48, 0x1, RZ ;  /* 0x000000013026c810 */ /* 0x000fe40007ffe0ff */
[C---:B--2---:R-:W-:Y:S02]  /*1b90*/  LOP3.LUT R5, R21.reuse, 0xf000f, RZ, 0xc0, !PT ;  /* 0x000f000f15057812 */ /* 0x044fe400078ec0ff */
[----:B------:R-:W-:Y:S02]  /*1ba0*/  LOP3.LUT R6, R21, 0xf000f0, RZ, 0xc0, !PT ;  /* 0x00f000f015067812 */ /* 0x000fe400078ec0ff */
[----:B------:R-:W-:-:S02]  /*1bb0*/  SHF.R.U32.HI R21, RZ, 0x8, R21 ;  /* 0x00000008ff157819 */ /* 0x000fc40000011615 */
[----:B------:R-:W-:Y:S02]  /*1bc0*/  LOP3.LUT R15, R22, 0xf000f, RZ, 0xc0, !PT ;  /* 0x000f000f160f7812 */ /* 0x000fe400078ec0ff */
[----:B---3--:R-:W-:Y:S02]  /*1bd0*/  @!P4 PRMT R16, R2, 0x7610, R16 ;  /* 0x000076100210c816 */ /* 0x008fe40000000010 */
[----:B------:R-:W-:Y:S02]  /*1be0*/  @!P4 PRMT R0, R0, 0x7610, R2 ;  /* 0x000076100000c816 */ /* 0x000fe40000000002 */
[----:B------:R-:W-:Y:S02]  /*1bf0*/  @!P4 PRMT R16, R16, 0x7610, R3 ;  /* 0x000076101010c816 */ /* 0x000fe40000000003 */
[----:B------:R-:W-:Y:S02]  /*1c00*/  @!P4 PRMT R0, R3, 0x7610, R0 ;  /* 0x000076100300c816 */ /* 0x000fe40000000000 */
[----:B------:R-:W-:-:S02]  /*1c10*/  SHF.R.U32.HI R25, RZ, 0x8, R22 ;  /* 0x00000008ff197819 */ /* 0x000fc40000011616 */
[C---:B------:R-:W-:Y:S02]  /*1c20*/  LOP3.LUT R2, R20.reuse, 0xf000f, RZ, 0xc0, !PT ;  /* 0x000f000f14027812 */ /* 0x040fe400078ec0ff */
[----:B------:R-:W-:Y:S02]  /*1c30*/  LOP3.LUT R3, R20, 0xf000f0, RZ, 0xc0, !PT ;  /* 0x00f000f014037812 */ /* 0x000fe400078ec0ff */
[----:B------:R-:W-:Y:S02]  /*1c40*/  LOP3.LUT R17, R22, 0xf000f0, RZ, 0xc0, !PT ;  /* 0x00f000f016117812 */ /* 0x000fe400078ec0ff */
[C---:B------:R-:W-:Y:S02]  /*1c50*/  LOP3.LUT R26, R23.reuse, 0xf000f, RZ, 0xc0, !PT ;  /* 0x000f000f171a7812 */ /* 0x040fe400078ec0ff */
[----:B------:R-:W-:Y:S02]  /*1c60*/  SHF.R.U32.HI R20, RZ, 0x8, R20 ;  /* 0x00000008ff147819 */ /* 0x000fe40000011614 */
[----:B------:R-:W-:-:S02]  /*1c70*/  LOP3.LUT R27, R23, 0xf000f0, RZ, 0xc0, !PT ;  /* 0x00f000f0171b7812 */ /* 0x000fc400078ec0ff */
[----:B------:R-:W-:Y:S02]  /*1c80*/  SHF.R.U32.HI R28, RZ, 0x8, R23 ;  /* 0x00000008ff1c7819 */ /* 0x000fe40000011617 */
        /* <DEDUP_REMOVED lines=27> */
[-C--:B------:R-:W-:Y:S02]  /*1e40*/  HFMA2 R25, R26, R7.reuse.H0_H0, -72, -72 ;  /* 0xd480d4801a197431 */ /* 0x080fe40000040007 */
[----:B------:R-:W-:Y:S02]  /*1e50*/  HADD2 R32, R33, -1032, -1032 ;  /* 0xe408e40821207430 */ /* 0x000fe40000000000 */
[----:B------:R-:W-:Y:S02]  /*1e60*/  HADD2 R17, R2, -1032, -1032 ;  /* 0xe408e40802117430 */ /* 0x000fe40000000000 */
[----:B------:R-:W-:-:S02]  /*1e70*/  HFMA2 R11, R4, R7.H0_H0, -72, -72 ;  /* 0xd480d480040b7431 */ /* 0x000fc40000040007 */
[----:B------:R-:W-:Y:S02]  /*1e80*/  HADD2 R15, R5, -1032, -1032 ;  /* 0xe408e408050f7430 */ /* 0x000fe40000000000 */
[-C--:B------:R-:W-:Y:S02]  /*1e90*/  HFMA2 R20, R18, R7.reuse.H0_H0, -72, -72 ;  /* 0xd480d48012147431 */ /* 0x080fe40000040007 */
[----:B------:R-:W-:Y:S02]  /*1ea0*/  HADD2 R21, R19, -1032, -1032 ;  /* 0xe408e40813157430 */ /* 0x000fe40000000000 */
[----:B------:R-:W-:Y:S02]  /*1eb0*/  HFMA2 R22, R22, R7.H0_H0, -72, -72 ;  /* 0xd480d48016167431 */ /* 0x000fe40000040007 */
[----:B------:R-:W-:Y:S02]  /*1ec0*/  HADD2 R23, R23, -1032, -1032 ;  /* 0xe408e40817177430 */ /* 0x000fe40000000000 */
[----:B------:R-:W-:-:S02]  /*1ed0*/  HADD2 R26, R3, -1032, -1032 ;  /* 0xe408e408031a7430 */ /* 0x000fc40000000000 */
[-C--:B------:R-:W-:Y:S02]  /*1ee0*/  HFMA2 R27, R6, R7.reuse.H0_H0, -72, -72 ;  /* 0xd480d480061b7431 */ /* 0x080fe40000040007 */
[----:B------:R-:W-:Y:S02]  /*1ef0*/  HADD2 R28, R28, -1032, -1032 ;  /* 0xe408e4081c1c7430 */ /* 0x000fe40000000000 */
[----:B------:R-:W-:Y:S01]  /*1f00*/  HFMA2 R33, R34, R7.H0_H0, -72, -72 ;  /* 0xd480d48022217431 */ /* 0x000fe20000040007 */
[----:B0-----:R-:W-:Y:S06]  /*1f10*/  @!P2 BRA `(.L_x_1731) ;  /* 0x000000040068a947 */ /* 0x001fec0003800000 */
[----:B------:R-:W0:Y:S01]  /*1f20*/  LDS.64 R4, [UR4] ;  /* 0x00000004ff047984 */ /* 0x000e220008000a00 */
[----:B------:R-:W-:Y:S02]  /*1f30*/  HADD2.F32 R36, -RZ, R15.H0_H0 ;  /* 0x2000000fff247230 */ /* 0x000fe40000004100 */
[----:B------:R-:W-:Y:S01]  /*1f40*/  HADD2.F32 R2, -RZ, R17.H0_H0 ;  /* 0x20000011ff027230 */ /* 0x000fe20000004100 */
        /* <DEDUP_REMOVED lines=8> */
[----:B------:R-:W-:Y:S01]  /*1fd0*/  FFMA.FTZ R53, R3, R36, RZ ;  /* 0x0000002403357223 */ /* 0x000fe200000100ff */
[--C-:B------:R-:W-:Y:S02]  /*1fe0*/  HADD2.F32 R35, -RZ, R5.reuse.H0_H0 ;  /* 0x20000005ff237230 */ /* 0x100fe40000004100 */
[----:B------:R-:W-:Y:S01]  /*1ff0*/  FFMA.FTZ R2, R2, R3, RZ ;  /* 0x0000000302027223 */ /* 0x000fe200000100ff */
[----:B------:R-:W-:-:S02]  /*2000*/  HADD2.F32 R37, -RZ, R5.H1_H1 ;  /* 0x30000005ff257230 */ /* 0x000fc40000004100 */
[C---:B------:R-:W-:Y:S01]  /*2010*/  FFMA.FTZ R55, R3.reuse, R4, RZ ;  /* 0x0000000403377223 */ /* 0x040fe200000100ff */
[----:B------:R-:W-:Y:S02]  /*2020*/  HADD2.F32 R5, -RZ, R17.H1_H1 ;  /* 0x30000011ff057230 */ /* 0x000fe40000004100 */
[----:B------:R-:W-:Y:S01]  /*2030*/  FFMA.FTZ R4, R34, R47, R53 ;  /* 0x0000002f22047223 */ /* 0x000fe20000010035 */
[----:B------:R-:W-:Y:S02]  /*2040*/  HADD2.F32 R47, -RZ, R21.H1_H1 ;  /* 0x30000015ff2f7230 */ /* 0x000fe40000004100 */
[----:B------:R-:W-:Y:S01]  /*2050*/  FFMA.FTZ R6, R3, R6, RZ ;  /* 0x0000000603067223 */ /* 0x000fe200000100ff */
[----:B------:R-:W-:Y:S02]  /*2060*/  HADD2.F32 R3, -RZ, R11.H0_H0 ;  /* 0x2000000bff037230 */ /* 0x000fe40000004100 */
[----:B------:R-:W-:Y:S01]  /*2070*/  FFMA.FTZ R2, R5, R34, R2 ;  /* 0x0000002205027223 */ /* 0x000fe20000010002 */
[----:B------:R-:W-:-:S02]  /*2080*/  HADD2.F32 R5, -RZ, R20.H0_H0 ;  /* 0x20000014ff057230 */ /* 0x000fc40000004100 */
[C---:B------:R-:W-:Y:S01]  /*2090*/  FFMA.FTZ R36, R34.reuse, R47, R55 ;  /* 0x0000002f22247223 */ /* 0x040fe20000010037 */
[----:B------:R-:W-:Y:S01]  /*20a0*/  FFMA.FTZ R34, R34, R57, R6 ;  /* 0x0000003922227223 */ /* 0x000fe20000010006 */
[----:B------:R-:W-:Y:S01]  /*20b0*/  FFMA.FTZ R3, R3, R35, R2 ;  /* 0x0000002303037223 */ /* 0x000fe20000010002 */
[----:B------:R-:W-:Y:S02]  /*20c0*/  HADD2.F32 R2, -RZ, R11.H1_H1 ;  /* 0x3000000bff027230 */ /* 0x000fe40000004100 */
[----:B------:R-:W-:Y:S01]  /*20d0*/  FFMA.FTZ R6, R35, R5, R4 ;  /* 0x0000000523067223 */ /* 0x000fe20000010004 */
[----:B------:R-:W-:Y:S02]  /*20e0*/  HADD2.F32 R5, -RZ, R25.H0_H0 ;  /* 0x20000019ff057230 */ /* 0x000fe40000004100 */
[----:B------:R-:W-:Y:S02]  /*20f0*/  HADD2.F32 R53, -RZ, R22.H0_H0 ;  /* 0x20000016ff357230 */ /* 0x000fe40000004100 */
[----:B------:R-:W-:Y:S01]  /*2100*/  FFMA.FTZ R2, R2, R37, R3 ;  /* 0x0000002502027223 */ /* 0x000fe20000010003 */
[----:B------:R-:W-:-:S02]  /*2110*/  HADD2.F32 R4, -RZ, R20.H1_H1 ;  /* 0x30000014ff047230 */ /* 0x000fc40000004100 */
[C---:B------:R-:W-:Y:S01]  /*2120*/  FFMA.FTZ R5, R35.reuse, R5, R34 ;  /* 0x0000000523057223 */ /* 0x040fe20000010022 */
[----:B------:R-:W-:Y:S02]  /*2130*/  HADD2.F32 R3, -RZ, R26.H0_H0 ;  /* 0x2000001aff037230 */ /* 0x000fe40000004100 */
[----:B------:R-:W-:Y:S01]  /*2140*/  FFMA.FTZ R53, R35, R53, R36 ;  /* 0x0000003523357223 */ /* 0x000fe20000010024 */
[----:B------:R-:W-:Y:S02]  /*2150*/  HADD2.F32 R36, -RZ, R22.H1_H1 ;  /* 0x30000016ff247230 */ /* 0x000fe40000004100 */
[C---:B------:R-:W-:Y:S01]  /*2160*/  FFMA.FTZ R52, R37.reuse, R52, R5 ;  /* 0x0000003425347223 */ /* 0x040fe20000010005 */
[--C-:B-1----:R-:W-:Y:S02]  /*2170*/  HADD2.F32 R5, -RZ, R18.reuse.H0_H0 ;  /* 0x20000012ff057230 */ /* 0x102fe40000004100 */
[----:B------:R-:W-:Y:S01]  /*2180*/  FFMA.FTZ R34, R37, R4, R6 ;  /* 0x0000000425227223 */ /* 0x000fe20000010006 */
[----:B------:R-:W-:-:S02]  /*2190*/  HADD2.F32 R35, -RZ, R18.H1_H1 ;  /* 0x30000012ff237230 */ /* 0x000fc40000004100 */
[----:B------:R-:W-:Y:S01]  /*21a0*/  FFMA.FTZ R36, R37, R36, R53 ;  /* 0x0000002425247223 */ /* 0x000fe20000010035 */
[----:B------:R-:W-:Y:S02]  /*21b0*/  HADD2.F32 R4, -RZ, R26.H1_H1 ;  /* 0x3000001aff047230 */ /* 0x000fe40000004100 */
        /* <DEDUP_REMOVED lines=32> */
[----:B------:R-:W-:-:S02]  /*23c0*/  HADD2.F32 R5, -RZ, R0.H1_H1 ;  /* 0x30000000ff057230 */ /* 0x000fc40000004100 */
[----:B------:R-:W-:Y:S01]  /*23d0*/  FFMA.FTZ R6, R19, R6, R36 ;  /* 0x0000000613067223 */ /* 0x000fe20000010024 */
[----:B------:R-:W-:Y:S02]  /*23e0*/  HADD2.F32 R35, -RZ, R0.H0_H0 ;  /* 0x20000000ff237230 */ /* 0x000fe40000004100 */
        /* <DEDUP_REMOVED lines=13> */
.L_x_1731:
[----:B------:R-:W-:Y:S02]  /*24c0*/  @!P4 MOV R48, R38 ;  /* 0x000000260030c202 */ /* 0x000fe40000000f00 */
[----:B-----5:R-:W-:Y:S01]  /*24d0*/  @!P4 IADD3 R40, PT, PT, R24, R49, RZ ;  /* 0x000000311828c210 */ /* 0x020fe20007ffe0ff */
[----:B------:R-:W-:Y:S06]  /*24e0*/  @!P3 BRA `(.L_x_1732) ;  /* 0x0000000800e0b947 */ /* 0x000fec0003800000 */
        /* <DEDUP_REMOVED lines=13> */
[----:B------:R-:W-:Y:S02]  /*25c0*/  HADD2.F32 R3, -RZ, R15.H0_H0 ;  /* 0x2000000fff037230 */ /* 0x000fe40000004100 */
[----:B------:R-:W-:Y:S02]  /*25d0*/  HADD2.F32 R24, -RZ, R2.H1_H1 ;  /* 0x30000002ff187230 */ /* 0x000fe40000004100 */
[-C--:B------:R-:W-:Y:S01]  /*25e0*/  FFMA.FTZ R37, R4, R6.reuse, RZ ;  /* 0x0000000604257223 */ /* 0x080fe200000100ff */
[----:B------:R-:W-:Y:S02]  /*25f0*/  HADD2.F32 R2, -RZ, R17.H0_H0 ;  /* 0x20000011ff027230 */ /* 0x000fe40000004100 */
[-C--:B------:R-:W-:Y:S01]  /*2600*/  FFMA.FTZ R3, R3, R6.reuse, RZ ;  /* 0x0000000603037223 */ /* 0x080fe200000100ff */
[----:B------:R-:W-:Y:S01]  /*2610*/  FFMA.FTZ R5, R5, R6, RZ ;  /* 0x0000000605057223 */ /* 0x000fe200000100ff */
[----:B------:R-:W-:-:S02]  /*2620*/  HADD2.F32 R4, -RZ, R20.H0_H0 ;  /* 0x20000014ff047230 */ /* 0x000fc40000004100 */
[----:B------:R-:W-:Y:S01]  /*2630*/  FFMA.FTZ R35, R2, R6, RZ ;  /* 0x0000000602237223 */ /* 0x000fe200000100ff */
[-C--:B------:R-:W-:Y:S01]  /*2640*/  FFMA.FTZ R3, R52, R24.reuse, R3 ;  /* 0x0000001834037223 */ /* 0x080fe20000010003 */
[----:B------:R-:W-:Y:S02]  /*2650*/  HADD2.F32 R6, -RZ, R21.H1_H1 ;  /* 0x30000015ff067230 */ /* 0x000fe40000004100 */
        /* <DEDUP_REMOVED lines=27> */
[----:B------:R-:W-:Y:S01]  /*2810*/  FFMA.FTZ R37, R36, R2, R37 ;  /* 0x0000000224257223 */ /* 0x000fe20000010025 */
[----:B------:R-:W-:Y:S02]  /*2820*/  HADD2.F32 R38, -RZ, R32.H0_H0 ;  /* 0x20000020ff267230 */ /* 0x000fe40000004100 */
[----:B------:R-:W-:-:S02]  /*2830*/  HADD2.F32 R6, -RZ, R28.H1_H1 ;  /* 0x3000001cff067230 */ /* 0x000fc40000004100 */
[----:B------:R-:W-:Y:S01]  /*2840*/  FFMA.FTZ R35, R24, R18, R35 ;  /* 0x0000001218237223 */ /* 0x000fe20000010023 */
        /* <DEDUP_REMOVED lines=20> */
[----:B------:R-:W-:Y:S02]  /*2990*/  HADD2.F32 R3, -RZ, R16.H0_H0 ;  /* 0x20000010ff037230 */ /* 0x000fe40000004100 */
[-C--:B------:R-:W-:Y:S01]  /*29a0*/  FFMA.FTZ R6, R35, R19.reuse, R6 ;  /* 0x0000001323067223 */ /* 0x080fe20000010006 */
[--C-:B------:R-:W-:Y:S02]  /*29b0*/  HADD2.F32 R5, -RZ, R0.reuse.H1_H1 ;  /* 0x30000000ff057230 */ /* 0x100fe40000004100 */
[----:B------:R-:W-:Y:S01]  /*29c0*/  FFMA.FTZ R18, R47, R19, R18 ;  /* 0x000000132f127223 */ /* 0x000fe20000010012 */
[----:B------:R-:W-:-:S02]  /*29d0*/  HADD2.F32 R35, -RZ, R0.H0_H0 ;  /* 0x20000000ff237230 */ /* 0x000fc40000004100 */
[----:B------:R-:W-:Y:S01]  /*29e0*/  FFMA.FTZ R4, R37, R19, R4 ;  /* 0x0000001325047223 */ /* 0x000fe20000010004 */
[----:B------:R-:W-:Y:S02]  /*29f0*/  HADD2.F32 R47, -RZ, R16.H1_H1 ;  /* 0x30000010ff2f7230 */ /* 0x000fe40000004100 */
[----:B------:R-:W-:Y:S01]  /*2a00*/  FMUL.FTZ R2, R3, R2 ;  /* 0x0000000203027220 */ /* 0x000fe20000410000 */
[----:B------:R-:W-:Y:S01]  /*2a10*/  FMUL.FTZ R6, R5, R6 ;  /* 0x0000000605067220 */ /* 0x000fe20000410000 */
[----:B------:R-:W-:Y:S01]  /*2a20*/  FMUL.FTZ R18, R35, R18 ;  /* 0x0000001223127220 */ /* 0x000fe20000410000 */
[----:B------:R-:W-:Y:S02]  /*2a30*/  FMUL.FTZ R4, R47, R4 ;  /* 0x000000042f047220 */ /* 0x000fe40000410000 */
[----:B------:R-:W-:Y:S02]  /*2a40*/  F2FP.F16.F32.PACK_AB R2, RZ, R2 ;  /* 0x00000002ff02723e */ /* 0x000fe400000000ff */
[----:B------:R-:W-:-:S02]  /*2a50*/  F2FP.F16.F32.PACK_AB R6, RZ, R6 ;  /* 0x00000006ff06723e */ /* 0x000fc400000000ff */
[----:B------:R-:W-:Y:S02]  /*2a60*/  F2FP.F16.F32.PACK_AB R18, RZ, R18 ;  /* 0x00000012ff12723e */ /* 0x000fe400000000ff */
[----:B------:R-:W-:Y:S02]  /*2a70*/  F2FP.F16.F32.PACK_AB R4, RZ, R4 ;  /* 0x00000004ff04723e */ /* 0x000fe400000000ff */
[----:B------:R-:W-:Y:S02]  /*2a80*/  PRMT R2, R2, 0x5410, R6 ;  /* 0x0000541002027816 */ /* 0x000fe40000000006 */
[----:B------:R-:W-:-:S03]  /*2a90*/  PRMT R18, R18, 0x5410, R4 ;  /* 0x0000541012127816 */ /* 0x000fc60000000004 */
[----:B------:R-:W-:Y:S02]  /*2aa0*/  HFMA2 R44, R2, 1, 1, R44 ;  /* 0x3c003c00022c7831 */ /* 0x000fe4000000002c */
[----:B------:R-:W-:-:S07]  /*2ab0*/  HADD2 R43, R18, R43 ;  /* 0x0000002b122b7230 */ /* 0x000fce0000000000 */
.L_x_1733:
[----:B------:R-:W-:Y:S05]  /*2ac0*/  @P1 BRA `(.L_x_1732) ;  /* 0x0000000400681947 */ /* 0x000fea0003800000 */
[----:B------:R-:W0:Y:S01]  /*2ad0*/  LDS.64 R2, [UR4+0x100] ;  /* 0x00010004ff027984 */ /* 0x000e220008000a00 */
        /* <DEDUP_REMOVED lines=8> */
[----:B------:R-:W-:Y:S02]  /*2b60*/  HADD2.F32 R24, -RZ, R2.H1_H1 ;  /* 0x30000002ff187230 */ /* 0x000fe40000004100 */
[----:B------:R-:W-:Y:S02]  /*2b70*/  HADD2.F32 R3, -RZ, R15.H0_H0 ;  /* 0x2000000fff037230 */ /* 0x000fe40000004100 */
[-C--:B------:R-:W-:Y:S01]  /*2b80*/  FFMA.FTZ R5, R5, R6.reuse, RZ ;  /* 0x0000000605057223 */ /* 0x080fe200000100ff */
[----:B------:R-:W-:Y:S02]  /*2b90*/  HADD2.F32 R2, -RZ, R17.H0_H0 ;  /* 0x20000011ff027230 */ /* 0x000fe40000004100 */
[----:B------:R-:W-:Y:S01]  /*2ba0*/  FFMA.FTZ R17, R4, R6, RZ ;  /* 0x0000000604117223 */ /* 0x000fe200000100ff */
[----:B------:R-:W-:-:S02]  /*2bb0*/  HADD2.F32 R4, -RZ, R20.H0_H0 ;  /* 0x20000014ff047230 */ /* 0x000fc40000004100 */
[-C--:B------:R-:W-:Y:S01]  /*2bc0*/  FFMA.FTZ R3, R3, R6.reuse, RZ ;  /* 0x0000000603037223 */ /* 0x080fe200000100ff */
[----:B------:R-:W-:Y:S01]  /*2bd0*/  FFMA.FTZ R15, R2, R6, RZ ;  /* 0x00000006020f7223 */ /* 0x000fe200000100ff */
[----:B------:R-:W-:Y:S02]  /*2be0*/  HADD2.F32 R6, -RZ, R21.H1_H1 ;  /* 0x30000015ff067230 */ /* 0x000fe40000004100 */
[-C--:B------:R-:W-:Y:S01]  /*2bf0*/  FFMA.FTZ R3, R38, R24.reuse, R3 ;  /* 0x0000001826037223 */ /* 0x080fe20000010003 */
[----:B------:R-:W-:Y:S02]  /*2c00*/  HADD2.F32 R2, -RZ, R11.H0_H0 ;  /* 0x2000000bff027230 */ /* 0x000fe40000004100 */
[-C--:B------:R-:W-:Y:S01]  /*2c10*/  FFMA.FTZ R15, R36, R24.reuse, R15 ;  /* 0x00000018240f7223 */ /* 0x080fe2000001000f */
[----:B------:R-:W-:Y:S02]  /*2c20*/  HADD2.F32 R38, -RZ, R23.H1_H1 ;  /* 0x30000017ff267230 */ /* 0x000fe40000004100 */
[----:B------:R-:W-:Y:S01]  /*2c30*/  FFMA.FTZ R17, R6, R24, R17 ;  /* 0x0000001806117223 */ /* 0x000fe20000010011 */
[----:B------:R-:W-:-:S02]  /*2c40*/  HADD2.F32 R36, -RZ, R22.H0_H0 ;  /* 0x20000016ff247230 */ /* 0x000fc40000004100 */
[-C--:B------:R-:W-:Y:S01]  /*2c50*/  FFMA.FTZ R2, R2, R34.reuse, R15 ;  /* 0x0000002202027223 */ /* 0x080fe2000001000f */
[----:B------:R-:W-:Y:S01]  /*2c60*/  FFMA.FTZ R4, R4, R34, R3 ;  /* 0x0000002204047223 */ /* 0x000fe20000010003 */
[----:B------:R-:W-:Y:S02]  /*2c70*/  HADD2.F32 R6, -RZ, R25.H0_H0 ;  /* 0x20000019ff067230 */ /* 0x000fe40000004100 */
        /* <DEDUP_REMOVED lines=47> */
[--C-:B------:R-:W-:Y:S02]  /*2f70*/  HADD2.F32 R5, -RZ, R0.reuse.H1_H1 ;  /* 0x30000000ff057230 */ /* 0x100fe40000004100 */
        /* <DEDUP_REMOVED lines=15> */
.L_x_1732:
        /* <DEDUP_REMOVED lines=49> */
[----:B------:R-:W-:Y:S02]  /*3380*/  HADD2 R29, R29, -1032, -1032 ;  /* 0xe408e4081d1d7430 */ /* 0x000fe40000000000 */
[-C--:B------:R-:W-:Y:S02]  /*3390*/  HFMA2 R30, R30, R7.reuse.H0_H0, -72, -72 ;  /* 0xd480d4801e1e7431 */ /* 0x080fe40000040007 */
[----:B------:R-:W-:Y:S02]  /*33a0*/  HADD2 R31, R31, -1032, -1032 ;  /* 0xe408e4081f1f7430 */ /* 0x000fe40000000000 */
[-C--:B------:R-:W-:Y:S02]  /*33b0*/  HFMA2 R32, R32, R7.reuse.H0_H0, -72, -72 ;  /* 0xd480d48020207431 */ /* 0x080fe40000040007 */
[----:B------:R-:W-:Y:S02]  /*33c0*/  HADD2 R33, R33, -1032, -1032 ;  /* 0xe408e40821217430 */ /* 0x000fe40000000000 */
[----:B------:R-:W-:Y:S01]  /*33d0*/  HFMA2 R34, R34, R7.H0_H0, -72, -72 ;  /* 0xd480d48022227431 */ /* 0x000fe20000040007 */
[----:B------:R-:W-:Y:S06]  /*33e0*/  @!P2 BRA `(.L_x_1734) ;  /* 0x000000040068a947 */ /* 0x000fec0003800000 */
[----:B------:R-:W0:Y:S01]  /*33f0*/  LDS.64 R4, [UR4+0x10] ;  /* 0x00001004ff047984 */ /* 0x000e220008000a00 */
        /* <DEDUP_REMOVED lines=53> */
[----:B------:R-:W-:Y:S02]  /*3750*/  HADD2.F32 R36, -RZ, R30.H0_H0 ;  /* 0x2000001eff247230 */ /* 0x000fe40000004100 */
        /* <DEDUP_REMOVED lines=35> */
.L_x_1734:
[----:B------:R-:W-:Y:S05]  /*3990*/  @!P3 BRA `(.L_x_1735) ;  /* 0x0000000800e0b947 */ /* 0x000fea0003800000 */
[----:B------:R-:W-:-:S04]  /*39a0*/  PRMT R2, R50, 0x9910, RZ ;  /* 0x0000991032027816 */ /* 0x000fc800000000ff */
[----:B------:R-:W-:-:S13]  /*39b0*/  ISETP.NE.AND P4, PT, R2, RZ, PT ;  /* 0x000000ff0200720c */ /* 0x000fda0003f85270 */
[----:B------:R-:W-:Y:S05]  /*39c0*/  @!P4 BRA `(.L_x_1736) ;  /* 0x000000040068c947 */ /* 0x000fea0003800000 */
[----:B------:R-:W0:Y:S01]  /*39d0*/  LDS.64 R2, [UR4+0x90] ;  /* 0x00009004ff027984 */ /* 0x000e220008000a00 */
[----:B------:R-:W-:Y:S02]  /*39e0*/  HADD2.F32 R53, -RZ, R17.H1_H1 ;  /* 0x30000011ff357230 */ /* 0x000fe40000004100 */
[----:B------:R-:W-:Y:S01]  /*39f0*/  HADD2.F32 R4, -RZ, R23.H0_H0 ;  /* 0x20000017ff047230 */ /* 0x000fe20000004100 */
[----:B------:R-:W1:Y:S01]  /*3a00*/  LDS.64 R20, [UR4+0x98] ;  /* 0x00009804ff147984 */ /* 0x000e620008000a00 */
[----:B------:R-:W-:Y:S02]  /*3a10*/  HADD2.F32 R5, -RZ, R25.H0_H0 ;  /* 0x20000019ff057230 */ /* 0x000fe40000004100 */
[----:B------:R-:W-:Y:S02]  /*3a20*/  HADD2.F32 R55, -RZ, R15.H1_H1 ;  /* 0x3000000fff377230 */ /* 0x000fe40000004100 */
[----:B------:R-:W-:Y:S02]  /*3a30*/  HADD2.F32 R57, -RZ, R25.H1_H1 ;  /* 0x30000019ff397230 */ /* 0x000fe40000004100 */
[----:B------:R-:W-:-:S02]  /*3a40*/  HADD2.F32 R52, -RZ, R26.H1_H1 ;  /* 0x3000001aff347230 */ /* 0x000fc40000004100 */
[----:B------:R-:W-:Y:S02]  /*3a50*/  HADD2.F32 R54, -RZ, R33.H0_H0 ;  /* 0x20000021ff367230 */ /* 0x000fe40000004100 */
[--C-:B0-----:R-:W-:Y:S02]  /*3a60*/  HADD2.F32 R6, -RZ, R2.reuse.H0_H0 ;  /* 0x20000002ff067230 */ /* 0x101fe40000004100 */
[----:B------:R-:W-:Y:S02]  /*3a70*/  HADD2.F32 R35, -RZ, R2.H1_H1 ;  /* 0x30000002ff237230 */ /* 0x000fe40000004100 */
[----:B------:R-:W-:Y:S02]  /*3a80*/  HADD2.F32 R2, -RZ, R17.H0_H0 ;  /* 0x20000011ff027230 */ /* 0x000fe40000004100 */
[----:B------:R-:W-:Y:S01]  /*3a90*/  FFMA.FTZ R4, R4, R6, RZ ;  /* 0x0000000604047223 */ /* 0x000fe200000100ff */
[--C-:B------:R-:W-:Y:S02]  /*3aa0*/  HADD2.F32 R37, -RZ, R3.reuse.H0_H0 ;  /* 0x20000003ff257230 */ /* 0x100fe40000004100 */
[----:B------:R-:W-:-:S02]  /*3ab0*/  HADD2.F32 R36, -RZ, R3.H1_H1 ;  /* 0x30000003ff247230 */ /* 0x000fc40000004100 */
[----:B------:R-:W-:Y:S01]  /*3ac0*/  FFMA.FTZ R2, R2, R6, RZ ;  /* 0x0000000602027223 */ /* 0x000fe200000100ff */
[----:B------:R-:W-:-:S03]  /*3ad0*/  HADD2.F32 R3, -RZ, R15.H0_H0 ;  /* 0x2000000fff037230 */ /* 0x000fc60000004100 */
[-C--:B------:R-:W-:Y:S01]  /*3ae0*/  FFMA.FTZ R2, R53, R35.reuse, R2 ;  /* 0x0000002335027223 */ /* 0x080fe20000010002 */
[----:B------:R-:W-:Y:S02]  /*3af0*/  HADD2.F32 R53, -RZ, R23.H1_H1 ;  /* 0x30000017ff357230 */ /* 0x000fe40000004100 */
[-C--:B------:R-:W-:Y:S01]  /*3b00*/  FFMA.FTZ R38, R3, R6.reuse, RZ ;  /* 0x0000000603267223 */ /* 0x080fe200000100ff */
[----:B------:R-:W-:Y:S02]  /*3b10*/  HADD2.F32 R3, -RZ, R11.H0_H0 ;  /* 0x2000000bff037230 */ /* 0x000fe40000004100 */
[----:B------:R-:W-:Y:S01]  /*3b20*/  FFMA.FTZ R6, R5, R6, RZ ;  /* 0x0000000605067223 */ /* 0x000fe200000100ff */
[----:B------:R-:W-:Y:S02]  /*3b30*/  HADD2.F32 R5, -RZ, R22.H0_H0 ;  /* 0x20000016ff057230 */ /* 0x000fe40000004100 */
[----:B------:R-:W-:Y:S01]  /*3b40*/  FFMA.FTZ R38, R55, R35, R38 ;  /* 0x0000002337267223 */ /* 0x000fe20000010026 */
[----:B------:R-:W-:-:S02]  /*3b50*/  HADD2.F32 R55, -RZ, R24.H0_H0 ;  /* 0x20000018ff377230 */ /* 0x000fc40000004100 */
[----:B------:R-:W-:Y:S01]  /*3b60*/  FFMA.FTZ R4, R53, R35, R4 ;  /* 0x0000002335047223 */ /* 0x000fe20000010004 */
        /* <DEDUP_REMOVED lines=8> */
[----:B------:R-:W-:Y:S01]  /*3bf0*/  FFMA.FTZ R37, R53, R37, R6 ;  /* 0x0000002535257223 */ /* 0x000fe20000010006 */
        /* <DEDUP_REMOVED lines=55> */
.L_x_1736:
        /* <DEDUP_REMOVED lines=14> */
[----:B------:R-:W-:Y:S02]  /*4050*/  HADD2.F32 R3, -RZ, R15.H0_H0 ;  /* 0x2000000fff037230 */ /* 0x000fe40000004100 */
[----:B------:R-:W-:Y:S01]  /*4060*/  FFMA.FTZ R4, R23, R35, R4 ;  /* 0x0000002317047223 */ /* 0x000fe20000010004 */
[----:B------:R-:W-:-:S02]  /*4070*/  HADD2.F32 R17, -RZ, R17.H1_H1 ;  /* 0x30000011ff117230 */ /* 0x000fc40000004100 */
[----:B------:R-:W-:Y:S02]  /*4080*/  HADD2.F32 R15, -RZ, R15.H1_H1 ;  /* 0x3000000fff0f7230 */ /* 0x000fe40000004100 */
[-C--:B------:R-:W-:Y:S01]  /*4090*/  FFMA.FTZ R38, R3, R6.reuse, RZ ;  /* 0x0000000603267223 */ /* 0x080fe200000100ff */
[----:B------:R-:W-:Y:S02]  /*40a0*/  HADD2.F32 R3, -RZ, R11.H0_H0 ;  /* 0x2000000bff037230 */ /* 0x000fe40000004100 */
[-C--:B------:R-:W-:Y:S01]  /*40b0*/  FFMA.FTZ R2, R17, R35.reuse, R2 ;  /* 0x0000002311027223 */ /* 0x080fe20000010002 */
[----:B------:R-:W-:Y:S01]  /*40c0*/  FFMA.FTZ R6, R5, R6, RZ ;  /* 0x0000000605067223 */ /* 0x000fe200000100ff */
[----:B------:R-:W-:Y:S01]  /*40d0*/  FFMA.FTZ R38, R15, R35, R38 ;  /* 0x000000230f267223 */ /* 0x000fe20000010026 */
        /* <DEDUP_REMOVED lines=41> */
[----:B------:R-:W-:Y:S02]  /*4370*/  HADD2.F32 R3, -RZ, R28.H1_H1 ;  /* 0x3000001cff037230 */ /* 0x000fe40000004100 */
        /* <DEDUP_REMOVED lines=26> */
.L_x_1735:
        /* <DEDUP_REMOVED lines=145> */
.L_x_1737:
        /* <DEDUP_REMOVED lines=94> */
.L_x_1739:
        /* <DEDUP_REMOVED lines=91> */
.L_x_1738:
[----:B------:R-:W-:-:S05]  /*59c0*/  IMAD.WIDE R18, R47, 0x4, R18 ;  /* 0x000000042f127825 */ /* 0x000fca00078e0212 */
[----:B------:R-:W2:Y:S02]  /*59d0*/  LDG.E.128.CONSTANT R20, desc[UR6][R18.64] ;  /* 0x0000000612147981 */ /* 0x000ea4000c1e9d00 */
[----:B--2---:R-:W-:Y:S02]  /*59e0*/  LOP3.LUT R15, R23, 0xf000f0, RZ, 0xc0, !PT ;  /* 0x00f000f0170f7812 */ /* 0x004fe400078ec0ff */
[----:B------:R-:W-:Y:S02]  /*59f0*/  LOP3.LUT R6, R21, 0xf000f0, RZ, 0xc0, !PT ;  /* 0x00f000f015067812 */ /* 0x000fe400078ec0ff */
[----:B------:R-:W-:Y:S02]  /*5a00*/  SHF.R.U32.HI R29, RZ, 0x8, R22 ;  /* 0x00000008ff1d7819 */ /* 0x000fe40000011616 */
[C---:B------:R-:W-:Y:S02]  /*5a10*/  LOP3.LUT R2, R20.reuse, 0xf000f, RZ, 0xc0, !PT ;  /* 0x000f000f14027812 */ /* 0x040fe400078ec0ff */
[----:B------:R-:W-:-:S02]  /*5a20*/  LOP3.LUT R3, R20, 0xf000f0, RZ, 0xc0, !PT ;  /* 0x00f000f014037812 */ /* 0x000fc400078ec0ff */
[----:B------:R-:W-:Y:S02]  /*5a30*/  LOP3.LUT R5, R21, 0xf000f, RZ, 0xc0, !PT ;  /* 0x000f000f15057812 */ /* 0x000fe400078ec0ff */
[C---:B------:R-:W-:Y:S02]  /*5a40*/  LOP3.LUT R11, R22.reuse, 0xf000f0, RZ, 0xc0, !PT ;  /* 0x00f000f0160b7812 */ /* 0x040fe400078ec0ff */
        /* <DEDUP_REMOVED lines=136> */
.L_x_1740:
        /* <DEDUP_REMOVED lines=13> */
[----:B------:R-:W-:Y:S02]  /*63a0*/  HADD2.F32 R6, -RZ, R2.H0_H0 ;  /* 0x20000002ff067230 */ /* 0x000fe40000004100 */
        /* <DEDUP_REMOVED lines=17> */
[----:B------:R-:W-:Y:S01]  /*64c0*/  FFMA.FTZ R5, R52, R34, R5 ;  /* 0x0000002234057223 */ /* 0x000fe20000010005 */
        /* <DEDUP_REMOVED lines=62> */
.L_x_1742:
[----:B------:R-:W-:Y:S05]  /*68b0*/  @P1 BRA `(.L_x_1741) ;  /* 0x0000000400681947 */ /* 0x000fea0003800000 */
[----:B------:R-:W0:Y:S01]  /*68c0*/  LDS.64 R2, [UR4+0x130] ;  /* 0x00013004ff027984 */ /* 0x000e220008000a00 */
[----:B------:R-:W-:Y:S02]  /*68d0*/  HADD2.F32 R4, -RZ, R27.H0_H0 ;  /* 0x2000001bff047230 */ /* 0x000fe40000004100 */
[----:B------:R-:W-:Y:S01]  /*68e0*/  HADD2.F32 R5, -RZ, R29.H0_H0 ;  /* 0x2000001dff057230 */ /* 0x000fe20000004100 */
[----:B------:R-:W1:Y:S01]  /*68f0*/  LDS.64 R20, [UR4+0x138] ;  /* 0x00013804ff147984 */ /* 0x000e620008000a00 */
[--C-:B0-----:R-:W-:Y:S02]  /*6900*/  HADD2.F32 R6, -RZ, R2.reuse.H0_H0 ;  /* 0x20000002ff067230 */ /* 0x101fe40000004100 */
[----:B------:R-:W-:Y:S02]  /*6910*/  HADD2.F32 R34, -RZ, R2.H1_H1 ;  /* 0x30000002ff227230 */ /* 0x000fe40000004100 */
[----:B------:R-:W-:Y:S02]  /*6920*/  HADD2.F32 R2, -RZ, R28.H0_H0 ;  /* 0x2000001cff027230 */ /* 0x000fe40000004100 */
[----:B------:R-:W-:Y:S01]  /*6930*/  FFMA.FTZ R53, R4, R6, RZ ;  /* 0x0000000604357223 */ /* 0x000fe200000100ff */
[----:B------:R-:W-:-:S02]  /*6940*/  HADD2.F32 R36, -RZ, R3.H0_H0 ;  /* 0x20000003ff247230 */ /* 0x000fc40000004100 */
[-C--:B------:R-:W-:Y:S01]  /*6950*/  FFMA.FTZ R5, R5, R6.reuse, RZ ;  /* 0x0000000605057223 */ /* 0x080fe200000100ff */
[----:B------:R-:W-:Y:S02]  /*6960*/  HADD2.F32 R37, -RZ, R3.H1_H1 ;  /* 0x30000003ff257230 */ /* 0x000fe40000004100 */
[-C--:B------:R-:W-:Y:S01]  /*6970*/  FFMA.FTZ R35, R2, R6.reuse, RZ ;  /* 0x0000000602237223 */ /* 0x080fe200000100ff */
[----:B------:R-:W-:Y:S02]  /*6980*/  HADD2.F32 R3, -RZ, R26.H0_H0 ;  /* 0x2000001aff037230 */ /* 0x000fe40000004100 */
[----:B------:R-:W-:Y:S02]  /*6990*/  HADD2.F32 R28, -RZ, R28.H1_H1 ;  /* 0x3000001cff1c7230 */ /* 0x000fe40000004100 */
[----:B------:R-:W-:Y:S02]  /*69a0*/  HADD2.F32 R26, -RZ, R26.H1_H1 ;  /* 0x3000001aff1a7230 */ /* 0x000fe40000004100 */
[----:B------:R-:W-:Y:S01]  /*69b0*/  FFMA.FTZ R3, R3, R6, RZ ;  /* 0x0000000603037223 */ /* 0x000fe200000100ff */
        /* <DEDUP_REMOVED lines=10> */
[--C-:B------:R-:W-:Y:S02]  /*6a60*/  HADD2.F32 R6, -RZ, R22.reuse.H0_H0 ;  /* 0x20000016ff067230 */ /* 0x100fe40000004100 */
        /* <DEDUP_REMOVED lines=63> */
.L_x_1741:
        /* <DEDUP_REMOVED lines=8> */
.L_x_1730:
        /* <DEDUP_REMOVED lines=11> */
.L_x_1748:
[----:B------:R-:W0:Y:S01]  /*6f90*/  LDC R47, c[0x0][0x3ac] ;  /* 0x0000eb00ff2f7b82 */ /* 0x000e220000000800 */
[----:B------:R-:W-:Y:S01]  /*6fa0*/  ISETP.NE.AND P1, PT, R49, R40, PT ;  /* 0x000000283100720c */ /* 0x000fe20003f25270 */
[----:B------:R-:W2:-:S12]  /*6fb0*/  LDG.E.128.CONSTANT R12, desc[UR6][R18.64] ;  /* 0x00000006120c7981 */ /* 0x000e98000c1e9d00 */
[----:B------:R-:W-:-:S06]  /*6fc0*/  @!P1 LEA R22, R48, R1, 0x3 ;  /* 0x0000000130169211 */ /* 0x000fcc00078e18ff */
[----:B------:R-:W3:Y:S01]  /*6fd0*/  @!P1 LDL.64 R22, [R22+0x8] ;  /* 0x0000080016169983 */ /* 0x000ee20000100a00 */
[----:B0-----:R-:W-:-:S05]  /*6fe0*/  IMAD.WIDE R20, R47, 0x4, R18 ;  /* 0x000000042f147825 */ /* 0x001fca00078e0212 */
[----:B------:R0:W4:Y:S01]  /*6ff0*/  LDG.E.128.CONSTANT R8, desc[UR6][R20.64] ;  /* 0x0000000614087981 */ /* 0x000122000c1e9d00 */
[----:B------:R-:W-:-:S05]  /*7000*/  IMAD.WIDE R2, R47, 0x4, R20 ;  /* 0x000000042f027825 */ /* 0x000fca00078e0214 */
[----:B------:R-:W4:Y:S01]  /*7010*/  LDG.E.128.CONSTANT R4, desc[UR6][R2.64] ;  /* 0x0000000602047981 */ /* 0x000f22000c1e9d00 */
[----:B------:R-:W-:Y:S01]  /*7020*/  HFMA2 R25, -RZ, RZ, 0, 0.125 ;  /* 0x00003000ff197431 */ /* 0x000fe200000001ff */
[----:B------:R-:W-:Y:S01]  /*7030*/  @!P1 MOV R36, R38 ;  /* 0x0000002600249202 */ /* 0x000fe20000000f00 */
[----:B------:R-:W1:Y:S04]  /*7040*/  S2UR UR5, SR_CTAID.Y ;  /* 0x00000000000579c3 */ /* 0x000e680000002600 */
[----:B------:R4:W5:Y:S01]  /*7050*/  @!P1 LDG.E.U16.CONSTANT R96, desc[UR6][R36.64] ;  /* 0x0000000624609981 */ /* 0x000962000c1e9500 */
[----:B------:R-:W-:Y:S02]  /*7060*/  MOV R17, 0x2400 ;  /* 0x0000240000117802 */ /* 0x000fe40000000f00 */
[----:B------:R-:W-:-:S02]  /*7070*/  ISETP.NE.AND P2, PT, R51, RZ, PT ;  /* 0x000000ff3300720c */ /* 0x000fc40003f45270 */
[----:B------:R-:W-:Y:S01]  /*7080*/  @!P1 IADD3 R97, PT, PT, R48, 0x1, RZ ;  /* 0x0000000130619810 */ /* 0x000fe20007ffe0ff */
[----:B-1----:R-:W-:-:S04]  /*7090*/  UIMAD UR5, UR5, -0x3, UR8 ;  /* 0xfffffffd050578a4 */ /* 0x002fc8000f8e0208 */
[----:B------:R-:W-:Y:S01]  /*70a0*/  UISETP.NE.AND UP0, UPT, UR5, 0x1, UPT ;  /* 0x000000010500788c */ /* 0x000fe2000bf05270 */
[----:B--2---:R-:W-:Y:S02]  /*70b0*/  SHF.R.U32.HI R19, RZ, 0xf, R12 ;  /* 0x0000000fff137819 */ /* 0x004fe4000001160c */
[----:B0-----:R-:W-:Y:S02]  /*70c0*/  SHF.R.U32.HI R21, RZ, 0xf, R13 ;  /* 0x0000000fff157819 */ /* 0x001fe4000001160d */
[----:B------:R-:W-:Y:S02]  /*70d0*/  SHF.R.U32.HI R30, RZ, 0xf, R15 ;  /* 0x0000000fff1e7819 */ /* 0x000fe4000001160f */
[----:B------:R-:W-:Y:S02]  /*70e0*/  SHF.R.U32.HI R27, RZ, 0xf, R14 ;  /* 0x0000000fff1b7819 */ /* 0x000fe4000001160e */
[C---:B------:R-:W-:Y:S02]  /*70f0*/  LOP3.LUT R63, R12.reuse, 0x70007, RZ, 0xc0, !PT ;  /* 0x000700070c3f7812 */ /* 0x040fe400078ec0ff */
[----:B------:R-:W-:-:S02]  /*7100*/  LOP3.LUT R18, R12, 0x380038, RZ, 0xc0, !PT ;  /* 0x003800380c127812 */ /* 0x000fc400078ec0ff */
[----:B------:R-:W-:Y:S02]  /*7110*/  SHF.R.U32.HI R58, RZ, 0x6, R12 ;  /* 0x00000006ff3a7819 */ /* 0x000fe4000001160c */
[----:B---3--:R-:W-:Y:S02]  /*7120*/  @!P1 PRMT R16, R22, 0x7610, R16 ;  /* 0x0000761016109816 */ /* 0x008fe40000000010 */
[----:B------:R-:W-:Y:S02]  /*7130*/  @!P1 PRMT R0, R0, 0x7610, R22 ;  /* 0x0000761000009816 */ /* 0x000fe40000000016 */
[----:B------:R-:W-:Y:S02]  /*7140*/  @!P1 PRMT R16, R16, 0x7610, R23 ;  /* 0x0000761010109816 */ /* 0x000fe40000000017 */
[----:B------:R-:W-:Y:S02]  /*7150*/  @!P1 PRMT R0, R23, 0x7610, R0 ;  /* 0x0000761017009816 */ /* 0x000fe40000000000 */
[----:B------:R-:W-:-:S02]  /*7160*/  LOP3.LUT R65, R14, 0x70007, RZ, 0xc0, !PT ;  /* 0x000700070e417812 */ /* 0x000fc400078ec0ff */
[----:B------:R-:W-:Y:S02]  /*7170*/  LOP3.LUT R23, R14, 0x380038, RZ, 0xc0, !PT ;  /* 0x003800380e177812 */ /* 0x000fe400078ec0ff */
[----:B------:R-:W-:Y:S02]  /*7180*/  SHF.R.U32.HI R62, RZ, 0x6, R14 ;  /* 0x00000006ff3e7819 */ /* 0x000fe4000001160e */
[C---:B----4-:R-:W-:Y:S02]  /*7190*/  LOP3.LUT R52, R8.reuse, 0x70007, RZ, 0xc0, !PT ;  /* 0x0007000708347812 */ /* 0x050fe400078ec0ff */
[----:B------:R-:W-:Y:S02]  /*71a0*/  LOP3.LUT R20, R8, 0x380038, RZ, 0xc0, !PT ;  /* 0x0038003808147812 */ /* 0x000fe400078ec0ff */
[----:B------:R-:W-:Y:S02]  /*71b0*/  SHF.R.U32.HI R12, RZ, 0x6, R8 ;  /* 0x00000006ff0c7819 */ /* 0x000fe40000011608 */
[----:B------:R-:W-:-:S02]  /*71c0*/  LOP3.LUT R60, R11, 0x70007, RZ, 0xc0, !PT ;  /* 0x000700070b3c7812 */ /* 0x000fc400078ec0ff */
[----:B------:R-:W-:Y:S02]  /*71d0*/  LOP3.LUT R33, R11, 0x380038, RZ, 0xc0, !PT ;  /* 0x003800380b217812 */ /* 0x000fe400078ec0ff */
[----:B------:R-:W-:Y:S02]  /*71e0*/  SHF.R.U32.HI R55, RZ, 0x6, R11 ;  /* 0x00000006ff377819 */ /* 0x000fe4000001160b */
[----:B------:R-:W-:Y:S02]  /*71f0*/  SHF.R.U32.HI R8, RZ, 0xe, R8 ;  /* 0x0000000eff087819 */ /* 0x000fe40000011608 */
[----:B------:R-:W-:Y:S02]  /*7200*/  SHF.R.U32.HI R24, RZ, 0xe, R9 ;  /* 0x0000000eff187819 */ /* 0x000fe40000011609 */
[C---:B------:R-:W-:Y:S02]  /*7210*/  LOP3.LUT R54, R10.reuse, 0x70007, RZ, 0xc0, !PT ;  /* 0x000700070a367812 */ /* 0x040fe400078ec0ff */
[----:B------:R-:W-:-:S02]  /*7220*/  LOP3.LUT R29, R10, 0x380038, RZ, 0xc0, !PT ;  /* 0x003800380a1d7812 */ /* 0x000fc400078ec0ff */
[--C-:B------:R-:W-:Y:S02]  /*7230*/  SHF.R.U32.HI R14, RZ, 0x6, R10.reuse ;  /* 0x00000006ff0e7819 */ /* 0x100fe4000001160a */
[----:B------:R-:W-:Y:S02]  /*7240*/  SHF.R.U32.HI R11, RZ, 0xe, R11 ;  /* 0x0000000eff0b7819 */ /* 0x000fe4000001160b */
[----:B------:R-:W-:Y:S02]  /*7250*/  LOP3.LUT R19, R19, 0x10001, RZ, 0xc0, !PT ;  /* 0x0001000113137812 */ /* 0x000fe400078ec0ff */
[----:B------:R-:W-:Y:S02]  /*7260*/  LOP3.LUT R21, R21, 0x10001, RZ, 0xc0, !PT ;  /* 0x0001000115157812 */ /* 0x000fe400078ec0ff */
[----:B------:R-:W-:Y:S02]  /*7270*/  LOP3.LUT R30, R30, 0x10001, RZ, 0xc0, !PT ;  /* 0x000100011e1e7812 */ /* 0x000fe400078ec0ff */
[----:B------:R-:W-:-:S02]  /*7280*/  SHF.R.U32.HI R10, RZ, 0xe, R10 ;  /* 0x0000000eff0a7819 */ /* 0x000fc4000001160a */
[----:B------:R-:W-:Y:S02]  /*7290*/  LOP3.LUT R27, R27, 0x10001, RZ, 0xc0, !PT ;  /* 0x000100011b1b7812 */ /* 0x000fe400078ec0ff */
[C---:B------:R-:W-:Y:S02]  /*72a0*/  LOP3.LUT R64, R13.reuse, 0x70007, RZ, 0xc0, !PT ;  /* 0x000700070d407812 */ /* 0x040fe400078ec0ff */
[----:B------:R-:W-:Y:S02]  /*72b0*/  LOP3.LUT R22, R13, 0x380038, RZ, 0xc0, !PT ;  /* 0x003800380d167812 */ /* 0x000fe400078ec0ff */
[----:B------:R-:W-:Y:S02]  /*72c0*/  SHF.R.U32.HI R59, RZ, 0x6, R13 ;  /* 0x00000006ff3b7819 */ /* 0x000fe4000001160d */
[C---:B------:R-:W-:Y:S02]  /*72d0*/  LOP3.LUT R77, R15.reuse, 0x70007, RZ, 0xc0, !PT ;  /* 0x000700070f4d7812 */ /* 0x040fe400078ec0ff */
[----:B------:R-:W-:-:S02]  /*72e0*/  LOP3.LUT R28, R15, 0x380038, RZ, 0xc0, !PT ;  /* 0x003800380f1c7812 */ /* 0x000fc400078ec0ff */
[----:B------:R-:W-:Y:S02]  /*72f0*/  SHF.R.U32.HI R66, RZ, 0x6, R15 ;  /* 0x00000006ff427819 */ /* 0x000fe4000001160f */
[----:B------:R-:W-:Y:S02]  /*7300*/  LOP3.LUT R19, R19, 0x20002, R8, 0xf8, !PT ;  /* 0x0002000213137812 */ /* 0x000fe400078ef808 */
[----:B------:R-:W-:Y:S02]  /*7310*/  LOP3.LUT R24, R21, 0x20002, R24, 0xf8, !PT ;  /* 0x0002000215187812 */ /* 0x000fe400078ef818 */
[----:B------:R-:W-:Y:S02]  /*7320*/  LOP3.LUT R67, R30, 0x20002, R11, 0xf8, !PT ;  /* 0x000200021e437812 */ /* 0x000fe400078ef80b */
[C---:B------:R-:W-:Y:S02]  /*7330*/  LOP3.LUT R15, R9.reuse, 0x70007, RZ, 0xc0, !PT ;  /* 0x00070007090f7812 */ /* 0x040fe400078ec0ff */
[----:B------:R-:W-:-:S02]  /*7340*/  LOP3.LUT R26, R9, 0x380038, RZ, 0xc0, !PT ;  /* 0x00380038091a7812 */ /* 0x000fc400078ec0ff */
[----:B------:R-:W-:Y:S02]  /*7350*/  SHF.R.U32.HI R13, RZ, 0x6, R9 ;  /* 0x00000006ff0d7819 */ /* 0x000fe40000011609 */
[----:B------:R-:W-:Y:S02]  /*7360*/  LOP3.LUT R31, R27, 0x20002, R10, 0xf8, !PT ;  /* 0x000200021b1f7812 */ /* 0x000fe400078ef80a */
        /* <DEDUP_REMOVED lines=12> */
[----:B------:R-:W-:Y:S02]  /*7430*/  LOP3.LUT R7, R19, 0x40004, R4, 0xf8, !PT ;  /* 0x0004000413077812 */ /* 0x000fe400078ef804 */
[C---:B------:R-:W-:Y:S02]  /*7440*/  LOP3.LUT R56, R6.reuse, 0x70007, RZ, 0xc0, !PT ;  /* 0x0007000706387812 */ /* 0x040fe400078ec0ff */
[----:B------:R-:W-:Y:S02]  /*7450*/  LOP3.LUT R30, R6, 0x380038, RZ, 0xc0, !PT ;  /* 0x00380038061e7812 */ /* 0x000fe400078ec0ff */
[----:B------:R-:W-:-:S02]  /*7460*/  SHF.R.U32.HI R10, RZ, 0x6, R6 ;  /* 0x00000006ff0a7819 */ /* 0x000fc40000011606 */
[----:B------:R-:W-:Y:S02]  /*7470*/  LOP3.LUT R4, R24, 0x40004, R5, 0xf8, !PT ;  /* 0x0004000418047812 */ /* 0x000fe400078ef805 */
[----:B------:R-:W-:Y:S02]  /*7480*/  LOP3.LUT R19, R58, 0x380038, RZ, 0xc0, !PT ;  /* 0x003800383a137812 */ /* 0x000fe400078ec0ff */
[----:B------:R-:W-:Y:S02]  /*7490*/  SHF.R.U32.HI R6, RZ, 0xd, R6 ;  /* 0x0000000dff067819 */ /* 0x000fe40000011606 */
[----:B------:R-:W-:Y:S02]  /*74a0*/  LOP3.LUT R5, R67, 0x40004, R32, 0xf8, !PT ;  /* 0x0004000443057812 */ /* 0x000fe400078ef820 */
[----:B------:R-:W-:Y:S02]  /*74b0*/  LOP3.LUT R84, R23, 0x64006400, RZ, 0xfc, !PT ;  /* 0x6400640017547812 */ /* 0x000fe400078efcff */
[----:B------:R-:W-:-:S02]  /*74c0*/  LOP3.LUT R32, R28, 0x64006400, RZ, 0xfc, !PT ;  /* 0x640064001c207812 */ /* 0x000fc400078efcff */
[----:B------:R-:W-:Y:S02]  /*74d0*/  LOP3.LUT R23, R59, 0x380038, RZ, 0xc0, !PT ;  /* 0x003800383b177812 */ /* 0x000fe400078ec0ff */
[----:B------:R-:W-:Y:S02]  /*74e0*/  LOP3.LUT R22, R22, 0x64006400, RZ, 0xfc, !PT ;  /* 0x6400640016167812 */ /* 0x000fe400078efcff */
[----:B------:R-:W-:Y:S02]  /*74f0*/  LOP3.LUT R18, R18, 0x64006400, RZ, 0xfc, !PT ;  /* 0x6400640012127812 */ /* 0x000fe400078efcff */
[----:B------:R-:W-:Y:S02]  /*7500*/  LOP3.LUT R28, R62, 0x380038, RZ, 0xc0, !PT ;  /* 0x003800383e1c7812 */ /* 0x000fe400078ec0ff */
[----:B------:R-:W-:Y:S02]  /*7510*/  LOP3.LUT R86, R19, 0x64006400, RZ, 0xfc, !PT ;  /* 0x6400640013567812 */ /* 0x000fe400078efcff */
[----:B------:R-:W-:-:S02]  /*7520*/  LOP3.LUT R6, R31, 0x40004, R6, 0xf8, !PT ;  /* 0x000400041f067812 */ /* 0x000fc400078ef806 */
[----:B------:R-:W-:Y:S01]  /*7530*/  LOP3.LUT R19, R13, 0x380038, RZ, 0xc0, !PT ;  /* 0x003800380d137812 */ /* 0x000fe200078ec0ff */
[-C--:B------:R-:W-:Y:S01]  /*7540*/  HFMA2 R85, R32, R25.reuse.H0_H0, -132, -132 ;  /* 0xd820d82020557431 */ /* 0x080fe20000040019 */
        /* <DEDUP_REMOVED lines=45> */
[----:B------:R-:W-:Y:S01]  /*7820*/  HFMA2 R31, R24, R25.H0_H0, -132, -132 ;  /* 0xd820d820181f7431 */ /* 0x000fe20000040019 */
        /* <DEDUP_REMOVED lines=187> */
.L_x_1745:
[----:B------:R-:W-:Y:S02]  /*83e0*/  @!P1 MOV R48, R97 ;  /* 0x0000006100309202 */ /* 0x000fe40000000f00 */
        /* <DEDUP_REMOVED lines=83> */
.L_x_1747:
        /* <DEDUP_REMOVED lines=79> */
.L_x_1746:
[----:B------:R-:W-:Y:S01]  /*8e10*/  IADD3 R49, PT, PT, R49, 0x20, RZ ;  /* 0x0000002031317810 */ /* 0x000fe20007ffe0ff */
[----:B------:R-:W-:Y:S01]  /*8e20*/  UIADD3 UR4, UPT, UPT, UR4, 0x40, URZ ;  /* 0x0000004004047890 */ /* 0x000fe2000fffe0ff */
[----:B------:R-:W-:Y:S01]  /*8e30*/  IADD3 R38, P2, PT, R38, 0x80, RZ ;  /* 0x0000008026267810 */ /* 0x000fe20007f5e0ff */
[----:B------:R-:W-:Y:S01]  /*8e40*/  IMAD.WIDE R18, R47, 0x4, R2 ;  /* 0x000000042f127825 */ /* 0x000fe200078e0202 */
[----:B------:R-:W-:Y:S02]  /*8e50*/  ISETP.GE.AND P1, PT, R49, R39, PT ;  /* 0x000000273100720c */ /* 0x000fe40003f26270 */
[----:B------:R-:W-:-:S11]  /*8e60*/  IADD3.X R37, PT, PT, RZ, R37, RZ, P2, !PT ;  /* 0x00000025ff257210 */ /* 0x000fd600017fe4ff */
[----:B------:R-:W-:Y:S05]  /*8e70*/  @!P1 BRA `(.L_x_1748) ;  /* 0xffffffe000449947 */ /* 0x000fea000383ffff */
.L_x_1744:
[----:B------:R-:W0:Y:S01]  /*8e80*/  S2R R0, SR_CTAID.X ;  /* 0x0000000000007919 */ /* 0x000e220000002500 */
[----:B------:R-:W1:Y:S01]  /*8e90*/  S2UR UR4, SR_CTAID.Y ;  /* 0x00000000000479c3 */ /* 0x000e620000002600 */
[----:B------:R-:W0:Y:S07]  /*8ea0*/  S2R R3, SR_TID.X ;  /* 0x0000000000037919 */ /* 0x000e2e0000002100 */
[----:B------:R-:W2:Y:S01]  /*8eb0*/  LDC.64 R4, c[0x0][0x3a0] ;  /* 0x0000e800ff047b82 */ /* 0x000ea20000000a00 */
[----:B-1----:R-:W-:Y:S01]  /*8ec0*/  UIMAD UR4, UR4, 0x3, URZ ;  /* 0x00000003040478a4 */ /* 0x002fe2000f8e02ff */
[----:B0-----:R-:W-:-:S04]  /*8ed0*/  LEA R0, R0, R3, 0x6 ;  /* 0x0000000300007211 */ /* 0x001fc800078e30ff */
[----:B------:R-:W-:-:S05]  /*8ee0*/  SHF.L.U32 R0, R0, 0x2, RZ ;  /* 0x0000000200007819 */ /* 0x000fca00000006ff */
[----:B------:R-:W-:Y:S02]  /*8ef0*/  IMAD R3, R47, UR4, R0 ;  /* 0x000000042f037c24 */ /* 0x000fe4000f8e0200 */
[----:B------:R-:W0:Y:S02]  /*8f00*/  LDC R0, c[0x0][0x3a8] ;  /* 0x0000ea00ff007b82 */ /* 0x000e240000000800 */
[----:B--2---:R-:W-:-:S05]  /*8f10*/  IMAD.WIDE R4, R3, 0x2, R4 ;  /* 0x0000000203047825 */ /* 0x004fca00078e0204 */
[----:B------:R1:W-:Y:S01]  /*8f20*/  ATOM.E.ADD.F16x2.RN.STRONG.GPU P1, RZ, desc[UR6][R4.64], R46 ;  /* 0x8000002e04ff79a2 */ /* 0x0003e2000c12e106 */
[----:B------:R-:W-:Y:S01]  /*8f30*/  BSSY.RECONVERGENT B0, `(.L_x_1749) ;  /* 0x0000010000007945 */ /* 0x000fe20003800200 */
[----:B0-----:R-:W-:-:S04]  /*8f40*/  IADD3 R0, PT, PT, R0, -UR4, RZ ;  /* 0x8000000400007c10 */ /* 0x001fc8000fffe0ff */
[----:B------:R-:W-:Y:S01]  /*8f50*/  ISETP.NE.AND P0, PT, R0, 0x1, PT ;  /* 0x000000010000780c */ /* 0x000fe20003f05270 */
[----:B-1----:R-:W-:-:S12]  /*8f60*/  @P1 BRA `(.L_x_1750) ;  /* 0x0000000000301947 */ /* 0x002fd80003800000 */
[----:B------:R-:W0:Y:S02]  /*8f70*/  QSPC.E.S P1, RZ, [R4] ;  /* 0x0000000004ff73aa */ /* 0x000e240000020500 */
[----:B0-----:R-:W-:Y:S05]  /*8f80*/  @!P1 BRA `(.L_x_1751) ;  /* 0x00000000001c9947 */ /* 0x001fea0003800000 */
[----:B------:R-:W-:-:S04]  /*8f90*/  MOV R2, R4 ;  /* 0x0000000400027202 */ /* 0x000fc80000000f00 */
[----:B------:R-:W-:-:S07]  /*8fa0*/  MOV R6, R2 ;  /* 0x0000000200067202 */ /* 0x000fce0000000f00 */
.L_x_1752:
[----:B------:R-:W0:Y:S02]  /*8fb0*/  LDS R2, [R6] ;  /* 0x0000000006027984 */ /* 0x000e240000000800 */
[----:B0-----:R-:W-:-:S05]  /*8fc0*/  HADD2 R3, R2, R46 ;  /* 0x0000002e02037230 */ /* 0x001fca0000000000 */
[----:B------:R-:W0:Y:S02]  /*8fd0*/  ATOMS.CAST.SPIN P1, [R6], R2, R3 ;  /* 0x000000020600758d */ /* 0x000e240001820003 */
[----:B0-----:R-:W-:Y:S05]  /*8fe0*/  @!P1 BRA `(.L_x_1752) ;  /* 0xfffffffc00f09947 */ /* 0x001fea000383ffff */
[----:B------:R-:W-:Y:S05]  /*8ff0*/  BRA `(.L_x_1750) ;  /* 0x00000000000c7947 */ /* 0x000fea0003800000 */
.L_x_1751:
[----:B------:R-:W2:Y:S02]  /*9000*/  LD.E R2, desc[UR6][R4.64] ;  /* 0x0000000604027980 */ /* 0x000ea4000c101900 */
[----:B--2---:R-:W-:-:S05]  /*9010*/  IADD3 R3, PT, PT, R46, R2, RZ ;  /* 0x000000022e037210 */ /* 0x004fca0007ffe0ff */
[----:B------:R0:W-:Y:S02]  /*9020*/  ST.E desc[UR6][R4.64], R3 ;  /* 0x0000000304007985 */ /* 0x0001e4000c101906 */
.L_x_1750:
[----:B------:R-:W-:Y:S05]  /*9030*/  BSYNC.RECONVERGENT B0 ;  /* 0x0000000000007941 */ /* 0x000fea0003800200 */
.L_x_1749:
[----:B------:R1:W-:Y:S01]  /*9040*/  ATOM.E.ADD.F16x2.RN.STRONG.GPU P1, RZ, desc[UR6][R4.64+0x4], R45 ;  /* 0x8000042d04ff79a2 */ /* 0x0003e2000c12e106 */
[----:B------:R-:W-:Y:S04]  /*9050*/  BSSY.RECONVERGENT B0, `(.L_x_1753) ;  /* 0x000000e000007945 */ /* 0x000fe80003800200 */
[----:B-1----:R-:W-:Y:S05]  /*9060*/  @P1 BRA `(.L_x_1754) ;  /* 0x0000000000301947 */ /* 0x002fea0003800000 */
[----:B------:R-:W1:Y:S02]  /*9070*/  QSPC.E.S P1, RZ, [R4+0x4] ;  /* 0x0000040004ff73aa */ /* 0x000e640000020500 */
[----:B-1----:R-:W-:Y:S05]  /*9080*/  @!P1 BRA `(.L_x_1755) ;  /* 0x00000000001c9947 */ /* 0x002fea0003800000 */
[----:B------:R-:W-:-:S04]  /*9090*/  MOV R2, R4 ;  /* 0x0000000400027202 */ /* 0x000fc80000000f00 */
[----:B------:R-:W-:-:S07]  /*90a0*/  MOV R6, R2 ;  /* 0x0000000200067202 */ /* 0x000fce0000000f00 */
.L_x_1756:
[----:B------:R-:W0:Y:S02]  /*90b0*/  LDS R2, [R6+0x4] ;  /* 0x0000040006027984 */ /* 0x000e240000000800 */
[----:B0-----:R-:W-:-:S05]  /*90c0*/  HFMA2 R3, R2, 1, 1, R45 ;  /* 0x3c003c0002037831 */ /* 0x001fca000000002d */
[----:B------:R-:W0:Y:S02]  /*90d0*/  ATOMS.CAST.SPIN P1, [R6+0x4], R2, R3 ;  /* 0x000004020600758d */ /* 0x000e240001820003 */
[----:B0-----:R-:W-:Y:S05]  /*90e0*/  @!P1 BRA `(.L_x_1756) ;  /* 0xfffffffc00f09947 */ /* 0x001fea000383ffff */
[----:B------:R-:W-:Y:S05]  /*90f0*/  BRA `(.L_x_1754) ;  /* 0x00000000000c7947 */ /* 0x000fea0003800000 */
.L_x_1755:
[----:B------:R-:W0:Y:S02]  /*9100*/  LD.E R2, desc[UR6][R4.64+0x4] ;  /* 0x0000040604027980 */ /* 0x000e24000c101900 */
[----:B0-----:R-:W-:-:S05]  /*9110*/  IADD3 R3, PT, PT, R45, R2, RZ ;  /* 0x000000022d037210 */ /* 0x001fca0007ffe0ff */
[----:B------:R1:W-:Y:S02]  /*9120*/  ST.E desc[UR6][R4.64+0x4], R3 ;  /* 0x0000040304007985 */ /* 0x0003e4000c101906 */
.L_x_1754:
[----:B------:R-:W-:Y:S05]  /*9130*/  BSYNC.RECONVERGENT B0 ;  /* 0x0000000000007941 */ /* 0x000fea0003800200 */
.L_x_1753:
        /* <DEDUP_REMOVED lines=9> */
.L_x_1760:
[----:B------:R-:W0:Y:S02]  /*91d0*/  LDS R2, [R6] ;  /* 0x0000000006027984 */ /* 0x000e240000000800 */
[----:B0-----:R-:W-:-:S05]  /*91e0*/  HADD2 R3, R2, R44 ;  /* 0x0000002c02037230 */ /* 0x001fca0000000000 */
[----:B------:R-:W0:Y:S02]  /*91f0*/  ATOMS.CAST.SPIN P0, [R6], R2, R3 ;  /* 0x000000020600758d */ /* 0x000e240001800003 */
[----:B0-----:R-:W-:Y:S05]  /*9200*/  @!P0 BRA `(.L_x_1760) ;  /* 0xfffffffc00f08947 */ /* 0x001fea000383ffff */
[----:B------:R-:W-:Y:S05]  /*9210*/  BRA `(.L_x_1758) ;  /* 0x00000000000c7947 */ /* 0x000fea0003800000 */
.L_x_1759:
[----:B------:R-:W2:Y:S02]  /*9220*/  LD.E R2, desc[UR6][R4.64] ;  /* 0x0000000604027980 */ /* 0x000ea4000c101900 */
[----:B--2---:R-:W-:-:S05]  /*9230*/  IADD3 R3, PT, PT, R44, R2, RZ ;  /* 0x000000022c037210 */ /* 0x004fca0007ffe0ff */
[----:B------:R0:W-:Y:S02]  /*9240*/  ST.E desc[UR6][R4.64], R3 ;  /* 0x0000000304007985 */ /* 0x0001e4000c101906 */
.L_x_1758:
[----:B------:R-:W-:Y:S05]  /*9250*/  BSYNC.RECONVERGENT B0 ;  /* 0x0000000000007941 */ /* 0x000fea0003800200 */
.L_x_1757:
[----:B------:R1:W-:Y:S01]  /*9260*/  ATOM.E.ADD.F16x2.RN.STRONG.GPU P0, RZ, desc[UR6][R4.64+0x4], R43 ;  /* 0x8000042b04ff79a2 */ /* 0x0003e2000c10e106 */
[----:B------:R-:W-:Y:S04]  /*9270*/  BSSY.RECONVERGENT B0, `(.L_x_1761) ;  /* 0x000000e000007945 */ /* 0x000fe80003800200 */
[----:B-1----:R-:W-:Y:S05]  /*9280*/  @P0 BRA `(.L_x_1762) ;  /* 0x0000000000300947 */ /* 0x002fea0003800000 */
[----:B------:R-:W1:Y:S02]  /*9290*/  QSPC.E.S P0, RZ, [R4+0x4] ;  /* 0x0000040004ff73aa */ /* 0x000e640000000500 */
[----:B-1----:R-:W-:Y:S05]  /*92a0*/  @!P0 BRA `(.L_x_1763) ;  /* 0x00000000001c8947 */ /* 0x002fea0003800000 */
[----:B------:R-:W-:-:S04]  /*92b0*/  MOV R2, R4 ;  /* 0x0000000400027202 */ /* 0x000fc80000000f00 */
[----:B------:R-:W-:-:S07]  /*92c0*/  MOV R6, R2 ;  /* 0x0000000200067202 */ /* 0x000fce0000000f00 */
.L_x_1764:
[----:B------:R-:W0:Y:S02]  /*92d0*/  LDS R2, [R6+0x4] ;  /* 0x0000040006027984 */ /* 0x000e240000000800 */
[----:B0-----:R-:W-:-:S05]  /*92e0*/  HFMA2 R3, R2, 1, 1, R43 ;  /* 0x3c003c0002037831 */ /* 0x001fca000000002b */
[----:B------:R-:W0:Y:S02]  /*92f0*/  ATOMS.CAST.SPIN P0, [R6+0x4], R2, R3 ;  /* 0x000004020600758d */ /* 0x000e240001800003 */
[----:B0-----:R-:W-:Y:S05]  /*9300*/  @!P0 BRA `(.L_x_1764) ;  /* 0xfffffffc00f08947 */ /* 0x001fea000383ffff */
[----:B------:R-:W-:Y:S05]  /*9310*/  BRA `(.L_x_1762) ;  /* 0x00000000000c7947 */ /* 0x000fea0003800000 */
.L_x_1763:
[----:B------:R-:W0:Y:S02]  /*9320*/  LD.E R2, desc[UR6][R4.64+0x4] ;  /* 0x0000040604027980 */ /* 0x000e24000c101900 */
[----:B0-----:R-:W-:-:S05]  /*9330*/  IADD3 R3, PT, PT, R43, R2, RZ ;  /* 0x000000022b037210 */ /* 0x001fca0007ffe0ff */
[----:B------:R1:W-:Y:S02]  /*9340*/  ST.E desc[UR6][R4.64+0x4], R3 ;  /* 0x0000040304007985 */ /* 0x0003e4000c101906 */
.L_x_1762:
[----:B------:R-:W-:Y:S05]  /*9350*/  BSYNC.RECONVERGENT B0 ;  /* 0x0000000000007941 */ /* 0x000fea0003800200 */
.L_x_1761:
        /* <DEDUP_REMOVED lines=10> */
.L_x_1768:
[----:B------:R-:W0:Y:S02]  /*9400*/  LDS R2, [R0] ;  /* 0x0000000000027984 */ /* 0x000e240000000800 */
[----:B0-----:R-:W-:-:S05]  /*9410*/  HADD2 R3, R2, R42 ;  /* 0x0000002a02037230 */ /* 0x001fca0000000000 */
[----:B------:R-:W0:Y:S02]  /*9420*/  ATOMS.CAST.SPIN P0, [R0], R2, R3 ;  /* 0x000000020000758d */ /* 0x000e240001800003 */
[----:B0-----:R-:W-:Y:S05]  /*9430*/  @!P0 BRA `(.L_x_1768) ;  /* 0xfffffffc00f08947 */ /* 0x001fea000383ffff */
[----:B------:R-:W-:Y:S05]  /*9440*/  BRA `(.L_x_1766) ;  /* 0x00000000000c7947 */ /* 0x000fea0003800000 */
.L_x_1767:
[----:B------:R-:W2:Y:S02]  /*9450*/  LD.E R0, desc[UR6][R4.64] ;  /* 0x0000000604007980 */ /* 0x000ea4000c101900 */
[----:B--2---:R-:W-:-:S05]  /*9460*/  IADD3 R3, PT, PT, R42, R0, RZ ;  /* 0x000000002a037210 */ /* 0x004fca0007ffe0ff */
[----:B------:R0:W-:Y:S02]  /*9470*/  ST.E desc[UR6][R4.64], R3 ;  /* 0x0000000304007985 */ /* 0x0001e4000c101906 */
.L_x_1766:
[----:B------:R-:W-:Y:S05]  /*9480*/  BSYNC.RECONVERGENT B0 ;  /* 0x0000000000007941 */ /* 0x000fea0003800200 */
.L_x_1765:
[----:B------:R1:W-:Y:S02]  /*9490*/  ATOM.E.ADD.F16x2.RN.STRONG.GPU P0, RZ, desc[UR6][R4.64+0x4], R41 ;  /* 0x8000042904ff79a2 */ /* 0x0003e4000c10e106 */
[----:B-1----:R-:W-:Y:S05]  /*94a0*/  @P0 EXIT ;  /* 0x000000000000094d */ /* 0x002fea0003800000 */
[----:B------:R-:W1:Y:S02]  /*94b0*/  QSPC.E.S P0, RZ, [R4+0x4] ;  /* 0x0000040004ff73aa */ /* 0x000e640000000500 */
[----:B-1----:R-:W-:Y:S05]  /*94c0*/  @!P0 BRA `(.L_x_1769) ;  /* 0x00000000001c8947 */ /* 0x002fea0003800000 */
[----:B------:R-:W-:-:S04]  /*94d0*/  MOV R2, R4 ;  /* 0x0000000400027202 */ /* 0x000fc80000000f00 */
[----:B------:R-:W-:-:S07]  /*94e0*/  MOV R0, R2 ;  /* 0x0000000200007202 */ /* 0x000fce0000000f00 */
.L_x_1770:
[----:B------:R-:W0:Y:S02]  /*94f0*/  LDS R2, [R0+0x4] ;  /* 0x0000040000027984 */ /* 0x000e240000000800 */
[----:B0-----:R-:W-:-:S05]  /*9500*/  HFMA2 R3, R2, 1, 1, R41 ;  /* 0x3c003c0002037831 */ /* 0x001fca0000000029 */
[----:B------:R-:W0:Y:S02]  /*9510*/  ATOMS.CAST.SPIN P0, [R0+0x4], R2, R3 ;  /* 0x000004020000758d */ /* 0x000e240001800003 */
[----:B0-----:R-:W-:Y:S05]  /*9520*/  @!P0 BRA `(.L_x_1770) ;  /* 0xfffffffc00f08947 */ /* 0x001fea000383ffff */
[----:B------:R-:W-:Y:S05]  /*9530*/  EXIT ;  /* 0x000000000000794d */ /* 0x000fea0003800000 */
.L_x_1769:
[----:B------:R-:W0:Y:S02]  /*9540*/  LD.E R0, desc[UR6][R4.64+0x4] ;  /* 0x0000040604007980 */ /* 0x000e24000c101900 */
[----:B0-----:R-:W-:-:S05]  /*9550*/  IADD3 R3, PT, PT, R41, R0, RZ ;  /* 0x0000000029037210 */ /* 0x001fca0007ffe0ff */
[----:B------:R-:W-:Y:S01]  /*9560*/  ST.E desc[UR6][R4.64+0x4], R3 ;  /* 0x0000040304007985 */ /* 0x000fe2000c101906 */
[----:B------:R-:W-:Y:S05]  /*9570*/  EXIT ;  /* 0x000000000000794d */ /* 0x000fea0003800000 */
.L_x_1771:
        /* <DEDUP_REMOVED lines=16> */
.L_x_3938:


//--------------------- .text._Z23gemm_half_q_half_kernelILi3ELi14ELb1ELb0ELi64EEvPK6__halfPKjS4_S2_PS0_iiiiPKtS7_iiiiiibS2_i --------------------------
	.section	.text._Z23gemm_half_q_half_kernelILi3ELi14ELb1ELb0ELi64EEvPK6__halfPKjS4_S2_PS0_iiiiPKtS7_iiiiiibS2_i,"ax",@progbits
	.align	128
        .global         _Z23gemm_half_q_half_kernelILi3ELi14ELb1ELb0ELi64EEvPK6__halfPKjS4_S2_PS0_iiiiPKtS7_iiiiiibS2_i
        .type           _Z23gemm_half_q_half_kernelILi3ELi14ELb1ELb0ELi64EEvPK6__halfPKjS4_S2_PS0_iiiiPKtS7_iiiiiibS2_i,@function
        .size           _Z23gemm_half_q_half_kernelILi3ELi14ELb1ELb0ELi64EEvPK6__halfPKjS4_S2_PS0_iiiiPKtS7_iiiiiibS2_i,(.L_x_3939 - _Z23gemm_half_q_half_kernelILi3ELi14ELb1ELb0ELi64EEvPK6__halfPKjS4_S2_PS0_iiiiPKtS7_iiiiiibS2_i)
        .other          _Z23gemm_half_q_half_kernelILi3ELi14ELb1ELb0ELi64EEvPK6__halfPKjS4_S2_PS0_iiiiPKtS7_iiiiiibS2_i,@"STO_CUDA_ENTRY STV_DEFAULT"
_Z23gemm_half_q_half_kernelILi3ELi14ELb1ELb0ELi64EEvPK6__halfPKjS4_S2_PS0_iiiiPKtS7_iiiiiibS2_i:
.text._Z23gemm_half_q_half_kernelILi3ELi14ELb1ELb0ELi64EEvPK6__halfPKjS4_S2_PS0_iiiiPKtS7_iiiiiibS2_i:
        /* <DEDUP_REMOVED lines=31> */
.L_x_1772:
        /* <DEDUP_REMOVED lines=41> */
.L_x_1778:
        /* <DEDUP_REMOVED lines=32> */
.L_x_1777:
        /* <DEDUP_REMOVED lines=20> */
.L_x_1779:
[----:B------:R-:W-:-:S13]  /*07c0*/  ISETP.EQ.AND P3, PT, R15, RZ, PT ;  /* 0x000000ff0f00720c */ /* 0x000fda0003f62270 */
[----:B------:R-:W-:Y:S05]  /*07d0*/  @!P1 BRA P3, `(.L_x_1774) ;  /* 0x0000000400789947 */ /* 0x000fea0001800000 */
.L_x_1776:
        /* <DEDUP_REMOVED lines=12> */
.L_x_1775:
        /* <DEDUP_REMOVED lines=16> */
.L_x_1782:
        /* <DEDUP_REMOVED lines=32> */
.L_x_1781:
        /* <DEDUP_REMOVED lines=21> */
.L_x_1783:
[----:B------:R-:W-:-:S13]  /*0cf0*/  ISETP.NE.OR P1, PT, R15, RZ, P1 ;  /* 0x000000ff0f00720c */ /* 0x000fda0000f25670 */
[----:B------:R-:W-:Y:S05]  /*0d00*/  @!P1 BRA `(.L_x_1774) ;  /* 0x00000000002c9947 */ /* 0x000fea0003800000 */
.L_x_1780:
        /* <DEDUP_REMOVED lines=11> */
.L_x_1774:
[----:B0-----:R-:W-:Y:S05]  /*0dc0*/  BSYNC.RECONVERGENT B0 ;  /* 0x0000000000007941 */ /* 0x001fea0003800200 */
.L_x_1773:
        /* <DEDUP_REMOVED lines=20> */
.L_x_1787:
        /* <DEDUP_REMOVED lines=15> */
.L_x_1786:
        /* <DEDUP_REMOVED lines=12> */
.L_x_1788:
[----:B------:R-:W-:-:S13]  /*10c0*/  ISETP.NE.OR P1, PT, R5, RZ, P1 ;  /* 0x000000ff0500720c */ /* 0x000fda0000f25670 */
[----:B------:R-:W-:Y:S05]  /*10d0*/  @!P1 BRA `(.L_x_1784) ;  /* 0x00000000001c9947 */ /* 0x000fea0003800000 */
.L_x_1785:
[----:B01----:R-:W0:Y:S02]  /*10e0*/  LDC.64 R6, c[0x0][0x3a0] ;  /* 0x0000e800ff067b82 */ /* 0x003e240000000a00 */
.L_x_1789:
[----:B0-----:R-:W-:Y:S01]  /*10f0*/  IMAD.WIDE R8, R3, 0x2, R6 ;  /* 0x0000000203087825 */ /* 0x001fe200078e0206 */
[----:B------:R-:W-:Y:S02]  /*1100*/  IADD3 R5, PT, PT, R5, 0x1, RZ ;  /* 0x0000000105057810 */ /* 0x000fe40007ffe0ff */
[----:B------:R-:W-:Y:S02]  /*1110*/  IADD3 R3, PT, PT, R3, R43, RZ ;  /* 0x0000002b03037210 */ /* 0x000fe40007ffe0ff */
[----:B------:R2:W-:Y:S01]  /*1120*/  STG.E.64 desc[UR8][R8.64], RZ ;  /* 0x000000ff08007986 */ /* 0x0005e2000c101b08 */
[----:B------:R-:W-:-:S13]  /*1130*/  ISETP.NE.AND P1, PT, R5, RZ, PT ;  /* 0x000000ff0500720c */ /* 0x000fda0003f25270 */
[----:B--2---:R-:W-:Y:S05]  /*1140*/  @P1 BRA `(.L_x_1789) ;  /* 0xfffffffc00e81947 */ /* 0x004fea000383ffff */
.L_x_1784:
        /* <DEDUP_REMOVED lines=15> */
.L_x_1791:
        /* <DEDUP_REMOVED lines=44> */
.L_x_1790:
        /* <DEDUP_REMOVED lines=28> */
.L_x_1792:
        /* <DEDUP_REMOVED lines=8> */
.L_x_1793:
        /* <DEDUP_REMOVED lines=8> */
.L_x_1794:
        /* <DEDUP_REMOVED lines=8> */
.L_x_1795:
        /* <DEDUP_REMOVED lines=8> */
.L_x_1796:
        /* <DEDUP_REMOVED lines=37> */
.L_x_1810:
[----:B------:R-:W-:Y:S02]  /*1b10*/  ISETP.NE.AND P4, PT, R47, R24, PT ;  /* 0x000000182f00720c */ /* 0x000fe40003f85270 */
[----:B------:R-:W-:Y:S02]  /*1b20*/  MOV R6, R12 ;  /* 0x0000000c00067202 */ /* 0x000fe40000000f00 */
[----:B------:R-:W-:-:S05]  /*1b30*/  MOV R7, R13 ;  /* 0x0000000d00077202 */ /* 0x000fca0000000f00 */
[----:B------:R-:W2:Y:S04]  /*1b40*/  LDG.E.128.CONSTANT R12, desc[UR8][R6.64] ;  /* 0x00000008060c7981 */ /* 0x000ea8000c1e9d00 */
[----:B------:R-:W-:Y:S01]  /*1b50*/  @!P4 LEA R0, R44, R1, 0x3 ;  /* 0x000000012c00c211 */ /* 0x000fe200078e18ff */
[----:B------:R0:W5:Y:S04]  /*1b60*/  @!P4 LDG.E.U16.CONSTANT R16, desc[UR8][R8.64] ;  /* 0x000000080810c981 */ /* 0x000168000c1e9500 */
[----:B------:R-:W3:Y:S01]  /*1b70*/  @!P4 LDL.64 R2, [R0+0x8] ;  /* 0x000008000002c983 */ /* 0x000ee20000100a00 */
[----:B------:R-:W-:-:S02]  /*1b80*/  ISETP.NE.AND P3, PT, R49, RZ, PT ;  /* 0x000000ff3100720c */ /* 0x000fc40003f65270 */
[----:B------:R-:W-:Y:S02]  /*1b90*/  MOV R5, 0x2c00 ;  /* 0x00002c0000057802 */ /* 0x000fe40000000f00 */
[----:B------:R-:W-:Y:S02]  /*1ba0*/  ISETP.NE.AND P2, PT, R52, 0x1, PT ;  /* 0x000000013400780c */ /* 0x000fe40003f45270 */
[----:B------:R-:W-:Y:S02]  /*1bb0*/  @!P4 IADD3 R43, PT, PT, R44, 0x1, RZ ;  /* 0x000000012c2bc810 */ /* 0x000fe40007ffe0ff */
[C---:B--2---:R-:W-:Y:S02]  /*1bc0*/  LOP3.LUT R17, R14.reuse, 0xf000f, RZ, 0xc0, !PT ;  /* 0x000f000f0e117812 */ /* 0x044fe400078ec0ff */
[----:B------:R-:W-:Y:S02]  /*1bd0*/  LOP3.LUT R20, R14, 0xf000f0, RZ, 0xc0, !PT ;  /* 0x00f000f00e147812 */ /* 0x000fe400078ec0ff */
[----:B------:R-:W-:-:S02]  /*1be0*/  LOP3.LUT R4, R13, 0xf000f, RZ, 0xc0, !PT ;  /* 0x000f000f0d047812 */ /* 0x000fc400078ec0ff */
[----:B---3--:R-:W-:Y:S02]  /*1bf0*/  @!P4 PRMT R97, R2, 0x7610, R97 ;  /* 0x000076100261c816 */ /* 0x008fe40000000061 */
[----:B------:R-:W-:Y:S02]  /*1c00*/  LOP3.LUT R11, R13, 0xf000f0, RZ, 0xc0, !PT ;  /* 0x00f000f00d0b7812 */ /* 0x000fe400078ec0ff */
[----:B------:R-:W-:Y:S02]  /*1c10*/  @!P4 PRMT R97, R97, 0x7610, R2 ;  /* 0x000076106161c816 */ /* 0x000fe40000000002 */
[----:B------:R-:W-:Y:S02]  /*1c20*/  SHF.R.U32.HI R14, RZ, 0x8, R14 ;  /* 0x00000008ff0e7819 */ /* 0x000fe4000001160e */
[----:B------:R-:W-:Y:S02]  /*1c30*/  @!P4 PRMT R102, R3, 0x7610, R102 ;  /* 0x000076100366c816 */ /* 0x000fe40000000066 */
[----:B------:R-:W-:-:S02]  /*1c40*/  LOP3.LUT R0, R12, 0xf000f, RZ, 0xc0, !PT ;  /* 0x000f000f0c007812 */ /* 0x000fc400078ec0ff */
[----:B------:R-:W-:Y:S02]  /*1c50*/  LOP3.LUT R2, R12, 0xf000f0, RZ, 0xc0, !PT ;  /* 0x00f000f00c027812 */ /* 0x000fe400078ec0ff */
[----:B------:R-:W-:Y:S02]  /*1c60*/  SHF.R.U32.HI R13, RZ, 0x8, R13 ;  /* 0x00000008ff0d7819 */ /* 0x000fe4000001160d */
[----:B------:R-:W-:Y:S02]  /*1c70*/  SHF.R.U32.HI R12, RZ, 0x8, R12 ;  /* 0x00000008ff0c7819 */ /* 0x000fe4000001160c */
[----:B------:R-:W-:Y:S02]  /*1c80*/  SHF.R.U32.HI R23, RZ, 0x8, R15 ;  /* 0x00000008ff177819 */ /* 0x000fe4000001160f */
[C---:B------:R-:W-:Y:S02]  /*1c90*/  LOP3.LUT R21, R15.reuse, 0xf000f, RZ, 0xc0, !PT ;  /* 0x000f000f0f157812 */ /* 0x040fe400078ec0ff */
[----:B------:R-:W-:-:S02]  /*1ca0*/  LOP3.LUT R22, R15, 0xf000f0, RZ, 0xc0, !PT ;  /* 0x00f000f00f167812 */ /* 0x000fc400078ec0ff */
[----:B------:R-:W-:Y:S02]  /*1cb0*/  LOP3.LUT R18, R11, 0x64006400, RZ, 0xfc, !PT ;  /* 0x640064000b127812 */ /* 0x000fe400078efcff */
[----:B------:R-:W-:Y:S02]  /*1cc0*/  LOP3.LUT R15, R14, 0xf000f, RZ, 0xc0, !PT ;  /* 0x000f000f0e0f7812 */ /* 0x000fe400078ec0ff */
[----:B------:R-:W-:Y:S02]  /*1cd0*/  @!P4 PRMT R102, R102, 0x7610, R3 ;  /* 0x000076106666c816 */ /* 0x000fe40000000003 */
[----:B------:R-:W-:Y:S02]  /*1ce0*/  LOP3.LUT R11, R13, 0xf000f, RZ, 0xc0, !PT ;  /* 0x000f000f0d0b7812 */ /* 0x000fe400078ec0ff */
[----:B------:R-:W-:Y:S02]  /*1cf0*/  LOP3.LUT R19, R17, 0x64006400, RZ, 0xfc, !PT ;  /* 0x6400640011137812 */ /* 0x000fe400078efcff */
        /* <DEDUP_REMOVED lines=23> */
[----:B------:R-:W-:Y:S02]  /*1e70*/  HADD2 R20, R21, -1032, -1032 ;  /* 0xe408e40815147430 */ /* 0x000fe40000000000 */
[-C--:B------:R-:W-:Y:S02]  /*1e80*/  HFMA2 R31, R32, R5.reuse.H0_H0, -72, -72 ;  /* 0xd480d480201f7431 */ /* 0x080fe40000040005 */
[-C--:B------:R-:W-:Y:S02]  /*1e90*/  HFMA2 R21, R22, R5.reuse.H0_H0, -72, -72 ;  /* 0xd480d48016157431 */ /* 0x080fe40000040005 */
[----:B------:R-:W-:Y:S02]  /*1ea0*/  HFMA2 R29, R30, R5.H0_H0, -72, -72 ;  /* 0xd480d4801e1d7431 */ /* 0x000fe40000040005 */
[----:B------:R-:W-:Y:S02]  /*1eb0*/  HADD2 R32, R33, -1032, -1032 ;  /* 0xe408e40821207430 */ /* 0x000fe40000000000 */
[----:B------:R-:W-:-:S02]  /*1ec0*/  HADD2 R15, R0, -1032, -1032 ;  /* 0xe408e408000f7430 */ /* 0x000fc40000000000 */
[-C--:B------:R-:W-:Y:S02]  /*1ed0*/  HFMA2 R11, R2, R5.reuse.H0_H0, -72, -72 ;  /* 0xd480d480020b7431 */ /* 0x080fe40000040005 */
[----:B------:R-:W-:Y:S02]  /*1ee0*/  HADD2 R14, R4, -1032, -1032 ;  /* 0xe408e408040e7430 */ /* 0x000fe40000000000 */
[----:B------:R-:W-:Y:S02]  /*1ef0*/  HADD2 R22, R3, -1032, -1032 ;  /* 0xe408e40803167430 */ /* 0x000fe40000000000 */
[----:B------:R-:W-:Y:S02]  /*1f00*/  HFMA2 R23, R12, R5.H0_H0, -72, -72 ;  /* 0xd480d4800c177431 */ /* 0x000fe40000040005 */
[----:B------:R-:W-:Y:S02]  /*1f10*/  HADD2 R28, R28, -1032, -1032 ;  /* 0xe408e4081c1c7430 */ /* 0x000fe40000000000 */
[----:B------:R-:W-:-:S02]  /*1f20*/  HADD2 R30, R13, -1032, -1032 ;  /* 0xe408e4080d1e7430 */ /* 0x000fc40000000000 */
[----:B------:R-:W-:Y:S01]  /*1f30*/  HFMA2 R33, R34, R5.H0_H0, -72, -72 ;  /* 0xd480d48022217431 */ /* 0x000fe20000040005 */
[----:B0-----:R-:W-:Y:S06]  /*1f40*/  @!P3 BRA `(.L_x_1798) ;  /* 0x000000040068b947 */ /* 0x001fec0003800000 */
[----:B------:R-:W0:Y:S01]  /*1f50*/  LDS.64 R34, [UR4] ;  /* 0x00000004ff227984 */ /* 0x000e220008000a00 */
[----:B------:R-:W-:Y:S02]  /*1f60*/  HADD2.F32 R0, -RZ, R15.H0_H0 ;  /* 0x2000000fff007230 */ /* 0x000fe40000004100 */
[----:B------:R-:W-:Y:S01]  /*1f70*/  HADD2.F32 R38, -RZ, R14.H0_H0 ;  /* 0x2000000eff267230 */ /* 0x000fe20000004100 */
        /* <DEDUP_REMOVED lines=87> */
.L_x_1798:
[----:B------:R-:W-:Y:S02]  /*24f0*/  @!P4 MOV R44, R43 ;  /* 0x0000002b002cc202 */ /* 0x000fe40000000f00 */
[----:B-----5:R-:W-:Y:S01]  /*2500*/  @!P4 IADD3 R24, PT, PT, R16, R47, RZ ;  /* 0x0000002f1018c210 */ /* 0x020fe20007ffe0ff */
[----:B------:R-:W-:Y:S06]  /*2510*/  @!P2 BRA `(.L_x_1799) ;  /* 0x0000000800e0a947 */ /* 0x000fec0003800000 */
[----:B------:R-:W-:-:S04]  /*2520*/  PRMT R0, R48, 0x9910, RZ ;  /* 0x0000991030007816 */ /* 0x000fc800000000ff */
        /* <DEDUP_REMOVED lines=92> */
.L_x_1800:
        /* <DEDUP_REMOVED lines=12> */
[----:B------:R-:W-:Y:S02]  /*2bb0*/  HADD2.F32 R2, -RZ, R14.H0_H0 ;  /* 0x2000000eff027230 */ /* 0x000fe40000004100 */
[----:B------:R-:W-:Y:S01]  /*2bc0*/  FFMA.FTZ R15, R38, R16, R15 ;  /* 0x00000010260f7223 */ /* 0x000fe2000001000f */
[----:B------:R-:W-:Y:S02]  /*2bd0*/  HADD2.F32 R3, -RZ, R18.H0_H0 ;  /* 0x20000012ff037230 */ /* 0x000fe40000004100 */
[----:B------:R-:W-:-:S02]  /*2be0*/  HADD2.F32 R14, -RZ, R14.H1_H1 ;  /* 0x3000000eff0e7230 */ /* 0x000fc40000004100 */
[-C--:B------:R-:W-:Y:S01]  /*2bf0*/  FFMA.FTZ R37, R2, R35.reuse, RZ ;  /* 0x0000002302257223 */ /* 0x080fe200000100ff */
[----:B------:R-:W-:Y:S02]  /*2c00*/  HADD2.F32 R18, -RZ, R18.H1_H1 ;  /* 0x30000012ff127230 */ /* 0x000fe40000004100 */
[-C--:B------:R-:W-:Y:S01]  /*2c10*/  FFMA.FTZ R3, R3, R35.reuse, RZ ;  /* 0x0000002303037223 */ /* 0x080fe200000100ff */
[----:B------:R-:W-:Y:S01]  /*2c20*/  FFMA.FTZ R35, R4, R35, RZ ;  /* 0x0000002304237223 */ /* 0x000fe200000100ff */
[----:B------:R-:W-:Y:S02]  /*2c30*/  HADD2.F32 R0, -RZ, R11.H0_H0 ;  /* 0x2000000bff007230 */ /* 0x000fe40000004100 */
[-C--:B------:R-:W-:Y:S01]  /*2c40*/  FFMA.FTZ R37, R14, R16.reuse, R37 ;  /* 0x000000100e257223 */ /* 0x080fe20000010025 */
[----:B------:R-:W-:Y:S02]  /*2c50*/  HADD2.F32 R4, -RZ, R19.H0_H0 ;  /* 0x20000013ff047230 */ /* 0x000fe40000004100 */
[----:B------:R-:W-:Y:S01]  /*2c60*/  FFMA.FTZ R3, R18, R16, R3 ;  /* 0x0000001012037223 */ /* 0x000fe20000010003 */
[----:B------:R-:W-:-:S02]  /*2c70*/  HADD2.F32 R2, -RZ, R17.H0_H0 ;  /* 0x20000011ff027230 */ /* 0x000fc40000004100 */
[----:B------:R-:W-:Y:S01]  /*2c80*/  FFMA.FTZ R35, R20, R16, R35 ;  /* 0x0000001014237223 */ /* 0x000fe20000010023 */
        /* <DEDUP_REMOVED lines=65> */
.L_x_1799:
        /* <DEDUP_REMOVED lines=146> */
.L_x_1801:
        /* <DEDUP_REMOVED lines=94> */
.L_x_1803:
        /* <DEDUP_REMOVED lines=91> */
.L_x_1802:
        /* <DEDUP_REMOVED lines=145> */
.L_x_1804:
        /* <DEDUP_REMOVED lines=94> */
.L_x_1806:
        /* <DEDUP_REMOVED lines=91> */
.L_x_1805:
        /* <DEDUP_REMOVED lines=145> */
.L_x_1807:
        /* <DEDUP_REMOVED lines=94> */
.L_x_1809:
        /* <DEDUP_REMOVED lines=91> */
.L_x_1808:
        /* <DEDUP_REMOVED lines=8> */
.L_x_1797:
        /* <DEDUP_REMOVED lines=9> */
.L_x_1815:
[----:B------:R-:W0:Y:S01]  /*6fa0*/  LDC R43, c[0x0][0x3ac] ;  /* 0x0000eb00ff2b7b82 */ /* 0x000e220000000800 */
[----:B------:R-:W-:Y:S01]  /*6fb0*/  ISETP.NE.AND P3, PT, R47, R24, PT ;  /* 0x000000182f00720c */ /* 0x000fe20003f65270 */
[----:B------:R-:W2:-:S12]  /*6fc0*/  LDG.E.128.CONSTANT R12, desc[UR8][R100.64] ;  /* 0x00000008640c7981 */ /* 0x000e98000c1e9d00 */
[----:B------:R-:W-:Y:S02]  /*6fd0*/  @!P3 LEA R18, R44, R1, 0x3 ;  /* 0x000000012c12b211 */ /* 0x000fe400078e18ff */
[----:B------:R-:W-:-:S04]  /*6fe0*/  @!P3 MOV R20, R22 ;  /* 0x000000160014b202 */ /* 0x000fc80000000f00 */
[----:B------:R-:W3:Y:S01]  /*6ff0*/  @!P3 LDL.64 R18, [R18+0x8] ;  /* 0x000008001212b983 */ /* 0x000ee20000100a00 */
[----:B0-----:R-:W-:-:S03]  /*7000*/  IMAD.WIDE R2, R43, 0x4, R100 ;  /* 0x000000042b027825 */ /* 0x001fc600078e0264 */
[----:B------:R-:W4:Y:S04]  /*7010*/  @!P3 LDG.E.U16.CONSTANT R16, desc[UR8][R20.64] ;  /* 0x000000081410b981 */ /* 0x000f28000c1e9500 */
[----:B------:R0:W5:Y:S01]  /*7020*/  LDG.E.128.CONSTANT R8, desc[UR8][R2.64] ;  /* 0x0000000802087981 */ /* 0x000162000c1e9d00 */
[----:B------:R-:W-:-:S05]  /*7030*/  IMAD.WIDE R50, R43, 0x4, R2 ;  /* 0x000000042b327825 */ /* 0x000fca00078e0202 */
[----:B------:R-:W5:Y:S01]  /*7040*/  LDG.E.128.CONSTANT R4, desc[UR8][R50.64] ;  /* 0x0000000832047981 */ /* 0x000f62000c1e9d00 */
[----:B------:R-:W-:Y:S01]  /*7050*/  HFMA2 R0, -RZ, RZ, 0, 0.125 ;  /* 0x00003000ff007431 */ /* 0x000fe200000001ff */
[----:B------:R-:W-:-:S04]  /*7060*/  MOV R17, 0x2400 ;  /* 0x0000240000117802 */ /* 0x000fc80000000f00 */
[----:B------:R-:W-:Y:S02]  /*7070*/  PRMT R0, R17, 0x5410, R0 ;  /* 0x0000541011007816 */ /* 0x000fe40000000000 */
[----:B------:R-:W-:Y:S02]  /*7080*/  ISETP.NE.AND P4, PT, R49, RZ, PT ;  /* 0x000000ff3100720c */ /* 0x000fe40003f85270 */
[----:B------:R-:W-:Y:S02]  /*7090*/  ISETP.NE.AND P2, PT, R52, 0x1, PT ;  /* 0x000000013400780c */ /* 0x000fe40003f45270 */
[----:B------:R-:W-:Y:S02]  /*70a0*/  @!P3 IADD3 R98, PT, PT, R44, 0x1, RZ ;  /* 0x000000012c62b810 */ /* 0x000fe40007ffe0ff */
[C---:B--2---:R-:W-:Y:S02]  /*70b0*/  LOP3.LUT R64, R12.reuse, 0x70007, RZ, 0xc0, !PT ;  /* 0x000700070c407812 */ /* 0x044fe400078ec0ff */
[----:B0-----:R-:W-:-:S02]  /*70c0*/  LOP3.LUT R2, R12, 0x380038, RZ, 0xc0, !PT ;  /* 0x003800380c027812 */ /* 0x001fc400078ec0ff */
[--C-:B------:R-:W-:Y:S02]  /*70d0*/  SHF.R.U32.HI R59, RZ, 0x6, R12.reuse ;  /* 0x00000006ff3b7819 */ /* 0x100fe4000001160c */
[----:B------:R-:W-:Y:S02]  /*70e0*/  SHF.R.U32.HI R12, RZ, 0xf, R12 ;  /* 0x0000000fff0c7819 */ /* 0x000fe4000001160c */
[----:B------:R-:W-:Y:S02]  /*70f0*/  SHF.R.U32.HI R20, RZ, 0xf, R15 ;  /* 0x0000000fff147819 */ /* 0x000fe4000001160f */
[----:B------:R-:W-:Y:S02]  /*7100*/  LOP3.LUT R65, R13, 0x70007, RZ, 0xc0, !PT ;  /* 0x000700070d417812 */ /* 0x000fe400078ec0ff */
[--C-:B------:R-:W-:Y:S02]  /*7110*/  SHF.R.U32.HI R60, RZ, 0x6, R13.reuse ;  /* 0x00000006ff3c7819 */ /* 0x100fe4000001160d */
[----:B------:R-:W-:-:S02]  /*7120*/  SHF.R.U32.HI R17, RZ, 0xf, R13 ;  /* 0x0000000fff117819 */ /* 0x000fc4000001160d */
[----:B---3--:R-:W-:Y:S02]  /*7130*/  @!P3 PRMT R97, R18, 0x7610, R97 ;  /* 0x000076101261b816 */ /* 0x008fe40000000061 */
[----:B------:R-:W-:Y:S02]  /*7140*/  @!P3 PRMT R102, R19, 0x7610, R102 ;  /* 0x000076101366b816 */ /* 0x000fe40000000066 */
[----:B------:R-:W-:Y:S02]  /*7150*/  @!P3 PRMT R97, R97, 0x7610, R18 ;  /* 0x000076106161b816 */ /* 0x000fe40000000012 */
[----:B----4-:R-:W-:Y:S02]  /*7160*/  @!P3 IADD3 R24, PT, PT, R16, R47, RZ ;  /* 0x0000002f1018b210 */ /* 0x010fe40007ffe0ff */
[----:B------:R-:W-:Y:S02]  /*7170*/  @!P3 PRMT R102, R102, 0x7610, R19 ;  /* 0x000076106666b816 */ /* 0x000fe40000000013 */
[----:B------:R-:W-:-:S02]  /*7180*/  LOP3.LUT R16, R13, 0x380038, RZ, 0xc0, !PT ;  /* 0x003800380d107812 */ /* 0x000fc400078ec0ff */
[C---:B------:R-:W-:Y:S02]  /*7190*/  LOP3.LUT R66, R14.reuse, 0x70007, RZ, 0xc0, !PT ;  /* 0x000700070e427812 */ /* 0x040fe400078ec0ff */
[----:B------:R-:W-:Y:S02]  /*71a0*/  LOP3.LUT R18, R14, 0x380038, RZ, 0xc0, !PT ;  /* 0x003800380e127812 */ /* 0x000fe400078ec0ff */
[--C-:B------:R-:W-:Y:S02]  /*71b0*/  SHF.R.U32.HI R63, RZ, 0x6, R14.reuse ;  /* 0x00000006ff3f7819 */ /* 0x100fe4000001160e */
[----:B------:R-:W-:Y:S02]  /*71c0*/  SHF.R.U32.HI R19, RZ, 0xf, R14 ;  /* 0x0000000fff137819 */ /* 0x000fe4000001160e */
[C---:B-----5:R-:W-:Y:S02]  /*71d0*/  LOP3.LUT R39, R8.reuse, 0x70007, RZ, 0xc0, !PT ;  /* 0x0007000708277812 */ /* 0x060fe400078ec0ff */
[----:B------:R-:W-:-:S02]  /*71e0*/  LOP3.LUT R13, R8, 0x380038, RZ, 0xc0, !PT ;  /* 0x00380038080d7812 */ /* 0x000fc400078ec0ff */
[--C-:B------:R-:W-:Y:S02]  /*71f0*/  SHF.R.U32.HI R29, RZ, 0x6, R8.reuse ;  /* 0x00000006ff1d7819 */ /* 0x100fe40000011608 */
[----:B------:R-:W-:Y:S02]  /*7200*/  SHF.R.U32.HI R3, RZ, 0xe, R8 ;  /* 0x0000000eff037819 */ /* 0x000fe40000011608 */
[C---:B------:R-:W-:Y:S02]  /*7210*/  LOP3.LUT R37, R9.reuse, 0x70007, RZ, 0xc0, !PT ;  /* 0x0007000709257812 */ /* 0x040fe400078ec0ff */
[----:B------:R-:W-:Y:S02]  /*7220*/  LOP3.LUT R14, R9, 0x380038, RZ, 0xc0, !PT ;  /* 0x00380038090e7812 */ /* 0x000fe400078ec0ff */
[--C-:B------:R-:W-:Y:S02]  /*7230*/  SHF.R.U32.HI R28, RZ, 0x6, R9.reuse ;  /* 0x00000006ff1c7819 */ /* 0x100fe40000011609 */
[----:B------:R-:W-:-:S02]  /*7240*/  SHF.R.U32.HI R8, RZ, 0xe, R9 ;  /* 0x0000000eff087819 */ /* 0x000fc40000011609 */
[----:B------:R-:W-:Y:S02]  /*7250*/  LOP3.LUT R12, R12, 0x10001, RZ, 0xc0, !PT ;  /* 0x000100010c0c7812 */ /* 0x000fe400078ec0ff */
[----:B------:R-:W-:Y:S02]  /*7260*/  SHF.R.U32.HI R30, RZ, 0xe, R11 ;  /* 0x0000000eff1e7819 */ /* 0x000fe4000001160b */
[----:B------:R-:W-:Y:S02]  /*7270*/  LOP3.LUT R9, R20, 0x10001, RZ, 0xc0, !PT ;  /* 0x0001000114097812 */ /* 0x000fe400078ec0ff */
[C---:B------:R-:W-:Y:S02]  /*7280*/  LOP3.LUT R78, R15.reuse, 0x70007, RZ, 0xc0, !PT ;  /* 0x000700070f4e7812 */ /* 0x040fe400078ec0ff */
[----:B------:R-:W-:Y:S02]  /*7290*/  LOP3.LUT R68, R15, 0x380038, RZ, 0xc0, !PT ;  /* 0x003800380f447812 */ /* 0x000fe400078ec0ff */
[----:B------:R-:W-:-:S02]  /*72a0*/  SHF.R.U32.HI R67, RZ, 0x6, R15 ;  /* 0x00000006ff437819 */ /* 0x000fc4000001160f */
[----:B------:R-:W-:Y:S02]  /*72b0*/  LOP3.LUT R12, R12, 0x20002, R3, 0xf8, !PT ;  /* 0x000200020c0c7812 */ /* 0x000fe400078ef803 */
[C---:B------:R-:W-:Y:S02]  /*72c0*/  LOP3.LUT R55, R10.reuse, 0x70007, RZ, 0xc0, !PT ;  /* 0x000700070a377812 */ /* 0x040fe400078ec0ff */
[----:B------:R-:W-:Y:S02]  /*72d0*/  LOP3.LUT R15, R10, 0x380038, RZ, 0xc0, !PT ;  /* 0x003800380a0f7812 */ /* 0x000fe400078ec0ff */
[----:B------:R-:W-:Y:S02]  /*72e0*/  SHF.R.U32.HI R35, RZ, 0x6, R10 ;  /* 0x00000006ff237819 */ /* 0x000fe4000001160a */
[----:B------:R-:W-:Y:S02]  /*72f0*/  LOP3.LUT R3, R9, 0x20002, R30, 0xf8, !PT ;  /* 0x0002000209037812 */ /* 0x000fe400078ef81e */
[----:B------:R-:W-:-:S02]  /*7300*/  SHF.R.U32.HI R34, RZ, 0xd, R7 ;  /* 0x0000000dff227819 */ /* 0x000fc40000011607 */
[----:B------:R-:W-:Y:S02]  /*7310*/  SHF.R.U32.HI R10, RZ, 0xe, R10 ;  /* 0x0000000eff0a7819 */ /* 0x000fe4000001160a */
[----:B------:R-:W-:Y:S02]  /*7320*/  LOP3.LUT R19, R19, 0x10001, RZ, 0xc0, !PT ;  /* 0x0001000113137812 */ /* 0x000fe400078ec0ff */
[----:B------:R-:W-:Y:S02]  /*7330*/  LOP3.LUT R34, R3, 0x40004, R34, 0xf8, !PT ;  /* 0x0004000403227812 */ /* 0x000fe400078ef822 */
[----:B------:R-:W-:Y:S02]  /*7340*/  LOP3.LUT R20, R19, 0x20002, R10, 0xf8, !PT ;  /* 0x0002000213147812 */ /* 0x000fe400078ef80a */
[----:B------:R-:W-:Y:S02]  /*7350*/  LOP3.LUT R3, R2, 0x64006400, RZ, 0xfc, !PT ;  /* 0x6400640002037812 */ /* 0x000fe400078efcff */
[----:B------:R-:W-:-:S02]  /*7360*/  LOP3.LUT R17, R17, 0x10001, RZ, 0xc0, !PT ;  /* 0x0001000111117812 */ /* 0x000fc400078ec0ff */
[C---:B------:R-:W-:Y:S02]  /*7370*/  LOP3.LUT R57, R6.reuse, 0x70007, RZ, 0xc0, !PT ;  /* 0x0007000706397812 */ /* 0x040fe400078ec0ff */
[----:B------:R-:W-:Y:S02]  /*7380*/  LOP3.LUT R10, R6, 0x380038, RZ, 0xc0, !PT ;  /* 0x00380038060a7812 */ /* 0x000fe400078ec0ff */
[--C-:B------:R-:W-:Y:S02]  /*7390*/  SHF.R.U32.HI R54, RZ, 0x6, R6.reuse ;  /* 0x00000006ff367819 */ /* 0x100fe40000011606 */
[----:B------:R-:W-:Y:S02]  /*73a0*/  SHF.R.U32.HI R33, RZ, 0xd, R6 ;  /* 0x0000000dff217819 */ /* 0x000fe40000011606 */
[----:B------:R-:W-:Y:S02]  /*73b0*/  LOP3.LUT R2, R59, 0x380038, RZ, 0xc0, !PT ;  /* 0x003800383b027812 */ /* 0x000fe400078ec0ff */
[----:B------:R-:W-:-:S02]  /*73c0*/  LOP3.LUT R6, R63, 0x380038, RZ, 0xc0, !PT ;  /* 0x003800383f067812 */ /* 0x000fc400078ec0ff */
[C---:B------:R-:W-:Y:S02]  /*73d0*/  LOP3.LUT R53, R5.reuse, 0x70007, RZ, 0xc0, !PT ;  /* 0x0007000705357812 */ /* 0x040fe400078ec0ff */
[----:B------:R-:W-:Y:S02]  /*73e0*/  LOP3.LUT R9, R5, 0x380038, RZ, 0xc0, !PT ;  /* 0x0038003805097812 */ /* 0x000fe400078ec0ff */
[--C-:B------:R-:W-:Y:S02]  /*73f0*/  SHF.R.U32.HI R36, RZ, 0x6, R5.reuse ;  /* 0x00000006ff247819 */ /* 0x100fe40000011605 */
[----:B------:R-:W-:Y:S02]  /*7400*/  SHF.R.U32.HI R32, RZ, 0xd, R5 ;  /* 0x0000000dff207819 */ /* 0x000fe40000011605 */
[C---:B------:R-:W-:Y:S02]  /*7410*/  LOP3.LUT R62, R11.reuse, 0x70007, RZ, 0xc0, !PT ;  /* 0x000700070b3e7812 */ /* 0x040fe400078ec0ff */
[----:B------:R-:W-:-:S02]  /*7420*/  LOP3.LUT R70, R11, 0x380038, RZ, 0xc0, !PT ;  /* 0x003800380b467812 */ /* 0x000fc400078ec0ff */
[----:B------:R-:W-:Y:S02]  /*7430*/  SHF.R.U32.HI R56, RZ, 0x6, R11 ;  /* 0x00000006ff387819 */ /* 0x000fe4000001160b */
[----:B------:R-:W-:Y:S02]  /*7440*/  LOP3.LUT R17, R17, 0x20002, R8, 0xf8, !PT ;  /* 0x0002000211117812 */ /* 0x000fe400078ef808 */
[----:B------:R-:W-:Y:S02]  /*7450*/  LOP3.LUT R5, R2, 0x64006400, RZ, 0xfc, !PT ;  /* 0x6400640002057812 */ /* 0x000fe400078efcff */
[C---:B------:R-:W-:Y:S02]  /*7460*/  LOP3.LUT R38, R4.reuse, 0x70007, RZ, 0xc0, !PT ;  /* 0x0007000704267812 */ /* 0x040fe400078ec0ff */
[----:B------:R-:W-:Y:S02]  /*7470*/  LOP3.LUT R8, R4, 0x380038, RZ, 0xc0, !PT ;  /* 0x0038003804087812 */ /* 0x000fe400078ec0ff */
[----:B------:R-:W-:-:S02]  /*7480*/  SHF.R.U32.HI R30, RZ, 0x6, R4 ;  /* 0x00000006ff1e7819 */ /* 0x000fc40000011604 */
[----:B------:R-:W-:Y:S02]  /*7490*/  SHF.R.U32.HI R31, RZ, 0xd, R4 ;  /* 0x0000000dff1f7819 */ /* 0x000fe40000011604 */
[----:B------:R-:W-:Y:S02]  /*74a0*/  LOP3.LUT R11, R6, 0x64006400, RZ, 0xfc, !PT ;  /* 0x64006400060b7812 */ /* 0x000fe400078efcff */
[----:B------:R-:W-:Y:S02]  /*74b0*/  LOP3.LUT R4, R60, 0x380038, RZ, 0xc0, !PT ;  /* 0x003800383c047812 */ /* 0x000fe400078ec0ff */
[----:B------:R-:W-:Y:S02]  /*74c0*/  LOP3.LUT R6, R35, 0x380038, RZ, 0xc0, !PT ;  /* 0x0038003823067812 */ /* 0x000fe400078ec0ff */
[C---:B------:R-:W-:Y:S02]  /*74d0*/  LOP3.LUT R61, R7.reuse, 0x70007, RZ, 0xc0, !PT ;  /* 0x00070007073d7812 */ /* 0x040fe400078ec0ff */
[----:B------:R-:W-:-:S02]  /*74e0*/  LOP3.LUT R72, R7, 0x380038, RZ, 0xc0, !PT ;  /* 0x0038003807487812 */ /* 0x000fc400078ec0ff */
[----:B------:R-:W-:Y:S01]  /*74f0*/  SHF.R.U32.HI R58, RZ, 0x6, R7 ;  /* 0x00000006ff3a7819 */ /* 0x000fe20000011607 */
[----:B------:R-:W-:Y:S01]  /*7500*/  HFMA2 R92, R5, R0.H1_H1, -132, -132 ;  /* 0xd820d820055c7431 */ /* 0x000fe20000060000 */
[----:B------:R-:W-:Y:S02]  /*7510*/  LOP3.LUT R7, R18, 0x64006400, RZ, 0xfc, !PT ;  /* 0x6400640012077812 */ /* 0x000fe400078efcff */
[----:B------:R-:W-:Y:S02]  /*7520*/  LOP3.LUT R32, R17, 0x40004, R32, 0xf8, !PT ;  /* 0x0004000411207812 */ /* 0x000fe400078ef820 */
        /* <DEDUP_REMOVED lines=19> */
[-C--:B------:R-:W-:Y:S01]  /*7660*/  HFMA2 R68, R11, R0.reuse.H1_H1, -132, -132 ;  /* 0xd820d8200b447431 */ /* 0x080fe20000060000 */
[----:B------:R-:W-:Y:S02]  /*7670*/  LOP3.LUT R79, R7, 0x64006400, RZ, 0xfc, !PT ;  /* 0x64006400074f7812 */ /* 0x000fe400078efcff */
[----:B------:R-:W-:Y:S01]  /*7680*/  LOP3.LUT R75, R10, 0x64006400, RZ, 0xfc, !PT ;  /* 0x640064000a4b7812 */ /* 0x000fe200078efcff */
[----:B------:R-:W-:Y:S01]  /*7690*/  HFMA2 R10, R77, R0.H1_H1, -132, -132 ;  /* 0xd820d8204d0a7431 */ /* 0x000fe20000060000 */
[----:B------:R-:W-:Y:S02]  /*76a0*/  LOP3.LUT R7, R2, 0x64006400, RZ, 0xfc, !PT ;  /* 0x6400640002077812 */ /* 0x000fe400078efcff */
[----:B------:R-:W-:Y:S02]  /*76b0*/  LOP3.LUT R11, R4, 0x64006400, RZ, 0xfc, !PT ;  /* 0x64006400040b7812 */ /* 0x000fe400078efcff */
[----:B------:R-:W-:-:S02]  /*76c0*/  LOP3.LUT R2, R59, 0x1c001c0, RZ, 0xc0, !PT ;  /* 0x01c001c03b027812 */ /* 0x000fc400078ec0ff */
[----:B------:R-:W-:Y:S02]  /*76d0*/  LOP3.LUT R5, R5, 0x64006400, RZ, 0xfc, !PT ;  /* 0x6400640005057812 */ /* 0x000fe400078efcff */
[----:B------:R-:W-:Y:S02]  /*76e0*/  LOP3.LUT R8, R58, 0x380038, RZ, 0xc0, !PT ;  /* 0x003800383a087812 */ /* 0x000fe400078ec0ff */
[----:B------:R-:W-:Y:S02]  /*76f0*/  LOP3.LUT R4, R60, 0x1c001c0, RZ, 0xc0, !PT ;  /* 0x01c001c03c047812 */ /* 0x000fe400078ec0ff */
[----:B------:R-:W-:Y:S02]  /*7700*/  LOP3.LUT R77, R6, 0x64006400, RZ, 0xfc, !PT ;  /* 0x64006400064d7812 */ /* 0x000fe400078efcff */
[----:B------:R-:W-:Y:S01]  /*7710*/  LOP3.LUT R33, R20, 0x40004, R33, 0xf8, !PT ;  /* 0x0004000414217812 */ /* 0x000fe200078ef821 */
[----:B------:R-:W-:Y:S01]  /*7720*/  HFMA2 R20, R3, R0.H1_H1, -132, -132 ;  /* 0xd820d82003147431 */ /* 0x000fe20000060000 */
[----:B------:R-:W-:-:S02]  /*7730*/  LOP3.LUT R6, R35, 0x1c001c0, RZ, 0xc0, !PT ;  /* 0x01c001c023067812 */ /* 0x000fc400078ec0ff */
[----:B------:R-:W-:Y:S02]  /*7740*/  LOP3.LUT R31, R12, 0x40004, R31, 0xf8, !PT ;  /* 0x000400040c1f7812 */ /* 0x000fe400078ef81f */
[----:B------:R-:W-:Y:S01]  /*7750*/  LOP3.LUT R71, R14, 0x64006400, RZ, 0xfc, !PT ;  /* 0x640064000e477812 */ /* 0x000fe200078efcff */
[-C--:B------:R-:W-:Y:S01]  /*7760*/  HFMA2 R14, R75, R0.reuse.H1_H1, -132, -132 ;  /* 0xd820d8204b0e7431 */ /* 0x080fe20000060000 */
        /* <DEDUP_REMOVED lines=22> */
[----:B------:R-:W-:Y:S01]  /*78d0*/  HFMA2 R9, R83, R0.H1_H1, -132, -132 ;  /* 0xd820d82053097431 */ /* 0x000fe20000060000 */
[----:B------:R-:W-:-:S02]  /*78e0*/  LOP3.LUT R3, R2, 0x64006400, RZ, 0xfc, !PT ;  /* 0x6400640002037812 */ /* 0x000fc400078efcff */
[----:B------:R-:W-:Y:S02]  /*78f0*/  LOP3.LUT R7, R4, 0x64006400, RZ, 0xfc, !PT ;  /* 0x6400640004077812 */ /* 0x000fe400078efcff */
[----:B------:R-:W-:Y:S01]  /*7900*/  LOP3.LUT R59, R59, 0x64006400, RZ, 0xfc, !PT ;  /* 0x640064003b3b7812 */ /* 0x000fe200078efcff */
[----:B------:R-:W-:Y:S01]  /*7910*/  HADD2 R90, R64, -1028, -1028 ;  /* 0xe404e404405a7430 */ /* 0x000fe20000000000 */
        /* <DEDUP_REMOVED lines=12> */
[----:B------:R-:W-:Y:S01]  /*79e0*/  HFMA2 R13, R81, R0.H1_H1, -132, -132 ;  /* 0xd820d820510d7431 */ /* 0x000fe20000060000 */
        /* <DEDUP_REMOVED lines=42> */
[-C--:B------:R-:W-:Y:S02]  /*7c90*/  HFMA2 R95, R95, R0.reuse.H1_H1, -132, -132 ;  /* 0xd820d8205f5f7431 */ /* 0x080fe40000060000 */
[----:B------:R-:W-:-:S02]  /*7ca0*/  HFMA2 R93, R93, R0.H1_H1, -132, -132 ;  /* 0xd820d8205d5d7431 */ /* 0x000fc40000060000 */
[-C--:B------:R-:W-:Y:S02]  /*7cb0*/  HFMA2 R91, R91, R0.reuse.H1_H1, -132, -132 ;  /* 0xd820d8205b5b7431 */ /* 0x080fe40000060000 */
[-C--:B------:R-:W-:Y:S02]  /*7cc0*/  HFMA2 R69, R69, R0.reuse.H1_H1, -132, -132 ;  /* 0xd820d82045457431 */ /* 0x080fe40000060000 */
[-C--:B------:R-:W-:Y:S02]  /*7cd0*/  HFMA2 R71, R71, R0.reuse.H1_H1, -132, -132 ;  /* 0xd820d82047477431 */ /* 0x080fe40000060000 */
[-C--:B------:R-:W-:Y:S02]  /*7ce0*/  HFMA2 R73, R73, R0.reuse.H1_H1, -132, -132 ;  /* 0xd820d82049497431 */ /* 0x080fe40000060000 */
[-C--:B------:R-:W-:Y:S02]  /*7cf0*/  HFMA2 R19, R19, R0.reuse.H1_H1, -132, -132 ;  /* 0xd820d82013137431 */ /* 0x080fe40000060000 */
[----:B------:R-:W-:-:S02]  /*7d00*/  HFMA2 R11, R11, R0.H1_H1, -132, -132 ;  /* 0xd820d8200b0b7431 */ /* 0x000fc40000060000 */
        /* <DEDUP_REMOVED lines=108> */
.L_x_1812:
[----:B------:R-:W-:Y:S02]  /*83d0*/  @!P3 MOV R44, R98 ;  /* 0x00000062002cb202 */ /* 0x000fe40000000f00 */
[----:B------:R-:W-:Y:S02]  /*83e0*/  MOV R98, R100 ;  /* 0x0000006400627202 */ /* 0x000fe40000000f00 */
[----:B------:R-:W-:Y:S01]  /*83f0*/  MOV R99, R101 ;  /* 0x0000006500637202 */ /* 0x000fe20000000f00 */
        /* <DEDUP_REMOVED lines=80> */
.L_x_1814:
        /* <DEDUP_REMOVED lines=77> */
.L_x_1813:
        /* <DEDUP_REMOVED lines=8> */
.L_x_1811:
        /* <DEDUP_REMOVED lines=10> */
.L_x_1820:
[----:B------:R-:W-:Y:S01]  /*8ef0*/  ISETP.NE.AND P1, PT, R47, R24, PT ;  /* 0x000000182f00720c */ /* 0x000fe20003f25270 */
[----:B------:R-:W2:-:S12]  /*8f00*/  LDG.E.128.CONSTANT R4, desc[UR8][R100.64] ;  /* 0x0000000864047981 */ /* 0x000e98000c1e9d00 */
[----:B------:R-:W-:Y:S01]  /*8f10*/  @!P1 LEA R10, R44, R1, 0x3 ;  /* 0x000000012c0a9211 */ /* 0x000fe200078e18ff */
[----:B------:R0:W5:Y:S05]  /*8f20*/  @!P1 LDG.E.U16.CONSTANT R16, desc[UR8][R2.64] ;  /* 0x0000000802109981 */ /* 0x00016a000c1e9500 */
[----:B------:R-:W3:Y:S01]  /*8f30*/  @!P1 LDL.64 R10, [R10+0x8] ;  /* 0x000008000a0a9983 */ /* 0x000ee20000100a00 */
[----:B------:R-:W-:Y:S02]  /*8f40*/  MOV R8, 0x3400 ;  /* 0x0000340000087802 */ /* 0x000fe40000000f00 */
[----:B------:R-:W-:-:S04]  /*8f50*/  MOV R9, 0x2400 ;  /* 0x0000240000097802 */ /* 0x000fc80000000f00 */
[----:B------:R-:W-:Y:S01]  /*8f60*/  PRMT R8, R9, 0x5410, R8 ;  /* 0x0000541009087816 */ /* 0x000fe20000000008 */
[----:B------:R-:W-:Y:S01]  /*8f70*/  HFMA2 R32, -RZ, RZ, 0, 0.0625 ;  /* 0x00002c00ff207431 */ /* 0x000fe200000001ff */
        /* <DEDUP_REMOVED lines=8> */
[C---:B------:R-:W-:Y:S02]  /*9000*/  LOP3.LUT R9, R4.reuse, 0x30003, RZ, 0xc0, !PT ;  /* 0x0003000304097812 */ /* 0x040fe400078ec0ff */
[----:B------:R-:W-:Y:S02]  /*9010*/  LOP3.LUT R33, R4, 0xc000c0, RZ, 0xc0, !PT ;  /* 0x00c000c004217812 */ /* 0x000fe400078ec0ff */
[----:B---3--:R-:W-:-:S02]  /*9020*/  @!P1 PRMT R97, R10, 0x7610, R97 ;  /* 0x000076100a619816 */ /* 0x008fc40000000061 */
[----:B------:R-:W-:Y:S02]  /*9030*/  @!P1 PRMT R102, R11, 0x7610, R102 ;  /* 0x000076100b669816 */ /* 0x000fe40000000066 */
[----:B------:R-:W-:Y:S02]  /*9040*/  @!P1 PRMT R97, R97, 0x7610, R10 ;  /* 0x0000761061619816 */ /* 0x000fe4000000000a */
[----:B------:R-:W-:Y:S02]  /*9050*/  @!P1 PRMT R102, R102, 0x7610, R11 ;  /* 0x0000761066669816 */ /* 0x000fe4000000000b */
[C---:B------:R-:W-:Y:S02]  /*9060*/  LOP3.LUT R10, R4.reuse, 0xc000c, RZ, 0xc0, !PT ;  /* 0x000c000c040a7812 */ /* 0x040fe400078ec0ff */
[----:B------:R-:W-:Y:S02]  /*9070*/  LOP3.LUT R11, R4, 0x300030, RZ, 0xc0, !PT ;  /* 0x00300030040b7812 */ /* 0x000fe400078ec0ff */
[----:B------:R-:W-:-:S02]  /*9080*/  LOP3.LUT R5, R6, 0xc000c, RZ, 0xc0, !PT ;  /* 0x000c000c06057812 */ /* 0x000fc400078ec0ff */
[----:B------:R-:W-:Y:S02]  /*9090*/  SHF.R.U32.HI R4, RZ, 0x8, R4 ;  /* 0x00000008ff047819 */ /* 0x000fe40000011604 */
[C---:B------:R-:W-:Y:S02]  /*90a0*/  LOP3.LUT R53, R6.reuse, 0x30003, RZ, 0xc0, !PT ;  /* 0x0003000306357812 */ /* 0x040fe400078ec0ff */
[C---:B------:R-:W-:Y:S02]  /*90b0*/  LOP3.LUT R23, R6.reuse, 0x300030, RZ, 0xc0, !PT ;  /* 0x0030003006177812 */ /* 0x040fe400078ec0ff */
[----:B------:R-:W-:Y:S02]  /*90c0*/  LOP3.LUT R35, R6, 0xc000c0, RZ, 0xc0, !PT ;  /* 0x00c000c006237812 */ /* 0x000fe400078ec0ff */
[----:B------:R-:W-:Y:S02]  /*90d0*/  SHF.R.U32.HI R54, RZ, 0x8, R6 ;  /* 0x00000008ff367819 */ /* 0x000fe40000011606 */
        /* <DEDUP_REMOVED lines=8> */
[----:B------:R-:W-:Y:S02]  /*9160*/  SHF.R.U32.HI R56, RZ, 0x8, R7 ;  /* 0x00000008ff387819 */ /* 0x000fe40000011607 */
[----:B------:R-:W-:Y:S02]  /*9170*/  LOP3.LUT R5, R5, 0x64006400, RZ, 0xfc, !PT ;  /* 0x6400640005057812 */ /* 0x000fe400078efcff */
[----:B------:R-:W-:Y:S02]  /*9180*/  LOP3.LUT R7, R54, 0xc000c, RZ, 0xc0, !PT ;  /* 0x000c000c36077812 */ /* 0x000fe400078ec0ff */
[----:B------:R-:W-:Y:S01]  /*9190*/  LOP3.LUT R6, R6, 0x64006400, RZ, 0xfc, !PT ;  /* 0x6400640006067812 */ /* 0x000fe200078efcff */
[----:B------:R-:W-:Y:S01]  /*91a0*/  HFMA2 R17, R5, R8.H1_H1, -258, -258 ;  /* 0xdc08dc0805117431 */ /* 0x000fe20000060008 */
[----:B------:R-:W-:-:S02]  /*91b0*/  LOP3.LUT R13, R12, 0x64006400, RZ, 0xfc, !PT ;  /* 0x640064000c0d7812 */ /* 0x000fc400078efcff */
[----:B------:R-:W-:Y:S01]  /*91c0*/  LOP3.LUT R7, R7, 0x64006400, RZ, 0xfc, !PT ;  /* 0x6400640007077812 */ /* 0x000fe200078efcff */
[-C--:B------:R-:W-:Y:S01]  /*91d0*/  HFMA2 R18, R6, R8.reuse.H1_H1, -258, -258 ;  /* 0xdc08dc0806127431 */ /* 0x080fe20000060008 */
        /* <DEDUP_REMOVED lines=27> */
[-C--:B------:R-:W-:Y:S01]  /*9390*/  HFMA2 R31, R7, R32.reuse.H0_H0, -66, -66 ;  /* 0xd420d420071f7431 */ /* 0x080fe20000040020 */
[----:B------:R-:W-:Y:S01]  /*93a0*/  LOP3.LUT R7, R34, 0x64006400, RZ, 0xfc, !PT ;  /* 0x6400640022077812 */ /* 0x000fe200078efcff */
[----:B------:R-:W-:Y:S01]  /*93b0*/  HFMA2 R32, R10, R32.H0_H0, -66, -66 ;  /* 0xd420d4200a207431 */ /* 0x000fe20000040020 */
        /* <DEDUP_REMOVED lines=22> */
[-C--:B------:R-:W-:Y:S02]  /*9520*/  HFMA2 R13, R13, R8.reuse.H1_H1, -258, -258 ;  /* 0xdc08dc080d0d7431 */ /* 0x080fe40000060008 */
[-C--:B------:R-:W-:Y:S02]  /*9530*/  HFMA2 R14, R14, R8.reuse.H1_H1, -258, -258 ;  /* 0xdc08dc080e0e7431 */ /* 0x080fe40000060008 */
[----:B------:R-:W-:-:S02]  /*9540*/  HFMA2 R15, R15, R8.H1_H1, -258, -258 ;  /* 0xdc08dc080f0f7431 */ /* 0x000fc40000060008 */
[-C--:B------:R-:W-:Y:S02]  /*9550*/  HFMA2 R20, R20, R8.reuse.H1_H1, -258, -258 ;  /* 0xdc08dc0814147431 */ /* 0x080fe40000060008 */
        /* <DEDUP_REMOVED lines=56> */
.L_x_1817:
[----:B------:R-:W-:Y:S02]  /*98e0*/  @!P1 MOV R44, R61 ;  /* 0x0000003d002c9202 */ /* 0x000fe40000000f00 */
[----:B-----5:R-:W-:Y:S01]  /*98f0*/  @!P1 IADD3 R24, PT, PT, R16, R47, RZ ;  /* 0x0000002f10189210 */ /* 0x020fe20007ffe0ff */
[----:B------:R-:W-:Y:S06]  /*9900*/  @!P2 BRA `(.L_x_1818) ;  /* 0x000000040064a947 */ /* 0x000fec0003800000 */
[----:B------:R-:W-:-:S04]  /*9910*/  PRMT R4, R48, 0x9910, RZ ;  /* 0x0000991030047816 */ /* 0x000fc800000000ff */
[----:B------:R-:W-:-:S13]  /*9920*/  ISETP.NE.AND P1, PT, R4, RZ, PT ;  /* 0x000000ff0400720c */ /* 0x000fda0003f25270 */
[----:B------:R-:W-:Y:S05]  /*9930*/  @!P1 BRA `(.L_x_1819) ;  /* 0x0000000000a89947 */ /* 0x000fea0003800000 */
[----:B------:R-:W0:Y:S04]  /*9940*/  LDS.128 R4, [UR4+-0x10] ;  /* 0xfffff004ff047984 */ /* 0x000e280008000c00 */
[----:B------:R-:W1:Y:S01]  /*9950*/  LDS.128 R8, [UR4] ;  /* 0x00000004ff087984 */ /* 0x000e620008000c00 */
        /* <DEDUP_REMOVED lines=40> */
.L_x_1819:
        /* <DEDUP_REMOVED lines=14> */
[----:B------:R-:W-:Y:S02]  /*9cc0*/  HFMA2 R12, R21, R6, R12 ;  /* 0x00000006150c7231 */ /* 0x000fe4000000000c */
[----:B-1----:R-:W-:-:S02]  /*9cd0*/  HFMA2 R16, R55, R8, R16 ;  /* 0x0000000837107231 */ /* 0x002fc40000000010 */
[-C--:B------:R-:W-:Y:S02]  /*9ce0*/  HFMA2 R45, R23, R6.reuse, R45 ;  /* 0x00000006172d7231 */ /* 0x080fe4000000002d */
[----:B------:R-:W-:Y:S02]  /*9cf0*/  HFMA2 R6, R28, R6, R4 ;  /* 0x000000061c067231 */ /* 0x000fe40000000004 */
[----:B------:R-:W-:Y:S02]  /*9d00*/  HFMA2 R16, R18, R9, R16 ;  /* 0x0000000912107231 */ /* 0x000fe40000000010 */
[-C--:B------:R-:W-:Y:S02]  /*9d10*/  HFMA2 R6, R36, R7.reuse, R6 ;  /* 0x0000000724067231 */ /* 0x080fe40000000006 */
[----:B------:R-:W-:Y:S02]  /*9d20*/  HFMA2 R4, R33, R7, R12 ;  /* 0x0000000721047231 */ /* 0x000fe4000000000c */
[----:B------:R-:W-:-:S02]  /*9d30*/  HFMA2 R16, R30, R10, R16 ;  /* 0x0000000a1e107231 */ /* 0x000fc40000000010 */
[----:B------:R-:W-:Y:S02]  /*9d40*/  HFMA2 R45, R35, R7, R45 ;  /* 0x00000007232d7231 */ /* 0x000fe4000000002d */
[-C--:B------:R-:W-:Y:S02]  /*9d50*/  HFMA2 R6, R57, R8.reuse, R6 ;  /* 0x0000000839067231 */ /* 0x080fe40000000006 */
[----:B------:R-:W-:Y:S02]  /*9d60*/  HFMA2 R16, R38, R11, R16 ;  /* 0x0000000b26107231 */ /* 0x000fe40000000010 */
[----:B------:R-:W-:Y:S02]  /*9d70*/  HFMA2 R6, R20, R9, R6 ;  /* 0x0000000914067231 */ /* 0x000fe40000000006 */
[----:B------:R-:W-:Y:S02]  /*9d80*/  HFMA2 R4, R54, R8, R4 ;  /* 0x0000000836047231 */ /* 0x000fe40000000004 */
[----:B------:R-:W-:-:S02]  /*9d90*/  HADD2 R16, R16.H0_H0, R16.H1_H1 ;  /* 0x3000001010107230 */ /* 0x000fc40000000800 */
        /* <DEDUP_REMOVED lines=16> */
.L_x_1818:
        /* <DEDUP_REMOVED lines=8> */
.L_x_1816:
        /* <DEDUP_REMOVED lines=10> */
.L_x_1824:
[----:B------:R-:W0:Y:S02]  /*9fc0*/  LDS R2, [R0] ;  /* 0x0000000000027984 */ /* 0x000e240000000800 */
[----:B0-----:R-:W-:-:S05]  /*9fd0*/  HADD2 R3, R2, R42 ;  /* 0x0000002a02037230 */ /* 0x001fca0000000000 */
[----:B------:R-:W0:Y:S02]  /*9fe0*/  ATOMS.CAST.SPIN P0, [R0], R2, R3 ;  /* 0x000000020000758d */ /* 0x000e240001800003 */
[----:B0-----:R-:W-:Y:S05]  /*9ff0*/  @!P0 BRA `(.L_x_1824) ;  /* 0xfffffffc00f08947 */ /* 0x001fea000383ffff */
[----:B------:R-:W-:Y:S05]  /*a000*/  BRA `(.L_x_1822) ;  /* 0x00000000000c7947 */ /* 0x000fea0003800000 */
.L_x_1823:
[----:B------:R-:W2:Y:S02]  /*a010*/  LD.E R0, desc[UR8][R4.64] ;  /* 0x0000000804007980 */ /* 0x000ea4000c101900 */
[----:B--2---:R-:W-:-:S05]  /*a020*/  IADD3 R3, PT, PT, R42, R0, RZ ;  /* 0x000000002a037210 */ /* 0x004fca0007ffe0ff */
[----:B------:R0:W-:Y:S02]  /*a030*/  ST.E desc[UR8][R4.64], R3 ;  /* 0x0000000304007985 */ /* 0x0001e4000c101908 */
.L_x_1822:
[----:B------:R-:W-:Y:S05]  /*a040*/  BSYNC.RECONVERGENT B0 ;  /* 0x0000000000007941 */ /* 0x000fea0003800200 */
.L_x_1821:
[----:B------:R1:W-:Y:S01]  /*a050*/  ATOM.E.ADD.F16x2.RN.STRONG.GPU P0, RZ, desc[UR8][R4.64+0x4], R41 ;  /* 0x8000042904ff79a2 */ /* 0x0003e2000c10e108 */
[----:B------:R-:W-:Y:S04]  /*a060*/  BSSY.RECONVERGENT B0, `(.L_x_1825) ;  /* 0x000000e000007945 */ /* 0x000fe80003800200 */
[----:B-1----:R-:W-:Y:S05]  /*a070*/  @P0 BRA `(.L_x_1826) ;  /* 0x0000000000300947 */ /* 0x002fea0003800000 */
[----:B------:R-:W1:Y:S02]  /*a080*/  QSPC.E.S P0, RZ, [R4+0x4] ;  /* 0x0000040004ff73aa */ /* 0x000e640000000500 */
[----:B-1----:R-:W-:Y:S05]  /*a090*/  @!P0 BRA `(.L_x_1827) ;  /* 0x00000000001c8947 */ /* 0x002fea0003800000 */
[----:B------:R-:W-:-:S04]  /*a0a0*/  MOV R2, R4 ;  /* 0x0000000400027202 */ /* 0x000fc80000000f00 */
[----:B------:R-:W-:-:S07]  /*a0b0*/  MOV R0, R2 ;  /* 0x0000000200007202 */ /* 0x000fce0000000f00 */
.L_x_1828:
[----:B------:R-:W0:Y:S02]  /*a0c0*/  LDS R2, [R0+0x4] ;  /* 0x0000040000027984 */ /* 0x000e240000000800 */
[----:B0-----:R-:W-:-:S05]  /*a0d0*/  HFMA2 R3, R2, 1, 1, R41 ;  /* 0x3c003c0002037831 */ /* 0x001fca0000000029 */
[----:B------:R-:W0:Y:S02]  /*a0e0*/  ATOMS.CAST.SPIN P0, [R0+0x4], R2, R3 ;  /* 0x000004020000758d */ /* 0x000e240001800003 */
[----:B0-----:R-:W-:Y:S05]  /*a0f0*/  @!P0 BRA `(.L_x_1828) ;  /* 0xfffffffc00f08947 */ /* 0x001fea000383ffff */
[----:B------:R-:W-:Y:S05]  /*a100*/  BRA `(.L_x_1826) ;  /* 0x00000000000c7947 */ /* 0x000fea0003800000 */
.L_x_1827:
[----:B------:R-:W0:Y:S02]  /*a110*/  LD.E R0, desc[UR8][R4.64+0x4] ;  /* 0x0000040804007980 */ /* 0x000e24000c101900 */
[----:B0-----:R-:W-:-:S05]  /*a120*/  IADD3 R3, PT, PT, R41, R0, RZ ;  /* 0x0000000029037210 */ /* 0x001fca0007ffe0ff */
[----:B------:R1:W-:Y:S02]  /*a130*/  ST.E desc[UR8][R4.64+0x4], R3 ;  /* 0x0000040304007985 */ /* 0x0003e4000c101908 */
.L_x_1826:
[----:B------:R-:W-:Y:S05]  /*a140*/  BSYNC.RECONVERGENT B0 ;  /* 0x0000000000007941 */ /* 0x000fea0003800200 */
.L_x_1825:
        /* <DEDUP_REMOVED lines=9> */
.L_x_1832:
[----:B------:R-:W0:Y:S02]  /*a1e0*/  LDS R2, [R0] ;  /* 0x0000000000027984 */ /* 0x000e240000000800 */
[----:B0-----:R-:W-:-:S05]  /*a1f0*/  HADD2 R3, R2, R40 ;  /* 0x0000002802037230 */ /* 0x001fca0000000000 */
[----:B------:R-:W0:Y:S02]  /*a200*/  ATOMS.CAST.SPIN P0, [R0], R2, R3 ;  /* 0x000000020000758d */ /* 0x000e240001800003 */
[----:B0-----:R-:W-:Y:S05]  /*a210*/  @!P0 BRA `(.L_x_1832) ;  /* 0xfffffffc00f08947 */ /* 0x001fea000383ffff */
[----:B------:R-:W-:Y:S05]  /*a220*/  BRA `(.L_x_1830) ;  /* 0x00000000000c7947 */ /* 0x000fea0003800000 */
.L_x_1831:
[----:B------:R-:W2:Y:S02]  /*a230*/  LD.E R0, desc[UR8][R4.64] ;  /* 0x0000000804007980 */ /* 0x000ea4000c101900 */
[----:B--2---:R-:W-:-:S05]  /*a240*/  IADD3 R3, PT, PT, R40, R0, RZ ;  /* 0x0000000028037210 */ /* 0x004fca0007ffe0ff */
[----:B------:R0:W-:Y:S02]  /*a250*/  ST.E desc[UR8][R4.64], R3 ;  /* 0x0000000304007985 */ /* 0x0001e4000c101908 */
.L_x_1830:
[----:B------:R-:W-:Y:S05]  /*a260*/  BSYNC.RECONVERGENT B0 ;  /* 0x0000000000007941 */ /* 0x000fea0003800200 */
.L_x_1829:
[----:B------:R1:W-:Y:S01]  /*a270*/  ATOM.E.ADD.F16x2.RN.STRONG.GPU P0, RZ, desc[UR8][R4.64+0x4], R27 ;  /* 0x8000041b04ff79a2 */ /* 0x0003e2000c10e108 */
[----:B------:R-:W-:Y:S04]  /*a280*/  BSSY.RECONVERGENT B0, `(.L_x_1833) ;  /* 0x000000e000007945 */ /* 0x000fe80003800200 */
[----:B-1----:R-:W-:Y:S05]  /*a290*/  @P0 BRA `(.L_x_1834) ;  /* 0x0000000000300947 */ /* 0x002fea0003800000 */
[----:B------:R-:W1:Y:S02]  /*a2a0*/  QSPC.E.S P0, RZ, [R4+0x4] ;  /* 0x0000040004ff73aa */ /* 0x000e640000000500 */
[----:B-1----:R-:W-:Y:S05]  /*a2b0*/  @!P0 BRA `(.L_x_1835) ;  /* 0x00000000001c8947 */ /* 0x002fea0003800000 */
[----:B------:R-:W-:-:S04]  /*a2c0*/  MOV R2, R4 ;  /* 0x0000000400027202 */ /* 0x000fc80000000f00 */
[----:B------:R-:W-:-:S07]  /*a2d0*/  MOV R0, R2 ;  /* 0x0000000200007202 */ /* 0x000fce0000000f00 */
.L_x_1836:
[----:B------:R-:W0:Y:S02]  /*a2e0*/  LDS R2, [R0+0x4] ;  /* 0x0000040000027984 */ /* 0x000e240000000800 */
[----:B0-----:R-:W-:-:S05]  /*a2f0*/  HFMA2 R3, R2, 1, 1, R27 ;  /* 0x3c003c0002037831 */ /* 0x001fca000000001b */
[----:B------:R-:W0:Y:S02]  /*a300*/  ATOMS.CAST.SPIN P0, [R0+0x4], R2, R3 ;  /* 0x000004020000758d */ /* 0x000e240001800003 */
[----:B0-----:R-:W-:Y:S05]  /*a310*/  @!P0 BRA `(.L_x_1836) ;  /* 0xfffffffc00f08947 */ /* 0x001fea000383ffff */
[----:B------:R-:W-:Y:S05]  /*a320*/  BRA `(.L_x_1834) ;  /* 0x00000000000c7947 */ /* 0x000fea0003800000 */
.L_x_1835:
[----:B------:R-:W0:Y:S02]  /*a330*/  LD.E R0, desc[UR8][R4.64+0x4] ;  /* 0x0000040804007980 */ /* 0x000e24000c101900 */
[----:B0-----:R-:W-:-:S05]  /*a340*/  IADD3 R3, PT, PT, R27, R0, RZ ;  /* 0x000000001b037210 */ /* 0x001fca0007ffe0ff */
[----:B------:R1:W-:Y:S02]  /*a350*/  ST.E desc[UR8][R4.64+0x4], R3 ;  /* 0x0000040304007985 */ /* 0x0003e4000c101908 */
.L_x_1834:
[----:B------:R-:W-:Y:S05]  /*a360*/  BSYNC.RECONVERGENT B0 ;  /* 0x0000000000007941 */ /* 0x000fea0003800200 */
.L_x_1833:
        /* <DEDUP_REMOVED lines=10> */
.L_x_1840:
[----:B------:R-:W0:Y:S02]  /*a410*/  LDS R2, [R0] ;  /* 0x0000000000027984 */ /* 0x000e240000000800 */
[----:B0-----:R-:W-:-:S05]  /*a420*/  HADD2 R3, R2, R26 ;  /* 0x0000001a02037230 */ /* 0x001fca0000000000 */
[----:B------:R-:W0:Y:S02]  /*a430*/  ATOMS.CAST.SPIN P0, [R0], R2, R3 ;  /* 0x000000020000758d */ /* 0x000e240001800003 */
[----:B0-----:R-:W-:Y:S05]  /*a440*/  @!P0 BRA `(.L_x_1840) ;  /* 0xfffffffc00f08947 */ /* 0x001fea000383ffff */
[----:B------:R-:W-:Y:S05]  /*a450*/  BRA `(.L_x_1838) ;  /* 0x00000000000c7947 */ /* 0x000fea0003800000 */
.L_x_1839:
[----:B------:R-:W2:Y:S02]  /*a460*/  LD.E R0, desc[UR8][R4.64] ;  /* 0x0000000804007980 */ /* 0x000ea4000c101900 */
[----:B--2---:R-:W-:-:S05]  /*a470*/  IADD3 R3, PT, PT, R26, R0, RZ ;  /* 0x000000001a037210 */ /* 0x004fca0007ffe0ff */
[----:B------:R0:W-:Y:S02]  /*a480*/  ST.E desc[UR8][R4.64], R3 ;  /* 0x0000000304007985 */ /* 0x0001e4000c101908 */
.L_x_1838:
[----:B------:R-:W-:Y:S05]  /*a490*/  BSYNC.RECONVERGENT B0 ;  /* 0x0000000000007941 */ /* 0x000fea0003800200 */
.L_x_1837:
[----:B------:R1:W-:Y:S02]  /*a4a0*/  ATOM.E.ADD.F16x2.RN.STRONG.GPU P0, RZ, desc[UR8][R4.64+0x4], R25 ;  /* 0x8000041904ff79a2 */ /* 0x0003e4000c10e108 */
[----:B-1----:R-:W-:Y:S05]  /*a4b0*/  @P0 EXIT ;  /* 0x000000000000094d */ /* 0x002fea0003800000 */
[----:B------:R-:W1:Y:S02]  /*a4c0*/  QSPC.E.S P0, RZ, [R4+0x4] ;  /* 0x0000040004ff73aa */ /* 0x000e640000000500 */
[----:B-1----:R-:W-:Y:S05]  /*a4d0*/  @!P0 BRA `(.L_x_1841) ;  /* 0x00000000001c8947 */ /* 0x002fea0003800000 */
[----:B------:R-:W-:-:S04]  /*a4e0*/  MOV R2, R4 ;  /* 0x0000000400027202 */ /* 0x000fc80000000f00 */
[----:B------:R-:W-:-:S07]  /*a4f0*/  MOV R0, R2 ;  /* 0x0000000200007202 */ /* 0x000fce0000000f00 */
.L_x_1842:
[----:B------:R-:W0:Y:S02]  /*a500*/  LDS R2, [R0+0x4] ;  /* 0x0000040000027984 */ /* 0x000e240000000800 */
[----:B0-----:R-:W-:-:S05]  /*a510*/  HFMA2 R3, R2, 1, 1, R25 ;  /* 0x3c003c0002037831 */ /* 0x001fca0000000019 */
[----:B------:R-:W0:Y:S02]  /*a520*/  ATOMS.CAST.SPIN P0, [R0+0x4], R2, R3 ;  /* 0x000004020000758d */ /* 0x000e240001800003 */
[----:B0-----:R-:W-:Y:S05]  /*a530*/  @!P0 BRA `(.L_x_1842) ;  /* 0xfffffffc00f08947 */ /* 0x001fea000383ffff */
[----:B------:R-:W-:Y:S05]  /*a540*/  EXIT ;  /* 0x000000000000794d */ /* 0x000fea0003800000 */
.L_x_1841:
[----:B------:R-:W0:Y:S02]  /*a550*/  LD.E R0, desc[UR8][R4.64+0x4] ;  /* 0x0000040804007980 */ /* 0x000e24000c101900 */
[----:B0-----:R-:W-:-:S05]  /*a560*/  IADD3 R3, PT, PT, R25, R0, RZ ;  /* 0x0000000019037210 */ /* 0x001fca0007ffe0ff */
[----:B------:R-:W-:Y:S01]  /*a570*/  ST.E desc[UR8][R4.64+0x4], R3 ;  /* 0x0000040304007985 */ /* 0x000fe2000c101908 */
[----:B------:R-:W-:Y:S05]  /*a580*/  EXIT ;  /* 0x000000000000794d */ /* 0x000fea0003800000 */
.L_x_1843:
        /* <DEDUP_REMOVED lines=15> */
.L_x_3939:


//--------------------- .text._Z23gemm_half_q_half_kernelILi3ELi4ELb1ELb0ELi64EEvPK6__halfPKjS4_S2_PS0_iiiiPKtS7_iiiiiibS2_i --------------------------
	.section	.text._Z23gemm_half_q_half_kernelILi3ELi4ELb1ELb0ELi64EEvPK6__halfPKjS4_S2_PS0_iiiiPKtS7_iiiiiibS2_i,"ax",@progbits
	.align	128
        .global         _Z23gemm_half_q_half_kernelILi3ELi4ELb1ELb0ELi64EEvPK6__halfPKjS4_S2_PS0_iiiiPKtS7_iiiiiibS2_i
        .type           _Z23gemm_half_q_half_kernelILi3ELi4ELb1ELb0ELi64EEvPK6__halfPKjS4_S2_PS0_iiiiPKtS7_iiiiiibS2_i,@function
        .size           _Z23gemm_half_q_half_kernelILi3ELi4ELb1ELb0ELi64EEvPK6__halfPKjS4_S2_PS0_iiiiPKtS7_iiiiiibS2_i,(.L_x_3940 - _Z23gemm_half_q_half_kernelILi3ELi4ELb1ELb0ELi64EEvPK6__halfPKjS4_S2_PS0_iiiiPKtS7_iiiiiibS2_i)
        .other          _Z23gemm_half_q_half_kernelILi3ELi4ELb1ELb0ELi64EEvPK6__halfPKjS4_S2_PS0_iiiiPKtS7_iiiiiibS2_i,@"STO_CUDA_ENTRY STV_DEFAULT"
_Z23gemm_half_q_half_kernelILi3ELi4ELb1ELb0ELi64EEvPK6__halfPKjS4_S2_PS0_iiiiPKtS7_iiiiiibS2_i:
.text._Z23gemm_half_q_half_kernelILi3ELi4ELb1ELb0ELi64EEvPK6__halfPKjS4_S2_PS0_iiiiPKtS7_iiiiiibS2_i:
        /* <DEDUP_REMOVED lines=34> */
.L_x_1844:
        /* <DEDUP_REMOVED lines=36> */
[----:B------:R-:W-:Y:S01]  /*0460*/  VIADD R14, R5, 0x80 ;  /* 0x00000080050e7836 */ /* 0x000fe20000000000 */
[----:B0-----:R-:W-:-:S07]  /*0470*/  IADD3 R5, PT, PT, R9, R2, RZ ;  /* 0x0000000209057210 */ /* 0x001fce0007ffe0ff */
[----:B------:R-:W-:Y:S05]  /*0480*/  BRA.U UP1, `(.L_x_1848) ;  /* 0x0000000101ec7547 */ /* 0x000fea000b800000 */
[----:B------:R-:W-:Y:S01]  /*0490*/  UIADD3 UR6, UPT, UPT, URZ, -UR5, URZ ;  /* 0x80000005ff067290 */ /* 0x000fe2000fffe0ff */
[----:B------:R-:W-:-:S03]  /*04a0*/  PLOP3.LUT P0, PT, PT, PT, PT, 0x80, 0x8 ;  /* 0x000000000008781c */ /* 0x000fc60003f0f070 */
[----:B------:R-:W-:-:S09]  /*04b0*/  UISETP.GT.AND UP1, UPT, UR6, 0x3, UPT ;  /* 0x000000030600788c */ /* 0x000fd2000bf24270 */
[----:B------:R-:W-:Y:S05]  /*04c0*/  BRA.U !UP1, `(.L_x_1849) ;  /* 0x0000000109847547 */ /* 0x000fea000b800000 */
[----:B------:R-:W-:-:S13]  /*04d0*/  PLOP3.LUT P0, PT, PT, PT, PT, 0x8, 0x80 ;  /* 0x000000000080781c */ /* 0x000fda0003f0e170 */
.L_x_1850:
[----:B------:R-:W-:Y:S01]  /*04e0*/  IADD3 R7, P1, PT, R20, R5, RZ ;  /* 0x0000000514077210 */ /* 0x000fe20007f3e0ff */
[----:B------:R-:W-:-:S03]  /*04f0*/  IMAD.IADD R9, R5, 0x1, R2 ;  /* 0x0000000105097824 */ /* 0x000fc600078e0202 */
[----:B------:R-:W-:Y:S02]  /*0500*/  LEA.HI.X.SX32 R8, R5, RZ, 0x1, P1 ;  /* 0x000000ff05087211 */ /* 0x000fe400008f0eff */
[----:B------:R-:W-:Y:S02]  /*0510*/  IADD3 R5, PT, PT, R9, R2, RZ ;  /* 0x0000000209057210 */ /* 0x000fe40007ffe0ff */
[----:B------:R-:W-:Y:S02]  /*0520*/  LEA R6, P1, R7, UR10, 0x1 ;  /* 0x0000000a07067c11 */ /* 0x000fe4000f8208ff */
        /* <DEDUP_REMOVED lines=10> */
[----:B------:R-:W-:-:S02]  /*05d0*/  LEA.HI.X.SX32 R16, R15, RZ, 0x1, P1 ;  /* 0x000000ff0f107211 */ /* 0x000fc400008f0eff */
[----:B------:R-:W-:Y:S02]  /*05e0*/  LEA R10, P3, R11, UR10, 0x1 ;  /* 0x0000000a0b0a7c11 */ /* 0x000fe4000f8608ff */
[----:B------:R-:W-:Y:S01]  /*05f0*/  LEA R12, P1, R13, UR10, 0x1 ;  /* 0x0000000a0d0c7c11 */ /* 0x000fe2000f8208ff */
[----:B------:R-:W3:Y:S01]  /*0600*/  LDG.E.U16.CONSTANT R9, desc[UR22][R8.64] ;  /* 0x0000001608097981 */ /* 0x000ee2000c1e9500 */
[----:B------:R-:W-:Y:S02]  /*0610*/  LEA.HI.X R11, R11, UR11, R18, 0x1, P3 ;  /* 0x0000000b0b0b7c11 */ /* 0x000fe400098f0c12 */
        /* <DEDUP_REMOVED lines=12> */
.L_x_1849:
        /* <DEDUP_REMOVED lines=15> */
[----:B------:R-:W-:Y:S01]  /*07d0*/  IMAD.IADD R5, R11, 0x1, R2 ;  /* 0x000000010b057824 */ /* 0x000fe200078e0202 */
[----:B------:R-:W-:Y:S01]  /*07e0*/  UIADD3 UR5, UPT, UPT, UR5, 0x2, URZ ;  /* 0x0000000205057890 */ /* 0x000fe2000fffe0ff */
[----:B--2---:R-:W-:Y:S04]  /*07f0*/  STS.U16 [R14], R7 ;  /* 0x000000070e007388 */ /* 0x004fe80000000400 */
[----:B---3--:R0:W-:Y:S02]  /*0800*/  STS.U16 [R14+0x80], R9 ;  /* 0x000080090e007388 */ /* 0x0081e40000000400 */
[----:B0-----:R-:W-:-:S07]  /*0810*/  IADD3 R14, PT, PT, R14, 0x100, RZ ;  /* 0x000001000e0e7810 */ /* 0x001fce0007ffe0ff */
.L_x_1851:
[----:B------:R-:W-:-:S13]  /*0820*/  ISETP.EQ.AND P1, PT, RZ, UR5, PT ;  /* 0x00000005ff007c0c */ /* 0x000fda000bf22270 */
[----:B------:R-:W-:Y:S05]  /*0830*/  @!P0 BRA P1, `(.L_x_1846) ;  /* 0x0000000400748947 */ /* 0x000fea0000800000 */
.L_x_1848:
[----:B------:R-:W-:-:S04]  /*0840*/  IADD3 R7, P0, PT, R20, R5, RZ ;  /* 0x0000000514077210 */ /* 0x000fc80007f1e0ff */
[----:B------:R-:W-:Y:S02]  /*0850*/  LEA.HI.X.SX32 R8, R5, RZ, 0x1, P0 ;  /* 0x000000ff05087211 */ /* 0x000fe400000f0eff */
[----:B------:R-:W-:-:S04]  /*0860*/  LEA R6, P0, R7, UR10, 0x1 ;  /* 0x0000000a07067c11 */ /* 0x000fc8000f8008ff */
[----:B------:R-:W-:-:S06]  /*0870*/  LEA.HI.X R7, R7, UR11, R8, 0x1, P0 ;  /* 0x0000000b07077c11 */ /* 0x000fcc00080f0c08 */
        /* <DEDUP_REMOVED lines=8> */
.L_x_1847:
        /* <DEDUP_REMOVED lines=15> */
.L_x_1854:
        /* <DEDUP_REMOVED lines=30> */
[----:B0-----:R-:W-:Y:S01]  /*0bd0*/  VIADD R5, R5, 0x200 ;  /* 0x0000020005057836 */ /* 0x001fe20000000000 */
[----:B------:R-:W-:Y:S06]  /*0be0*/  BRA.U !UP2, `(.L_x_1854) ;  /* 0xfffffffd0a807547 */ /* 0x000fec000b83ffff */
.L_x_1853:
        /* <DEDUP_REMOVED lines=20> */
[----:B0-----:R-:W-:-:S07]  /*0d30*/  IADD3 R5, PT, PT, R5, 0x100, RZ ;  /* 0x0000010005057810 */ /* 0x001fce0007ffe0ff */
.L_x_1855:
[----:B------:R-:W-:-:S09]  /*0d40*/  UISETP.NE.OR UP1, UPT, UR5, URZ, UP1 ;  /* 0x000000ff0500728c */ /* 0x000fd20008f25670 */
[----:B------:R-:W-:Y:S05]  /*0d50*/  BRA.U !UP1, `(.L_x_1846) ;  /* 0x00000001092c7547 */ /* 0x000fea000b800000 */
.L_x_1852:
[----:B-----5:R-:W-:-:S04]  /*0d60*/  IADD3 R7, P0, PT, R18, R15, RZ ;  /* 0x0000000f12077210 */ /* 0x020fc80007f1e0ff */
        /* <DEDUP_REMOVED lines=10> */
.L_x_1846:
[----:B------:R-:W-:Y:S05]  /*0e10*/  BSYNC.RECONVERGENT B0 ;  /* 0x0000000000007941 */ /* 0x000fea0003800200 */
.L_x_1845:
        /* <DEDUP_REMOVED lines=20> */
.L_x_1859:
        /* <DEDUP_REMOVED lines=9> */
[----:B------:R-:W-:-:S03]  /*0ff0*/  IMAD.WIDE R10, R11, 0x2, R14 ;  /* 0x000000020b0a7825 */ /* 0x000fc600078e020e */
[C---:B------:R-:W-:Y:S01]  /*1000*/  IADD3 R5, PT, PT, R17.reuse, UR17, RZ ;  /* 0x0000001111057c10 */ /* 0x040fe2000fffe0ff */
[----:B------:R-:W-:Y:S01]  /*1010*/  IMAD.WIDE R12, R17, 0x2, R14 ;  /* 0x00000002110c7825 */ /* 0x000fe200078e020e */
[----:B------:R1:W-:Y:S04]  /*1020*/  STG.E.64 desc[UR22][R10.64], RZ ;  /* 0x000000ff0a007986 */ /* 0x0003e8000c101b16 */
[----:B------:R1:W-:Y:S01]  /*1030*/  STG.E.64 desc[UR22][R12.64], RZ ;  /* 0x000000ff0c007986 */ /* 0x0003e2000c101b16 */
[----:B------:R-:W-:Y:S05]  /*1040*/  BRA.U !UP2, `(.L_x_1859) ;  /* 0xfffffffd0ac47547 */ /* 0x000fea000b83ffff */
.L_x_1858:
[----:B------:R-:W-:-:S04]  /*1050*/  UIADD3 UR4, UPT, UPT, URZ, -UR6, URZ ;  /* 0x80000006ff047290 */ /* 0x000fc8000fffe0ff */
[----:B------:R-:W-:-:S09]  /*1060*/  UISETP.GT.AND UP2, UPT, UR4, 0x1, UPT ;  /* 0x000000010400788c */ /* 0x000fd2000bf44270 */
[----:B------:R-:W-:Y:S05]  /*1070*/  BRA.U !UP2, `(.L_x_1860) ;  /* 0x000000010a247547 */ /* 0x000fea000b800000 */
[----:B-1----:R-:W0:Y:S01]  /*1080*/  LDC.64 R8, c[0x0][0x3a0] ;  /* 0x0000e800ff087b82 */ /* 0x002e220000000a00 */
[C---:B------:R-:W-:Y:S01]  /*1090*/  VIADD R11, R5.reuse, UR17 ;  /* 0x00000011050b7c36 */ /* 0x040fe20008000000 */
[----:B------:R-:W-:Y:S02]  /*10a0*/  UIADD3 UR6, UPT, UPT, UR6, 0x2, URZ ;  /* 0x0000000206067890 */ /* 0x000fe4000fffe0ff */
[----:B------:R-:W-:Y:S01]  /*10b0*/  UPLOP3.LUT UP1, UPT, UPT, UPT, UPT, 0x40, 0x4 ;  /* 0x000000000004789c */ /* 0x000fe20003f2e870 */
[----:B0-----:R-:W-:Y:S01]  /*10c0*/  IMAD.WIDE R6, R5, 0x2, R8 ;  /* 0x0000000205067825 */ /* 0x001fe200078e0208 */
[----:B------:R-:W-:-:S03]  /*10d0*/  IADD3 R5, PT, PT, R11, UR17, RZ ;  /* 0x000000110b057c10 */ /* 0x000fc6000fffe0ff */
[----:B------:R-:W-:Y:S01]  /*10e0*/  IMAD.WIDE R8, R11, 0x2, R8 ;  /* 0x000000020b087825 */ /* 0x000fe200078e0208 */
[----:B------:R0:W-:Y:S04]  /*10f0*/  STG.E.64 desc[UR22][R6.64], RZ ;  /* 0x000000ff06007986 */ /* 0x0001e8000c101b16 */
[----:B------:R0:W-:Y:S02]  /*1100*/  STG.E.64 desc[UR22][R8.64], RZ ;  /* 0x000000ff08007986 */ /* 0x0001e4000c101b16 */
.L_x_1860:
[----:B------:R-:W-:-:S09]  /*1110*/  UISETP.NE.OR UP1, UPT, UR6, URZ, UP1 ;  /* 0x000000ff0600728c */ /* 0x000fd20008f25670 */
[----:B------:R-:W-:Y:S05]  /*1120*/  BRA.U !UP1, `(.L_x_1856) ;  /* 0x00000001091c7547 */ /* 0x000fea000b800000 */
.L_x_1857:
[----:B01----:R-:W0:Y:S02]  /*1130*/  LDC.64 R6, c[0x0][0x3a0] ;  /* 0x0000e800ff067b82 */ /* 0x003e240000000a00 */
.L_x_1861:
[----:B0-----:R-:W-:Y:S01]  /*1140*/  IMAD.WIDE R8, R5, 0x2, R6 ;  /* 0x0000000205087825 */ /* 0x001fe200078e0206 */
[----:B------:R-:W-:-:S03]  /*1150*/  UIADD3 UR6, UPT, UPT, UR6, 0x1, URZ ;  /* 0x0000000106067890 */ /* 0x000fc6000fffe0ff */
[----:B------:R-:W-:Y:S01]  /*1160*/  VIADD R5, R5, UR17 ;  /* 0x0000001105057c36 */ /* 0x000fe20008000000 */
[----:B------:R2:W-:Y:S01]  /*1170*/  STG.E.64 desc[UR22][R8.64], RZ ;  /* 0x000000ff08007986 */ /* 0x0005e2000c101b16 */
[----:B------:R-:W-:-:S09]  /*1180*/  UISETP.NE.AND UP1, UPT, UR6, URZ, UPT ;  /* 0x000000ff0600728c */ /* 0x000fd2000bf25270 */
[----:B--2---:R-:W-:Y:S05]  /*1190*/  BRA.U UP1, `(.L_x_1861) ;  /* 0xfffffffd01e87547 */ /* 0x004fea000b83ffff */
.L_x_1856:
        /* <DEDUP_REMOVED lines=27> */
[----:B------:R-:W-:Y:S01]  /*1350*/  UMOV UR4, URZ ;  /* 0x000000ff00047c82 */ /* 0x000fe20008000000 */
[----:B------:R-:W-:Y:S01]  /*1360*/  SHF.L.U32 R4, R4, 0x4, RZ ;  /* 0x0000000404047819 */ /* 0x000fe200000006ff */
[----:B------:R-:W2:Y:S01]  /*1370*/  LDC.64 R8, c[0x0][0x398] ;  /* 0x0000e600ff087b82 */ /* 0x000ea20000000a00 */
[----:B------:R-:W-:Y:S01]  /*1380*/  LEA.HI R12, R12, R3, RZ, 0x3 ;  /* 0x000000030c0c7211 */ /* 0x000fe200078f18ff */
[----:B------:R-:W-:Y:S01]  /*1390*/  UMOV UR7, UR9 ;  /* 0x0000000900077c82 */ /* 0x000fe20008000000 */
[----:B------:R-:W-:-:S02]  /*13a0*/  LOP3.LUT R15, R4, 0x10, RZ, 0xc0, !PT ;  /* 0x00000010040f7812 */ /* 0x000fc400078ec0ff */
[----:B------:R-:W-:-:S07]  /*13b0*/  SHF.R.S32.HI R16, RZ, 0x3, R12 ;  /* 0x00000003ff107819 */ /* 0x000fce000001140c */
.L_x_1863:
[----:B-1---5:R-:W-:-:S04]  /*13c0*/  VIADD R11, R14, UR4 ;  /* 0x000000040e0b7c36 */ /* 0x022fc80008000000 */
        /* <DEDUP_REMOVED lines=10> */
[----:B------:R-:W-:Y:S01]  /*1470*/  MOV R12, UR20 ;  /* 0x00000014000c7c02 */ /* 0x000fe20008000f00 */
        /* <DEDUP_REMOVED lines=33> */
.L_x_1862:
        /* <DEDUP_REMOVED lines=14> */
.L_x_1864:
        /* <DEDUP_REMOVED lines=9> */
.L_x_1865:
        /* <DEDUP_REMOVED lines=9> */
.L_x_1866:
        /* <DEDUP_REMOVED lines=9> */
.L_x_1867:
        /* <DEDUP_REMOVED lines=9> */
.L_x_1868:
[----:B------:R-:W-:Y:S01]  /*19b0*/  ULEA UR5, UR24, UR5, 0x3 ;  /* 0x0000000518057291 */ /* 0x000fe2000f8e18ff */
[----:B------:R-:W-:Y:S02]  /*19c0*/  ISETP.GT.AND P0, PT, R2, UR9, PT ;  /* 0x0000000902007c0c */ /* 0x000fe4000bf04270 */
[----:B-----5:R-:W-:Y:S01]  /*19d0*/  PRMT R18, RZ, 0x5410, RZ ;  /* 0x00005410ff127816 */ /* 0x020fe200000000ff */
        /* <DEDUP_REMOVED lines=16> */
[C---:B------:R-:W-:Y:S01]  /*1ae0*/  IADD3 R87, P0, PT, R3.reuse, UR5, RZ ;  /* 0x0000000503577c10 */ /* 0x040fe2000ff1e0ff */
[----:B------:R-:W-:Y:S01]  /*1af0*/  UISETP.LT.AND UP1, UPT, UR16, UR19, UPT ;  /* 0x000000131000728c */ /* 0x000fe2000bf21270 */
[----:B------:R-:W-:Y:S01]  /*1b00*/  PRMT R0, R0, 0x9910, RZ ;  /* 0x0000991000007816 */ /* 0x000fe200000000ff */
[----:B------:R-:W-:Y:S01]  /*1b10*/  UIMAD.WIDE.U32 UR10, UR18, 0x100, UR10 ;  /* 0x00000100120a78a5 */ /* 0x000fe2000f8e000a */
[----:B------:R-:W-:Y:S01]  /*1b20*/  LEA.HI.X.SX32 R2, R3, UR8, 0x1, P0 ;  /* 0x0000000803027c11 */ /* 0x000fe200080f0eff */
[----:B------:R-:W-:Y:S01]  /*1b30*/  UMOV UR6, 0x400 ;  /* 0x0000040000067882 */ /* 0x000fe20000000000 */
[----:B------:R-:W-:Y:S01]  /*1b40*/  USEL UR16, UR16, UR19, UP1 ;  /* 0x0000001310107287 */ /* 0x000fe20008800000 */
[----:B------:R-:W-:Y:S01]  /*1b50*/  ISETP.NE.AND P1, PT, R0, RZ, PT ;  /* 0x000000ff0000720c */ /* 0x000fe20003f25270 */
[----:B------:R-:W-:-:S02]  /*1b60*/  UIADD3 UR10, UP1, UPT, UR10, 0x2, URZ ;  /* 0x000000020a0a7890 */ /* 0x000fc4000ff3e0ff */
[----:B------:R-:W-:Y:S01]  /*1b70*/  UISETP.EQ.OR UP0, UPT, UR27, 0x2, UP0 ;  /* 0x000000021b00788c */ /* 0x000fe20008702670 */
[C---:B-1----:R-:W-:Y:S01]  /*1b80*/  LEA R86, P0, R87.reuse, UR12, 0x2 ;  /* 0x0000000c57567c11 */ /* 0x042fe2000f8010ff */
[----:B------:R-:W1:Y:S01]  /*1b90*/  LDCU UR17, c[0x0][0x3ac] ;  /* 0x00007580ff1177ac */ /* 0x000e620008000800 */
[----:B------:R-:W-:Y:S02]  /*1ba0*/  PRMT R18, RZ, 0x7610, R18 ;  /* 0x00007610ff127816 */ /* 0x000fe40000000012 */
[----:B------:R-:W-:Y:S01]  /*1bb0*/  LEA.HI.X R87, R87, UR13, R2, 0x2, P0 ;  /* 0x0000000d57577c11 */ /* 0x000fe200080f1402 */
[----:B0-----:R-:W-:Y:S01]  /*1bc0*/  ULEA UR6, UR7, UR6, 0x18 ;  /* 0x0000000607067291 */ /* 0x001fe2000f8ec0ff */
[----:B------:R-:W0:Y:S01]  /*1bd0*/  LDCU UR14, c[0x0][0x3a8] ;  /* 0x00007500ff0e77ac */ /* 0x000e220008000800 */
[----:B------:R-:W-:Y:S02]  /*1be0*/  UIADD3.X UR11, UPT, UPT, URZ, UR11, URZ, UP1, !UPT ;  /* 0x0000000bff0b7290 */ /* 0x000fe40008ffe4ff */
[----:B------:R-:W-:Y:S01]  /*1bf0*/  UIADD3 UR8, UPT, UPT, UR6, 0xa0, URZ ;  /* 0x000000a006087890 */ /* 0x000fe2000fffe0ff */
[----:B---3--:R-:W-:-:S02]  /*1c00*/  R2UR UR4, R4 ;  /* 0x00000000040472ca */ /* 0x008fc400000e0000 */
[----:B--2---:R-:W-:-:S11]  /*1c10*/  PRMT R84, R82, 0x7610, R82 ;  /* 0x0000761052547816 */ /* 0x004fd60000000052 */
[----:B------:R-:W-:-:S03]  /*1c20*/  UIADD3 UR5, UPT, UPT, UR9, UR4, URZ ;  /* 0x0000000409057290 */ /* 0x000fc6000fffe0ff */
[----:B01----:R-:W-:-:S09]  /*1c30*/  UMOV UR4, URZ ;  /* 0x000000ff00047c82 */ /* 0x003fd20008000000 */
.L_x_1873:
[----:B------:R-:W-:-:S06]  /*1c40*/  UISETP.NE.AND UP1, UPT, UR9, UR5, UPT ;  /* 0x000000050900728c */ /* 0x000fcc000bf25270 */
[----:B------:R-:W-:-:S05]  /*1c50*/  PLOP3.LUT P0, PT, PT, PT, UP1, 0x80, 0x8 ;  /* 0x000000000008781c */ /* 0x000fca0003f0f018 */
[----:B------:R-:W-:Y:S01]  /*1c60*/  @!UP1 UMOV UR6, UR10 ;  /* 0x0000000a00069c82 */ /* 0x000fe20008000000 */
[----:B------:R-:W-:Y:S01]  /*1c70*/  @!UP1 UMOV UR7, UR11 ;  /* 0x0000000b00079c82 */ /* 0x000fe20008000000 */
[----:B------:R-:W-:Y:S01]  /*1c80*/  MOV R24, UR6 ;  /* 0x0000000600187c02 */ /* 0x000fe20008000f00 */
[----:B------:R-:W-:Y:S01]  /*1c90*/  IMAD.U32 R25, RZ, RZ, UR7 ;  /* 0x00000007ff197e24 */ /* 0x000fe2000f8e00ff */
[----:B------:R-:W-:Y:S01]  /*1ca0*/  @!UP1 ULEA UR12, UR4, UR25, 0x3 ;  /* 0x00000019040c9291 */ /* 0x000fe2000f8e18ff */
[----:B------:R-:W-:-:S03]  /*1cb0*/  MOV R3, UR17 ;  /* 0x0000001100037c02 */ /* 0x000fc60008000f00 */
[----:B------:R0:W2:Y:S05]  /*1cc0*/  @!P0 LDG.E.U16.CONSTANT R12, desc[UR22][R24.64] ;  /* 0x00000016180c8981 */ /* 0x0000aa000c1e9500 */
[----:B------:R-:W3:Y:S01]  /*1cd0*/  @!P0 LDL.64 R26, [UR12+0x8] ;  /* 0x0000080cff1a8983 */ /* 0x000ee20008100a00 */
[----:B0-----:R-:W-:Y:S01]  /*1ce0*/  MOV R24, R86 ;  /* 0x0000005600187202 */ /* 0x001fe20000000f00 */
[----:B------:R-:W-:Y:S02]  /*1cf0*/  IMAD.MOV.U32 R25, RZ, RZ, R87 ;  /* 0x000000ffff197224 */ /* 0x000fe400078e0057 */
[----:B------:R-:W-:Y:S02]  /*1d00*/  IMAD.U32 R87, RZ, RZ, UR17 ;  /* 0x00000011ff577e24 */ /* 0x000fe4000f8e00ff */
[----:B------:R-:W-:Y:S01]  /*1d10*/  IMAD.WIDE R2, R3, 0x4, R24 ;  /* 0x0000000403027825 */ /* 0x000fe200078e0218 */
[----:B------:R-:W4:Y:S04]  /*1d20*/  LDG.E.128.CONSTANT R20, desc[UR22][R24.64] ;  /* 0x0000001618147981 */ /* 0x000f28000c1e9d00 */
[----:B------:R-:W5:Y:S01]  /*1d30*/  LDG.E.128.CONSTANT R8, desc[UR22][R2.64] ;  /* 0x0000001602087981 */ /* 0x000f62000c1e9d00 */
[----:B------:R-:W-:-:S05]  /*1d40*/  IMAD.WIDE R86, R87, 0x4, R2 ;  /* 0x0000000457567825 */ /* 0x000fca00078e0202 */
[----:B------:R-:W5:Y:S01]  /*1d50*/  LDG.E.128.CONSTANT R4, desc[UR22][R86.64] ;  /* 0x0000001656047981 */ /* 0x000f62000c1e9d00 */
[----:B------:R-:W-:Y:S01]  /*1d60*/  HFMA2 R0, -RZ, RZ, 0, 0.125 ;  /* 0x00003000ff007431 */ /* 0x000fe200000001ff */
[----:B------:R-:W0:Y:S01]  /*1d70*/  S2UR UR15, SR_CTAID.Y ;  /* 0x00000000000f79c3 */ /* 0x000e220000002600 */
[----:B------:R-:W-:Y:S01]  /*1d80*/  IMAD.MOV.U32 R38, RZ, RZ, 0x2400 ;  /* 0x00002400ff267424 */ /* 0x000fe200078e00ff */
[----:B------:R-:W-:Y:S02]  /*1d90*/  @!UP1 UIADD3 UR6, UPT, UPT, UR4, 0x1, URZ ;  /* 0x0000000104069890 */ /* 0x000fe4000fffe0ff */
[----:B0-----:R-:W-:-:S04]  /*1da0*/  UIMAD UR12, UR15, -0x3, UR14 ;  /* 0xfffffffd0f0c78a4 */ /* 0x001fc8000f8e020e */
[----:B------:R-:W-:Y:S01]  /*1db0*/  UISETP.NE.AND UP2, UPT, UR12, 0x1, UPT ;  /* 0x000000010c00788c */ /* 0x000fe2000bf45270 */
[----:B--2---:R-:W-:Y:S02]  /*1dc0*/  @!P0 R2UR UR7, R12 ;  /* 0x000000000c0782ca */ /* 0x004fe400000e0000 */
[----:B---3--:R-:W-:Y:S02]  /*1dd0*/  @!P0 PRMT R84, R26, 0x7610, R84 ;  /* 0x000076101a548816 */ /* 0x008fe40000000054 */
[----:B------:R-:W-:Y:S02]  /*1de0*/  @!P0 PRMT R83, R27, 0x7610, R83 ;  /* 0x000076101b538816 */ /* 0x000fe40000000053 */
[----:B------:R-:W-:Y:S02]  /*1df0*/  @!P0 PRMT R84, R84, 0x7610, R26 ;  /* 0x0000761054548816 */ /* 0x000fe4000000001a */
[----:B------:R-:W-:Y:S02]  /*1e00*/  @!P0 PRMT R83, R83, 0x7610, R27 ;  /* 0x0000761053538816 */ /* 0x000fe4000000001b */
[----:B------:R-:W-:-:S03]  /*1e10*/  ISETP.NE.AND P0, PT, R85, RZ, PT ;  /* 0x000000ff5500720c */ /* 0x000fc60003f05270 */
[----:B------:R-:W-:Y:S01]  /*1e20*/  @!UP1 UIADD3 UR5, UPT, UPT, UR7, UR9, URZ ;  /* 0x0000000907059290 */ /* 0x000fe2000fffe0ff */
[C---:B----4-:R-:W-:Y:S02]  /*1e30*/  LOP3.LUT R51, R22.reuse, 0x70007, RZ, 0xc0, !PT ;  /* 0x0007000716337812 */ /* 0x050fe400078ec0ff */
[----:B------:R-:W-:Y:S02]  /*1e40*/  LOP3.LUT R33, R22, 0x380038, RZ, 0xc0, !PT ;  /* 0x0038003816217812 */ /* 0x000fe400078ec0ff */
[----:B------:R-:W-:Y:S02]  /*1e50*/  SHF.R.U32.HI R52, RZ, 0x6, R22 ;  /* 0x00000006ff347819 */ /* 0x000fe40000011616 */
[C---:B------:R-:W-:Y:S02]  /*1e60*/  LOP3.LUT R48, R20.reuse, 0x70007, RZ, 0xc0, !PT ;  /* 0x0007000714307812 */ /* 0x040fe400078ec0ff */
        /* <DEDUP_REMOVED lines=12> */
[----:B-----5:R-:W-:Y:S02]  /*1f30*/  SHF.R.U32.HI R23, RZ, 0xe, R10 ;  /* 0x0000000eff177819 */ /* 0x020fe4000001160a */
[----:B------:R-:W-:-:S02]  /*1f40*/  LOP3.LUT R22, R22, 0x10001, RZ, 0xc0, !PT ;  /* 0x0001000116167812 */ /* 0x000fc400078ec0ff */
[--C-:B------:R-:W-:Y:S02]  /*1f50*/  SHF.R.U32.HI R21, RZ, 0xe, R8.reuse ;  /* 0x0000000eff157819 */ /* 0x100fe40000011608 */
[----:B------:R-:W-:Y:S02]  /*1f60*/  LOP3.LUT R20, R20, 0x10001, RZ, 0xc0, !PT ;  /* 0x0001000114147812 */ /* 0x000fe400078ec0ff */
[C---:B------:R-:W-:Y:S02]  /*1f70*/  LOP3.LUT R47, R8.reuse, 0x70007, RZ, 0xc0, !PT ;  /* 0x00070007082f7812 */ /* 0x040fe400078ec0ff */
[----:B------:R-:W-:Y:S02]  /*1f80*/  LOP3.LUT R2, R8, 0x380038, RZ, 0xc0, !PT ;  /* 0x0038003808027812 */ /* 0x000fe400078ec0ff */
[----:B------:R-:W-:Y:S02]  /*1f90*/  SHF.R.U32.HI R26, RZ, 0x6, R8 ;  /* 0x00000006ff1a7819 */ /* 0x000fe40000011608 */
[----:B------:R-:W-:-:S02]  /*1fa0*/  LOP3.LUT R45, R10, 0x70007, RZ, 0xc0, !PT ;  /* 0x000700070a2d7812 */ /* 0x000fc400078ec0ff */
[----:B------:R-:W-:Y:S02]  /*1fb0*/  LOP3.LUT R3, R10, 0x380038, RZ, 0xc0, !PT ;  /* 0x003800380a037812 */ /* 0x000fe400078ec0ff */
[----:B------:R-:W-:Y:S02]  /*1fc0*/  SHF.R.U32.HI R41, RZ, 0x6, R10 ;  /* 0x00000006ff297819 */ /* 0x000fe4000001160a */
[C---:B------:R-:W-:Y:S02]  /*1fd0*/  LOP3.LUT R44, R9.reuse, 0x70007, RZ, 0xc0, !PT ;  /* 0x00070007092c7812 */ /* 0x040fe400078ec0ff */
[----:B------:R-:W-:Y:S02]  /*1fe0*/  LOP3.LUT R12, R9, 0x380038, RZ, 0xc0, !PT ;  /* 0x00380038090c7812 */ /* 0x000fe400078ec0ff */
        /* <DEDUP_REMOVED lines=8> */
[----:B------:R-:W-:Y:S02]  /*2070*/  LOP3.LUT R25, R25, 0x10001, RZ, 0xc0, !PT ;  /* 0x0001000119197812 */ /* 0x000fe400078ec0ff */
[----:B------:R-:W-:Y:S02]  /*2080*/  LOP3.LUT R11, R20, 0x20002, R21, 0xf8, !PT ;  /* 0x00020002140b7812 */ /* 0x000fe400078ef815 */
[----:B------:R-:W-:Y:S02]  /*2090*/  SHF.R.U32.HI R22, RZ, 0xd, R4 ;  /* 0x0000000dff167819 */ /* 0x000fe40000011604 */
[----:B------:R-:W-:Y:S02]  /*20a0*/  LOP3.LUT R24, R24, 0x20002, R9, 0xf8, !PT ;  /* 0x0002000218187812 */ /* 0x000fe400078ef809 */
[----:B------:R-:W-:Y:S02]  /*20b0*/  LOP3.LUT R37, R25, 0x20002, R10, 0xf8, !PT ;  /* 0x0002000219257812 */ /* 0x000fe400078ef80a */
[----:B------:R-:W-:-:S02]  /*20c0*/  LOP3.LUT R22, R11, 0x40004, R22, 0xf8, !PT ;  /* 0x000400040b167812 */ /* 0x000fc400078ef816 */
[C---:B------:R-:W-:Y:S02]  /*20d0*/  LOP3.LUT R25, R4.reuse, 0x70007, RZ, 0xc0, !PT ;  /* 0x0007000704197812 */ /* 0x040fe400078ec0ff */
[----:B------:R-:W-:Y:S02]  /*20e0*/  LOP3.LUT R9, R4, 0x380038, RZ, 0xc0, !PT ;  /* 0x0038003804097812 */ /* 0x000fe400078ec0ff */
[----:B------:R-:W-:Y:S02]  /*20f0*/  SHF.R.U32.HI R21, RZ, 0x6, R4 ;  /* 0x00000006ff157819 */ /* 0x000fe40000011604 */
[----:B------:R-:W-:Y:S02]  /*2100*/  SHF.R.U32.HI R23, RZ, 0xd, R5 ;  /* 0x0000000dff177819 */ /* 0x000fe40000011605 */
[----:B------:R-:W-:Y:S02]  /*2110*/  LOP3.LUT R11, R52, 0x380038, RZ, 0xc0, !PT ;  /* 0x00380038340b7812 */ /* 0x000fe400078ec0ff */
[----:B------:R-:W-:-:S02]  /*2120*/  LOP3.LUT R29, R5, 0x70007, RZ, 0xc0, !PT ;  /* 0x00070007051d7812 */ /* 0x000fc400078ec0ff */
[----:B------:R-:W-:Y:S02]  /*2130*/  LOP3.LUT R4, R5, 0x380038, RZ, 0xc0, !PT ;  /* 0x0038003805047812 */ /* 0x000fe400078ec0ff */
[----:B------:R-:W-:Y:S02]  /*2140*/  SHF.R.U32.HI R28, RZ, 0x6, R5 ;  /* 0x00000006ff1c7819 */ /* 0x000fe40000011605 */
[--C-:B------:R-:W-:Y:S02]  /*2150*/  SHF.R.U32.HI R10, RZ, 0xd, R6.reuse ;  /* 0x0000000dff0a7819 */ /* 0x100fe40000011606 */
[C---:B------:R-:W-:Y:S02]  /*2160*/  LOP3.LUT R31, R6.reuse, 0x70007, RZ, 0xc0, !PT ;  /* 0x00070007061f7812 */ /* 0x040fe400078ec0ff */
[----:B------:R-:W-:Y:S02]  /*2170*/  LOP3.LUT R5, R6, 0x380038, RZ, 0xc0, !PT ;  /* 0x0038003806057812 */ /* 0x000fe400078ec0ff */
[----:B------:R-:W-:-:S02]  /*2180*/  SHF.R.U32.HI R30, RZ, 0x6, R6 ;  /* 0x00000006ff1e7819 */ /* 0x000fc40000011606 */
[C---:B------:R-:W-:Y:S02]  /*2190*/  LOP3.LUT R40, R7.reuse, 0x70007, RZ, 0xc0, !PT ;  /* 0x0007000707287812 */ /* 0x040fe400078ec0ff */
[----:B------:R-:W-:Y:S02]  /*21a0*/  LOP3.LUT R6, R7, 0x380038, RZ, 0xc0, !PT ;  /* 0x0038003807067812 */ /* 0x000fe400078ec0ff */
[--C-:B------:R-:W-:Y:S02]  /*21b0*/  SHF.R.U32.HI R39, RZ, 0x6, R7.reuse ;  /* 0x00000006ff277819 */ /* 0x100fe40000011607 */
[----:B------:R-:W-:Y:S02]  /*21c0*/  SHF.R.U32.HI R20, RZ, 0xd, R7 ;  /* 0x0000000dff147819 */ /* 0x000fe40000011607 */
[----:B------:R-:W-:Y:S02]  /*21d0*/  LOP3.LUT R19, R19, 0x64006400, RZ, 0xfc, !PT ;  /* 0x6400640013137812 */ /* 0x000fe400078efcff */
[----:B------:R-:W-:-:S02]  /*21e0*/  LOP3.LUT R23, R24, 0x40004, R23, 0xf8, !PT ;  /* 0x0004000418177812 */ /* 0x000fc400078ef817 */
[----:B------:R-:W-:Y:S01]  /*21f0*/  LOP3.LUT R7, R43, 0x380038, RZ, 0xc0, !PT ;  /* 0x003800382b077812 */ /* 0x000fe200078ec0ff */
[-C--:B------:R-:W-:Y:S01]  /*2200*/  HFMA2 R81, R19, R0.reuse.H0_H0, -132, -132 ;  /* 0xd820d82013517431 */ /* 0x080fe20000040000 */
[----:B------:R-:W-:Y:S02]  /*2210*/  LOP3.LUT R55, R11, 0x64006400, RZ, 0xfc, !PT ;  /* 0x640064000b377812 */ /* 0x000fe400078efcff */
[----:B------:R-:W-:Y:S02]  /*2220*/  LOP3.LUT R24, R35, 0x40004, R10, 0xf8, !PT ;  /* 0x0004000423187812 */ /* 0x000fe400078ef80a */
[----:B------:R-:W-:Y:S01]  /*2230*/  LOP3.LUT R11, R2, 0x64006400, RZ, 0xfc, !PT ;  /* 0x64006400020b7812 */ /* 0x000fe200078efcff */
[-C--:B------:R-:W-:Y:S01]  /*2240*/  HFMA2 R55, R55, R0.reuse.H0_H0, -132, -132 ;  /* 0xd820d82037377431 */ /* 0x080fe20000040000 */
        /* <DEDUP_REMOVED lines=57> */
[----:B------:R-:W-:Y:S01]  /*25e0*/  HFMA2 R58, R35, R38.H0_H0, -20, -20 ;  /* 0xcd00cd00233a7431 */ /* 0x000fe20000040026 */
        /* <DEDUP_REMOVED lines=177> */
.L_x_1870:
        /* <DEDUP_REMOVED lines=79> */
.L_x_1872:
        /* <DEDUP_REMOVED lines=77> */
.L_x_1871:
        /* <DEDUP_REMOVED lines=8> */
.L_x_1869:
        /* <DEDUP_REMOVED lines=18> */
.L_x_1877:
[----:B------:R-:W0:Y:S02]  /*3c60*/  LDS R2, [R0] ;  /* 0x0000000000027984 */ /* 0x000e240000000800 */
[----:B0-----:R-:W-:-:S05]  /*3c70*/  HADD2 R3, R2, R18 ;  /* 0x0000001202037230 */ /* 0x001fca0000000000 */
[----:B------:R-:W0:Y:S02]  /*3c80*/  ATOMS.CAST.SPIN P0, [R0], R2, R3 ;  /* 0x000000020000758d */ /* 0x000e240001800003 */
[----:B0-----:R-:W-:Y:S05]  /*3c90*/  @!P0 BRA `(.L_x_1877) ;  /* 0xfffffffc00f08947 */ /* 0x001fea000383ffff */
[----:B------:R-:W-:Y:S05]  /*3ca0*/  BRA `(.L_x_1875) ;  /* 0x00000000000c7947 */ /* 0x000fea0003800000 */
.L_x_1876:
[----:B------:R-:W2:Y:S02]  /*3cb0*/  LD.E R0, desc[UR22][R4.64] ;  /* 0x0000001604007980 */ /* 0x000ea4000c101900 */
[----:B--2---:R-:W-:-:S05]  /*3cc0*/  IMAD.IADD R3, R18, 0x1, R0 ;  /* 0x0000000112037824 */ /* 0x004fca00078e0200 */
[----:B------:R0:W-:Y:S02]  /*3cd0*/  ST.E desc[UR22][R4.64], R3 ;  /* 0x0000000304007985 */ /* 0x0001e4000c101916 */
.L_x_1875:
[----:B------:R-:W-:Y:S05]  /*3ce0*/  BSYNC.RECONVERGENT B0 ;  /* 0x0000000000007941 */ /* 0x000fea0003800200 */
.L_x_1874:
[----:B------:R1:W-:Y:S01]  /*3cf0*/  ATOM.E.ADD.F16x2.RN.STRONG.GPU P0, RZ, desc[UR22][R4.64+0x4], R17 ;  /* 0x8000041104ff79a2 */ /* 0x0003e2000c10e116 */
[----:B------:R-:W-:Y:S04]  /*3d00*/  BSSY.RECONVERGENT B0, `(.L_x_1878) ;  /* 0x000000e000007945 */ /* 0x000fe80003800200 */
[----:B-1----:R-:W-:Y:S05]  /*3d10*/  @P0 BRA `(.L_x_1879) ;  /* 0x0000000000300947 */ /* 0x002fea0003800000 */
[----:B------:R-:W1:Y:S02]  /*3d20*/  QSPC.E.S P0, RZ, [R4+0x4] ;  /* 0x0000040004ff73aa */ /* 0x000e640000000500 */
[----:B-1----:R-:W-:Y:S05]  /*3d30*/  @!P0 BRA `(.L_x_1880) ;  /* 0x00000000001c8947 */ /* 0x002fea0003800000 */
[----:B------:R-:W-:-:S04]  /*3d40*/  MOV R2, R4 ;  /* 0x0000000400027202 */ /* 0x000fc80000000f00 */
[----:B------:R-:W-:-:S07]  /*3d50*/  MOV R0, R2 ;  /* 0x0000000200007202 */ /* 0x000fce0000000f00 */
.L_x_1881:
[----:B------:R-:W0:Y:S02]  /*3d60*/  LDS R2, [R0+0x4] ;  /* 0x0000040000027984 */ /* 0x000e240000000800 */
[----:B0-----:R-:W-:-:S05]  /*3d70*/  HFMA2 R3, R2, 1, 1, R17 ;  /* 0x3c003c0002037831 */ /* 0x001fca0000000011 */
[----:B------:R-:W0:Y:S02]  /*3d80*/  ATOMS.CAST.SPIN P0, [R0+0x4], R2, R3 ;  /* 0x000004020000758d */ /* 0x000e240001800003 */
[----:B0-----:R-:W-:Y:S05]  /*3d90*/  @!P0 BRA `(.L_x_1881) ;  /* 0xfffffffc00f08947 */ /* 0x001fea000383ffff */
[----:B------:R-:W-:Y:S05]  /*3da0*/  BRA `(.L_x_1879) ;  /* 0x00000000000c7947 */ /* 0x000fea0003800000 */
.L_x_1880:
[----:B------:R-:W0:Y:S02]  /*3db0*/  LD.E R0, desc[UR22][R4.64+0x4] ;  /* 0x0000041604007980 */ /* 0x000e24000c101900 */
[----:B0-----:R-:W-:-:S05]  /*3dc0*/  IMAD.IADD R3, R17, 0x1, R0 ;  /* 0x0000000111037824 */ /* 0x001fca00078e0200 */
[----:B------:R1:W-:Y:S02]  /*3dd0*/  ST.E desc[UR22][R4.64+0x4], R3 ;  /* 0x0000040304007985 */ /* 0x0003e4000c101916 */
.L_x_1879:
[----:B------:R-:W-:Y:S05]  /*3de0*/  BSYNC.RECONVERGENT B0 ;  /* 0x0000000000007941 */ /* 0x000fea0003800200 */
.L_x_1878:
        /* <DEDUP_REMOVED lines=9> */
[----:B------:R-:W-:-:S05]  /*3e80*/  IMAD.MOV.U32 R2, RZ, RZ, R4 ;  /* 0x000000ffff027224 */ /* 0x000fca00078e0004 */
[----:B------:R-:W-:-:S07]  /*3e90*/  MOV R0, R2 ;  /* 0x0000000200007202 */ /* 0x000fce0000000f00 */
.L_x_1885:
[----:B------:R-:W0:Y:S02]  /*3ea0*/  LDS R2, [R0] ;  /* 0x0000000000027984 */ /* 0x000e240000000800 */
[----:B0-----:R-:W-:-:S05]  /*3eb0*/  HADD2 R3, R2, R16 ;  /* 0x0000001002037230 */ /* 0x001fca0000000000 */
[----:B------:R-:W0:Y:S02]  /*3ec0*/  ATOMS.CAST.SPIN P0, [R0], R2, R3 ;  /* 0x000000020000758d */ /* 0x000e240001800003 */
[----:B0-----:R-:W-:Y:S05]  /*3ed0*/  @!P0 BRA `(.L_x_1885) ;  /* 0xfffffffc00f08947 */ /* 0x001fea000383ffff */
[----:B------:R-:W-:Y:S05]  /*3ee0*/  BRA `(.L_x_1883) ;  /* 0x00000000000c7947 */ /* 0x000fea0003800000 */
.L_x_1884:
[----:B------:R-:W2:Y:S02]  /*3ef0*/  LD.E R0, desc[UR22][R4.64] ;  /* 0x0000001604007980 */ /* 0x000ea4000c101900 */
[----:B--2---:R-:W-:-:S05]  /*3f00*/  IADD3 R3, PT, PT, R16, R0, RZ ;  /* 0x0000000010037210 */ /* 0x004fca0007ffe0ff */
[----:B------:R0:W-:Y:S02]  /*3f10*/  ST.E desc[UR22][R4.64], R3 ;  /* 0x0000000304007985 */ /* 0x0001e4000c101916 */
.L_x_1883:
[----:B------:R-:W-:Y:S05]  /*3f20*/  BSYNC.RECONVERGENT B0 ;  /* 0x0000000000007941 */ /* 0x000fea0003800200 */
.L_x_1882:
[----:B------:R1:W-:Y:S01]  /*3f30*/  ATOM.E.ADD.F16x2.RN.STRONG.GPU P0, RZ, desc[UR22][R4.64+0x4], R15 ;  /* 0x8000040f04ff79a2 */ /* 0x0003e2000c10e116 */
[----:B------:R-:W-:Y:S04]  /*3f40*/  BSSY.RECONVERGENT B0, `(.L_x_1886) ;  /* 0x000000e000007945 */ /* 0x000fe80003800200 */
[----:B-1----:R-:W-:Y:S05]  /*3f50*/  @P0 BRA `(.L_x_1887) ;  /* 0x0000000000300947 */ /* 0x002fea0003800000 */
[----:B------:R-:W1:Y:S02]  /*3f60*/  QSPC.E.S P0, RZ, [R4+0x4] ;  /* 0x0000040004ff73aa */ /* 0x000e640000000500 */
[----:B-1----:R-:W-:Y:S05]  /*3f70*/  @!P0 BRA `(.L_x_1888) ;  /* 0x00000000001c8947 */ /* 0x002fea0003800000 */
[----:B------:R-:W-:-:S04]  /*3f80*/  MOV R2, R4 ;  /* 0x0000000400027202 */ /* 0x000fc80000000f00 */
[----:B------:R-:W-:-:S07]  /*3f90*/  MOV R0, R2 ;  /* 0x0000000200007202 */ /* 0x000fce0000000f00 */
.L_x_1889:
[----:B------:R-:W0:Y:S02]  /*3fa0*/  LDS R2, [R0+0x4] ;  /* 0x0000040000027984 */ /* 0x000e240000000800 */
[----:B0-----:R-:W-:-:S05]  /*3fb0*/  HFMA2 R3, R2, 1, 1, R15 ;  /* 0x3c003c0002037831 */ /* 0x001fca000000000f */
[----:B------:R-:W0:Y:S02]  /*3fc0*/  ATOMS.CAST.SPIN P0, [R0+0x4], R2, R3 ;  /* 0x000004020000758d */ /* 0x000e240001800003 */
[----:B0-----:R-:W-:Y:S05]  /*3fd0*/  @!P0 BRA `(.L_x_1889) ;  /* 0xfffffffc00f08947 */ /* 0x001fea000383ffff */
[----:B------:R-:W-:Y:S05]  /*3fe0*/  BRA `(.L_x_1887) ;  /* 0x00000000000c7947 */ /* 0x000fea0003800000 */
.L_x_1888:
[----:B------:R-:W0:Y:S02]  /*3ff0*/  LD.E R0, desc[UR22][R4.64+0x4] ;  /* 0x0000041604007980 */ /* 0x000e24000c101900 */
[----:B0-----:R-:W-:-:S05]  /*4000*/  IMAD.IADD R3, R15, 0x1, R0 ;  /* 0x000000010f037824 */ /* 0x001fca00078e0200 */
[----:B------:R1:W-:Y:S02]  /*4010*/  ST.E desc[UR22][R4.64+0x4], R3 ;  /* 0x0000040304007985 */ /* 0x0003e4000c101916 */
.L_x_1887:
[----:B------:R-:W-:Y:S05]  /*4020*/  BSYNC.RECONVERGENT B0 ;  /* 0x0000000000007941 */ /* 0x000fea0003800200 */
.L_x_1886:
        /* <DEDUP_REMOVED lines=12> */
.L_x_1893:
[----:B------:R-:W0:Y:S02]  /*40f0*/  LDS R2, [R0] ;  /* 0x0000000000027984 */ /* 0x000e240000000800 */
[----:B0-----:R-:W-:-:S05]  /*4100*/  HADD2 R3, R2, R14 ;  /* 0x0000000e02037230 */ /* 0x001fca0000000000 */
[----:B------:R-:W0:Y:S02]  /*4110*/  ATOMS.CAST.SPIN P0, [R0], R2, R3 ;  /* 0x000000020000758d */ /* 0x000e240001800003 */
[----:B0-----:R-:W-:Y:S05]  /*4120*/  @!P0 BRA `(.L_x_1893) ;  /* 0xfffffffc00f08947 */ /* 0x001fea000383ffff */
[----:B------:R-:W-:Y:S05]  /*4130*/  BRA `(.L_x_1891) ;  /* 0x00000000000c7947 */ /* 0x000fea0003800000 */
.L_x_1892:
[----:B------:R-:W2:Y:S02]  /*4140*/  LD.E R0, desc[UR22][R4.64] ;  /* 0x0000001604007980 */ /* 0x000ea4000c101900 */
[----:B--2---:R-:W-:-:S05]  /*4150*/  IMAD.IADD R3, R14, 0x1, R0 ;  /* 0x000000010e037824 */ /* 0x004fca00078e0200 */
[----:B------:R0:W-:Y:S02]  /*4160*/  ST.E desc[UR22][R4.64], R3 ;  /* 0x0000000304007985 */ /* 0x0001e4000c101916 */
.L_x_1891:
[----:B------:R-:W-:Y:S05]  /*4170*/  BSYNC.RECONVERGENT B0 ;  /* 0x0000000000007941 */ /* 0x000fea0003800200 */
.L_x_1890:
[----:B------:R1:W-:Y:S02]  /*4180*/  ATOM.E.ADD.F16x2.RN.STRONG.GPU P0, RZ, desc[UR22][R4.64+0x4], R13 ;  /* 0x8000040d04ff79a2 */ /* 0x0003e4000c10e116 */
[----:B-1----:R-:W-:Y:S05]  /*4190*/  @P0 EXIT ;  /* 0x000000000000094d */ /* 0x002fea0003800000 */
[----:B------:R-:W1:Y:S02]  /*41a0*/  QSPC.E.S P0, RZ, [R4+0x4] ;  /* 0x0000040004ff73aa */ /* 0x000e640000000500 */
[----:B-1----:R-:W-:Y:S05]  /*41b0*/  @!P0 BRA `(.L_x_1894) ;  /* 0x00000000001c8947 */ /* 0x002fea0003800000 */
[----:B------:R-:W-:-:S04]  /*41c0*/  MOV R2, R4 ;  /* 0x0000000400027202 */ /* 0x000fc80000000f00 */
[----:B------:R-:W-:-:S07]  /*41d0*/  MOV R0, R2 ;  /* 0x0000000200007202 */ /* 0x000fce0000000f00 */
.L_x_1895:
[----:B------:R-:W0:Y:S02]  /*41e0*/  LDS R2, [R0+0x4] ;  /* 0x0000040000027984 */ /* 0x000e240000000800 */
[----:B0-----:R-:W-:-:S05]  /*41f0*/  HFMA2 R3, R2, 1, 1, R13 ;  /* 0x3c003c0002037831 */ /* 0x001fca000000000d */
[----:B------:R-:W0:Y:S02]  /*4200*/  ATOMS.CAST.SPIN P0, [R0+0x4], R2, R3 ;  /* 0x000004020000758d */ /* 0x000e240001800003 */
[----:B0-----:R-:W-:Y:S05]  /*4210*/  @!P0 BRA `(.L_x_1895) ;  /* 0xfffffffc00f08947 */ /* 0x001fea000383ffff */
[----:B------:R-:W-:Y:S05]  /*4220*/  EXIT ;  /* 0x000000000000794d */ /* 0x000fea0003800000 */
.L_x_1894:
[----:B------:R-:W0:Y:S02]  /*4230*/  LD.E R0, desc[UR22][R4.64+0x4] ;  /* 0x0000041604007980 */ /* 0x000e24000c101900 */
[----:B0-----:R-:W-:-:S05]  /*4240*/  IADD3 R3, PT, PT, R13, R0, RZ ;  /* 0x000000000d037210 */ /* 0x001fca0007ffe0ff */
[----:B------:R-:W-:Y:S01]  /*4250*/  ST.E desc[UR22][R4.64+0x4], R3 ;  /* 0x0000040304007985 */ /* 0x000fe2000c101916 */
[----:B------:R-:W-:Y:S05]  /*4260*/  EXIT ;  /* 0x000000000000794d */ /* 0x000fea0003800000 */
.L_x_1896:
        /* <DEDUP_REMOVED lines=9> */
.L_x_3940:


//--------------------- .text._Z23gemm_half_q_half_kernelILi3ELi6ELb1ELb0ELi64EEvPK6__halfPKjS4_S2_PS0_iiiiPKtS7_iiiiiibS2_i --------------------------
	.section	.text._Z23gemm_half_q_half_kernelILi3ELi6ELb1ELb0ELi64EEvPK6__halfPKjS4_S2_PS0_iiiiPKtS7_iiiiiibS2_i,"ax",@progbits
	.align	128
        .global         _Z23gemm_half_q_half_kernelILi3ELi6ELb1ELb0ELi64EEvPK6__halfPKjS4_S2_PS0_iiiiPKtS7_iiiiiibS2_i
        .type           _Z23gemm_half_q_half_kernelILi3ELi6ELb1ELb0ELi64EEvPK6__halfPKjS4_S2_PS0_iiiiPKtS7_iiiiiibS2_i,@function
        .size           _Z23gemm_half_q_half_kernelILi3ELi6ELb1ELb0ELi64EEvPK6__halfPKjS4_S2_PS0_iiiiPKtS7_iiiiiibS2_i,(.L_x_3941 - _Z23gemm_half_q_half_kernelILi3ELi6ELb1ELb0ELi64EEvPK6__halfPKjS4_S2_PS0_iiiiPKtS7_iiiiiibS2_i)
        .other          _Z23gemm_half_q_half_kernelILi3ELi6ELb1ELb0ELi64EEvPK6__halfPKjS4_S2_PS0_iiiiPKtS7_iiiiiibS2_i,@"STO_CUDA_ENTRY STV_DEFAULT"
_Z23gemm_half_q_half_kernelILi3ELi6ELb1ELb0ELi64EEvPK6__halfPKjS4_S2_PS0_iiiiPKtS7_iiiiiibS2_i:
.text._Z23gemm_half_q_half_kernelILi3ELi6ELb1ELb0ELi64EEvPK6__halfPKjS4_S2_PS0_iiiiPKtS7_iiiiiibS2_i:
[----:B------:R-:W0:Y:S08]  /*0000*/  LDC R1, c[0x0][0x37c] ;  /* 0x0000df00ff017b82 */ /* 0x000e300000000800 */
[----:B------:R-:W1:Y:S01]  /*0010*/  S2UR UR7, SR_CTAID.Y ;  /* 0x00000000000779c3 */ /* 0x000e620000002600 */
[----:B0-----:R-:W-:-:S07]  /*0020*/  IADD3 R1, PT, PT, R1, -0x10, RZ ;  /* 0xfffffff001017810 */ /* 0x001fce0007ffe0ff */
[----:B------:R-:W0:Y:S01]  /*0030*/  LDC R63, c[0x0][0x3a8] ;  /* 0x0000ea00ff3f7b82 */ /* 0x000e220000000800 */
[----:B-1----:R-:W-:-:S06]  /*0040*/  UIMAD UR6, UR7, 0x3, URZ ;  /* 0x00000003070678a4 */ /* 0x002fcc000f8e02ff */
        /* <DEDUP_REMOVED lines=26> */
.L_x_1897:
[----:B------:R-:W-:Y:S02]  /*01f0*/  PRMT R0, R0, 0x9910, RZ ;  /* 0x0000991000007816 */ /* 0x000fe400000000ff */
[----:B------:R-:W-:Y:S02]  /*0200*/  SHF.L.U32 R60, R2, 0x6, RZ ;  /* 0x00000006023c7819 */ /* 0x000fe400000006ff */
[----:B------:R-:W-:Y:S02]  /*0210*/  ISETP.NE.AND P1, PT, R0, RZ, PT ;  /* 0x000000ff0000720c */ /* 0x000fe40003f25270 */
[----:B------:R-:W-:-:S11]  /*0220*/  VIADDMNMX R59, R60, 0x40, R5, PT ;  /* 0x000000403c3b7846 */ /* 0x000fd60003800105 */
        /* <DEDUP_REMOVED lines=37> */
.L_x_1903:
[----:B------:R-:W-:Y:S01]  /*0480*/  IADD3 R7, P3, PT, R17, R14, RZ ;  /* 0x0000000e11077210 */ /* 0x000fe20007f7e0ff */
[----:B------:R-:W-:-:S03]  /*0490*/  IMAD.IADD R8, R14, 0x1, R5 ;  /* 0x000000010e087824 */ /* 0x000fc600078e0205 */
[----:B------:R-:W-:Y:S02]  /*04a0*/  LEA.HI.X.SX32 R14, R14, RZ, 0x1, P3 ;  /* 0x000000ff0e0e7211 */ /* 0x000fe400018f0eff */
[----:B------:R-:W-:Y:S02]  /*04b0*/  LEA R6, P3, R7, UR4, 0x1 ;  /* 0x0000000407067c11 */ /* 0x000fe4000f8608ff */
        /* <DEDUP_REMOVED lines=28> */
.L_x_1902:
        /* <DEDUP_REMOVED lines=20> */
.L_x_1904:
[----:B------:R-:W-:-:S13]  /*07c0*/  ISETP.EQ.AND P3, PT, R15, RZ, PT ;  /* 0x000000ff0f00720c */ /* 0x000fda0003f62270 */
[----:B------:R-:W-:Y:S05]  /*07d0*/  @!P1 BRA P3, `(.L_x_1899) ;  /* 0x0000000400789947 */ /* 0x000fea0001800000 */
.L_x_1901:
        /* <DEDUP_REMOVED lines=12> */
.L_x_1900:
[----:B------:R-:W-:-:S04]  /*08a0*/  LEA R6, P1, R17, UR10, 0x1 ;  /* 0x0000000a11067c11 */ /* 0x000fc8000f8208ff */
[----:B------:R-:W-:Y:S01]  /*08b0*/  LEA.HI.X R7, R17, UR11, RZ, 0x1, P1 ;  /* 0x0000000b11077c11 */ /* 0x000fe200088f0cff */
[----:B------:R-:W-:Y:S01]  /*08c0*/  IMAD.MOV R15, RZ, RZ, -R4 ;  /* 0x000000ffff0f7224 */ /* 0x000fe200078e0a04 */
[----:B------:R-:W0:Y:S03]  /*08d0*/  LDCU.64 UR10, c[0x0][0x380] ;  /* 0x00007000ff0a77ac */ /* 0x000e260008000a00 */
[----:B------:R1:W5:Y:S01]  /*08e0*/  LDG.E.U16.CONSTANT R17, desc[UR8][R6.64] ;  /* 0x0000000806117981 */ /* 0x000362000c1e9500 */
[----:B------:R-:W-:Y:S01]  /*08f0*/  ISETP.GE.AND P1, PT, R15, RZ, PT ;  /* 0x000000ff0f00720c */ /* 0x000fe20003f26270 */
[----:B------:R-:W-:-:S04]  /*0900*/  IMAD R16, R5, UR7, RZ ;  /* 0x0000000705107c24 */ /* 0x000fc8000f8e02ff */
[----:B------:R-:W-:-:S08]  /*0910*/  IMAD R16, R16, 0x3, RZ ;  /* 0x0000000310107824 */ /* 0x000fd000078e02ff */
        /* <DEDUP_REMOVED lines=8> */
.L_x_1907:
        /* <DEDUP_REMOVED lines=30> */
[----:B-1----:R-:W-:Y:S01]  /*0b80*/  IADD3 R14, PT, PT, R14, 0x200, RZ ;  /* 0x000002000e0e7810 */ /* 0x002fe20007ffe0ff */
[----:B------:R-:W-:Y:S06]  /*0b90*/  @!P3 BRA `(.L_x_1907) ;  /* 0xfffffffc0080b947 */ /* 0x000fec000383ffff */
.L_x_1906:
        /* <DEDUP_REMOVED lines=20> */
[----:B-1----:R-:W-:-:S07]  /*0ce0*/  VIADD R14, R14, 0x100 ;  /* 0x000001000e0e7836 */ /* 0x002fce0000000000 */
.L_x_1908:
[----:B------:R-:W-:-:S13]  /*0cf0*/  ISETP.NE.OR P1, PT, R15, RZ, P1 ;  /* 0x000000ff0f00720c */ /* 0x000fda0000f25670 */
[----:B------:R-:W-:Y:S05]  /*0d00*/  @!P1 BRA `(.L_x_1899) ;  /* 0x00000000002c9947 */ /* 0x000fea0003800000 */
.L_x_1905:
[----:B-----5:R-:W-:-:S04]  /*0d10*/  IADD3 R7, P1, PT, R17, R16, RZ ;  /* 0x0000001011077210 */ /* 0x020fc80007f3e0ff */
[----:B------:R-:W-:Y:S02]  /*0d20*/  LEA.HI.X.SX32 R8, R16, RZ, 0x1, P1 ;  /* 0x000000ff10087211 */ /* 0x000fe400008f0eff */
[----:B0-----:R-:W-:-:S04]  /*0d30*/  LEA R6, P1, R7, UR10, 0x1 ;  /* 0x0000000a07067c11 */ /* 0x001fc8000f8208ff */
        /* <DEDUP_REMOVED lines=8> */
.L_x_1899:
[----:B0-----:R-:W-:Y:S05]  /*0dc0*/  BSYNC.RECONVERGENT B0 ;  /* 0x0000000000007941 */ /* 0x001fea0003800200 */
.L_x_1898:
        /* <DEDUP_REMOVED lines=20> */
.L_x_1912:
        /* <DEDUP_REMOVED lines=15> */
.L_x_1911:
        /* <DEDUP_REMOVED lines=12> */
.L_x_1913:
[----:B------:R-:W-:-:S13]  /*10c0*/  ISETP.NE.OR P1, PT, R4, RZ, P1 ;  /* 0x000000ff0400720c */ /* 0x000fda0000f25670 */
[----:B------:R-:W-:Y:S05]  /*10d0*/  @!P1 BRA `(.L_x_1909) ;  /* 0x00000000001c9947 */ /* 0x000fea0003800000 */
.L_x_1910:
[----:B0-----:R-:W0:Y:S02]  /*10e0*/  LDC.64 R6, c[0x0][0x3a0] ;  /* 0x0000e800ff067b82 */ /* 0x001e240000000a00 */
.L_x_1914:
[C---:B0-----:R-:W-:Y:S01]  /*10f0*/  IMAD.WIDE R8, R0.reuse, 0x2, R6 ;  /* 0x0000000200087825 */ /* 0x041fe200078e0206 */
[----:B------:R-:W-:-:S03]  /*1100*/  IADD3 R0, PT, PT, R0, R57, RZ ;  /* 0x0000003900007210 */ /* 0x000fc60007ffe0ff */
[----:B------:R-:W-:Y:S01]  /*1110*/  VIADD R4, R4, 0x1 ;  /* 0x0000000104047836 */ /* 0x000fe20000000000 */
[----:B------:R2:W-:Y:S04]  /*1120*/  STG.E.64 desc[UR8][R8.64], RZ ;  /* 0x000000ff08007986 */ /* 0x0005e8000c101b08 */
[----:B------:R-:W-:-:S13]  /*1130*/  ISETP.NE.AND P1, PT, R4, RZ, PT ;  /* 0x000000ff0400720c */ /* 0x000fda0003f25270 */
[----:B--2---:R-:W-:Y:S05]  /*1140*/  @P1 BRA `(.L_x_1914) ;  /* 0xfffffffc00e81947 */ /* 0x004fea000383ffff */
.L_x_1909:
        /* <DEDUP_REMOVED lines=15> */
.L_x_1916:
        /* <DEDUP_REMOVED lines=38> */
[----:B0-----:R-:W-:Y:S01]  /*14a0*/  PRMT R9, R9, 0x5410, R8 ;  /* 0x0000541009097816 */ /* 0x001fe20000000008 */
[C---:B------:R-:W-:Y:S02]  /*14b0*/  IMAD R8, R14.reuse, 0x8, R1 ;  /* 0x000000080e087824 */ /* 0x040fe400078e0201 */
[----:B------:R-:W-:Y:S02]  /*14c0*/  VIADD R14, R14, 0x1 ;  /* 0x000000010e0e7836 */ /* 0x000fe40000000000 */
[----:B------:R-:W-:-:S05]  /*14d0*/  HMUL2 R21, R9, R10.H0_H0 ;  /* 0x2000000a09157232 */ /* 0x000fca0000000000 */
[----:B------:R0:W-:Y:S01]  /*14e0*/  STL.64 [R8], R20 ;  /* 0x0000001408007387 */ /* 0x0001e20000100a00 */
[----:B------:R-:W-:Y:S05]  /*14f0*/  @!P1 BRA `(.L_x_1916) ;  /* 0xfffffffc00509947 */ /* 0x000fea000383ffff */
.L_x_1915:
[----:B------:R1:W5:Y:S01]  /*1500*/  LDL.64 R96, [R1] ;  /* 0x0000000001607983 */ /* 0x0003620000100a00 */
[----:B------:R-:W2:Y:S01]  /*1510*/  LDCU UR4, c[0x0][0x3c8] ;  /* 0x00007900ff0477ac */ /* 0x000ea20008000800 */
[----:B------:R-:W-:Y:S02]  /*1520*/  HFMA2 R4, -RZ, RZ, 0, 0 ;  /* 0x00000000ff047431 */ /* 0x000fe400000001ff */
[----:B------:R-:W-:Y:S01]  /*1530*/  IMAD.MOV.U32 R9, RZ, RZ, RZ ;  /* 0x000000ffff097224 */ /* 0x000fe200078e00ff */
[----:B------:R-:W-:Y:S01]  /*1540*/  CS2R R10, SRZ ;  /* 0x00000000000a7805 */ /* 0x000fe2000001ff00 */
[----:B------:R-:W3:Y:S01]  /*1550*/  LDCU UR5, c[0x0][0x3cc] ;  /* 0x00007980ff0577ac */ /* 0x000ee20008000800 */
[----:B------:R-:W4:Y:S01]  /*1560*/  LDCU UR7, c[0x0][0x3d0] ;  /* 0x00007a00ff0777ac */ /* 0x000f220008000800 */
[----:B------:R-:W0:Y:S01]  /*1570*/  LDCU UR10, c[0x0][0x3d4] ;  /* 0x00007a80ff0a77ac */ /* 0x000e220008000800 */
[----:B------:R-:W1:Y:S01]  /*1580*/  LDCU UR12, c[0x0][0x3d8] ;  /* 0x00007b00ff0c77ac */ /* 0x000e620008000800 */
[----:B--2---:R-:W-:-:S02]  /*1590*/  ISETP.GT.AND P1, PT, R60, UR4, PT ;  /* 0x000000043c007c0c */ /* 0x004fc4000bf24270 */
[C---:B------:R-:W-:Y:S02]  /*15a0*/  VIMNMX R0, PT, PT, R60.reuse, UR4, PT ;  /* 0x000000043c007c48 */ /* 0x040fe4000bfe0100 */
[C---:B---3--:R-:W-:Y:S02]  /*15b0*/  ISETP.GT.AND P3, PT, R60.reuse, UR5, PT ;  /* 0x000000053c007c0c */ /* 0x048fe4000bf64270 */
[----:B------:R-:W-:Y:S02]  /*15c0*/  SHF.R.S32.HI R3, RZ, 0x1f, R0 ;  /* 0x0000001fff037819 */ /* 0x000fe40000011400 */
[C---:B----4-:R-:W-:Y:S02]  /*15d0*/  ISETP.GT.AND P4, PT, R60.reuse, UR7, PT ;  /* 0x000000073c007c0c */ /* 0x050fe4000bf84270 */
[----:B------:R-:W-:Y:S02]  /*15e0*/  LEA.HI R3, R3, R0, RZ, 0x5 ;  /* 0x0000000003037211 */ /* 0x000fe400078f28ff */
[----:B0-----:R-:W-:-:S02]  /*15f0*/  ISETP.GT.AND P5, PT, R60, UR10, PT ;  /* 0x0000000a3c007c0c */ /* 0x001fc4000bfa4270 */
[----:B------:R-:W-:Y:S02]  /*1600*/  SHF.R.S32.HI R13, RZ, 0x5, R3 ;  /* 0x00000005ff0d7819 */ /* 0x000fe40000011403 */
[----:B-1----:R-:W-:Y:S02]  /*1610*/  ISETP.GT.AND P6, PT, R60, UR12, PT ;  /* 0x0000000c3c007c0c */ /* 0x002fe4000bfc4270 */
        /* <DEDUP_REMOVED lines=9> */
.L_x_1917:
        /* <DEDUP_REMOVED lines=8> */
.L_x_1918:
        /* <DEDUP_REMOVED lines=8> */
.L_x_1919:
        /* <DEDUP_REMOVED lines=8> */
.L_x_1920:
        /* <DEDUP_REMOVED lines=8> */
.L_x_1921:
        /* <DEDUP_REMOVED lines=23> */
[----:B------:R-:W-:Y:S02]  /*1a20*/  PRMT R51, RZ, 0x5410, RZ ;  /* 0x00005410ff337816 */ /* 0x000fe400000000ff */
[----:B------:R-:W-:Y:S02]  /*1a30*/  IADD3.X R25, PT, PT, R3, UR11, RZ, P3, !PT ;  /* 0x0000000b03197c10 */ /* 0x000fe40009ffe4ff */
[----:B------:R-:W-:Y:S02]  /*1a40*/  PRMT R50, RZ, 0x5410, RZ ;  /* 0x00005410ff327816 */ /* 0x000fe400000000ff */
[----:B------:R-:W-:Y:S01]  /*1a50*/  MOV R98, R24 ;  /* 0x0000001800627202 */ /* 0x000fe20000000f00 */
[----:B------:R-:W-:Y:S01]  /*1a60*/  IMAD.MOV.U32 R99, RZ, RZ, R25 ;  /* 0x000000ffff637224 */ /* 0x000fe200078e0019 */
[----:B------:R-:W-:Y:S06]  /*1a70*/  @!P1 BRA `(.L_x_1922) ;  /* 0x0000001c00d09947 */ /* 0x000fec0003800000 */
[----:B------:R-:W-:Y:S01]  /*1a80*/  IMAD.WIDE.U32 R2, R2, 0x100, R6 ;  /* 0x0000010002027825 */ /* 0x000fe200078e0006 */
[----:B------:R-:W-:Y:S02]  /*1a90*/  ISETP.EQ.OR P1, PT, R63, 0x2, P0 ;  /* 0x000000023f00780c */ /* 0x000fe40000722670 */
[----:B------:R-:W-:Y:S01]  /*1aa0*/  VIMNMX R46, PT, PT, R59, UR12, PT ;  /* 0x0000000c3b2e7c48 */ /* 0x000fe2000bfe0100 */
[----:B------:R-:W-:Y:S01]  /*1ab0*/  IMAD.MOV.U32 R56, RZ, RZ, RZ ;  /* 0x000000ffff387224 */ /* 0x000fe200078e00ff */
[----:B------:R-:W-:Y:S02]  /*1ac0*/  IADD3 R48, P2, PT, R2, 0x2, RZ ;  /* 0x0000000202307810 */ /* 0x000fe40007f5e0ff */
[----:B------:R-:W-:Y:S02]  /*1ad0*/  PRMT R55, RZ, 0x7610, R55 ;  /* 0x00007610ff377816 */ /* 0x000fe40000000037 */
[----:B------:R-:W-:-:S09]  /*1ae0*/  IADD3.X R47, PT, PT, RZ, R3, RZ, P2, !PT ;  /* 0x00000003ff2f7210 */ /* 0x000fd200017fe4ff */
.L_x_1926:
[----:B------:R-:W0:Y:S01]  /*1af0*/  LDC R57, c[0x0][0x3ac] ;  /* 0x0000eb00ff397b82 */ /* 0x000e220000000800 */
[----:B------:R-:W-:Y:S01]  /*1b00*/  ISETP.NE.AND P3, PT, R60, R49, PT ;  /* 0x000000313c00720c */ /* 0x000fe20003f65270 */
[----:B------:R-:W-:Y:S01]  /*1b10*/  IMAD.MOV.U32 R98, RZ, RZ, R24 ;  /* 0x000000ffff627224 */ /* 0x000fe200078e0018 */
[----:B------:R-:W-:-:S05]  /*1b20*/  MOV R99, R25 ;  /* 0x0000001900637202 */ /* 0x000fca0000000f00 */
[----:B------:R-:W2:Y:S06]  /*1b30*/  LDG.E.128.CONSTANT R12, desc[UR8][R98.64] ;  /* 0x00000008620c7981 */ /* 0x000eac000c1e9d00 */
[----:B------:R-:W-:Y:S01]  /*1b40*/  @!P3 MOV R17, R47 ;  /* 0x0000002f0011b202 */ /* 0x000fe20000000f00 */
[----:B------:R-:W-:Y:S01]  /*1b50*/  @!P3 IMAD.MOV.U32 R16, RZ, RZ, R48 ;  /* 0x000000ffff10b224 */ /* 0x000fe200078e0030 */
[----:B------:R-:W-:-:S04]  /*1b60*/  @!P3 LEA R0, R56, R1, 0x3 ;  /* 0x000000013800b211 */ /* 0x000fc800078e18ff */
[----:B------:R-:W3:Y:S01]  /*1b70*/  @!P3 LDG.E.U16.CONSTANT R17, desc[UR8][R16.64] ;  /* 0x000000081011b981 */ /* 0x000ee2000c1e9500 */
[----:B0-----:R-:W-:-:S03]  /*1b80*/  IMAD.WIDE R2, R57, 0x4, R98 ;  /* 0x0000000439027825 */ /* 0x001fc600078e0262 */
[----:B------:R0:W4:Y:S04]  /*1b90*/  @!P3 LDL.64 R18, [R0+0x8] ;  /* 0x000008000012b983 */ /* 0x0001280000100a00 */
[----:B------:R-:W5:Y:S01]  /*1ba0*/  LDG.E.128.CONSTANT R4, desc[UR8][R2.64] ;  /* 0x0000000802047981 */ /* 0x000f62000c1e9d00 */
[----:B------:R-:W-:-:S05]  /*1bb0*/  IMAD.WIDE R24, R57, 0x4, R2 ;  /* 0x0000000439187825 */ /* 0x000fca00078e0202 */
[----:B------:R-:W4:Y:S01]  /*1bc0*/  LDG.E.128.CONSTANT R8, desc[UR8][R24.64] ;  /* 0x0000000818087981 */ /* 0x000f22000c1e9d00 */
[----:B------:R-:W-:Y:S02]  /*1bd0*/  IMAD.MOV.U32 R34, RZ, RZ, 0x3000 ;  /* 0x00003000ff227424 */ /* 0x000fe400078e00ff */
[----:B------:R-:W-:Y:S01]  /*1be0*/  HFMA2 R26, -RZ, RZ, 0, 0.015625 ;  /* 0x00002400ff1a7431 */ /* 0x000fe200000001ff */
[----:B------:R-:W-:Y:S02]  /*1bf0*/  ISETP.NE.AND P4, PT, R62, RZ, PT ;  /* 0x000000ff3e00720c */ /* 0x000fe40003f85270 */
[----:B------:R-:W-:Y:S02]  /*1c00*/  ISETP.NE.AND P2, PT, R63, 0x1, PT ;  /* 0x000000013f00780c */ /* 0x000fe40003f45270 */
[----:B------:R-:W-:Y:S02]  /*1c10*/  @!P3 IADD3 R101, PT, PT, R56, 0x1, RZ ;  /* 0x000000013865b810 */ /* 0x000fe40007ffe0ff */
[----:B--2---:R-:W-:-:S02]  /*1c20*/  LOP3.LUT R74, R15, 0x70007, RZ, 0xc0, !PT ;  /* 0x000700070f4a7812 */ /* 0x004fc400078ec0ff */
[----:B------:R-:W-:Y:S02]  /*1c30*/  LOP3.LUT R35, R15, 0x380038, RZ, 0xc0, !PT ;  /* 0x003800380f237812 */ /* 0x000fe400078ec0ff */
[--C-:B------:R-:W-:Y:S02]  /*1c40*/  SHF.R.U32.HI R70, RZ, 0x6, R15.reuse ;  /* 0x00000006ff467819 */ /* 0x100fe4000001160f */
[C---:B------:R-:W-:Y:S02]  /*1c50*/  LOP3.LUT R21, R13.reuse, 0x70007, RZ, 0xc0, !PT ;  /* 0x000700070d157812 */ /* 0x040fe400078ec0ff */
[----:B------:R-:W-:Y:S02]  /*1c60*/  LOP3.LUT R27, R13, 0x380038, RZ, 0xc0, !PT ;  /* 0x003800380d1b7812 */ /* 0x000fe400078ec0ff */
[----:B------:R-:W-:Y:S01]  /*1c70*/  SHF.R.U32.HI R15, RZ, 0xf, R15 ;  /* 0x0000000fff0f7819 */ /* 0x000fe2000001160f */
[----:B---3--:R-:W-:Y:S01]  /*1c80*/  @!P3 IMAD.IADD R49, R17, 0x1, R60 ;  /* 0x000000011131b824 */ /* 0x008fe200078e023c */
[----:B------:R-:W-:-:S02]  /*1c90*/  SHF.R.U32.HI R17, RZ, 0x6, R13 ;  /* 0x00000006ff117819 */ /* 0x000fc4000001160d */
[----:B------:R-:W-:Y:S02]  /*1ca0*/  SHF.R.U32.HI R13, RZ, 0xf, R13 ;  /* 0x0000000fff0d7819 */ /* 0x000fe4000001160d */
[C---:B------:R-:W-:Y:S02]  /*1cb0*/  LOP3.LUT R22, R12.reuse, 0x70007, RZ, 0xc0, !PT ;  /* 0x000700070c167812 */ /* 0x040fe400078ec0ff */
[----:B0-----:R-:W-:Y:S02]  /*1cc0*/  LOP3.LUT R0, R12, 0x380038, RZ, 0xc0, !PT ;  /* 0x003800380c007812 */ /* 0x001fe400078ec0ff */
        /* <DEDUP_REMOVED lines=9> */
[----:B------:R-:W-:Y:S02]  /*1d60*/  SHF.R.U32.HI R12, RZ, 0xf, R12 ;  /* 0x0000000fff0c7819 */ /* 0x000fe4000001160c */
[C---:B------:R-:W-:Y:S02]  /*1d70*/  LOP3.LUT R73, R6.reuse, 0x70007, RZ, 0xc0, !PT ;  /* 0x0007000706497812 */ /* 0x040fe400078ec0ff */
[----:B------:R-:W-:Y:S02]  /*1d80*/  LOP3.LUT R32, R6, 0x380038, RZ, 0xc0, !PT ;  /* 0x0038003806207812 */ /* 0x000fe400078ec0ff */
[--C-:B------:R-:W-:Y:S02]  /*1d90*/  SHF.R.U32.HI R65, RZ, 0x6, R6.reuse ;  /* 0x00000006ff417819 */ /* 0x100fe40000011606 */
[----:B------:R-:W-:Y:S02]  /*1da0*/  SHF.R.U32.HI R5, RZ, 0xe, R6 ;  /* 0x0000000eff057819 */ /* 0x000fe40000011606 */
[----:B------:R-:W-:-:S02]  /*1db0*/  SHF.R.U32.HI R6, RZ, 0xe, R7 ;  /* 0x0000000eff067819 */ /* 0x000fc40000011607 */
[----:B------:R-:W-:Y:S02]  /*1dc0*/  LOP3.LUT R15, R15, 0x10001, RZ, 0xc0, !PT ;  /* 0x000100010f0f7812 */ /* 0x000fe400078ec0ff */
[C---:B------:R-:W-:Y:S02]  /*1dd0*/  LOP3.LUT R67, R14.reuse, 0x70007, RZ, 0xc0, !PT ;  /* 0x000700070e437812 */ /* 0x040fe400078ec0ff */
[----:B------:R-:W-:Y:S02]  /*1de0*/  LOP3.LUT R30, R14, 0x380038, RZ, 0xc0, !PT ;  /* 0x003800380e1e7812 */ /* 0x000fe400078ec0ff */
[--C-:B------:R-:W-:Y:S02]  /*1df0*/  SHF.R.U32.HI R23, RZ, 0x6, R14.reuse ;  /* 0x00000006ff177819 */ /* 0x100fe4000001160e */
[----:B------:R-:W-:Y:S02]  /*1e00*/  LOP3.LUT R13, R13, 0x10001, RZ, 0xc0, !PT ;  /* 0x000100010d0d7812 */ /* 0x000fe400078ec0ff */
[----:B------:R-:W-:-:S02]  /*1e10*/  SHF.R.U32.HI R14, RZ, 0xf, R14 ;  /* 0x0000000fff0e7819 */ /* 0x000fc4000001160e */
[----:B------:R-:W-:Y:S02]  /*1e20*/  LOP3.LUT R12, R12, 0x10001, RZ, 0xc0, !PT ;  /* 0x000100010c0c7812 */ /* 0x000fe400078ec0ff */
[----:B------:R-:W-:Y:S02]  /*1e30*/  LOP3.LUT R6, R15, 0x20002, R6, 0xf8, !PT ;  /* 0x000200020f067812 */ /* 0x000fe400078ef806 */
[----:B------:R-:W-:Y:S02]  /*1e40*/  LOP3.LUT R4, R13, 0x20002, R4, 0xf8, !PT ;  /* 0x000200020d047812 */ /* 0x000fe400078ef804 */
[----:B----4-:R-:W-:Y:S02]  /*1e50*/  SHF.R.U32.HI R15, RZ, 0xd, R11 ;  /* 0x0000000dff0f7819 */ /* 0x010fe4000001160b */
[----:B------:R-:W-:Y:S02]  /*1e60*/  @!P3 PRMT R97, R19, 0x7610, R97 ;  /* 0x000076101361b816 */ /* 0x000fe40000000061 */
[----:B------:R-:W-:-:S02]  /*1e70*/  LOP3.LUT R14, R14, 0x10001, RZ, 0xc0, !PT ;  /* 0x000100010e0e7812 */ /* 0x000fc400078ec0ff */
[----:B------:R-:W-:Y:S02]  /*1e80*/  SHF.R.U32.HI R13, RZ, 0xd, R9 ;  /* 0x0000000dff0d7819 */ /* 0x000fe40000011609 */
[----:B------:R-:W-:Y:S02]  /*1e90*/  LOP3.LUT R3, R12, 0x20002, R3, 0xf8, !PT ;  /* 0x000200020c037812 */ /* 0x000fe400078ef803 */
[----:B------:R-:W-:Y:S02]  /*1ea0*/  @!P3 PRMT R100, R18, 0x7610, R100 ;  /* 0x000076101264b816 */ /* 0x000fe40000000064 */
[----:B------:R-:W-:Y:S02]  /*1eb0*/  SHF.R.U32.HI R12, RZ, 0xd, R8 ;  /* 0x0000000dff0c7819 */ /* 0x000fe40000011608 */
[----:B------:R-:W-:Y:S02]  /*1ec0*/  LOP3.LUT R15, R6, 0x40004, R15, 0xf8, !PT ;  /* 0x00040004060f7812 */ /* 0x000fe400078ef80f */
[----:B------:R-:W-:-:S02]  /*1ed0*/  @!P3 PRMT R97, R97, 0x7610, R19 ;  /* 0x000076106161b816 */ /* 0x000fc40000000013 */
[C---:B------:R-:W-:Y:S02]  /*1ee0*/  LOP3.LUT R78, R7.reuse, 0x70007, RZ, 0xc0, !PT ;  /* 0x00070007074e7812 */ /* 0x040fe400078ec0ff */
[----:B------:R-:W-:Y:S02]  /*1ef0*/  LOP3.LUT R36, R7, 0x380038, RZ, 0xc0, !PT ;  /* 0x0038003807247812 */ /* 0x000fe400078ec0ff */
[----:B------:R-:W-:Y:S02]  /*1f00*/  SHF.R.U32.HI R75, RZ, 0x6, R7 ;  /* 0x00000006ff4b7819 */ /* 0x000fe40000011607 */
[----:B------:R-:W-:Y:S02]  /*1f10*/  LOP3.LUT R5, R14, 0x20002, R5, 0xf8, !PT ;  /* 0x000200020e057812 */ /* 0x000fe400078ef805 */
[----:B------:R-:W-:Y:S02]  /*1f20*/  LOP3.LUT R13, R4, 0x40004, R13, 0xf8, !PT ;  /* 0x00040004040d7812 */ /* 0x000fe400078ef80d */
[----:B------:R-:W-:-:S02]  /*1f30*/  LOP3.LUT R6, R23, 0x380038, RZ, 0xc0, !PT ;  /* 0x0038003817067812 */ /* 0x000fc400078ec0ff */
[C---:B------:R-:W-:Y:S02]  /*1f40*/  LOP3.LUT R68, R8.reuse, 0x70007, RZ, 0xc0, !PT ;  /* 0x0007000708447812 */ /* 0x040fe400078ec0ff */
[----:B------:R-:W-:Y:S02]  /*1f50*/  LOP3.LUT R7, R8, 0x380038, RZ, 0xc0, !PT ;  /* 0x0038003808077812 */ /* 0x000fe400078ec0ff */
[----:B------:R-:W-:Y:S02]  /*1f60*/  SHF.R.U32.HI R19, RZ, 0x6, R8 ;  /* 0x00000006ff137819 */ /* 0x000fe40000011608 */
[C---:B------:R-:W-:Y:S02]  /*1f70*/  LOP3.LUT R76, R10.reuse, 0x70007, RZ, 0xc0, !PT ;  /* 0x000700070a4c7812 */ /* 0x040fe400078ec0ff */
[----:B------:R-:W-:Y:S02]  /*1f80*/  LOP3.LUT R33, R10, 0x380038, RZ, 0xc0, !PT ;  /* 0x003800380a217812 */ /* 0x000fe400078ec0ff */
[----:B------:R-:W-:-:S02]  /*1f90*/  SHF.R.U32.HI R66, RZ, 0x6, R10 ;  /* 0x00000006ff427819 */ /* 0x000fc4000001160a */
[----:B------:R-:W-:Y:S02]  /*1fa0*/  SHF.R.U32.HI R14, RZ, 0xd, R10 ;  /* 0x0000000dff0e7819 */ /* 0x000fe4000001160a */
[----:B------:R-:W-:Y:S02]  /*1fb0*/  LOP3.LUT R4, R17, 0x380038, RZ, 0xc0, !PT ;  /* 0x0038003811047812 */ /* 0x000fe400078ec0ff */
[----:B------:R-:W-:Y:S02]  /*1fc0*/  @!P3 PRMT R100, R100, 0x7610, R18 ;  /* 0x000076106464b816 */ /* 0x000fe40000000012 */
[----:B------:R-:W-:Y:S02]  /*1fd0*/  LOP3.LUT R12, R3, 0x40004, R12, 0xf8, !PT ;  /* 0x00040004030c7812 */ /* 0x000fe400078ef80c */
[----:B------:R-:W-:Y:S02]  /*1fe0*/  LOP3.LUT R8, R70, 0x380038, RZ, 0xc0, !PT ;  /* 0x0038003846087812 */ /* 0x000fe400078ec0ff */
[----:B------:R-:W-:-:S02]  /*1ff0*/  LOP3.LUT R10, R65, 0x380038, RZ, 0xc0, !PT ;  /* 0x00380038410a7812 */ /* 0x000fc400078ec0ff */
[----:B------:R-:W-:Y:S02]  /*2000*/  SHF.R.U32.HI R18, RZ, 0x6, R9 ;  /* 0x00000006ff127819 */ /* 0x000fe40000011609 */
[----:B------:R-:W-:Y:S02]  /*2010*/  LOP3.LUT R3, R0, 0x64006400, RZ, 0xfc, !PT ;  /* 0x6400640000037812 */ /* 0x000fe400078efcff */
[C---:B------:R-:W-:Y:S02]  /*2020*/  LOP3.LUT R69, R9.reuse, 0x70007, RZ, 0xc0, !PT ;  /* 0x0007000709457812 */ /* 0x040fe400078ec0ff */
[----:B------:R-:W-:Y:S02]  /*2030*/  LOP3.LUT R29, R9, 0x380038, RZ, 0xc0, !PT ;  /* 0x00380038091d7812 */ /* 0x000fe400078ec0ff */
[----:B------:R-:W-:Y:S02]  /*2040*/  LOP3.LUT R0, R16, 0x380038, RZ, 0xc0, !PT ;  /* 0x0038003810007812 */ /* 0x000fe400078ec0ff */
[----:B------:R-:W-:-:S02]  /*2050*/  LOP3.LUT R87, R6, 0x64006400, RZ, 0xfc, !PT ;  /* 0x6400640006577812 */ /* 0x000fc400078efcff */
[C---:B------:R-:W-:Y:S02]  /*2060*/  LOP3.LUT R88, R11.reuse, 0x70007, RZ, 0xc0, !PT ;  /* 0x000700070b587812 */ /* 0x040fe400078ec0ff */
[----:B------:R-:W-:Y:S02]  /*2070*/  LOP3.LUT R38, R11, 0x380038, RZ, 0xc0, !PT ;  /* 0x003800380b267812 */ /* 0x000fe400078ec0ff */
        /* <DEDUP_REMOVED lines=63> */
[-C--:B------:R-:W-:Y:S01]  /*2470*/  HFMA2 R35, R35, R34.reuse.H0_H0, -132, -132 ;  /* 0xd820d82023237431 */ /* 0x080fe20000040022 */
[----:B------:R-:W-:Y:S01]  /*2480*/  LOP3.LUT R89, R28, 0x64006400, RZ, 0xfc, !PT ;  /* 0x640064001c597812 */ /* 0x000fe200078efcff */
[----:B------:R-:W-:Y:S01]  /*2490*/  HFMA2 R34, R11, R34.H0_H0, -132, -132 ;  /* 0xd820d8200b227431 */ /* 0x000fe20000040022 */
        /* <DEDUP_REMOVED lines=170> */
.L_x_1923:
[----:B------:R-:W-:Y:S01]  /*2f40*/  @!P3 IMAD.MOV.U32 R56, RZ, RZ, R101 ;  /* 0x000000ffff38b224 */ /* 0x000fe200078e0065 */
        /* <DEDUP_REMOVED lines=80> */
.L_x_1925:
        /* <DEDUP_REMOVED lines=13> */
[----:B------:R-:W-:Y:S02]  /*3520*/  IMAD.MOV.U32 R3, RZ, RZ, R6 ;  /* 0x000000ffff037224 */ /* 0x000fe400078e0006 */
[-C--:B------:R-:W-:Y:S02]  /*3530*/  HFMA2 R16, R96, R18.reuse, R16 ;  /* 0x0000001260107231 */ /* 0x080fe40000000010 */
[----:B------:R-:W-:-:S02]  /*3540*/  HFMA2 R9, R93, R18, R9 ;  /* 0x000000125d097231 */ /* 0x000fc40000000009 */
[-C--:B------:R-:W-:Y:S02]  /*3550*/  HFMA2 R0, R3, R19.reuse, R0 ;  /* 0x0000001303007231 */ /* 0x080fe40000000000 */
[----:B------:R-:W-:Y:S02]  /*3560*/  HFMA2 R8, R95, R18, R8 ;  /* 0x000000125f087231 */ /* 0x000fe40000000008 */
[-C--:B------:R-:W-:Y:S02]  /*3570*/  HFMA2 R16, R86, R19.reuse, R16 ;  /* 0x0000001356107231 */ /* 0x080fe40000000010 */
[-C--:B-1----:R-:W-:Y:S02]  /*3580*/  HFMA2 R0, R80, R12.reuse, R0 ;  /* 0x0000000c50007231 */ /* 0x082fe40000000000 */
[----:B------:R-:W-:Y:S02]  /*3590*/  HFMA2 R16, R11, R12, R16 ;  /* 0x0000000c0b107231 */ /* 0x000fe40000000010 */
[----:B------:R-:W-:-:S02]  /*35a0*/  HFMA2 R9, R5, R19, R9 ;  /* 0x0000001305097231 */ /* 0x000fc40000000009 */
[----:B------:R-:W-:Y:S01]  /*35b0*/  HFMA2 R0, R89, R13, R0 ;  /* 0x0000000d59007231 */ /* 0x000fe20000000000 */
[----:B------:R-:W0:Y:S01]  /*35c0*/  LDS.128 R4, [UR4+0x120] ;  /* 0x00012004ff047984 */ /* 0x000e220008000c00 */
[----:B------:R-:W-:Y:S02]  /*35d0*/  HFMA2 R8, R87, R19, R8 ;  /* 0x0000001357087231 */ /* 0x000fe40000000008 */
[----:B------:R-:W-:Y:S02]  /*35e0*/  HFMA2 R16, R91, R13, R16 ;  /* 0x0000000d5b107231 */ /* 0x000fe40000000010 */
[----:B------:R-:W-:Y:S02]  /*35f0*/  HFMA2 R0, R84, R14, R0 ;  /* 0x0000000e54007231 */ /* 0x000fe40000000000 */
        /* <DEDUP_REMOVED lines=10> */
[----:B------:R-:W1:Y:S01]  /*36a0*/  LDS.128 R8, [UR4+0x130] ;  /* 0x00013004ff087984 */ /* 0x000e620008000c00 */
[----:B------:R-:W-:Y:S02]  /*36b0*/  HFMA2 R3, R65, R15, R3 ;  /* 0x0000000f41037231 */ /* 0x000fe40000000003 */
[-C--:B0-----:R-:W-:Y:S02]  /*36c0*/  HFMA2 R2, R45, R4.reuse, R2 ;  /* 0x000000042d027231 */ /* 0x081fe40000000002 */
        /* <DEDUP_REMOVED lines=10> */
[-C--:B------:R-:W-:Y:S02]  /*3770*/  HFMA2 R16, R38, R7.reuse, R16 ;  /* 0x0000000726107231 */ /* 0x080fe40000000010 */
[-C--:B------:R-:W-:Y:S02]  /*3780*/  HFMA2 R3, R67, R6.reuse, R3 ;  /* 0x0000000643037231 */ /* 0x080fe40000000003 */
[----:B------:R-:W-:Y:S02]  /*3790*/  HFMA2 R12, R69, R6, R12 ;  /* 0x00000006450c7231 */ /* 0x000fe4000000000c */
[----:B------:R-:W-:-:S02]  /*37a0*/  HFMA2 R4, R41, R7, R3 ;  /* 0x0000000729047231 */ /* 0x000fc40000000003 */
[----:B------:R-:W-:Y:S02]  /*37b0*/  HFMA2 R12, R39, R7, R12 ;  /* 0x00000007270c7231 */ /* 0x000fe4000000000c */
[-C--:B-1----:R-:W-:Y:S02]  /*37c0*/  HFMA2 R4, R75, R8.reuse, R4 ;  /* 0x000000084b047231 */ /* 0x082fe40000000004 */
[-C--:B------:R-:W-:Y:S02]  /*37d0*/  HFMA2 R0, R76, R8.reuse, R0 ;  /* 0x000000084c007231 */ /* 0x080fe40000000000 */
[-C--:B------:R-:W-:Y:S02]  /*37e0*/  HFMA2 R12, R77, R8.reuse, R12 ;  /* 0x000000084d0c7231 */ /* 0x080fe4000000000c */
[----:B------:R-:W-:Y:S02]  /*37f0*/  HFMA2 R16, R78, R8, R16 ;  /* 0x000000084e107231 */ /* 0x000fe40000000010 */
[----:B------:R-:W-:-:S02]  /*3800*/  HFMA2 R0, R36, R9, R0 ;  /* 0x0000000924007231 */ /* 0x000fc40000000000 */
        /* <DEDUP_REMOVED lines=8> */
[----:B------:R-:W-:Y:S02]  /*3890*/  HADD2 R0, R0.H0_H0, R0.H1_H1 ;  /* 0x3000000000007230 */ /* 0x000fe40000000800 */
[----:B------:R-:W-:Y:S02]  /*38a0*/  HFMA2 R12, R27, R10, R12 ;  /* 0x0000000a1b0c7231 */ /* 0x000fe4000000000c */
[----:B------:R-:W-:Y:S02]  /*38b0*/  HADD2 R6, R16.H0_H0, R16.H1_H1 ;  /* 0x3000001010067230 */ /* 0x000fe40000000800 */
        /* <DEDUP_REMOVED lines=8> */
.L_x_1924:
        /* <DEDUP_REMOVED lines=8> */
.L_x_1922:
        /* <DEDUP_REMOVED lines=8> */
[----:B------:R-:W-:-:S05]  /*3a40*/  IADD3 R0, P1, PT, R2, 0x2, RZ ;  /* 0x0000000202007810 */ /* 0x000fca0007f3e0ff */
[----:B------:R-:W-:-:S08]  /*3a50*/  IMAD.X R3, RZ, RZ, R3, P1 ;  /* 0x000000ffff037224 */ /* 0x000fd000008e0603 */
.L_x_1931:
[----:B------:R-:W-:Y:S01]  /*3a60*/  ISETP.NE.AND P1, PT, R60, R49, PT ;  /* 0x000000313c00720c */ /* 0x000fe20003f25270 */
[----:B------:R-:W2:-:S12]  /*3a70*/  LDG.E.128.CONSTANT R4, desc[UR8][R98.64] ;  /* 0x0000000862047981 */ /* 0x000e98000c1e9d00 */
[----:B------:R-:W-:-:S06]  /*3a80*/  @!P1 LEA R10, R56, R1, 0x3 ;  /* 0x00000001380a9211 */ /* 0x000fcc00078e18ff */
[----:B------:R-:W3:Y:S01]  /*3a90*/  @!P1 LDL.64 R10, [R10+0x8] ;  /* 0x000008000a0a9983 */ /* 0x000ee20000100a00 */
[----:B------:R-:W-:Y:S01]  /*3aa0*/  @!P1 MOV R2, R0 ;  /* 0x0000000000029202 */ /* 0x000fe20000000f00 */
[----:B------:R-:W-:Y:S01]  /*3ab0*/  IMAD.MOV.U32 R8, RZ, RZ, 0x3400 ;  /* 0x00003400ff087424 */ /* 0x000fe200078e00ff */
[----:B------:R-:W-:-:S03]  /*3ac0*/  MOV R9, 0x2400 ;  /* 0x0000240000097802 */ /* 0x000fc60000000f00 */
[----:B------:R0:W5:Y:S01]  /*3ad0*/  @!P1 LDG.E.U16.CONSTANT R15, desc[UR8][R2.64] ;  /* 0x00000008020f9981 */ /* 0x000162000c1e9500 */
[----:B------:R-:W-:Y:S01]  /*3ae0*/  PRMT R8, R9, 0x5410, R8 ;  /* 0x0000541009087816 */ /* 0x000fe20000000008 */
[----:B------:R-:W-:Y:S01]  /*3af0*/  HFMA2 R29, -RZ, RZ, 0, 0.0625 ;  /* 0x00002c00ff1d7431 */ /* 0x000fe200000001ff */
[----:B------:R-:W-:Y:S01]  /*3b00*/  ISETP.NE.AND P3, PT, R62, RZ, PT ;  /* 0x000000ff3e00720c */ /* 0x000fe20003f65270 */
[----:B------:R-:W-:Y:S01]  /*3b10*/  @!P1 VIADD R47, R56, 0x1 ;  /* 0x00000001382f9836 */ /* 0x000fe20000000000 */
[----:B------:R-:W-:Y:S02]  /*3b20*/  ISETP.NE.AND P2, PT, R63, 0x1, PT ;  /* 0x000000013f00780c */ /* 0x000fe40003f45270 */
[C---:B--2---:R-:W-:Y:S02]  /*3b30*/  LOP3.LUT R36, R5.reuse, 0x30003, RZ, 0xc0, !PT ;  /* 0x0003000305247812 */ /* 0x044fe400078ec0ff */
[C---:B------:R-:W-:Y:S02]  /*3b40*/  LOP3.LUT R12, R5.reuse, 0xc000c, RZ, 0xc0, !PT ;  /* 0x000c000c050c7812 */ /* 0x040fe400078ec0ff */
[----:B------:R-:W-:-:S02]  /*3b50*/  LOP3.LUT R20, R5, 0x300030, RZ, 0xc0, !PT ;  /* 0x0030003005147812 */ /* 0x000fc400078ec0ff */
[----:B------:R-:W-:Y:S02]  /*3b60*/  LOP3.LUT R28, R5, 0xc000c0, RZ, 0xc0, !PT ;  /* 0x00c000c0051c7812 */ /* 0x000fe400078ec0ff */
[----:B------:R-:W-:Y:S02]  /*3b70*/  SHF.R.U32.HI R38, RZ, 0x8, R5 ;  /* 0x00000008ff267819 */ /* 0x000fe40000011605 */
[C---:B------:R-:W-:Y:S02]  /*3b80*/  LOP3.LUT R39, R6.reuse, 0x30003, RZ, 0xc0, !PT ;  /* 0x0003000306277812 */ /* 0x040fe400078ec0ff */
[C---:B------:R-:W-:Y:S02]  /*3b90*/  LOP3.LUT R5, R6.reuse, 0xc000c, RZ, 0xc0, !PT ;  /* 0x000c000c06057812 */ /* 0x040fe400078ec0ff */
[----:B------:R-:W-:Y:S02]  /*3ba0*/  LOP3.LUT R22, R6, 0x300030, RZ, 0xc0, !PT ;  /* 0x0030003006167812 */ /* 0x000fe400078ec0ff */
[----:B---3--:R-:W-:-:S02]  /*3bb0*/  @!P1 PRMT R100, R10, 0x7610, R100 ;  /* 0x000076100a649816 */ /* 0x008fc40000000064 */
[----:B------:R-:W-:Y:S02]  /*3bc0*/  @!P1 PRMT R97, R11, 0x7610, R97 ;  /* 0x000076100b619816 */ /* 0x000fe40000000061 */
[----:B------:R-:W-:Y:S02]  /*3bd0*/  @!P1 PRMT R100, R100, 0x7610, R10 ;  /* 0x0000761064649816 */ /* 0x000fe4000000000a */
[----:B------:R-:W-:Y:S02]  /*3be0*/  @!P1 PRMT R97, R97, 0x7610, R11 ;  /* 0x0000761061619816 */ /* 0x000fe4000000000b */
[----:B------:R-:W-:Y:S02]  /*3bf0*/  LOP3.LUT R30, R6, 0xc000c0, RZ, 0xc0, !PT ;  /* 0x00c000c0061e7812 */ /* 0x000fe400078ec0ff */
[----:B------:R-:W-:Y:S02]  /*3c00*/  SHF.R.U32.HI R40, RZ, 0x8, R6 ;  /* 0x00000008ff287819 */ /* 0x000fe40000011606 */
[----:B------:R-:W-:-:S02]  /*3c10*/  LOP3.LUT R9, R4, 0x30003, RZ, 0xc0, !PT ;  /* 0x0003000304097812 */ /* 0x000fc400078ec0ff */
[C---:B0-----:R-:W-:Y:S02]  /*3c20*/  LOP3.LUT R2, R4.reuse, 0xc000c, RZ, 0xc0, !PT ;  /* 0x000c000c04027812 */ /* 0x041fe400078ec0ff */
[C---:B------:R-:W-:Y:S02]  /*3c30*/  LOP3.LUT R10, R4.reuse, 0x300030, RZ, 0xc0, !PT ;  /* 0x00300030040a7812 */ /* 0x040fe400078ec0ff */
[----:B------:R-:W-:Y:S02]  /*3c40*/  LOP3.LUT R11, R4, 0xc000c0, RZ, 0xc0, !PT ;  /* 0x00c000c0040b7812 */ /* 0x000fe400078ec0ff */
[C---:B------:R-:W-:Y:S02]  /*3c50*/  LOP3.LUT R6, R7.reuse, 0xc000c, RZ, 0xc0, !PT ;  /* 0x000c000c07067812 */ /* 0x040fe400078ec0ff */
[----:B------:R-:W-:Y:S02]  /*3c60*/  SHF.R.U32.HI R4, RZ, 0x8, R4 ;  /* 0x00000008ff047819 */ /* 0x000fe40000011604 */
        /* <DEDUP_REMOVED lines=15> */
[----:B------:R-:W-:Y:S01]  /*3d60*/  LOP3.LUT R21, R20, 0x64006400, RZ, 0xfc, !PT ;  /* 0x6400640014157812 */ /* 0x000fe200078efcff */
[-C--:B------:R-:W-:Y:S01]  /*3d70*/  HFMA2 R17, R6, R8.reuse.H1_H1, -258, -258 ;  /* 0xdc08dc0806117431 */ /* 0x080fe20000060008 */
        /* <DEDUP_REMOVED lines=14> */
[-C--:B------:R-:W-:Y:S02]  /*3e60*/  HFMA2 R21, R21, R29.reuse.H0_H0, -66, -66 ;  /* 0xd420d42015157431 */ /* 0x080fe4000004001d */
[-C--:B------:R-:W-:Y:S02]  /*3e70*/  HFMA2 R22, R22, R29.reuse.H0_H0, -66, -66 ;  /* 0xd420d42016167431 */ /* 0x080fe4000004001d */
[-C--:B------:R-:W-:Y:S02]  /*3e80*/  HFMA2 R23, R23, R29.reuse.H0_H0, -66, -66 ;  /* 0xd420d42017177431 */ /* 0x080fe4000004001d */
[-C--:B------:R-:W-:Y:S01]  /*3e90*/  HFMA2 R24, R5, R29.reuse.H0_H0, -66, -66 ;  /* 0xd420d42005187431 */ /* 0x080fe2000004001d */
[----:B------:R-:W-:Y:S01]  /*3ea0*/  LOP3.LUT R5, R4, 0xc000c0, RZ, 0xc0, !PT ;  /* 0x00c000c004057812 */ /* 0x000fe200078ec0ff */
        /* <DEDUP_REMOVED lines=35> */
[-C--:B------:R-:W-:Y:S02]  /*40e0*/  HFMA2 R19, R19, R8.reuse.H1_H1, -258, -258 ;  /* 0xdc08dc0813137431 */ /* 0x080fe40000060008 */
[-C--:B------:R-:W-:Y:S02]  /*40f0*/  HFMA2 R28, R11, R8.reuse.H0_H0, -18, -18 ;  /* 0xcc80cc800b1c7431 */ /* 0x080fe40000040008 */
[-C--:B------:R-:W-:Y:S02]  /*4100*/  HFMA2 R29, R29, R8.reuse.H0_H0, -18, -18 ;  /* 0xcc80cc801d1d7431 */ /* 0x080fe40000040008 */
[----:B------:R-:W-:-:S02]  /*4110*/  HFMA2 R30, R7, R8.H0_H0, -18, -18 ;  /* 0xcc80cc80071e7431 */ /* 0x000fc40000040008 */
[-C--:B------:R-:W-:Y:S02]  /*4120*/  HFMA2 R31, R31, R8.reuse.H0_H0, -18, -18 ;  /* 0xcc80cc801f1f7431 */ /* 0x080fe40000040008 */
[----:B------:R-:W-:Y:S02]  /*4130*/  HFMA2 R33, R33, R8.H0_H0, -18, -18 ;  /* 0xcc80cc8021217431 */ /* 0x000fe40000040008 */
        /* <DEDUP_REMOVED lines=50> */
.L_x_1928:
        /* <DEDUP_REMOVED lines=48> */
.L_x_1930:
        /* <DEDUP_REMOVED lines=44> */
.L_x_1929:
        /* <DEDUP_REMOVED lines=8> */
.L_x_1927:
        /* <DEDUP_REMOVED lines=8> */
[----:B------:R-:W-:-:S05]  /*4b20*/  IMAD.MOV.U32 R2, RZ, RZ, R4 ;  /* 0x000000ffff027224 */ /* 0x000fca00078e0004 */
[----:B------:R-:W-:-:S07]  /*4b30*/  MOV R0, R2 ;  /* 0x0000000200007202 */ /* 0x000fce0000000f00 */
.L_x_1935:
[----:B------:R-:W0:Y:S02]  /*4b40*/  LDS R2, [R0] ;  /* 0x0000000000027984 */ /* 0x000e240000000800 */
[----:B0-----:R-:W-:-:S05]  /*4b50*/  HADD2 R3, R2, R55 ;  /* 0x0000003702037230 */ /* 0x001fca0000000000 */
[----:B------:R-:W0:Y:S02]  /*4b60*/  ATOMS.CAST.SPIN P0, [R0], R2, R3 ;  /* 0x000000020000758d */ /* 0x000e240001800003 */
[----:B0-----:R-:W-:Y:S05]  /*4b70*/  @!P0 BRA `(.L_x_1935) ;  /* 0xfffffffc00f08947 */ /* 0x001fea000383ffff */
[----:B------:R-:W-:Y:S05]  /*4b80*/  BRA `(.L_x_1933) ;  /* 0x00000000000c7947 */ /* 0x000fea0003800000 */
.L_x_1934:
[----:B------:R-:W2:Y:S02]  /*4b90*/  LD.E R0, desc[UR8][R4.64] ;  /* 0x0000000804007980 */ /* 0x000ea4000c101900 */
[----:B--2---:R-:W-:-:S05]  /*4ba0*/  IADD3 R3, PT, PT, R55, R0, RZ ;  /* 0x0000000037037210 */ /* 0x004fca0007ffe0ff */
[----:B------:R0:W-:Y:S02]  /*4bb0*/  ST.E desc[UR8][R4.64], R3 ;  /* 0x0000000304007985 */ /* 0x0001e4000c101908 */
.L_x_1933:
[----:B------:R-:W-:Y:S05]  /*4bc0*/  BSYNC.RECONVERGENT B0 ;  /* 0x0000000000007941 */ /* 0x000fea0003800200 */
.L_x_1932:
[----:B------:R1:W-:Y:S01]  /*4bd0*/  ATOM.E.ADD.F16x2.RN.STRONG.GPU P0, RZ, desc[UR8][R4.64+0x4], R54 ;  /* 0x8000043604ff79a2 */ /* 0x0003e2000c10e108 */
[----:B------:R-:W-:Y:S04]  /*4be0*/  BSSY.RECONVERGENT B0, `(.L_x_1936) ;  /* 0x000000e000007945 */ /* 0x000fe80003800200 */
[----:B-1----:R-:W-:Y:S05]  /*4bf0*/  @P0 BRA `(.L_x_1937) ;  /* 0x0000000000300947 */ /* 0x002fea0003800000 */
[----:B------:R-:W1:Y:S02]  /*4c00*/  QSPC.E.S P0, RZ, [R4+0x4] ;  /* 0x0000040004ff73aa */ /* 0x000e640000000500 */
[----:B-1----:R-:W-:Y:S05]  /*4c10*/  @!P0 BRA `(.L_x_1938) ;  /* 0x00000000001c8947 */ /* 0x002fea0003800000 */
[----:B------:R-:W-:-:S04]  /*4c20*/  MOV R2, R4 ;  /* 0x0000000400027202 */ /* 0x000fc80000000f00 */
[----:B------:R-:W-:-:S07]  /*4c30*/  MOV R0, R2 ;  /* 0x0000000200007202 */ /* 0x000fce0000000f00 */
.L_x_1939:
[----:B------:R-:W0:Y:S02]  /*4c40*/  LDS R2, [R0+0x4] ;  /* 0x0000040000027984 */ /* 0x000e240000000800 */
[----:B0-----:R-:W-:-:S05]  /*4c50*/  HFMA2 R3, R2, 1, 1, R54 ;  /* 0x3c003c0002037831 */ /* 0x001fca0000000036 */
[----:B------:R-:W0:Y:S02]  /*4c60*/  ATOMS.CAST.SPIN P0, [R0+0x4], R2, R3 ;  /* 0x000004020000758d */ /* 0x000e240001800003 */
[----:B0-----:R-:W-:Y:S05]  /*4c70*/  @!P0 BRA `(.L_x_1939) ;  /* 0xfffffffc00f08947 */ /* 0x001fea000383ffff */
[----:B------:R-:W-:Y:S05]  /*4c80*/  BRA `(.L_x_1937) ;  /* 0x00000000000c7947 */ /* 0x000fea0003800000 */
.L_x_1938:
[----:B------:R-:W0:Y:S02]  /*4c90*/  LD.E R0, desc[UR8][R4.64+0x4] ;  /* 0x0000040804007980 */ /* 0x000e24000c101900 */
[----:B0-----:R-:W-:-:S05]  /*4ca0*/  IMAD.IADD R3, R54, 0x1, R0 ;  /* 0x0000000136037824 */ /* 0x001fca00078e0200 */
[----:B------:R1:W-:Y:S02]  /*4cb0*/  ST.E desc[UR8][R4.64+0x4], R3 ;  /* 0x0000040304007985 */ /* 0x0003e4000c101908 */
.L_x_1937:
[----:B------:R-:W-:Y:S05]  /*4cc0*/  BSYNC.RECONVERGENT B0 ;  /* 0x0000000000007941 */ /* 0x000fea0003800200 */
.L_x_1936:
        /* <DEDUP_REMOVED lines=9> */
.L_x_1943:
[----:B------:R-:W0:Y:S02]  /*4d60*/  LDS R2, [R0] ;  /* 0x0000000000027984 */ /* 0x000e240000000800 */
[----:B0-----:R-:W-:-:S05]  /*4d70*/  HADD2 R3, R2, R53 ;  /* 0x0000003502037230 */ /* 0x001fca0000000000 */
[----:B------:R-:W0:Y:S02]  /*4d80*/  ATOMS.CAST.SPIN P0, [R0], R2, R3 ;  /* 0x000000020000758d */ /* 0x000e240001800003 */
[----:B0-----:R-:W-:Y:S05]  /*4d90*/  @!P0 BRA `(.L_x_1943) ;  /* 0xfffffffc00f08947 */ /* 0x001fea000383ffff */
[----:B------:R-:W-:Y:S05]  /*4da0*/  BRA `(.L_x_1941) ;  /* 0x00000000000c7947 */ /* 0x000fea0003800000 */
.L_x_1942:
[----:B------:R-:W2:Y:S02]  /*4db0*/  LD.E R0, desc[UR8][R4.64] ;  /* 0x0000000804007980 */ /* 0x000ea4000c101900 */
[----:B--2---:R-:W-:-:S05]  /*4dc0*/  IADD3 R3, PT, PT, R53, R0, RZ ;  /* 0x0000000035037210 */ /* 0x004fca0007ffe0ff */
[----:B------:R0:W-:Y:S02]  /*4dd0*/  ST.E desc[UR8][R4.64], R3 ;  /* 0x0000000304007985 */ /* 0x0001e4000c101908 */
.L_x_1941:
[----:B------:R-:W-:Y:S05]  /*4de0*/  BSYNC.RECONVERGENT B0 ;  /* 0x0000000000007941 */ /* 0x000fea0003800200 */
.L_x_1940:
[----:B------:R1:W-:Y:S01]  /*4df0*/  ATOM.E.ADD.F16x2.RN.STRONG.GPU P0, RZ, desc[UR8][R4.64+0x4], R52 ;  /* 0x8000043404ff79a2 */ /* 0x0003e2000c10e108 */
[----:B------:R-:W-:Y:S04]  /*4e00*/  BSSY.RECONVERGENT B0, `(.L_x_1944) ;  /* 0x000000e000007945 */ /* 0x000fe80003800200 */
[----:B-1----:R-:W-:Y:S05]  /*4e10*/  @P0 BRA `(.L_x_1945) ;  /* 0x0000000000300947 */ /* 0x002fea0003800000 */
[----:B------:R-:W1:Y:S02]  /*4e20*/  QSPC.E.S P0, RZ, [R4+0x4] ;  /* 0x0000040004ff73aa */ /* 0x000e640000000500 */
[----:B-1----:R-:W-:Y:S05]  /*4e30*/  @!P0 BRA `(.L_x_1946) ;  /* 0x00000000001c8947 */ /* 0x002fea0003800000 */
[----:B------:R-:W-:-:S05]  /*4e40*/  IMAD.MOV.U32 R2, RZ, RZ, R4 ;  /* 0x000000ffff027224 */ /* 0x000fca00078e0004 */
[----:B------:R-:W-:-:S07]  /*4e50*/  MOV R0, R2 ;  /* 0x0000000200007202 */ /* 0x000fce0000000f00 */
.L_x_1947:
[----:B------:R-:W0:Y:S02]  /*4e60*/  LDS R2, [R0+0x4] ;  /* 0x0000040000027984 */ /* 0x000e240000000800 */
[----:B0-----:R-:W-:-:S05]  /*4e70*/  HFMA2 R3, R2, 1, 1, R52 ;  /* 0x3c003c0002037831 */ /* 0x001fca0000000034 */
[----:B------:R-:W0:Y:S02]  /*4e80*/  ATOMS.CAST.SPIN P0, [R0+0x4], R2, R3 ;  /* 0x000004020000758d */ /* 0x000e240001800003 */
[----:B0-----:R-:W-:Y:S05]  /*4e90*/  @!P0 BRA `(.L_x_1947) ;  /* 0xfffffffc00f08947 */ /* 0x001fea000383ffff */
[----:B------:R-:W-:Y:S05]  /*4ea0*/  BRA `(.L_x_1945) ;  /* 0x00000000000c7947 */ /* 0x000fea0003800000 */
.L_x_1946:
[----:B------:R-:W0:Y:S02]  /*4eb0*/  LD.E R0, desc[UR8][R4.64+0x4] ;  /* 0x0000040804007980 */ /* 0x000e24000c101900 */
[----:B0-----:R-:W-:-:S05]  /*4ec0*/  IADD3 R3, PT, PT, R52, R0, RZ ;  /* 0x0000000034037210 */ /* 0x001fca0007ffe0ff */
[----:B------:R1:W-:Y:S02]  /*4ed0*/  ST.E desc[UR8][R4.64+0x4], R3 ;  /* 0x0000040304007985 */ /* 0x0003e4000c101908 */
.L_x_1945:
[----:B------:R-:W-:Y:S05]  /*4ee0*/  BSYNC.RECONVERGENT B0 ;  /* 0x0000000000007941 */ /* 0x000fea0003800200 */
.L_x_1944:
        /* <DEDUP_REMOVED lines=10> */
.L_x_1951:
[----:B------:R-:W0:Y:S02]  /*4f90*/  LDS R2, [R0] ;  /* 0x0000000000027984 */ /* 0x000e240000000800 */
[----:B0-----:R-:W-:-:S05]  /*4fa0*/  HADD2 R3, R2, R51 ;  /* 0x0000003302037230 */ /* 0x001fca0000000000 */
[----:B------:R-:W0:Y:S02]  /*4fb0*/  ATOMS.CAST.SPIN P0, [R0], R2, R3 ;  /* 0x000000020000758d */ /* 0x000e240001800003 */
[----:B0-----:R-:W-:Y:S05]  /*4fc0*/  @!P0 BRA `(.L_x_1951) ;  /* 0xfffffffc00f08947 */ /* 0x001fea000383ffff */
[----:B------:R-:W-:Y:S05]  /*4fd0*/  BRA `(.L_x_1949) ;  /* 0x00000000000c7947 */ /* 0x000fea0003800000 */
.L_x_1950:
[----:B------:R-:W2:Y:S02]  /*4fe0*/  LD.E R0, desc[UR8][R4.64] ;  /* 0x0000000804007980 */ /* 0x000ea4000c101900 */
[----:B--2---:R-:W-:-:S05]  /*4ff0*/  IMAD.IADD R3, R51, 0x1, R0 ;  /* 0x0000000133037824 */ /* 0x004fca00078e0200 */
[----:B------:R0:W-:Y:S02]  /*5000*/  ST.E desc[UR8][R4.64], R3 ;  /* 0x0000000304007985 */ /* 0x0001e4000c101908 */
.L_x_1949:
[----:B------:R-:W-:Y:S05]  /*5010*/  BSYNC.RECONVERGENT B0 ;  /* 0x0000000000007941 */ /* 0x000fea0003800200 */
.L_x_1948:
[----:B------:R1:W-:Y:S02]  /*5020*/  ATOM.E.ADD.F16x2.RN.STRONG.GPU P0, RZ, desc[UR8][R4.64+0x4], R50 ;  /* 0x8000043204ff79a2 */ /* 0x0003e4000c10e108 */
[----:B-1----:R-:W-:Y:S05]  /*5030*/  @P0 EXIT ;  /* 0x000000000000094d */ /* 0x002fea0003800000 */
[----:B------:R-:W1:Y:S02]  /*5040*/  QSPC.E.S P0, RZ, [R4+0x4] ;  /* 0x0000040004ff73aa */ /* 0x000e640000000500 */
[----:B-1----:R-:W-:Y:S05]  /*5050*/  @!P0 BRA `(.L_x_1952) ;  /* 0x00000000001c8947 */ /* 0x002fea0003800000 */
[----:B------:R-:W-:-:S04]  /*5060*/  MOV R2, R4 ;  /* 0x0000000400027202 */ /* 0x000fc80000000f00 */
[----:B------:R-:W-:-:S07]  /*5070*/  MOV R0, R2 ;  /* 0x0000000200007202 */ /* 0x000fce0000000f00 */
.L_x_1953:
[----:B------:R-:W0:Y:S02]  /*5080*/  LDS R2, [R0+0x4] ;  /* 0x0000040000027984 */ /* 0x000e240000000800 */
[----:B0-----:R-:W-:-:S05]  /*5090*/  HFMA2 R3, R2, 1, 1, R50 ;  /* 0x3c003c0002037831 */ /* 0x001fca0000000032 */
[----:B------:R-:W0:Y:S02]  /*50a0*/  ATOMS.CAST.SPIN P0, [R0+0x4], R2, R3 ;  /* 0x000004020000758d */ /* 0x000e240001800003 */
[----:B0-----:R-:W-:Y:S05]  /*50b0*/  @!P0 BRA `(.L_x_1953) ;  /* 0xfffffffc00f08947 */ /* 0x001fea000383ffff */
[----:B------:R-:W-:Y:S05]  /*50c0*/  EXIT ;  /* 0x000000000000794d */ /* 0x000fea0003800000 */
.L_x_1952:
[----:B------:R-:W0:Y:S02]  /*50d0*/  LD.E R0, desc[UR8][R4.64+0x4] ;  /* 0x0000040804007980 */ /* 0x000e24000c101900 */
[----:B0-----:R-:W-:-:S05]  /*50e0*/  IADD3 R3, PT, PT, R50, R0, RZ ;  /* 0x0000000032037210 */ /* 0x001fca0007ffe0ff */
[----:B------:R-:W-:Y:S01]  /*50f0*/  ST.E desc[UR8][R4.64+0x4], R3 ;  /* 0x0000040304007985 */ /* 0x000fe2000c101908 */
[----:B------:R-:W-:Y:S05]  /*5100*/  EXIT ;  /* 0x000000000000794d */ /* 0x000fea0003800000 */
.L_x_1954:
        /* <DEDUP_REMOVED lines=15> */
.L_x_3941:


//--------------------- .text._Z23gemm_half_q_half_kernelILi3ELi2ELb1ELb0ELi64EEvPK6__halfPKjS4_S2_PS0_iiiiPKtS7_iiiiiibS2_i --------------------------
	.section	.text._Z23gemm_half_q_half_kernelILi3ELi2ELb1ELb0ELi64EEvPK6__halfPKjS4_S2_PS0_iiiiPKtS7_iiiiiibS2_i,"ax",@progbits
	.align	128
        .global         _Z23gemm_half_q_half_kernelILi3ELi2ELb1ELb0ELi64EEvPK6__halfPKjS4_S2_PS0_iiiiPKtS7_iiiiiibS2_i
        .type           _Z23gemm_half_q_half_kernelILi3ELi2ELb1ELb0ELi64EEvPK6__halfPKjS4_S2_PS0_iiiiPKtS7_iiiiiibS2_i,@function
        .size           _Z23gemm_half_q_half_kernelILi3ELi2ELb1ELb0ELi64EEvPK6__halfPKjS4_S2_PS0_iiiiPKtS7_iiiiiibS2_i,(.L_x_3942 - _Z23gemm_half_q_half_kernelILi3ELi2ELb1ELb0ELi64EEvPK6__halfPKjS4_S2_PS0_iiiiPKtS7_iiiiiibS2_i)
        .other          _Z23gemm_half_q_half_kernelILi3ELi2ELb1ELb0ELi64EEvPK6__halfPKjS4_S2_PS0_iiiiPKtS7_iiiiiibS2_i,@"STO_CUDA_ENTRY STV_DEFAULT"
_Z23gemm_half_q_half_kernelILi3ELi2ELb1ELb0ELi64EEvPK6__halfPKjS4_S2_PS0_iiiiPKtS7_iiiiiibS2_i:
.text._Z23gemm_half_q_half_kernelILi3ELi2ELb1ELb0ELi64EEvPK6__halfPKjS4_S2_PS0_iiiiPKtS7_iiiiiibS2_i:
        /* <DEDUP_REMOVED lines=11> */
[----:B------:R-:W1:Y:S01]  /*00b0*/  S2R R10, SR_CTAID.X ;  /* 0x00000000000a7919 */ /* 0x000e620000002500 */
[----:B------:R-:W2:Y:S05]  /*00c0*/  S2R R2, SR_TID.X ;  /* 0x0000000000027919 */ /* 0x000eaa0000002100 */
[----:B------:R-:W3:Y:S01]  /*00d0*/  LDC R0, c[0x0][0x3b0] ;  /* 0x0000ec00ff007b82 */ /* 0x000ee20000000800 */
[----:B0-----:R-:W4:Y:S01]  /*00e0*/  LDG.E.U16 R48, desc[UR16][R48.64] ;  /* 0x0000001030307981 */ /* 0x001f22000c1e1500 */
[----:B------:R-:W-:-:S06]  /*00f0*/  UISETP.NE.AND UP0, UPT, UR5, 0x1, UPT ;  /* 0x000000010500788c */ /* 0x000fcc000bf05270 */
[----:B------:R-:W0:Y:S01]  /*0100*/  S2UR UR15, SR_CTAID.Z ;  /* 0x00000000000f79c3 */ /* 0x000e220000002700 */
[----:B------:R-:W-:Y:S02]  /*0110*/  PRMT R9, RZ, 0x7610, R9 ;  /* 0x00007610ff097816 */ /* 0x000fe40000000009 */
[----:B------:R-:W-:Y:S01]  /*0120*/  PLOP3.LUT P1, PT, PT, PT, UP0, 0x80, 0x8 ;  /* 0x000000000008781c */ /* 0x000fe20003f2f008 */
[----:B------:R-:W-:Y:S01]  /*0130*/  UPLOP3.LUT UP0, UPT, UPT, UPT, UPT, 0x80, 0x8 ;  /* 0x000000000008789c */ /* 0x000fe20003f0f070 */
[----:B----4-:R-:W-:-:S11]  /*0140*/  PRMT R3, R48, 0x7610, R3 ;  /* 0x0000761030037816 */ /* 0x010fd60000000003 */
[----:B0123--:R-:W-:Y:S05]  /*0150*/  @!P1 BRA `(.L_x_1955) ;  /* 0x0000000000349947 */ /* 0x00ffea0003800000 */
        /* <DEDUP_REMOVED lines=13> */
.L_x_1955:
[----:B------:R-:W-:Y:S01]  /*0230*/  PRMT R3, R3, 0x9910, RZ ;  /* 0x0000991003037816 */ /* 0x000fe200000000ff */
[----:B------:R-:W-:Y:S02]  /*0240*/  USHF.L.U32 UR6, UR15, 0x6, URZ ;  /* 0x000000060f067899 */ /* 0x000fe400080006ff */
[----:B------:R-:W-:Y:S01]  /*0250*/  UISETP.LT.U32.AND UP1, UPT, UR5, 0x3, UPT ;  /* 0x000000030500788c */ /* 0x000fe2000bf21070 */
[----:B------:R-:W-:-:S03]  /*0260*/  ISETP.NE.AND P0, PT, R3, RZ, PT ;  /* 0x000000ff0300720c */ /* 0x000fc60003f05270 */
[----:B------:R-:W-:-:S05]  /*0270*/  IMAD.U32 R47, RZ, RZ, UR6 ;  /* 0x00000006ff2f7e24 */ /* 0x000fca000f8e00ff */
[----:B------:R-:W-:-:S05]  /*0280*/  VIADDMNMX R47, R47, 0x40, R0, PT ;  /* 0x000000402f2f7846 */ /* 0x000fca0003800100 */
[----:B------:R-:W-:Y:S05]  /*0290*/  @!P0 EXIT ;  /* 0x000000000000894d */ /* 0x000fea0003800000 */
[----:B------:R-:W-:Y:S01]  /*02a0*/  VIADD R18, R2, UR6 ;  /* 0x0000000602127c36 */ /* 0x000fe20008000000 */
[----:B------:R-:W-:Y:S01]  /*02b0*/  USEL UR4, UR5, 0x3, UP1 ;  /* 0x0000000305047887 */ /* 0x000fe20008800000 */
[----:B------:R-:W-:Y:S01]  /*02c0*/  IMAD.SHL.U32 R3, R10, 0x100, RZ ;  /* 0x000001000a037824 */ /* 0x000fe200078e00ff */
[----:B------:R-:W-:Y:S02]  /*02d0*/  BSSY.RECONVERGENT B0, `(.L_x_1956) ;  /* 0x00000b4000007945 */ /* 0x000fe40003800200 */
        /* <DEDUP_REMOVED lines=24> */
[----:B0-----:R-:W-:Y:S01]  /*0460*/  IADD3 R8, PT, PT, R8, 0x80, RZ ;  /* 0x0000008008087810 */ /* 0x001fe20007ffe0ff */
[----:B------:R-:W-:-:S07]  /*0470*/  IMAD.IADD R17, R7, 0x1, R0 ;  /* 0x0000000107117824 */ /* 0x000fce00078e0200 */
[----:B------:R-:W-:Y:S05]  /*0480*/  BRA.U UP1, `(.L_x_1959) ;  /* 0x0000000101ec7547 */ /* 0x000fea000b800000 */
[----:B------:R-:W-:Y:S01]  /*0490*/  UIADD3 UR8, UPT, UPT, URZ, -UR7, URZ ;  /* 0x80000007ff087290 */ /* 0x000fe2000fffe0ff */
[----:B------:R-:W-:-:S03]  /*04a0*/  PLOP3.LUT P0, PT, PT, PT, PT, 0x80, 0x8 ;  /* 0x000000000008781c */ /* 0x000fc60003f0f070 */
[----:B------:R-:W-:-:S09]  /*04b0*/  UISETP.GT.AND UP1, UPT, UR8, 0x3, UPT ;  /* 0x000000030800788c */ /* 0x000fd2000bf24270 */
[----:B------:R-:W-:Y:S05]  /*04c0*/  BRA.U !UP1, `(.L_x_1960) ;  /* 0x0000000109847547 */ /* 0x000fea000b800000 */
[----:B------:R-:W-:-:S13]  /*04d0*/  PLOP3.LUT P0, PT, PT, PT, PT, 0x8, 0x80 ;  /* 0x000000000080781c */ /* 0x000fda0003f0e170 */
.L_x_1961:
[----:B------:R-:W-:Y:S01]  /*04e0*/  IMAD.IADD R7, R17, 0x1, R0 ;  /* 0x0000000111077824 */ /* 0x000fe200078e0200 */
[----:B------:R-:W-:-:S03]  /*04f0*/  IADD3 R5, P2, PT, R18, R17, RZ ;  /* 0x0000001112057210 */ /* 0x000fc60007f5e0ff */
[--C-:B------:R-:W-:Y:S01]  /*0500*/  IMAD.IADD R13, R7, 0x1, R0.reuse ;  /* 0x00000001070d7824 */ /* 0x100fe200078e0200 */
[----:B------:R-:W-:Y:S02]  /*0510*/  LEA.HI.X.SX32 R6, R17, RZ, 0x1, P2 ;  /* 0x000000ff11067211 */ /* 0x000fe400010f0eff */
[----:B------:R-:W-:Y:S01]  /*0520*/  LEA R4, P2, R5, UR10, 0x1 ;  /* 0x0000000a05047c11 */ /* 0x000fe2000f8408ff */
[----:B------:R-:W-:Y:S01]  /*0530*/  IMAD.IADD R17, R13, 0x1, R0 ;  /* 0x000000010d117824 */ /* 0x000fe200078e0200 */
[C---:B------:R-:W-:Y:S02]  /*0540*/  IADD3 R14, P3, PT, R18.reuse, R7, RZ ;  /* 0x00000007120e7210 */ /* 0x040fe40007f7e0ff */
[----:B------:R-:W-:Y:S02]  /*0550*/  LEA.HI.X R5, R5, UR11, R6, 0x1, P2 ;  /* 0x0000000b05057c11 */ /* 0x000fe400090f0c06 */
[----:B------:R-:W-:Y:S02]  /*0560*/  LEA.HI.X.SX32 R7, R7, RZ, 0x1, P3 ;  /* 0x000000ff07077211 */ /* 0x000fe400018f0eff */
[----:B------:R-:W-:-:S02]  /*0570*/  IADD3 R16, P4, PT, R18, R13, RZ ;  /* 0x0000000d12107210 */ /* 0x000fc40007f9e0ff */
[----:B------:R-:W-:Y:S01]  /*0580*/  LEA R6, P3, R14, UR10, 0x1 ;  /* 0x0000000a0e067c11 */ /* 0x000fe2000f8608ff */
[----:B------:R-:W2:Y:S01]  /*0590*/  LDG.E.U16.CONSTANT R5, desc[UR16][R4.64] ;  /* 0x0000001004057981 */ /* 0x000ea2000c1e9500 */
[----:B------:R-:W-:Y:S02]  /*05a0*/  IADD3 R10, P2, PT, R18, R17, RZ ;  /* 0x00000011120a7210 */ /* 0x000fe40007f5e0ff */
[----:B------:R-:W-:Y:S02]  /*05b0*/  LEA.HI.X.SX32 R13, R13, RZ, 0x1, P4 ;  /* 0x000000ff0d0d7211 */ /* 0x000fe400020f0eff */
[----:B------:R-:W-:Y:S02]  /*05c0*/  LEA.HI.X R7, R14, UR11, R7, 0x1, P3 ;  /* 0x0000000b0e077c11 */ /* 0x000fe400098f0c07 */
[----:B------:R-:W-:Y:S02]  /*05d0*/  LEA.HI.X.SX32 R15, R17, RZ, 0x1, P2 ;  /* 0x000000ff110f7211 */ /* 0x000fe400010f0eff */
[----:B------:R-:W-:-:S02]  /*05e0*/  LEA R12, P4, R16, UR10, 0x1 ;  /* 0x0000000a100c7c11 */ /* 0x000fc4000f8808ff */
        /* <DEDUP_REMOVED lines=15> */
.L_x_1960:
        /* <DEDUP_REMOVED lines=19> */
[----:B0-----:R-:W-:-:S07]  /*0810*/  VIADD R8, R8, 0x100 ;  /* 0x0000010008087836 */ /* 0x001fce0000000000 */
.L_x_1962:
[----:B------:R-:W-:-:S13]  /*0820*/  ISETP.EQ.AND P2, PT, RZ, UR7, PT ;  /* 0x00000007ff007c0c */ /* 0x000fda000bf42270 */
[----:B------:R-:W-:Y:S05]  /*0830*/  @!P0 BRA P2, `(.L_x_1957) ;  /* 0x0000000400748947 */ /* 0x000fea0001000000 */
.L_x_1959:
        /* <DEDUP_REMOVED lines=9> */
[----:B0-----:R-:W-:-:S06]  /*08d0*/  VIADD R8, R8, 0x80 ;  /* 0x0000008008087836 */ /* 0x001fcc0000000000 */
[----:B------:R-:W-:Y:S05]  /*08e0*/  BRA.U UP1, `(.L_x_1959) ;  /* 0xfffffffd01d47547 */ /* 0x000fea000b83ffff */
[----:B------:R-:W-:Y:S05]  /*08f0*/  BRA `(.L_x_1957) ;  /* 0x0000000400447947 */ /* 0x000fea0003800000 */
.L_x_1958:
        /* <DEDUP_REMOVED lines=15> */
.L_x_1965:
[----:B------:R-:W-:Y:S01]  /*09f0*/  IMAD.IADD R7, R17, 0x1, R0 ;  /* 0x0000000111077824 */ /* 0x000fe200078e0200 */
[----:B-----5:R-:W-:-:S03]  /*0a00*/  IADD3 R5, P0, PT, R18, R17, RZ ;  /* 0x0000001112057210 */ /* 0x020fc60007f1e0ff */
[--C-:B------:R-:W-:Y:S01]  /*0a10*/  IMAD.IADD R13, R7, 0x1, R0.reuse ;  /* 0x00000001070d7824 */ /* 0x100fe200078e0200 */
[----:B------:R-:W-:Y:S02]  /*0a20*/  LEA.HI.X.SX32 R6, R17, RZ, 0x1, P0 ;  /* 0x000000ff11067211 */ /* 0x000fe400000f0eff */
[----:B0-----:R-:W-:Y:S01]  /*0a30*/  LEA R4, P0, R5, UR10, 0x1 ;  /* 0x0000000a05047c11 */ /* 0x001fe2000f8008ff */
[----:B------:R-:W-:Y:S01]  /*0a40*/  IMAD.IADD R17, R13, 0x1, R0 ;  /* 0x000000010d117824 */ /* 0x000fe200078e0200 */
[----:B------:R-:W-:Y:S02]  /*0a50*/  IADD3 R14, P2, PT, R18, R7, RZ ;  /* 0x00000007120e7210 */ /* 0x000fe40007f5e0ff */
[----:B------:R-:W-:Y:S02]  /*0a60*/  LEA.HI.X R5, R5, UR11, R6, 0x1, P0 ;  /* 0x0000000b05057c11 */ /* 0x000fe400080f0c06 */
[----:B------:R-:W-:Y:S02]  /*0a70*/  LEA.HI.X.SX32 R7, R7, RZ, 0x1, P2 ;  /* 0x000000ff07077211 */ /* 0x000fe400010f0eff */
[----:B------:R-:W-:-:S02]  /*0a80*/  LEA R6, P0, R14, UR10, 0x1 ;  /* 0x0000000a0e067c11 */ /* 0x000fc4000f8008ff */
[C---:B------:R-:W-:Y:S01]  /*0a90*/  IADD3 R16, P3, PT, R18.reuse, R13, RZ ;  /* 0x0000000d12107210 */ /* 0x040fe20007f7e0ff */
[----:B------:R-:W2:Y:S01]  /*0aa0*/  LDG.E.U16.CONSTANT R5, desc[UR16][R4.64] ;  /* 0x0000001004057981 */ /* 0x000ea2000c1e9500 */
[----:B------:R-:W-:Y:S02]  /*0ab0*/  IADD3 R10, P4, PT, R18, R17, RZ ;  /* 0x00000011120a7210 */ /* 0x000fe40007f9e0ff */
[----:B------:R-:W-:Y:S02]  /*0ac0*/  LEA.HI.X R7, R14, UR11, R7, 0x1, P0 ;  /* 0x0000000b0e077c11 */ /* 0x000fe400080f0c07 */
[----:B------:R-:W-:Y:S02]  /*0ad0*/  LEA.HI.X.SX32 R13, R13, RZ, 0x1, P3 ;  /* 0x000000ff0d0d7211 */ /* 0x000fe400018f0eff */
[----:B------:R-:W-:Y:S02]  /*0ae0*/  LEA R12, P2, R16, UR10, 0x1 ;  /* 0x0000000a100c7c11 */ /* 0x000fe4000f8408ff */
[----:B------:R-:W-:Y:S01]  /*0af0*/  LEA.HI.X.SX32 R15, R17, RZ, 0x1, P4 ;  /* 0x000000ff110f7211 */ /* 0x000fe200020f0eff */
[----:B------:R-:W3:Y:S01]  /*0b00*/  LDG.E.U16.CONSTANT R7, desc[UR16][R6.64] ;  /* 0x0000001006077981 */ /* 0x000ee2000c1e9500 */
[----:B------:R-:W-:-:S02]  /*0b10*/  LEA R14, P0, R10, UR10, 0x1 ;  /* 0x0000000a0a0e7c11 */ /* 0x000fc4000f8008ff */
[----:B------:R-:W-:Y:S02]  /*0b20*/  LEA.HI.X R13, R16, UR11, R13, 0x1, P2 ;  /* 0x0000000b100d7c11 */ /* 0x000fe400090f0c0d */
        /* <DEDUP_REMOVED lines=12> */
.L_x_1964:
[----:B------:R-:W-:-:S04]  /*0bf0*/  UIADD3 UR8, UPT, UPT, URZ, -UR7, URZ ;  /* 0x80000007ff087290 */ /* 0x000fc8000fffe0ff */
[----:B------:R-:W-:-:S09]  /*0c00*/  UISETP.GT.AND UP2, UPT, UR8, 0x1, UPT ;  /* 0x000000010800788c */ /* 0x000fd2000bf44270 */
[----:B------:R-:W-:Y:S05]  /*0c10*/  BRA.U !UP2, `(.L_x_1966) ;  /* 0x000000010a487547 */ /* 0x000fea000b800000 */
        /* <DEDUP_REMOVED lines=9> */
[----:B------:R-:W-:-:S04]  /*0cb0*/  LEA.HI.X R7, R7, UR11, R10, 0x1, P2 ;  /* 0x0000000b07077c11 */ /* 0x000fc800090f0c0a */
        /* <DEDUP_REMOVED lines=8> */
.L_x_1966:
[----:B------:R-:W-:-:S09]  /*0d40*/  UISETP.NE.OR UP1, UPT, UR7, URZ, UP1 ;  /* 0x000000ff0700728c */ /* 0x000fd20008f25670 */
[----:B------:R-:W-:Y:S05]  /*0d50*/  BRA.U !UP1, `(.L_x_1957) ;  /* 0x00000001092c7547 */ /* 0x000fea000b800000 */
.L_x_1963:
        /* <DEDUP_REMOVED lines=11> */
.L_x_1957:
[----:B------:R-:W-:Y:S05]  /*0e10*/  BSYNC.RECONVERGENT B0 ;  /* 0x0000000000007941 */ /* 0x000fea0003800200 */
.L_x_1956:
[----:B------:R-:W1:Y:S02]  /*0e20*/  LDC R6, c[0x0][0x3ac] ;  /* 0x0000eb00ff067b82 */ /* 0x000e640000000800 */
[----:B-1----:R-:W-:-:S13]  /*0e30*/  ISETP.GE.AND P0, PT, R11, R6, PT ;  /* 0x000000060b00720c */ /* 0x002fda0003f06270 */
[----:B------:R-:W-:Y:S05]  /*0e40*/  @P0 EXIT ;  /* 0x000000000000094d */ /* 0x000fea0003800000 */
[----:B------:R-:W1:Y:S02]  /*0e50*/  LDCU.U8 UR7, c[0x0][0x3e0] ;  /* 0x00007c00ff0777ac */ /* 0x000e640008000000 */
[----:B-1----:R-:W-:-:S04]  /*0e60*/  UPRMT UR7, UR7, 0x8880, URZ ;  /* 0x0000888007077896 */ /* 0x002fc800080000ff */
[----:B------:R-:W-:-:S04]  /*0e70*/  UISETP.NE.AND UP1, UPT, UR7, URZ, UPT ;  /* 0x000000ff0700728c */ /* 0x000fc8000bf25270 */
[----:B------:R-:W-:-:S09]  /*0e80*/  UISETP.NE.OR UP1, UPT, UR15, URZ, !UP1 ;  /* 0x000000ff0f00728c */ /* 0x000fd2000cf25670 */
[----:B------:R-:W-:Y:S05]  /*0e90*/  BRA.U UP1, `(.L_x_1967) ;  /* 0x0000000101c07547 */ /* 0x000fea000b800000 */
[----:B------:R-:W-:Y:S01]  /*0ea0*/  UIADD3 UR4, UPT, UPT, URZ, -UR4, URZ ;  /* 0x80000004ff047290 */ /* 0x000fe2000fffe0ff */
[----:B------:R-:W-:-:S03]  /*0eb0*/  IMAD R4, R6, UR9, RZ ;  /* 0x0000000906047c24 */ /* 0x000fc6000f8e02ff */
[----:B------:R-:W-:Y:S01]  /*0ec0*/  UISETP.GE.AND UP1, UPT, UR4, URZ, UPT ;  /* 0x000000ff0400728c */ /* 0x000fe2000bf26270 */
[----:B------:R-:W-:-:S04]  /*0ed0*/  IMAD R3, R4, 0x3, R3 ;  /* 0x0000000304037824 */ /* 0x000fc800078e0203 */
[----:B------:R-:W-:-:S04]  /*0ee0*/  IMAD R3, R2, 0x4, R3 ;  /* 0x0000000402037824 */ /* 0x000fc800078e0203 */
[----:B------:R-:W-:Y:S05]  /*0ef0*/  BRA.U UP1, `(.L_x_1968) ;  /* 0x00000001018c7547 */ /* 0x000fea000b800000 */
[----:B------:R-:W-:Y:S02]  /*0f00*/  UIADD3 UR7, UPT, UPT, URZ, -UR4, URZ ;  /* 0x80000004ff077290 */ /* 0x000fe4000fffe0ff */
[----:B------:R-:W-:Y:S02]  /*0f10*/  UPLOP3.LUT UP1, UPT, UPT, UPT, UPT, 0x80, 0x8 ;  /* 0x000000000008789c */ /* 0x000fe40003f2f070 */
[----:B------:R-:W-:-:S09]  /*0f20*/  UISETP.GT.AND UP2, UPT, UR7, 0x3, UPT ;  /* 0x000000030700788c */ /* 0x000fd2000bf44270 */
[----:B------:R-:W-:Y:S05]  /*0f30*/  BRA.U !UP2, `(.L_x_1969) ;  /* 0x000000010a447547 */ /* 0x000fea000b800000 */
[----:B-----5:R-:W1:Y:S01]  /*0f40*/  LDC.64 R18, c[0x0][0x3a0] ;  /* 0x0000e800ff127b82 */ /* 0x020e620000000a00 */
[----:B------:R-:W-:-:S11]  /*0f50*/  UPLOP3.LUT UP1, UPT, UPT, UPT, UPT, 0x40, 0x4 ;  /* 0x000000000004789c */ /* 0x000fd60003f2e870 */
.L_x_1970:
[C---:B--2---:R-:W-:Y:S01]  /*0f60*/  IMAD.IADD R13, R3.reuse, 0x1, R6 ;  /* 0x00000001030d7824 */ /* 0x044fe200078e0206 */
[----:B------:R-:W-:Y:S01]  /*0f70*/  UIADD3 UR4, UPT, UPT, UR4, 0x4, URZ ;  /* 0x0000000404047890 */ /* 0x000fe2000fffe0ff */
[----:B01----:R-:W-:-:S03]  /*0f80*/  IMAD.WIDE R4, R3, 0x2, R18 ;  /* 0x0000000203047825 */ /* 0x003fc600078e0212 */
[----:B------:R-:W-:Y:S01]  /*0f90*/  UISETP.GE.AND UP2, UPT, UR4, -0x3, UPT ;  /* 0xfffffffd0400788c */ /* 0x000fe2000bf46270 */
[C---:B------:R-:W-:Y:S01]  /*0fa0*/  IMAD.IADD R15, R13.reuse, 0x1, R6 ;  /* 0x000000010d0f7824 */ /* 0x040fe200078e0206 */
[----:B------:R2:W-:Y:S01]  /*0fb0*/  STG.E.64 desc[UR16][R4.64], RZ ;  /* 0x000000ff04007986 */ /* 0x0005e2000c101b10 */
[----:B------:R-:W-:-:S03]  /*0fc0*/  IMAD.WIDE R12, R13, 0x2, R18 ;  /* 0x000000020d0c7825 */ /* 0x000fc600078e0212 */
[C---:B------:R-:W-:Y:S01]  /*0fd0*/  IADD3 R7, PT, PT, R15.reuse, R6, RZ ;  /* 0x000000060f077210 */ /* 0x040fe20007ffe0ff */
[--C-:B------:R-:W-:Y:S01]  /*0fe0*/  IMAD.WIDE R14, R15, 0x2, R18.reuse ;  /* 0x000000020f0e7825 */ /* 0x100fe200078e0212 */
[----:B------:R2:W-:Y:S03]  /*0ff0*/  STG.E.64 desc[UR16][R12.64], RZ ;  /* 0x000000ff0c007986 */ /* 0x0005e6000c101b10 */
[C---:B------:R-:W-:Y:S01]  /*1000*/  IMAD.WIDE R16, R7.reuse, 0x2, R18 ;  /* 0x0000000207107825 */ /* 0x040fe200078e0212 */
[----:B------:R2:W-:Y:S03]  /*1010*/  STG.E.64 desc[UR16][R14.64], RZ ;  /* 0x000000ff0e007986 */ /* 0x0005e6000c101b10 */
[----:B------:R-:W-:Y:S01]  /*1020*/  IMAD.IADD R3, R7, 0x1, R6 ;  /* 0x0000000107037824 */ /* 0x000fe200078e0206 */
[----:B------:R2:W-:Y:S01]  /*1030*/  STG.E.64 desc[UR16][R16.64], RZ ;  /* 0x000000ff10007986 */ /* 0x0005e2000c101b10 */
[----:B------:R-:W-:Y:S05]  /*1040*/  BRA.U !UP2, `(.L_x_1970) ;  /* 0xfffffffd0ac47547 */ /* 0x000fea000b83ffff */
.L_x_1969:
[----:B------:R-:W-:-:S04]  /*1050*/  UIADD3 UR7, UPT, UPT, URZ, -UR4, URZ ;  /* 0x80000004ff077290 */ /* 0x000fc8000fffe0ff */
[----:B------:R-:W-:-:S09]  /*1060*/  UISETP.GT.AND UP2, UPT, UR7, 0x1, UPT ;  /* 0x000000010700788c */ /* 0x000fd2000bf44270 */
[----:B------:R-:W-:Y:S05]  /*1070*/  BRA.U !UP2, `(.L_x_1971) ;  /* 0x000000010a247547 */ /* 0x000fea000b800000 */
[----:B--2---:R-:W0:Y:S01]  /*1080*/  LDC.64 R12, c[0x0][0x3a0] ;  /* 0x0000e800ff0c7b82 */ /* 0x004e220000000a00 */
[C---:B------:R-:W-:Y:S01]  /*1090*/  IMAD.IADD R7, R3.reuse, 0x1, R6 ;  /* 0x0000000103077824 */ /* 0x040fe200078e0206 */
[----:B------:R-:W-:Y:S02]  /*10a0*/  UIADD3 UR4, UPT, UPT, UR4, 0x2, URZ ;  /* 0x0000000204047890 */ /* 0x000fe4000fffe0ff */
[----:B------:R-:W-:Y:S01]  /*10b0*/  UPLOP3.LUT UP1, UPT, UPT, UPT, UPT, 0x40, 0x4 ;  /* 0x000000000004789c */ /* 0x000fe20003f2e870 */
[----:B0-----:R-:W-:-:S04]  /*10c0*/  IMAD.WIDE R4, R3, 0x2, R12 ;  /* 0x0000000203047825 */ /* 0x001fc800078e020c */
[C---:B------:R-:W-:Y:S01]  /*10d0*/  IMAD.WIDE R12, R7.reuse, 0x2, R12 ;  /* 0x00000002070c7825 */ /* 0x040fe200078e020c */
[----:B------:R1:W-:Y:S03]  /*10e0*/  STG.E.64 desc[UR16][R4.64], RZ ;  /* 0x000000ff04007986 */ /* 0x0003e6000c101b10 */
[----:B------:R-:W-:Y:S01]  /*10f0*/  IMAD.IADD R3, R7, 0x1, R6 ;  /* 0x0000000107037824 */ /* 0x000fe200078e0206 */
[----:B------:R1:W-:Y:S06]  /*1100*/  STG.E.64 desc[UR16][R12.64], RZ ;  /* 0x000000ff0c007986 */ /* 0x0003ec000c101b10 */
.L_x_1971:
[----:B------:R-:W-:-:S09]  /*1110*/  UISETP.NE.OR UP1, UPT, UR4, URZ, UP1 ;  /* 0x000000ff0400728c */ /* 0x000fd20008f25670 */
[----:B------:R-:W-:Y:S05]  /*1120*/  BRA.U !UP1, `(.L_x_1967) ;  /* 0x00000001091c7547 */ /* 0x000fea000b800000 */
.L_x_1968:
[----:B012---:R-:W0:Y:S02]  /*1130*/  LDC.64 R4, c[0x0][0x3a0] ;  /* 0x0000e800ff047b82 */ /* 0x007e240000000a00 */
.L_x_1972:
[----:B0-----:R-:W-:Y:S01]  /*1140*/  IMAD.WIDE R12, R3, 0x2, R4 ;  /* 0x00000002030c7825 */ /* 0x001fe200078e0204 */
[----:B------:R-:W-:-:S03]  /*1150*/  UIADD3 UR4, UPT, UPT, UR4, 0x1, URZ ;  /* 0x0000000104047890 */ /* 0x000fc6000fffe0ff */
[----:B------:R-:W-:Y:S01]  /*1160*/  IMAD.IADD R3, R3, 0x1, R6 ;  /* 0x0000000103037824 */ /* 0x000fe200078e0206 */
[----:B------:R3:W-:Y:S01]  /*1170*/  STG.E.64 desc[UR16][R12.64], RZ ;  /* 0x000000ff0c007986 */ /* 0x0007e2000c101b10 */
[----:B------:R-:W-:-:S09]  /*1180*/  UISETP.NE.AND UP1, UPT, UR4, URZ, UPT ;  /* 0x000000ff0400728c */ /* 0x000fd2000bf25270 */
[----:B---3--:R-:W-:Y:S05]  /*1190*/  BRA.U UP1, `(.L_x_1972) ;  /* 0xfffffffd01e87547 */ /* 0x008fea000b83ffff */
.L_x_1967:
[----:B------:R-:W3:Y:S01]  /*11a0*/  LDCU UR18, c[0x0][0x3c8] ;  /* 0x00007900ff1277ac */ /* 0x000ee20008000800 */
[----:B------:R-:W-:Y:S01]  /*11b0*/  ISETP.LE.AND P0, PT, R0, UR6, PT ;  /* 0x0000000600007c0c */ /* 0x000fe2000bf03270 */
[----:B------:R-:W4:Y:S01]  /*11c0*/  LDCU UR20, c[0x0][0x3cc] ;  /* 0x00007980ff1477ac */ /* 0x000f220008000800 */
[----:B------:R-:W0:Y:S01]  /*11d0*/  LDCU UR21, c[0x0][0x3d0] ;  /* 0x00007a00ff1577ac */ /* 0x000e220008000800 */
[----:B------:R-:W1:Y:S01]  /*11e0*/  LDCU UR22, c[0x0][0x3d4] ;  /* 0x00007a80ff1677ac */ /* 0x000e620008000800 */
[----:B------:R-:W2:Y:S01]  /*11f0*/  LDCU UR23, c[0x0][0x3d8] ;  /* 0x00007b00ff1777ac */ /* 0x000ea20008000800 */
[----:B------:R-:W2:Y:S01]  /*1200*/  LDCU.64 UR12, c[0x0][0x3b8] ;  /* 0x00007700ff0c77ac */ /* 0x000ea20008000a00 */
[----:B---3--:R-:W-:Y:S02]  /*1210*/  UISETP.LT.AND UP1, UPT, UR6, UR18, UPT ;  /* 0x000000120600728c */ /* 0x008fe4000bf21270 */
[----:B------:R-:W-:Y:S02]  /*1220*/  USHF.L.U32 UR8, UR15, 0x7, URZ ;  /* 0x000000070f087899 */ /* 0x000fe400080006ff */
[----:B------:R-:W-:Y:S01]  /*1230*/  USEL UR4, UR6, UR18, UP1 ;  /* 0x0000001206047287 */ /* 0x000fe20008800000 */
[----:B------:R-:W3:Y:S03]  /*1240*/  LDCU UR24, c[0x0][0x3dc] ;  /* 0x00007b80ff1877ac */ /* 0x000ee60008000800 */
[----:B------:R-:W-:-:S02]  /*1250*/  USHF.R.S32.HI UR7, URZ, 0x1f, UR4 ;  /* 0x0000001fff077899 */ /* 0x000fc40008011404 */
[----:B----4-:R-:W-:Y:S02]  /*1260*/  UISETP.GT.AND UP1, UPT, UR6, UR20, UPT ;  /* 0x000000140600728c */ /* 0x010fe4000bf24270 */
[----:B0-----:R-:W-:Y:S02]  /*1270*/  UISETP.GT.AND UP2, UPT, UR6, UR21, UPT ;  /* 0x000000150600728c */ /* 0x001fe4000bf44270 */
[----:B-1----:R-:W-:Y:S02]  /*1280*/  UISETP.GT.AND UP3, UPT, UR6, UR22, UPT ;  /* 0x000000160600728c */ /* 0x002fe4000bf64270 */
[----:B--2---:R-:W-:Y:S02]  /*1290*/  UISETP.GT.AND UP4, UPT, UR6, UR23, UPT ;  /* 0x000000170600728c */ /* 0x004fe4000bf84270 */
[----:B------:R-:W-:Y:S02]  /*12a0*/  ULEA.HI UR14, UR7, UR4, URZ, 0x5 ;  /* 0x00000004070e7291 */ /* 0x000fe4000f8f28ff */
[----:B------:R-:W-:Y:S01]  /*12b0*/  UIMAD.WIDE.U32 UR8, UR8, 0x2, UR12 ;  /* 0x00000002080878a5 */ /* 0x000fe2000f8e000c */
        /* <DEDUP_REMOVED lines=14> */
.L_x_1974:
[----:B-1---5:R-:W-:-:S04]  /*13a0*/  VIADD R15, R7, UR4 ;  /* 0x00000004070f7c36 */ /* 0x022fc80008000000 */
[----:B------:R-:W-:-:S05]  /*13b0*/  IMAD R2, R15, R6, RZ ;  /* 0x000000060f027224 */ /* 0x000fca00078e02ff */
[----:B------:R-:W-:-:S04]  /*13c0*/  SHF.R.S32.HI R3, RZ, 0x1f, R2 ;  /* 0x0000001fff037819 */ /* 0x000fc80000011402 */
[----:B------:R-:W-:-:S04]  /*13d0*/  LEA.HI R3, R3, R2, RZ, 0x3 ;  /* 0x0000000203037211 */ /* 0x000fc800078f18ff */
[----:B------:R-:W-:-:S05]  /*13e0*/  LEA.HI.SX32 R3, R3, R10, 0x1d ;  /* 0x0000000a03037211 */ /* 0x000fca00078feaff */
[----:B0-----:R-:W-:-:S06]  /*13f0*/  IMAD.WIDE R2, R3, 0x4, R4 ;  /* 0x0000000403027825 */ /* 0x001fcc00078e0204 */
[----:B----4-:R-:W4:Y:S01]  /*1400*/  LDG.E.CONSTANT R3, desc[UR16][R2.64] ;  /* 0x0000001002037981 */ /* 0x010f22000c1e9900 */
[----:B------:R-:W-:Y:S01]  /*1410*/  USHF.L.U32 UR10, UR7, 0x1, URZ ;  /* 0x00000001070a7899 */ /* 0x000fe200080006ff */
[----:B--2---:R-:W-:-:S03]  /*1420*/  IMAD.WIDE.U32 R14, R15, 0x2, R12 ;  /* 0x000000020f0e7825 */ /* 0x004fc600078e000c */
[----:B------:R-:W-:-:S03]  /*1430*/  UIMAD.WIDE.U32 UR10, UR10, 0x2, UR12 ;  /* 0x000000020a0a78a5 */ /* 0x000fc6000f8e000c */
[----:B------:R0:W2:Y:S03]  /*1440*/  LDG.E.U16.CONSTANT R14, desc[UR16][R14.64] ;  /* 0x000000100e0e7981 */ /* 0x0000a6000c1e9500 */
[----:B------:R-:W-:Y:S01]  /*1450*/  IMAD.U32 R16, RZ, RZ, UR10 ;  /* 0x0000000aff107e24 */ /* 0x000fe2000f8e00ff */
[----:B------:R-:W-:-:S05]  /*1460*/  MOV R17, UR11 ;  /* 0x0000000b00117c02 */ /* 0x000fca0008000f00 */
[----:B------:R-:W3:Y:S01]  /*1470*/  LDG.E.U16.CONSTANT R16, desc[UR16][R16.64+0x2] ;  /* 0x0000021010107981 */ /* 0x000ee2000c1e9500 */
[----:B------:R-:W-:Y:S02]  /*1480*/  ULEA UR11, UR4, UR19, 0x3 ;  /* 0x00000013040b7291 */ /* 0x000fe4000f8e18ff */
[----:B------:R-:W-:Y:S01]  /*1490*/  UIADD3 UR4, UPT, UPT, UR4, 0x1, URZ ;  /* 0x0000000104047890 */ /* 0x000fe2000fffe0ff */
[----:B----4-:R-:W-:-:S04]  /*14a0*/  SHF.R.U32.HI R18, RZ, R8, R3 ;  /* 0x00000008ff127219 */ /* 0x010fc80000011603 */
        /* <DEDUP_REMOVED lines=13> */
[----:B------:R-:W-:Y:S02]  /*1580*/  IADD3 R22, PT, PT, R19, 0x1, R22 ;  /* 0x0000000113167810 */ /* 0x000fe40007ffe016 */
[----:B---3--:R-:W-:Y:S02]  /*1590*/  R2UR UR10, R16 ;  /* 0x00000000100a72ca */ /* 0x008fe400000e0000 */
[----:B------:R-:W-:Y:S01]  /*15a0*/  IADD3 R3, PT, PT, R18, 0x1, R3 ;  /* 0x0000000112037810 */ /* 0x000fe20007ffe003 */
[----:B0-----:R-:W-:Y:S08]  /*15b0*/  I2F.F16 R15, R20 ;  /* 0x00000014000f7306 */ /* 0x001ff00000200c00 */
[----:B------:R-:W0:Y:S08]  /*15c0*/  I2F.F16 R22, R22 ;  /* 0x0000001600167306 */ /* 0x000e300000200c00 */
[----:B------:R-:W-:Y:S01]  /*15d0*/  I2F.F16 R2, R2 ;  /* 0x0000000200027306 */ /* 0x000fe20000200c00 */
[----:B------:R-:W-:-:S07]  /*15e0*/  UIADD3 UR7, UPT, UPT, UR10, UR7, URZ ;  /* 0x000000070a077290 */ /* 0x000fce000fffe0ff */
[----:B------:R-:W1:Y:S01]  /*15f0*/  I2F.F16 R3, R3 ;  /* 0x0000000300037306 */ /* 0x000e620000200c00 */
[----:B------:R-:W-:Y:S02]  /*1600*/  ISETP.LE.AND P0, PT, R47, UR7, PT ;  /* 0x000000072f007c0c */ /* 0x000fe4000bf03270 */
[----:B0-----:R-:W-:-:S05]  /*1610*/  PRMT R15, R22, 0x5410, R15 ;  /* 0x00005410160f7816 */ /* 0x001fca000000000f */
[----:B--2---:R-:W-:Y:S01]  /*1620*/  HMUL2 R16, R15, R14.H0_H0 ;  /* 0x2000000e0f107232 */ /* 0x004fe20000000000 */
[----:B-1----:R-:W-:-:S05]  /*1630*/  PRMT R3, R2, 0x5410, R3 ;  /* 0x0000541002037816 */ /* 0x002fca0000000003 */
[----:B------:R-:W-:-:S05]  /*1640*/  HMUL2 R17, R3, R14.H0_H0 ;  /* 0x2000000e03117232 */ /* 0x000fca0000000000 */
[----:B------:R4:W-:Y:S01]  /*1650*/  STL.64 [UR11], R16 ;  /* 0x00000010ff007987 */ /* 0x0009e20008100a0b */
[----:B------:R-:W-:Y:S05]  /*1660*/  @!P0 BRA `(.L_x_1974) ;  /* 0xfffffffc004c8947 */ /* 0x000fea000383ffff */
.L_x_1973:
[----:B------:R-:W-:Y:S01]  /*1670*/  UISETP.GT.AND UP5, UPT, UR6, UR18, UPT ;  /* 0x000000120600728c */ /* 0x000fe2000bfa4270 */
[----:B------:R-:W-:Y:S01]  /*1680*/  IMAD.MOV.U32 R2, RZ, RZ, RZ ;  /* 0x000000ffff027224 */ /* 0x000fe200078e00ff */
[----:B------:R-:W-:Y:S01]  /*1690*/  USHF.R.S32.HI UR14, URZ, 0x5, UR14 ;  /* 0x00000005ff0e7899 */ /* 0x000fe2000801140e */
[----:B------:R-:W-:Y:S01]  /*16a0*/  IMAD.MOV.U32 R5, RZ, RZ, RZ ;  /* 0x000000ffff057224 */ /* 0x000fe200078e00ff */
[----:B------:R-:W-:Y:S01]  /*16b0*/  UMOV UR4, URZ ;  /* 0x000000ff00047c82 */ /* 0x000fe20008000000 */
[----:B------:R-:W-:Y:S02]  /*16c0*/  IMAD.MOV.U32 R7, RZ, RZ, RZ ;  /* 0x000000ffff077224 */ /* 0x000fe400078e00ff */
[----:B------:R-:W-:Y:S02]  /*16d0*/  IMAD.MOV.U32 R8, RZ, RZ, RZ ;  /* 0x000000ffff087224 */ /* 0x000fe400078e00ff */
        /* <DEDUP_REMOVED lines=9> */
.L_x_1975:
[----:B------:R-:W-:Y:S05]  /*1770*/  BRA.U !UP1, `(.L_x_1976) ;  /* 0x00000001091c7547 */ /* 0x000fea000b800000 */
[----:B------:R-:W0:Y:S02]  /*1780*/  LDC R2, c[0x0][0x3d0] ;  /* 0x0000f400ff027b82 */ /* 0x000e240000000800 */
[----:B0-----:R-:W-:-:S04]  /*1790*/  VIMNMX R2, PT, PT, R2, UR6, PT ;  /* 0x0000000602027c48 */ /* 0x001fc8000bfe0100 */
[----:B------:R-:W-:-:S04]  /*17a0*/  IADD3 R2, PT, PT, R2, -UR20, RZ ;  /* 0x8000001402027c10 */ /* 0x000fc8000fffe0ff */
[----:B------:R-:W-:-:S04]  /*17b0*/  SHF.R.S32.HI R3, RZ, 0x1f, R2 ;  /* 0x0000001fff037819 */ /* 0x000fc80000011402 */
[----:B------:R-:W-:-:S04]  /*17c0*/  LEA.HI R3, R3, R2, RZ, 0x5 ;  /* 0x0000000203037211 */ /* 0x000fc800078f28ff */
[----:B------:R-:W-:-:S05]  /*17d0*/  SHF.R.S32.HI R3, RZ, 0x5, R3 ;  /* 0x00000005ff037819 */ /* 0x000fca0000011403 */
[----:B------:R-:W-:-:S07]  /*17e0*/  IMAD R2, R3, 0x5, RZ ;  /* 0x0000000503027824 */ /* 0x000fce00078e02ff */
.L_x_1976:
[----:B------:R-:W-:Y:S05]  /*17f0*/  BRA.U !UP2, `(.L_x_1977) ;  /* 0x000000010a1c7547 */ /* 0x000fea000b800000 */
[----:B------:R-:W0:Y:S02]  /*1800*/  LDC R3, c[0x0][0x3d4] ;  /* 0x0000f500ff037b82 */ /* 0x000e240000000800 */
[----:B0-----:R-:W-:-:S05]  /*1810*/  VIMNMX R3, PT, PT, R3, UR6, PT ;  /* 0x0000000603037c48 */ /* 0x001fca000bfe0100 */
[----:B------:R-:W-:-:S05]  /*1820*/  VIADD R3, R3, -UR21 ;  /* 0x8000001503037c36 */ /* 0x000fca0008000000 */
[----:B------:R-:W-:-:S04]  /*1830*/  SHF.R.S32.HI R4, RZ, 0x1f, R3 ;  /* 0x0000001fff047819 */ /* 0x000fc80000011403 */
[----:B------:R-:W-:-:S04]  /*1840*/  LEA.HI R4, R4, R3, RZ, 0x5 ;  /* 0x0000000304047211 */ /* 0x000fc800078f28ff */
[----:B------:R-:W-:-:S05]  /*1850*/  SHF.R.S32.HI R4, RZ, 0x5, R4 ;  /* 0x00000005ff047819 */ /* 0x000fca0000011404 */
[----:B------:R-:W-:-:S07]  /*1860*/  IMAD.SHL.U32 R5, R4, 0x4, RZ ;  /* 0x0000000404057824 */ /* 0x000fce00078e00ff */
.L_x_1977:
[----:B------:R-:W-:Y:S05]  /*1870*/  BRA.U !UP3, `(.L_x_1978) ;  /* 0x000000010b1c7547 */ /* 0x000fea000b800000 */
[----:B------:R-:W0:Y:S02]  /*1880*/  LDC R3, c[0x0][0x3d8] ;  /* 0x0000f600ff037b82 */ /* 0x000e240000000800 */
[----:B0-----:R-:W-:-:S05]  /*1890*/  VIMNMX R3, PT, PT, R3, UR6, PT ;  /* 0x0000000603037c48 */ /* 0x001fca000bfe0100 */
[----:B------:R-:W-:-:S05]  /*18a0*/  VIADD R3, R3, -UR22 ;  /* 0x8000001603037c36 */ /* 0x000fca0008000000 */
[----:B------:R-:W-:-:S04]  /*18b0*/  SHF.R.S32.HI R4, RZ, 0x1f, R3 ;  /* 0x0000001fff047819 */ /* 0x000fc80000011403 */
[----:B------:R-:W-:-:S04]  /*18c0*/  LEA.HI R4, R4, R3, RZ, 0x5 ;  /* 0x0000000304047211 */ /* 0x000fc800078f28ff */
[----:B------:R-:W-:-:S05]  /*18d0*/  SHF.R.S32.HI R4, RZ, 0x5, R4 ;  /* 0x00000005ff047819 */ /* 0x000fca0000011404 */
[----:B------:R-:W-:-:S07]  /*18e0*/  IMAD R7, R4, 0x3, RZ ;  /* 0x0000000304077824 */ /* 0x000fce00078e02ff */
.L_x_1978:
[----:B------:R-:W-:Y:S05]  /*18f0*/  BRA.U !UP4, `(.L_x_1979) ;  /* 0x000000010c1c7547 */ /* 0x000fea000b800000 */
[----:B------:R-:W0:Y:S02]  /*1900*/  LDC R3, c[0x0][0x3dc] ;  /* 0x0000f700ff037b82 */ /* 0x000e240000000800 */
[----:B0-----:R-:W-:-:S05]  /*1910*/  VIMNMX R3, PT, PT, R3, UR6, PT ;  /* 0x0000000603037c48 */ /* 0x001fca000bfe0100 */
[----:B------:R-:W-:-:S05]  /*1920*/  VIADD R3, R3, -UR23 ;  /* 0x8000001703037c36 */ /* 0x000fca0008000000 */
[----:B------:R-:W-:-:S04]  /*1930*/  SHF.R.S32.HI R4, RZ, 0x1f, R3 ;  /* 0x0000001fff047819 */ /* 0x000fc80000011403 */
[----:B------:R-:W-:-:S04]  /*1940*/  LEA.HI R4, R4, R3, RZ, 0x5 ;  /* 0x0000000304047211 */ /* 0x000fc800078f28ff */
[----:B------:R-:W-:-:S04]  /*1950*/  SHF.R.S32.HI R4, RZ, 0x5, R4 ;  /* 0x00000005ff047819 */ /* 0x000fc80000011404 */
[----:B------:R-:W-:-:S07]  /*1960*/  SHF.L.U32 R8, R4, 0x1, RZ ;  /* 0x0000000104087819 */ /* 0x000fce00000006ff */
.L_x_1979:
[----:B---3--:R-:W-:Y:S01]  /*1970*/  VIMNMX R0, PT, PT, R0, UR24, PT ;  /* 0x0000001800007c48 */ /* 0x008fe2000bfe0100 */
[----:B------:R-:W-:Y:S01]  /*1980*/  ULEA UR4, UR14, UR4, 0x3 ;  /* 0x000000040e047291 */ /* 0x000fe2000f8e18ff */
[----:B------:R-:W-:Y:S02]  /*1990*/  PRMT R46, RZ, 0x5410, RZ ;  /* 0x00005410ff2e7816 */ /* 0x000fe400000000ff */
[----:B------:R-:W-:Y:S02]  /*19a0*/  ISETP.GT.AND P0, PT, R0, UR6, PT ;  /* 0x0000000600007c0c */ /* 0x000fe4000bf04270 */
[----:B------:R-:W-:Y:S02]  /*19b0*/  PRMT R0, RZ, 0x5410, RZ ;  /* 0x00005410ff007816 */ /* 0x000fe400000000ff */
[----:B------:R-:W-:Y:S02]  /*19c0*/  IADD3 R2, PT, PT, R5, UR4, R2 ;  /* 0x0000000405027c10 */ /* 0x000fe4000fffe002 */
[----:B------:R-:W-:-:S02]  /*19d0*/  PRMT R3, RZ, 0x5410, RZ ;  /* 0x00005410ff037816 */ /* 0x000fc400000000ff */
[----:B------:R-:W-:Y:S02]  /*19e0*/  IADD3 R7, PT, PT, R8, R2, R7 ;  /* 0x0000000208077210 */ /* 0x000fe40007ffe007 */
[----:B------:R-:W-:Y:S02]  /*19f0*/  PRMT R2, RZ, 0x5410, RZ ;  /* 0x00005410ff027816 */ /* 0x000fe400000000ff */
[----:B------:R-:W-:Y:S01]  /*1a00*/  PRMT R4, RZ, 0x5410, RZ ;  /* 0x00005410ff047816 */ /* 0x000fe200000000ff */
[----:B------:R-:W-:Y:S01]  /*1a10*/  IMAD R8, R7, R6, RZ ;  /* 0x0000000607087224 */ /* 0x000fe200078e02ff */
[----:B------:R-:W-:Y:S01]  /*1a20*/  PRMT R5, RZ, 0x5410, RZ ;  /* 0x00005410ff057816 */ /* 0x000fe200000000ff */
[----:B------:R-:W-:Y:S06]  /*1a30*/  @!P0 BRA `(.L_x_1980) ;  /* 0x00000010008c8947 */ /* 0x000fec0003800000 */
[----:B------:R-:W-:Y:S01]  /*1a40*/  IMAD.U32 R12, RZ, RZ, UR8 ;  /* 0x00000008ff0c7e24 */ /* 0x000fe2000f8e00ff */
[----:B------:R-:W2:Y:S01]  /*1a50*/  LDL.64 R14, [R1] ;  /* 0x00000000010e7983 */ /* 0x000ea20000100a00 */
[----:B------:R-:W-:Y:S01]  /*1a60*/  IMAD.U32 R13, RZ, RZ, UR9 ;  /* 0x00000009ff0d7e24 */ /* 0x000fe2000f8e00ff */
[----:B------:R-:W0:Y:S01]  /*1a70*/  S2UR UR10, SR_CgaCtaId ;  /* 0x00000000000a79c3 */ /* 0x000e220000008800 */
[----:B------:R-:W1:Y:S03]  /*1a80*/  LDCU.64 UR20, c[0x0][0x388] ;  /* 0x00007100ff1477ac */ /* 0x000e660008000a00 */
[----:B------:R-:W3:Y:S01]  /*1a90*/  LDG.E.U16.CONSTANT R12, desc[UR16][R12.64+0x2] ;  /* 0x000002100c0c7981 */ /* 0x000ee2000c1e9500 */
[----:B------:R-:W-:Y:S02]  /*1aa0*/  SHF.R.S32.HI R6, RZ, 0x1f, R8 ;  /* 0x0000001fff067819 */ /* 0x000fe40000011408 */
[----:B------:R-:W-:-:S02]  /*1ab0*/  IADD3 R7, P0, PT, R11, R8, RZ ;  /* 0x000000080b077210 */ /* 0x000fc40007f1e0ff */
[----:B------:R-:W-:Y:S01]  /*1ac0*/  PRMT R9, R9, 0x9910, RZ ;  /* 0x0000991009097816 */ /* 0x000fe200000000ff */
[----:B------:R-:W-:Y:S01]  /*1ad0*/  UIMAD.WIDE.U32 UR8, UR15, 0x100, UR12 ;  /* 0x000001000f0878a5 */ /* 0x000fe2000f8e000c */
[----:B------:R-:W-:Y:S01]  /*1ae0*/  LEA.HI.X.SX32 R8, R11, R6, 0x1, P0 ;  /* 0x000000060b087211 */ /* 0x000fe200000f0eff */
[----:B------:R-:W-:Y:S02]  /*1af0*/  UMOV UR7, 0x400 ;  /* 0x0000040000077882 */ /* 0x000fe40000000000 */
[----:B------:R-:W-:Y:S01]  /*1b00*/  IMAD.MOV.U32 R6, RZ, RZ, R9 ;  /* 0x000000ffff067224 */ /* 0x000fe200078e0009 */
[----:B------:R-:W-:Y:S01]  /*1b10*/  UIADD3 UR11, UP1, UPT, UR8, 0x2, URZ ;  /* 0x00000002080b7890 */ /* 0x000fe2000ff3e0ff */
[----:B-1----:R-:W-:-:S03]  /*1b20*/  LEA R50, P1, R7, UR20, 0x2 ;  /* 0x0000001407327c11 */ /* 0x002fc6000f8210ff */
[----:B------:R-:W-:Y:S02]  /*1b30*/  ISETP.NE.AND P0, PT, R6, RZ, PT ;  /* 0x000000ff0600720c */ /* 0x000fe40003f05270 */
[----:B------:R-:W-:Y:S01]  /*1b40*/  LEA.HI.X R51, R7, UR21, R8, 0x2, P1 ;  /* 0x0000001507337c11 */ /* 0x000fe200088f1408 */
[----:B0-----:R-:W-:Y:S01]  /*1b50*/  ULEA UR10, UR10, UR7, 0x18 ;  /* 0x000000070a0a7291 */ /* 0x001fe2000f8ec0ff */
[----:B------:R-:W-:Y:S02]  /*1b60*/  VIMNMX R47, PT, PT, R47, UR24, PT ;  /* 0x000000182f2f7c48 */ /* 0x000fe4000bfe0100 */
[----:B------:R-:W-:Y:S01]  /*1b70*/  PRMT R46, RZ, 0x7610, R46 ;  /* 0x00007610ff2e7816 */ /* 0x000fe2000000002e */
[----:B------:R-:W-:Y:S02]  /*1b80*/  UIADD3.X UR12, UPT, UPT, URZ, UR9, URZ, UP1, !UPT ;  /* 0x00000009ff0c7290 */ /* 0x000fe40008ffe4ff */
[----:B------:R-:W-:Y:S02]  /*1b90*/  UIADD3 UR10, UPT, UPT, UR10, 0x90, URZ ;  /* 0x000000900a0a7890 */ /* 0x000fe4000fffe0ff */
[----:B------:R-:W-:Y:S01]  /*1ba0*/  UISETP.EQ.OR UP0, UPT, UR5, 0x2, UP0 ;  /* 0x000000020500788c */ /* 0x000fe20008702670 */
[----:B---3--:R-:W-:-:S02]  /*1bb0*/  R2UR UR4, R12 ;  /* 0x000000000c0472ca */ /* 0x008fc400000e0000 */
[----:B--2---:R-:W-:Y:S02]  /*1bc0*/  PRMT R49, R14, 0x7610, R14 ;  /* 0x000076100e317816 */ /* 0x004fe4000000000e */
[----:B------:R-:W-:-:S09]  /*1bd0*/  PRMT R52, R15, 0x7610, R15 ;  /* 0x000076100f347816 */ /* 0x000fd2000000000f */
[----:B------:R-:W-:-:S03]  /*1be0*/  UIADD3 UR7, UPT, UPT, UR6, UR4, URZ ;  /* 0x0000000406077290 */ /* 0x000fc6000fffe0ff */
[----:B------:R-:W-:-:S09]  /*1bf0*/  UMOV UR4, URZ ;  /* 0x000000ff00047c82 */ /* 0x000fd20008000000 */
.L_x_1984:
[----:B------:R-:W-:Y:S01]  /*1c00*/  UISETP.NE.AND UP1, UPT, UR6, UR7, UPT ;  /* 0x000000070600728c */ /* 0x000fe2000bf25270 */
[----:B------:R-:W2:Y:S05]  /*1c10*/  LDG.E.128.CONSTANT R8, desc[UR16][R50.64] ;  /* 0x0000001032087981 */ /* 0x000eaa000c1e9d00 */
[----:B------:R-:W-:-:S05]  /*1c20*/  PLOP3.LUT P1, PT, PT, PT, UP1, 0x80, 0x8 ;  /* 0x000000000008781c */ /* 0x000fca0003f2f018 */
[----:B------:R-:W-:Y:S01]  /*1c30*/  @!UP1 ULEA UR13, UR4, UR19, 0x3 ;  /* 0x00000013040d9291 */ /* 0x000fe2000f8e18ff */
[----:B------:R-:W-:Y:S01]  /*1c40*/  @!UP1 UMOV UR8, UR11 ;  /* 0x0000000b00089c82 */ /* 0x000fe20008000000 */
[----:B------:R-:W-:Y:S01]  /*1c50*/  @!UP1 UMOV UR9, UR12 ;  /* 0x0000000c00099c82 */ /* 0x000fe20008000000 */
[----:B------:R-:W-:Y:S01]  /*1c60*/  IMAD.U32 R6, RZ, RZ, UR8 ;  /* 0x00000008ff067e24 */ /* 0x000fe2000f8e00ff */
[----:B------:R-:W-:-:S05]  /*1c70*/  MOV R7, UR9 ;  /* 0x0000000900077c02 */ /* 0x000fca0008000f00 */
[----:B------:R-:W3:Y:S04]  /*1c80*/  @!P1 LDL.64 R14, [UR13+0x8] ;  /* 0x0000080dff0e9983 */ /* 0x000ee80008100a00 */
[----:B------:R0:W3:Y:S01]  /*1c90*/  @!P1 LDG.E.U16.CONSTANT R6, desc[UR16][R6.64] ;  /* 0x0000001006069981 */ /* 0x0000e2000c1e9500 */
[----:B------:R-:W-:Y:S02]  /*1ca0*/  IMAD.MOV.U32 R13, RZ, RZ, 0x3400 ;  /* 0x00003400ff0d7424 */ /* 0x000fe400078e00ff */
[----:B------:R-:W-:Y:S01]  /*1cb0*/  IMAD.MOV.U32 R29, RZ, RZ, 0x2c00 ;  /* 0x00002c00ff1d7424 */ /* 0x000fe200078e00ff */
[----:B------:R-:W-:Y:S01]  /*1cc0*/  ISETP.NE.AND P2, PT, R48, RZ, PT ;  /* 0x000000ff3000720c */ /* 0x000fe20003f45270 */
[----:B------:R-:W-:Y:S01]  /*1cd0*/  UISETP.NE.AND UP2, UPT, UR5, 0x1, UPT ;  /* 0x000000010500788c */ /* 0x000fe2000bf45270 */
[----:B------:R-:W-:Y:S01]  /*1ce0*/  IMAD.MOV.U32 R37, RZ, RZ, 0x2400 ;  /* 0x00002400ff257424 */ /* 0x000fe200078e00ff */
[----:B------:R-:W-:Y:S01]  /*1cf0*/  @!UP1 UIADD3 UR8, UPT, UPT, UR4, 0x1, URZ ;  /* 0x0000000104089890 */ /* 0x000fe2000fffe0ff */
[----:B--2--5:R-:W-:-:S02]  /*1d00*/  LOP3.LUT R18, R9, 0x30003, RZ, 0xc0, !PT ;  /* 0x0003000309127812 */ /* 0x024fc400078ec0ff */
[C---:B0-----:R-:W-:Y:S02]  /*1d10*/  LOP3.LUT R7, R9.reuse, 0xc000c, RZ, 0xc0, !PT ;  /* 0x000c000c09077812 */ /* 0x041fe400078ec0ff */
[----:B------:R-:W-:Y:S02]  /*1d20*/  LOP3.LUT R30, R9, 0xc000c0, RZ, 0xc0, !PT ;  /* 0x00c000c0091e7812 */ /* 0x000fe400078ec0ff */
[----:B------:R-:W-:Y:S02]  /*1d30*/  SHF.R.U32.HI R19, RZ, 0x8, R9 ;  /* 0x00000008ff137819 */ /* 0x000fe40000011609 */
[----:B----4-:R-:W-:Y:S02]  /*1d40*/  SHF.R.U32.HI R17, RZ, 0x8, R8 ;  /* 0x00000008ff117819 */ /* 0x010fe40000011608 */
[----:B------:R-:W-:Y:S02]  /*1d50*/  SHF.R.U32.HI R21, RZ, 0x8, R10 ;  /* 0x00000008ff157819 */ /* 0x000fe4000001160a */
[----:B---3--:R-:W-:-:S02]  /*1d60*/  @!P1 PRMT R52, R15, 0x7610, R52 ;  /* 0x000076100f349816 */ /* 0x008fc40000000034 */
[----:B------:R-:W-:Y:S02]  /*1d70*/  @!P1 PRMT R49, R14, 0x7610, R49 ;  /* 0x000076100e319816 */ /* 0x000fe40000000031 */
[----:B------:R-:W-:Y:S02]  /*1d80*/  @!P1 PRMT R52, R52, 0x7610, R15 ;  /* 0x0000761034349816 */ /* 0x000fe4000000000f */
[----:B------:R-:W-:Y:S02]  /*1d90*/  LOP3.LUT R15, R9, 0x300030, RZ, 0xc0, !PT ;  /* 0x00300030090f7812 */ /* 0x000fe400078ec0ff */
[----:B------:R-:W-:Y:S02]  /*1da0*/  LOP3.LUT R9, R10, 0xc000c, RZ, 0xc0, !PT ;  /* 0x000c000c0a097812 */ /* 0x000fe400078ec0ff */
[----:B------:R-:W-:Y:S02]  /*1db0*/  @!P1 R2UR UR9, R6 ;  /* 0x00000000060992ca */ /* 0x000fe400000e0000 */
[----:B------:R-:W-:-:S02]  /*1dc0*/  @!P1 PRMT R49, R49, 0x7610, R14 ;  /* 0x0000761031319816 */ /* 0x000fc4000000000e */
[----:B------:R-:W-:Y:S02]  /*1dd0*/  SHF.R.U32.HI R23, RZ, 0x8, R11 ;  /* 0x00000008ff177819 */ /* 0x000fe4000001160b */
[C---:B------:R-:W-:Y:S02]  /*1de0*/  LOP3.LUT R16, R8.reuse, 0x30003, RZ, 0xc0, !PT ;  /* 0x0003000308107812 */ /* 0x040fe400078ec0ff */
[C---:B------:R-:W-:Y:S02]  /*1df0*/  LOP3.LUT R6, R8.reuse, 0xc000c, RZ, 0xc0, !PT ;  /* 0x000c000c08067812 */ /* 0x040fe400078ec0ff */
[C---:B------:R-:W-:Y:S02]  /*1e00*/  LOP3.LUT R14, R8.reuse, 0x300030, RZ, 0xc0, !PT ;  /* 0x00300030080e7812 */ /* 0x040fe400078ec0ff */
[----:B------:R-:W-:Y:S02]  /*1e10*/  LOP3.LUT R31, R8, 0xc000c0, RZ, 0xc0, !PT ;  /* 0x00c000c0081f7812 */ /* 0x000fe400078ec0ff */
[----:B------:R-:W-:-:S02]  /*1e20*/  LOP3.LUT R20, R10, 0x30003, RZ, 0xc0, !PT ;  /* 0x000300030a147812 */ /* 0x000fc400078ec0ff */
[C---:B------:R-:W-:Y:S02]  /*1e30*/  LOP3.LUT R25, R10.reuse, 0x300030, RZ, 0xc0, !PT ;  /* 0x003000300a197812 */ /* 0x040fe400078ec0ff */
[----:B------:R-:W-:Y:S02]  /*1e40*/  LOP3.LUT R32, R10, 0xc000c0, RZ, 0xc0, !PT ;  /* 0x00c000c00a207812 */ /* 0x000fe400078ec0ff */
        /* <DEDUP_REMOVED lines=69> */
[----:B------:R-:W-:Y:S01]  /*22a0*/  PLOP3.LUT P1, PT, PT, PT, UP2, 0x80, 0x8 ;  /* 0x000000000008781c */ /* 0x000fe20003f2f028 */
[----:B------:R-:W-:Y:S01]  /*22b0*/  @!UP1 UIADD3 UR7, UPT, UPT, UR9, UR6, URZ ;  /* 0x0000000609079290 */ /* 0x000fe2000fffe0ff */
        /* <DEDUP_REMOVED lines=58> */
.L_x_1981:
[----:B------:R-:W-:Y:S01]  /*2660*/  @!UP1 UMOV UR4, UR8 ;  /* 0x0000000800049c82 */ /* 0x000fe20008000000 */
[----:B------:R-:W-:Y:S05]  /*2670*/  @!P1 BRA `(.L_x_1982) ;  /* 0x00000004005c9947 */ /* 0x000fea0003800000 */
        /* <DEDUP_REMOVED lines=43> */
.L_x_1983:
[----:B------:R-:W-:Y:S05]  /*2930*/  BRA.U UP0, `(.L_x_1982) ;  /* 0x0000000100ac7547 */ /* 0x000fea000b800000 */
        /* <DEDUP_REMOVED lines=43> */
.L_x_1982:
[----:B------:R-:W0:Y:S01]  /*2bf0*/  LDC R6, c[0x0][0x3ac] ;  /* 0x0000eb00ff067b82 */ /* 0x000e220000000800 */
[----:B------:R-:W-:Y:S02]  /*2c00*/  UIADD3 UR6, UPT, UPT, UR6, 0x10, URZ ;  /* 0x0000001006067890 */ /* 0x000fe4000fffe0ff */
[----:B------:R-:W-:Y:S02]  /*2c10*/  UIADD3 UR11, UP1, UPT, UR11, 0x40, URZ ;  /* 0x000000400b0b7890 */ /* 0x000fe4000ff3e0ff */
[----:B------:R-:W-:Y:S02]  /*2c20*/  UIADD3 UR10, UPT, UPT, UR10, 0x20, URZ ;  /* 0x000000200a0a7890 */ /* 0x000fe4000fffe0ff */
[----:B------:R-:W-:Y:S01]  /*2c30*/  ISETP.LE.AND P2, PT, R47, UR6, PT ;  /* 0x000000062f007c0c */ /* 0x000fe2000bf43270 */
[----:B------:R-:W-:Y:S01]  /*2c40*/  UIADD3.X UR12, UPT, UPT, URZ, UR12, URZ, UP1, !UPT ;  /* 0x0000000cff0c7290 */ /* 0x000fe20008ffe4ff */
[----:B0-----:R-:W-:-:S11]  /*2c50*/  IMAD.WIDE R50, R6, 0x4, R50 ;  /* 0x0000000406327825 */ /* 0x001fd600078e0232 */
[----:B------:R-:W-:Y:S05]  /*2c60*/  @!P2 BRA `(.L_x_1984) ;  /* 0xffffffec00e4a947 */ /* 0x000fea000383ffff */
.L_x_1980:
[----:B------:R-:W0:Y:S01]  /*2c70*/  S2R R7, SR_CTAID.X ;  /* 0x0000000000077919 */ /* 0x000e220000002500 */
[----:B------:R-:W1:Y:S01]  /*2c80*/  S2UR UR4, SR_CTAID.Y ;  /* 0x00000000000479c3 */ /* 0x000e620000002600 */
[----:B------:R-:W0:Y:S07]  /*2c90*/  S2R R8, SR_TID.X ;  /* 0x0000000000087919 */ /* 0x000e2e0000002100 */
[----:B------:R-:W2:Y:S01]  /*2ca0*/  LDC.64 R10, c[0x0][0x3a0] ;  /* 0x0000e800ff0a7b82 */ /* 0x000ea20000000a00 */
[----:B0-----:R-:W-:Y:S01]  /*2cb0*/  LEA R7, R7, R8, 0x6 ;  /* 0x0000000807077211 */ /* 0x001fe200078e30ff */
[----:B-1----:R-:W-:-:S04]  /*2cc0*/  IMAD R8, R6, UR4, RZ ;  /* 0x0000000406087c24 */ /* 0x002fc8000f8e02ff */
[----:B------:R-:W-:-:S04]  /*2cd0*/  IMAD.SHL.U32 R7, R7, 0x4, RZ ;  /* 0x0000000407077824 */ /* 0x000fc800078e00ff */
[----:B------:R-:W-:-:S04]  /*2ce0*/  IMAD R7, R8, 0x3, R7 ;  /* 0x0000000308077824 */ /* 0x000fc800078e0207 */
[----:B--2---:R-:W-:-:S05]  /*2cf0*/  IMAD.WIDE R10, R7, 0x2, R10 ;  /* 0x00000002070a7825 */ /* 0x004fca00078e020a */
[----:B------:R0:W-:Y:S01]  /*2d00*/  ATOM.E.ADD.F16x2.RN.STRONG.GPU P0, RZ, desc[UR16][R10.64], R46 ;  /* 0x8000002e0aff79a2 */ /* 0x0001e2000c10e110 */
[----:B------:R-:W-:Y:S01]  /*2d10*/  BSSY.RECONVERGENT B0, `(.L_x_1985) ;  /* 0x000000f000007945 */ /* 0x000fe20003800200 */
[----:B------:R-:W-:-:S03]  /*2d20*/  IMAD.MOV.U32 R13, RZ, RZ, R0 ;  /* 0x000000ffff0d7224 */ /* 0x000fc600078e0000 */
[----:B0-----:R-:W-:Y:S05]  /*2d30*/  @P0 BRA `(.L_x_1986) ;  /* 0x0000000000300947 */ /* 0x001fea0003800000 */
[----:B------:R-:W0:Y:S02]  /*2d40*/  QSPC.E.S P0, RZ, [R10] ;  /* 0x000000000aff73aa */ /* 0x000e240000000500 */
[----:B0-----:R-:W-:Y:S05]  /*2d50*/  @!P0 BRA `(.L_x_1987) ;  /* 0x00000000001c8947 */ /* 0x001fea0003800000 */
[----:B------:R-:W-:-:S05]  /*2d60*/  IMAD.MOV.U32 R8, RZ, RZ, R10 ;  /* 0x000000ffff087224 */ /* 0x000fca00078e000a */
[----:B------:R-:W-:-:S07]  /*2d70*/  MOV R7, R8 ;  /* 0x0000000800077202 */ /* 0x000fce0000000f00 */
.L_x_1988:
[----:B------:R-:W0:Y:S02]  /*2d80*/  LDS R8, [R7] ;  /* 0x0000000007087984 */ /* 0x000e240000000800 */
[----:B0-----:R-:W-:-:S05]  /*2d90*/  HADD2 R9, R8, R46 ;  /* 0x0000002e08097230 */ /* 0x001fca0000000000 */
[----:B------:R-:W0:Y:S02]  /*2da0*/  ATOMS.CAST.SPIN P0, [R7], R8, R9 ;  /* 0x000000080700758d */ /* 0x000e240001800009 */
[----:B0-----:R-:W-:Y:S05]  /*2db0*/  @!P0 BRA `(.L_x_1988) ;  /* 0xfffffffc00f08947 */ /* 0x001fea000383ffff */
[----:B------:R-:W-:Y:S05]  /*2dc0*/  BRA `(.L_x_1986) ;  /* 0x00000000000c7947 */ /* 0x000fea0003800000 */
.L_x_1987:
[----:B------:R-:W2:Y:S02]  /*2dd0*/  LD.E R7, desc[UR16][R10.64] ;  /* 0x000000100a077980 */ /* 0x000ea4000c101900 */
[----:B--2---:R-:W-:-:S05]  /*2de0*/  IMAD.IADD R7, R46, 0x1, R7 ;  /* 0x000000012e077824 */ /* 0x004fca00078e0207 */
[----:B------:R0:W-:Y:S02]  /*2df0*/  ST.E desc[UR16][R10.64], R7 ;  /* 0x000000070a007985 */ /* 0x0001e4000c101910 */
.L_x_1986:
[----:B------:R-:W-:Y:S05]  /*2e00*/  BSYNC.RECONVERGENT B0 ;  /* 0x0000000000007941 */ /* 0x000fea0003800200 */
.L_x_1985:
[----:B------:R1:W-:Y:S01]  /*2e10*/  ATOM.E.ADD.F16x2.RN.STRONG.GPU P0, RZ, desc[UR16][R10.64+0x4], R13 ;  /* 0x8000040d0aff79a2 */ /* 0x0003e2000c10e110 */
[----:B------:R-:W-:Y:S04]  /*2e20*/  BSSY.RECONVERGENT B0, `(.L_x_1989) ;  /* 0x000000e000007945 */ /* 0x000fe80003800200 */
[----:B-1----:R-:W-:Y:S05]  /*2e30*/  @P0 BRA `(.L_x_1990) ;  /* 0x0000000000300947 */ /* 0x002fea0003800000 */
[----:B------:R-:W1:Y:S02]  /*2e40*/  QSPC.E.S P0, RZ, [R10+0x4] ;  /* 0x000004000aff73aa */ /* 0x000e640000000500 */
[----:B-1----:R-:W-:Y:S05]  /*2e50*/  @!P0 BRA `(.L_x_1991) ;  /* 0x00000000001c8947 */ /* 0x002fea0003800000 */
[----:B------:R-:W-:-:S04]  /*2e60*/  MOV R8, R10 ;  /* 0x0000000a00087202 */ /* 0x000fc80000000f00 */
[----:B0-----:R-:W-:-:S07]  /*2e70*/  MOV R7, R8 ;  /* 0x0000000800077202 */ /* 0x001fce0000000f00 */
.L_x_1992:
[----:B------:R-:W0:Y:S02]  /*2e80*/  LDS R8, [R7+0x4] ;  /* 0x0000040007087984 */ /* 0x000e240000000800 */
[----:B0-----:R-:W-:-:S05]  /*2e90*/  HFMA2 R9, R8, 1, 1, R0 ;  /* 0x3c003c0008097831 */ /* 0x001fca0000000000 */
[----:B------:R-:W0:Y:S02]  /*2ea0*/  ATOMS.CAST.SPIN P0, [R7+0x4], R8, R9 ;  /* 0x000004080700758d */ /* 0x000e240001800009 */
[----:B0-----:R-:W-:Y:S05]  /*2eb0*/  @!P0 BRA `(.L_x_1992) ;  /* 0xfffffffc00f08947 */ /* 0x001fea000383ffff */
[----:B------:R-:W-:Y:S05]  /*2ec0*/  BRA `(.L_x_1990) ;  /* 0x00000000000c7947 */ /* 0x000fea0003800000 */
.L_x_1991:
[----:B------:R-:W0:Y:S02]  /*2ed0*/  LD.E R0, desc[UR16][R10.64+0x4] ;  /* 0x000004100a007980 */ /* 0x000e24000c101900 */
[----:B0-----:R-:W-:-:S05]  /*2ee0*/  IMAD.IADD R7, R13, 0x1, R0 ;  /* 0x000000010d077824 */ /* 0x001fca00078e0200 */
[----:B------:R1:W-:Y:S02]  /*2ef0*/  ST.E desc[UR16][R10.64+0x4], R7 ;  /* 0x000004070a007985 */ /* 0x0003e4000c101910 */
.L_x_1990:
[----:B------:R-:W-:Y:S05]  /*2f00*/  BSYNC.RECONVERGENT B0 ;  /* 0x0000000000007941 */ /* 0x000fea0003800200 */
.L_x_1989:
        /* <DEDUP_REMOVED lines=9> */
.L_x_1996:
[----:B------:R-:W0:Y:S02]  /*2fa0*/  LDS R8, [R0] ;  /* 0x0000000000087984 */ /* 0x000e240000000800 */
[----:B0-----:R-:W-:-:S05]  /*2fb0*/  HADD2 R9, R8, R2 ;  /* 0x0000000208097230 */ /* 0x001fca0000000000 */
[----:B------:R-:W0:Y:S02]  /*2fc0*/  ATOMS.CAST.SPIN P0, [R0], R8, R9 ;  /* 0x000000080000758d */ /* 0x000e240001800009 */
[----:B0-----:R-:W-:Y:S05]  /*2fd0*/  @!P0 BRA `(.L_x_1996) ;  /* 0xfffffffc00f08947 */ /* 0x001fea000383ffff */
[----:B------:R-:W-:Y:S05]  /*2fe0*/  BRA `(.L_x_1994) ;  /* 0x00000000000c7947 */ /* 0x000fea0003800000 */
.L_x_1995:
[----:B------:R-:W2:Y:S02]  /*2ff0*/  LD.E R0, desc[UR16][R10.64] ;  /* 0x000000100a007980 */ /* 0x000ea4000c101900 */
[----:B--2---:R-:W-:-:S05]  /*3000*/  IMAD.IADD R7, R2, 0x1, R0 ;  /* 0x0000000102077824 */ /* 0x004fca00078e0200 */
[----:B------:R0:W-:Y:S02]  /*3010*/  ST.E desc[UR16][R10.64], R7 ;  /* 0x000000070a007985 */ /* 0x0001e4000c101910 */
.L_x_1994:
[----:B------:R-:W-:Y:S05]  /*3020*/  BSYNC.RECONVERGENT B0 ;  /* 0x0000000000007941 */ /* 0x000fea0003800200 */
.L_x_1993:
[----:B------:R1:W-:Y:S01]  /*3030*/  ATOM.E.ADD.F16x2.RN.STRONG.GPU P0, RZ, desc[UR16][R10.64+0x4], R3 ;  /* 0x800004030aff79a2 */ /* 0x0003e2000c10e110 */
[----:B------:R-:W-:Y:S04]  /*3040*/  BSSY.RECONVERGENT B0, `(.L_x_1997) ;  /* 0x000000f000007945 */ /* 0x000fe80003800200 */
[----:B-1----:R-:W-:Y:S05]  /*3050*/  @P0 BRA `(.L_x_1998) ;  /* 0x0000000000340947 */ /* 0x002fea0003800000 */
[----:B------:R-:W1:Y:S02]  /*3060*/  QSPC.E.S P0, RZ, [R10+0x4] ;  /* 0x000004000aff73aa */ /* 0x000e640000000500 */
[----:B-1----:R-:W-:Y:S05]  /*3070*/  @!P0 BRA `(.L_x_1999) ;  /* 0x0000000000208947 */ /* 0x002fea0003800000 */
[----:B------:R-:W-:Y:S01]  /*3080*/  MOV R8, R10 ;  /* 0x0000000a00087202 */ /* 0x000fe20000000f00 */
[----:B0-----:R-:W-:-:S03]  /*3090*/  IMAD.MOV.U32 R7, RZ, RZ, R3 ;  /* 0x000000ffff077224 */ /* 0x001fc600078e0003 */
[----:B------:R-:W-:-:S07]  /*30a0*/  MOV R8, R8 ;  /* 0x0000000800087202 */ /* 0x000fce0000000f00 */
.L_x_2000:
[----:B------:R-:W0:Y:S02]  /*30b0*/  LDS R2, [R8+0x4] ;  /* 0x0000040008027984 */ /* 0x000e240000000800 */
[----:B0-----:R-:W-:-:S05]  /*30c0*/  HFMA2 R3, R2, 1, 1, R7 ;  /* 0x3c003c0002037831 */ /* 0x001fca0000000007 */
[----:B------:R-:W0:Y:S02]  /*30d0*/  ATOMS.CAST.SPIN P0, [R8+0x4], R2, R3 ;  /* 0x000004020800758d */ /* 0x000e240001800003 */
[----:B0-----:R-:W-:Y:S05]  /*30e0*/  @!P0 BRA `(.L_x_2000) ;  /* 0xfffffffc00f08947 */ /* 0x001fea000383ffff */
[----:B------:R-:W-:Y:S05]  /*30f0*/  BRA `(.L_x_1998) ;  /* 0x00000000000c7947 */ /* 0x000fea0003800000 */
.L_x_1999:
[----:B------:R-:W2:Y:S02]  /*3100*/  LD.E R0, desc[UR16][R10.64+0x4] ;  /* 0x000004100a007980 */ /* 0x000ea4000c101900 */
[----:B--2---:R-:W-:-:S05]  /*3110*/  IMAD.IADD R3, R3, 0x1, R0 ;  /* 0x0000000103037824 */ /* 0x004fca00078e0200 */
[----:B------:R1:W-:Y:S02]  /*3120*/  ST.E desc[UR16][R10.64+0x4], R3 ;  /* 0x000004030a007985 */ /* 0x0003e4000c101910 */
.L_x_1998:
[----:B------:R-:W-:Y:S05]  /*3130*/  BSYNC.RECONVERGENT B0 ;  /* 0x0000000000007941 */ /* 0x000fea0003800200 */
.L_x_1997:
[----:B------:R-:W-:-:S06]  /*3140*/  UISETP.NE.AND UP0, UPT, UR5, 0x2, UPT ;  /* 0x000000020500788c */ /* 0x000fcc000bf05270 */
[----:B------:R-:W-:-:S13]  /*3150*/  PLOP3.LUT P0, PT, PT, PT, UP0, 0x80, 0x8 ;  /* 0x000000000008781c */ /* 0x000fda0003f0f008 */
[----:B------:R-:W-:Y:S05]  /*3160*/  @!P0 EXIT ;  /* 0x000000000000894d */ /* 0x000fea0003800000 */
        /* <DEDUP_REMOVED lines=8> */
.L_x_2004:
[----:B------:R-:W1:Y:S02]  /*31f0*/  LDS R2, [R0] ;  /* 0x0000000000027984 */ /* 0x000e640000000800 */
[----:B-1----:R-:W-:-:S05]  /*3200*/  HADD2 R3, R2, R4 ;  /* 0x0000000402037230 */ /* 0x002fca0000000000 */
[----:B------:R-:W0:Y:S02]  /*3210*/  ATOMS.CAST.SPIN P0, [R0], R2, R3 ;  /* 0x000000020000758d */ /* 0x000e240001800003 */
[----:B0-----:R-:W-:Y:S05]  /*3220*/  @!P0 BRA `(.L_x_2004) ;  /* 0xfffffffc00f08947 */ /* 0x001fea000383ffff */
[----:B------:R-:W-:Y:S05]  /*3230*/  BRA `(.L_x_2002) ;  /* 0x00000000000c7947 */ /* 0x000fea0003800000 */
.L_x_2003:
[----:B------:R-:W1:Y:S02]  /*3240*/  LD.E R0, desc[UR16][R6.64] ;  /* 0x0000001006007980 */ /* 0x000e64000c101900 */
[----:B-1----:R-:W-:-:S05]  /*3250*/  IADD3 R3, PT, PT, R4, R0, RZ ;  /* 0x0000000004037210 */ /* 0x002fca0007ffe0ff */
[----:B------:R0:W-:Y:S02]  /*3260*/  ST.E desc[UR16][R6.64], R3 ;  /* 0x0000000306007985 */ /* 0x0001e4000c101910 */
.L_x_2002:
[----:B------:R-:W-:Y:S05]  /*3270*/  BSYNC.RECONVERGENT B0 ;  /* 0x0000000000007941 */ /* 0x000fea0003800200 */
.L_x_2001:
[----:B------:R2:W-:Y:S02]  /*3280*/  ATOM.E.ADD.F16x2.RN.STRONG.GPU P0, RZ, desc[UR16][R6.64+0x4], R5 ;  /* 0x8000040506ff79a2 */ /* 0x0005e4000c10e110 */
[----:B--2---:R-:W-:Y:S05]  /*3290*/  @P0 EXIT ;  /* 0x000000000000094d */ /* 0x004fea0003800000 */
[----:B------:R-:W2:Y:S02]  /*32a0*/  QSPC.E.S P0, RZ, [R6+0x4] ;  /* 0x0000040006ff73aa */ /* 0x000ea40000000500 */
[----:B--2---:R-:W-:Y:S05]  /*32b0*/  @!P0 BRA `(.L_x_2005) ;  /* 0x00000000001c8947 */ /* 0x004fea0003800000 */
[----:B------:R-:W-:-:S05]  /*32c0*/  IMAD.MOV.U32 R2, RZ, RZ, R6 ;  /* 0x000000ffff027224 */ /* 0x000fca00078e0006 */
[----:B------:R-:W-:-:S07]  /*32d0*/  MOV R0, R2 ;  /* 0x0000000200007202 */ /* 0x000fce0000000f00 */
.L_x_2006:
[----:B------:R-:W0:Y:S02]  /*32e0*/  LDS R2, [R0+0x4] ;  /* 0x0000040000027984 */ /* 0x000e240000000800 */
[----:B01----:R-:W-:-:S05]  /*32f0*/  HFMA2 R3, R2, 1, 1, R5 ;  /* 0x3c003c0002037831 */ /* 0x003fca0000000005 */
[----:B------:R-:W0:Y:S02]  /*3300*/  ATOMS.CAST.SPIN P0, [R0+0x4], R2, R3 ;  /* 0x000004020000758d */ /* 0x000e240001800003 */
[----:B0-----:R-:W-:Y:S05]  /*3310*/  @!P0 BRA `(.L_x_2006) ;  /* 0xfffffffc00f08947 */ /* 0x001fea000383ffff */
[----:B------:R-:W-:Y:S05]  /*3320*/  EXIT ;  /* 0x000000000000794d */ /* 0x000fea0003800000 */
.L_x_2005:
[----:B------:R-:W0:Y:S02]  /*3330*/  LD.E R0, desc[UR16][R6.64+0x4] ;  /* 0x0000041006007980 */ /* 0x000e24000c101900 */
[----:B01----:R-:W-:-:S05]  /*3340*/  IMAD.IADD R3, R5, 0x1, R0 ;  /* 0x0000000105037824 */ /* 0x003fca00078e0200 */
[----:B------:R-:W-:Y:S01]  /*3350*/  ST.E desc[UR16][R6.64+0x4], R3 ;  /* 0x0000040306007985 */ /* 0x000fe2000c101910 */
[----:B------:R-:W-:Y:S05]  /*3360*/  EXIT ;  /* 0x000000000000794d */ /* 0x000fea0003800000 */
.L_x_2007:
        /* <DEDUP_REMOVED lines=9> */
.L_x_3942:


//--------------------- .text._Z23gemm_half_q_half_kernelILi3ELi32ELb1ELb0ELi32EEvPK6__halfPKjS4_S2_PS0_iiiiPKtS7_iiiiiibS2_i --------------------------
	.section	.text._Z23gemm_half_q_half_kernelILi3ELi32ELb1ELb0ELi32EEvPK6__halfPKjS4_S2_PS0_iiiiPKtS7_iiiiiibS2_i,"ax",@progbits
	.align	128
        .global         _Z23gemm_half_q_half_kernelILi3ELi32ELb1ELb0ELi32EEvPK6__halfPKjS4_S2_PS0_iiiiPKtS7_iiiiiibS2_i
        .type           _Z23gemm_half_q_half_kernelILi3ELi32ELb1ELb0ELi32EEvPK6__halfPKjS4_S2_PS0_iiiiPKtS7_iiiiiibS2_i,@function
        .size           _Z23gemm_half_q_half_kernelILi3ELi32ELb1ELb0ELi32EEvPK6__halfPKjS4_S2_PS0_iiiiPKtS7_iiiiiibS2_i,(.L_x_3943 - _Z23gemm_half_q_half_kernelILi3ELi32ELb1ELb0ELi32EEvPK6__halfPKjS4_S2_PS0_iiiiPKtS7_iiiiiibS2_i)
        .other          _Z23gemm_half_q_half_kernelILi3ELi32ELb1ELb0ELi32EEvPK6__halfPKjS4_S2_PS0_iiiiPKtS7_iiiiiibS2_i,@"STO_CUDA_ENTRY STV_DEFAULT"
_Z23gemm_half_q_half_kernelILi3ELi32ELb1ELb0ELi32EEvPK6__halfPKjS4_S2_PS0_iiiiPKtS7_iiiiiibS2_i:
.text._Z23gemm_half_q_half_kernelILi3ELi32ELb1ELb0ELi32EEvPK6__halfPKjS4_S2_PS0_iiiiPKtS7_iiiiiibS2_i:
[----:B------:R-:W-:Y:S08]  /*0000*/  LDC R1, c[0x0][0x37c] ;  /* 0x0000df00ff017b82 */ /* 0x000ff00000000800 */
[----:B------:R-:W0:Y:S08]  /*0010*/  S2UR UR9, SR_CTAID.Y ;  /* 0x00000000000979c3 */ /* 0x000e300000002600 */
[----:B------:R-:W1:Y:S01]  /*0020*/  LDC R53, c[0x0][0x3a8] ;  /* 0x0000ea00ff357b82 */ /* 0x000e620000000800 */
[----:B0-----:R-:W-:-:S06]  /*0030*/  UIMAD UR8, UR9, 0x3, URZ ;  /* 0x00000003090878a4 */ /* 0x001fcc000f8e02ff */
        /* <DEDUP_REMOVED lines=26> */
.L_x_2008:
        /* <DEDUP_REMOVED lines=41> */
.L_x_2014:
[----:B------:R-:W-:Y:S01]  /*0470*/  IADD3 R11, P3, PT, R9, R20, RZ ;  /* 0x00000014090b7210 */ /* 0x000fe20007f7e0ff */
[----:B------:R-:W-:-:S03]  /*0480*/  IMAD.IADD R12, R20, 0x1, R5 ;  /* 0x00000001140c7824 */ /* 0x000fc600078e0205 */
[----:B------:R-:W-:Y:S01]  /*0490*/  LEA.HI.X.SX32 R20, R20, RZ, 0x1, P3 ;  /* 0x000000ff14147211 */ /* 0x000fe200018f0eff */
[--C-:B------:R-:W-:Y:S01]  /*04a0*/  IMAD.IADD R14, R12, 0x1, R5.reuse ;  /* 0x000000010c0e7824 */ /* 0x100fe200078e0205 */
[----:B------:R-:W-:Y:S02]  /*04b0*/  LEA R10, P3, R11, UR4, 0x1 ;  /* 0x000000040b0a7c11 */ /* 0x000fe4000f8608ff */
[----:B------:R-:W-:Y:S02]  /*04c0*/  IADD3 R13, P4, PT, R9, R12, RZ ;  /* 0x0000000c090d7210 */ /* 0x000fe40007f9e0ff */
[----:B------:R-:W-:Y:S01]  /*04d0*/  LEA.HI.X R11, R11, UR5, R20, 0x1, P3 ;  /* 0x000000050b0b7c11 */ /* 0x000fe200098f0c14 */
[----:B------:R-:W-:Y:S01]  /*04e0*/  IMAD.IADD R20, R14, 0x1, R5 ;  /* 0x000000010e147824 */ /* 0x000fe200078e0205 */
[----:B------:R-:W-:Y:S02]  /*04f0*/  LEA.HI.X.SX32 R16, R12, RZ, 0x1, P4 ;  /* 0x000000ff0c107211 */ /* 0x000fe400020f0eff */
[----:B------:R-:W-:Y:S01]  /*0500*/  IADD3 R15, P5, PT, R9, R14, RZ ;  /* 0x0000000e090f7210 */ /* 0x000fe20007fbe0ff */
[----:B------:R-:W2:Y:S01]  /*0510*/  LDG.E.U16.CONSTANT R10, desc[UR6][R10.64] ;  /* 0x000000060a0a7981 */ /* 0x000ea2000c1e9500 */
[----:B------:R-:W-:-:S02]  /*0520*/  LEA R12, P3, R13, UR4, 0x1 ;  /* 0x000000040d0c7c11 */ /* 0x000fc4000f8608ff */
[----:B------:R-:W-:Y:S02]  /*0530*/  IADD3 R17, P6, PT, R9, R20, RZ ;  /* 0x0000001409117210 */ /* 0x000fe40007fde0ff */
[----:B------:R-:W-:Y:S02]  /*0540*/  LEA.HI.X.SX32 R24, R14, RZ, 0x1, P5 ;  /* 0x000000ff0e187211 */ /* 0x000fe400028f0eff */
[----:B------:R-:W-:Y:S02]  /*0550*/  LEA.HI.X R13, R13, UR5, R16, 0x1, P3 ;  /* 0x000000050d0d7c11 */ /* 0x000fe400098f0c10 */
[----:B------:R-:W-:Y:S02]  /*0560*/  LEA R14, P4, R15, UR4, 0x1 ;  /* 0x000000040f0e7c11 */ /* 0x000fe4000f8808ff */
[----:B------:R-:W-:Y:S01]  /*0570*/  LEA.HI.X.SX32 R22, R20, RZ, 0x1, P6 ;  /* 0x000000ff14167211 */ /* 0x000fe200030f0eff */
[----:B------:R-:W3:Y:S01]  /*0580*/  LDG.E.U16.CONSTANT R12, desc[UR6][R12.64] ;  /* 0x000000060c0c7981 */ /* 0x000ee2000c1e9500 */
[----:B------:R-:W-:-:S02]  /*0590*/  LEA R16, P3, R17, UR4, 0x1 ;  /* 0x0000000411107c11 */ /* 0x000fc4000f8608ff */
[----:B------:R-:W-:Y:S02]  /*05a0*/  LEA.HI.X R15, R15, UR5, R24, 0x1, P4 ;  /* 0x000000050f0f7c11 */ /* 0x000fe4000a0f0c18 */
[----:B------:R-:W-:-:S03]  /*05b0*/  LEA.HI.X R17, R17, UR5, R22, 0x1, P3 ;  /* 0x0000000511117c11 */ /* 0x000fc600098f0c16 */
        /* <DEDUP_REMOVED lines=11> */
.L_x_2013:
        /* <DEDUP_REMOVED lines=20> */
.L_x_2015:
[----:B------:R-:W-:-:S13]  /*07b0*/  ISETP.EQ.AND P3, PT, R18, RZ, PT ;  /* 0x000000ff1200720c */ /* 0x000fda0003f62270 */
[----:B------:R-:W-:Y:S05]  /*07c0*/  @!P1 BRA P3, `(.L_x_2010) ;  /* 0x0000000400789947 */ /* 0x000fea0001800000 */
.L_x_2012:
[----:B------:R-:W-:-:S04]  /*07d0*/  IADD3 R11, P1, PT, R9, R20, RZ ;  /* 0x00000014090b7210 */ /* 0x000fc80007f3e0ff */
[----:B------:R-:W-:Y:S02]  /*07e0*/  LEA.HI.X.SX32 R12, R20, RZ, 0x1, P1 ;  /* 0x000000ff140c7211 */ /* 0x000fe400008f0eff */
[----:B-1----:R-:W-:-:S04]  /*07f0*/  LEA R10, P1, R11, UR4, 0x1 ;  /* 0x000000040b0a7c11 */ /* 0x002fc8000f8208ff */
[----:B------:R-:W-:-:S05]  /*0800*/  LEA.HI.X R11, R11, UR5, R12, 0x1, P1 ;  /* 0x000000050b0b7c11 */ /* 0x000fca00088f0c0c */
[----:B------:R-:W2:Y:S01]  /*0810*/  LDG.E.U16.CONSTANT R10, desc[UR6][R10.64] ;  /* 0x000000060a0a7981 */ /* 0x000ea2000c1e9500 */
[----:B------:R-:W-:Y:S02]  /*0820*/  VIADD R18, R18, 0x1 ;  /* 0x0000000112127836 */ /* 0x000fe40000000000 */
[----:B------:R-:W-:-:S03]  /*0830*/  IMAD.IADD R20, R20, 0x1, R5 ;  /* 0x0000000114147824 */ /* 0x000fc600078e0205 */
[----:B------:R-:W-:Y:S01]  /*0840*/  ISETP.NE.AND P1, PT, R18, RZ, PT ;  /* 0x000000ff1200720c */ /* 0x000fe20003f25270 */
[----:B--2---:R0:W-:Y:S02]  /*0850*/  STS.U16 [R19], R10 ;  /* 0x0000000a13007388 */ /* 0x0041e40000000400 */
[----:B0-----:R-:W-:-:S10]  /*0860*/  VIADD R19, R19, 0x40 ;  /* 0x0000004013137836 */ /* 0x001fd40000000000 */
[----:B------:R-:W-:Y:S05]  /*0870*/  @P1 BRA `(.L_x_2012) ;  /* 0xfffffffc00d41947 */ /* 0x000fea000383ffff */
[----:B------:R-:W-:Y:S05]  /*0880*/  BRA `(.L_x_2010) ;  /* 0x0000000400487947 */ /* 0x000fea0003800000 */
.L_x_2011:
        /* <DEDUP_REMOVED lines=16> */
.L_x_2018:
[----:B-----5:R-:W-:Y:S01]  /*0990*/  IADD3 R13, P3, PT, R9, R20, RZ ;  /* 0x00000014090d7210 */ /* 0x020fe20007f7e0ff */
[----:B------:R-:W-:-:S03]  /*09a0*/  IMAD.IADD R14, R20, 0x1, R5 ;  /* 0x00000001140e7824 */ /* 0x000fc600078e0205 */
[----:B------:R-:W-:Y:S01]  /*09b0*/  LEA.HI.X.SX32 R20, R20, RZ, 0x1, P3 ;  /* 0x000000ff14147211 */ /* 0x000fe200018f0eff */
[--C-:B------:R-:W-:Y:S01]  /*09c0*/  IMAD.IADD R16, R14, 0x1, R5.reuse ;  /* 0x000000010e107824 */ /* 0x100fe200078e0205 */
[----:B-1----:R-:W-:Y:S02]  /*09d0*/  LEA R12, P3, R13, UR4, 0x1 ;  /* 0x000000040d0c7c11 */ /* 0x002fe4000f8608ff */
[----:B------:R-:W-:Y:S02]  /*09e0*/  IADD3 R15, P4, PT, R9, R14, RZ ;  /* 0x0000000e090f7210 */ /* 0x000fe40007f9e0ff */
[----:B------:R-:W-:Y:S01]  /*09f0*/  LEA.HI.X R13, R13, UR5, R20, 0x1, P3 ;  /* 0x000000050d0d7c11 */ /* 0x000fe200098f0c14 */
[----:B------:R-:W-:Y:S01]  /*0a00*/  IMAD.IADD R20, R16, 0x1, R5 ;  /* 0x0000000110147824 */ /* 0x000fe200078e0205 */
[----:B------:R-:W-:Y:S02]  /*0a10*/  LEA.HI.X.SX32 R18, R14, RZ, 0x1, P4 ;  /* 0x000000ff0e127211 */ /* 0x000fe400020f0eff */
[----:B------:R-:W-:-:S02]  /*0a20*/  IADD3 R17, P5, PT, R9, R16, RZ ;  /* 0x0000001009117210 */ /* 0x000fc40007fbe0ff */
[----:B------:R-:W-:Y:S01]  /*0a30*/  LEA R14, P3, R15, UR4, 0x1 ;  /* 0x000000040f0e7c11 */ /* 0x000fe2000f8608ff */
        /* <DEDUP_REMOVED lines=19> */
[----:B-1----:R-:W-:Y:S01]  /*0b70*/  VIADD R10, R10, 0x100 ;  /* 0x000001000a0a7836 */ /* 0x002fe20000000000 */
[----:B------:R-:W-:Y:S06]  /*0b80*/  @!P3 BRA `(.L_x_2018) ;  /* 0xfffffffc0080b947 */ /* 0x000fec000383ffff */
.L_x_2017:
        /* <DEDUP_REMOVED lines=20> */
[----:B-1----:R-:W-:-:S07]  /*0cd0*/  VIADD R10, R10, 0x80 ;  /* 0x000000800a0a7836 */ /* 0x002fce0000000000 */
.L_x_2019:
[----:B------:R-:W-:-:S13]  /*0ce0*/  ISETP.NE.OR P1, PT, R11, RZ, P1 ;  /* 0x000000ff0b00720c */ /* 0x000fda0000f25670 */
[----:B------:R-:W-:Y:S05]  /*0cf0*/  @!P1 BRA `(.L_x_2010) ;  /* 0x00000000002c9947 */ /* 0x000fea0003800000 */
.L_x_2016:
        /* <DEDUP_REMOVED lines=9> */
[----:B0-----:R-:W-:-:S10]  /*0d90*/  VIADD R10, R10, 0x40 ;  /* 0x000000400a0a7836 */ /* 0x001fd40000000000 */
[----:B------:R-:W-:Y:S05]  /*0da0*/  @P1 BRA `(.L_x_2016) ;  /* 0xfffffffc00d41947 */ /* 0x000fea000383ffff */
.L_x_2010:
[----:B0-----:R-:W-:Y:S05]  /*0db0*/  BSYNC.RECONVERGENT B0 ;  /* 0x0000000000007941 */ /* 0x001fea0003800200 */
.L_x_2009:
        /* <DEDUP_REMOVED lines=9> */
[----:B-----5:R-:W-:-:S03]  /*0e50*/  IMAD R9, R51, UR9, RZ ;  /* 0x0000000933097c24 */ /* 0x020fc6000f8e02ff */
[----:B------:R-:W-:Y:S01]  /*0e60*/  ISETP.GE.AND P1, PT, R4, RZ, PT ;  /* 0x000000ff0400720c */ /* 0x000fe20003f26270 */
[----:B------:R-:W-:-:S04]  /*0e70*/  IMAD R2, R9, 0x3, R2 ;  /* 0x0000000309027824 */ /* 0x000fc800078e0202 */
[----:B------:R-:W-:-:S08]  /*0e80*/  IMAD R2, R3, 0x4, R2 ;  /* 0x0000000403027824 */ /* 0x000fd000078e0202 */
[----:B------:R-:W-:Y:S05]  /*0e90*/  @P1 BRA `(.L_x_2021) ;  /* 0x00000000008c1947 */ /* 0x000fea0003800000 */
[----:B------:R-:W-:Y:S01]  /*0ea0*/  IMAD.MOV R9, RZ, RZ, -R4 ;  /* 0x000000ffff097224 */ /* 0x000fe200078e0a04 */
[----:B------:R-:W-:-:S04]  /*0eb0*/  PLOP3.LUT P1, PT, PT, PT, PT, 0x80, 0x8 ;  /* 0x000000000008781c */ /* 0x000fc80003f2f070 */
[----:B------:R-:W-:-:S13]  /*0ec0*/  ISETP.GT.AND P3, PT, R9, 0x3, PT ;  /* 0x000000030900780c */ /* 0x000fda0003f64270 */
[----:B------:R-:W-:Y:S05]  /*0ed0*/  @!P3 BRA `(.L_x_2022) ;  /* 0x000000000044b947 */ /* 0x000fea0003800000 */
[----:B------:R-:W0:Y:S01]  /*0ee0*/  LDC.64 R18, c[0x0][0x3a0] ;  /* 0x0000e800ff127b82 */ /* 0x000e220000000a00 */
[----:B------:R-:W-:-:S13]  /*0ef0*/  PLOP3.LUT P1, PT, PT, PT, PT, 0x8, 0x80 ;  /* 0x000000000080781c */ /* 0x000fda0003f2e170 */
.L_x_2023:
[C---:B------:R-:W-:Y:S02]  /*0f00*/  IMAD.IADD R12, R2.reuse, 0x1, R51 ;  /* 0x00000001020c7824 */ /* 0x040fe400078e0233 */
[----:B01----:R-:W-:-:S04]  /*0f10*/  IMAD.WIDE R10, R2, 0x2, R18 ;  /* 0x00000002020a7825 */ /* 0x003fc800078e0212 */
        /* <DEDUP_REMOVED lines=8> */
[----:B------:R-:W-:Y:S01]  /*0fa0*/  VIADD R4, R4, 0x4 ;  /* 0x0000000404047836 */ /* 0x000fe20000000000 */
[----:B------:R2:W-:Y:S01]  /*0fb0*/  STG.E.64 desc[UR6][R16.64], RZ ;  /* 0x000000ff10007986 */ /* 0x0005e2000c101b06 */
[----:B------:R-:W-:-:S03]  /*0fc0*/  IMAD.IADD R2, R9, 0x1, R51 ;  /* 0x0000000109027824 */ /* 0x000fc600078e0233 */
[----:B------:R-:W-:-:S13]  /*0fd0*/  ISETP.GE.AND P3, PT, R4, -0x3, PT ;  /* 0xfffffffd0400780c */ /* 0x000fda0003f66270 */
[----:B--2---:R-:W-:Y:S05]  /*0fe0*/  @!P3 BRA `(.L_x_2023) ;  /* 0xfffffffc00c4b947 */ /* 0x004fea000383ffff */
.L_x_2022:
[----:B------:R-:W-:-:S05]  /*0ff0*/  IMAD.MOV R9, RZ, RZ, -R4 ;  /* 0x000000ffff097224 */ /* 0x000fca00078e0a04 */
[----:B------:R-:W-:-:S13]  /*1000*/  ISETP.GT.AND P3, PT, R9, 0x1, PT ;  /* 0x000000010900780c */ /* 0x000fda0003f64270 */
[----:B------:R-:W-:Y:S05]  /*1010*/  @!P3 BRA `(.L_x_2024) ;  /* 0x000000000024b947 */ /* 0x000fea0003800000 */
[----:B-1----:R-:W0:Y:S01]  /*1020*/  LDC.64 R12, c[0x0][0x3a0] ;  /* 0x0000e800ff0c7b82 */ /* 0x002e220000000a00 */
[----:B------:R-:W-:Y:S01]  /*1030*/  IMAD.IADD R9, R2, 0x1, R51 ;  /* 0x0000000102097824 */ /* 0x000fe200078e0233 */
[----:B------:R-:W-:Y:S01]  /*1040*/  PLOP3.LUT P1, PT, PT, PT, PT, 0x8, 0x80 ;  /* 0x000000000080781c */ /* 0x000fe20003f2e170 */
[----:B------:R-:W-:Y:S02]  /*1050*/  VIADD R4, R4, 0x2 ;  /* 0x0000000204047836 */ /* 0x000fe40000000000 */
[----:B0-----:R-:W-:-:S04]  /*1060*/  IMAD.WIDE R10, R2, 0x2, R12 ;  /* 0x00000002020a7825 */ /* 0x001fc800078e020c */
[C---:B------:R-:W-:Y:S01]  /*1070*/  IMAD.WIDE R12, R9.reuse, 0x2, R12 ;  /* 0x00000002090c7825 */ /* 0x040fe200078e020c */
[----:B------:R0:W-:Y:S03]  /*1080*/  STG.E.64 desc[UR6][R10.64], RZ ;  /* 0x000000ff0a007986 */ /* 0x0001e6000c101b06 */
[----:B------:R-:W-:Y:S01]  /*1090*/  IMAD.IADD R2, R9, 0x1, R51 ;  /* 0x0000000109027824 */ /* 0x000fe200078e0233 */
[----:B------:R0:W-:Y:S06]  /*10a0*/  STG.E.64 desc[UR6][R12.64], RZ ;  /* 0x000000ff0c007986 */ /* 0x0001ec000c101b06 */
.L_x_2024:
[----:B------:R-:W-:-:S13]  /*10b0*/  ISETP.NE.OR P1, PT, R4, RZ, P1 ;  /* 0x000000ff0400720c */ /* 0x000fda0000f25670 */
[----:B------:R-:W-:Y:S05]  /*10c0*/  @!P1 BRA `(.L_x_2020) ;  /* 0x00000000001c9947 */ /* 0x000fea0003800000 */
.L_x_2021:
[----:B01----:R-:W0:Y:S02]  /*10d0*/  LDC.64 R10, c[0x0][0x3a0] ;  /* 0x0000e800ff0a7b82 */ /* 0x003e240000000a00 */
.L_x_2025:
[----:B0-----:R-:W-:-:S04]  /*10e0*/  IMAD.WIDE R12, R2, 0x2, R10 ;  /* 0x00000002020c7825 */ /* 0x001fc800078e020a */
[----:B------:R-:W-:Y:S01]  /*10f0*/  VIADD R4, R4, 0x1 ;  /* 0x0000000104047836 */ /* 0x000fe20000000000 */
[----:B------:R2:W-:Y:S01]  /*1100*/  STG.E.64 desc[UR6][R12.64], RZ ;  /* 0x000000ff0c007986 */ /* 0x0005e2000c101b06 */
[----:B------:R-:W-:-:S03]  /*1110*/  IMAD.IADD R2, R2, 0x1, R51 ;  /* 0x0000000102027824 */ /* 0x000fc600078e0233 */
[----:B------:R-:W-:-:S13]  /*1120*/  ISETP.NE.AND P1, PT, R4, RZ, PT ;  /* 0x000000ff0400720c */ /* 0x000fda0003f25270 */
[----:B--2---:R-:W-:Y:S05]  /*1130*/  @P1 BRA `(.L_x_2025) ;  /* 0xfffffffc00e81947 */ /* 0x004fea000383ffff */
.L_x_2020:
[----:B------:R-:W2:Y:S01]  /*1140*/  LDCU UR5, c[0x0][0x3c8] ;  /* 0x00007900ff0577ac */ /* 0x000ea20008000800 */
[----:B------:R-:W-:Y:S01]  /*1150*/  BAR.SYNC.DEFER_BLOCKING 0x0 ;  /* 0x0000000000007b1d */ /* 0x000fe20000010000 */
[----:B------:R-:W-:-:S05]  /*1160*/  ISETP.GE.AND P1, PT, R6, R5, PT ;  /* 0x000000050600720c */ /* 0x000fca0003f26270 */
[----:B------:R-:W3:Y:S01]  /*1170*/  LDCU UR9, c[0x0][0x3cc] ;  /* 0x00007980ff0977ac */ /* 0x000ee20008000800 */
[----:B------:R-:W4:Y:S01]  /*1180*/  LDCU UR10, c[0x0][0x3d0] ;  /* 0x00007a00ff0a77ac */ /* 0x000f220008000800 */
[----:B------:R-:W0:Y:S01]  /*1190*/  LDCU UR11, c[0x0][0x3d4] ;  /* 0x00007a80ff0b77ac */ /* 0x000e220008000800 */
[----:B--2--5:R-:W-:Y:S01]  /*11a0*/  VIMNMX R9, PT, PT, R6, UR5, PT ;  /* 0x0000000506097c48 */ /* 0x024fe2000bfe0100 */
[----:B------:R-:W2:Y:S04]  /*11b0*/  LDCU UR12, c[0x0][0x3d8] ;  /* 0x00007b00ff0c77ac */ /* 0x000ea80008000800 */
[----:B------:R-:W-:Y:S05]  /*11c0*/  @P1 BRA `(.L_x_2026) ;  /* 0x0000000000d41947 */ /* 0x000fea0003800000 */
[----:B01----:R-:W0:Y:S01]  /*11d0*/  LDC.64 R10, c[0x0][0x3b8] ;  /* 0x0000ee00ff0a7b82 */ /* 0x003e220000000a00 */
[----:B------:R-:W-:-:S04]  /*11e0*/  IMAD.SHL.U32 R13, R0, 0x40, RZ ;  /* 0x00000040000d7824 */ /* 0x000fc800078e00ff */
[----:B0-----:R-:W-:-:S06]  /*11f0*/  IMAD.WIDE.U32 R12, R13, 0x2, R10 ;  /* 0x000000020d0c7825 */ /* 0x001fcc00078e000a */
[----:B------:R0:W5:Y:S01]  /*1200*/  LDG.E.U16.CONSTANT R12, desc[UR6][R12.64] ;  /* 0x000000060c0c7981 */ /* 0x000162000c1e9500 */
[----:B------:R-:W-:Y:S01]  /*1210*/  SHF.R.S32.HI R15, RZ, 0x1f, R52 ;  /* 0x0000001fff0f7819 */ /* 0x000fe20000011434 */
[----:B------:R-:W-:Y:S01]  /*1220*/  IMAD.SHL.U32 R3, R3, 0x10, RZ ;  /* 0x0000001003037824 */ /* 0x000fe200078e00ff */
[----:B------:R-:W-:Y:S01]  /*1230*/  UMOV UR4, URZ ;  /* 0x000000ff00047c82 */ /* 0x000fe20008000000 */
[----:B------:R-:W-:Y:S01]  /*1240*/  IMAD.MOV.U32 R21, RZ, RZ, R6 ;  /* 0x000000ffff157224 */ /* 0x000fe200078e0006 */
[----:B------:R-:W-:Y:S02]  /*1250*/  LEA.HI R15, R15, R52, RZ, 0x3 ;  /* 0x000000340f0f7211 */ /* 0x000fe400078f18ff */
[----:B------:R-:W-:Y:S02]  /*1260*/  LOP3.LUT R18, R3, 0x10, RZ, 0xc0, !PT ;  /* 0x0000001003127812 */ /* 0x000fe400078ec0ff */
[----:B------:R-:W-:-:S07]  /*1270*/  SHF.R.S32.HI R19, RZ, 0x3, R15 ;  /* 0x00000003ff137819 */ /* 0x000fce000001140f */
.L_x_2027:
[----:B------:R-:W1:Y:S01]  /*1280*/  LDC.64 R2, c[0x0][0x390] ;  /* 0x0000e400ff027b82 */ /* 0x000e620000000a00 */
[----:B-----5:R-:W-:-:S04]  /*1290*/  VIADD R0, R12, UR4 ;  /* 0x000000040c007c36 */ /* 0x020fc80008000000 */
[----:B------:R-:W-:-:S03]  /*12a0*/  IMAD R4, R0, R51, RZ ;  /* 0x0000003300047224 */ /* 0x000fc600078e02ff */
[----:B------:R-:W2:Y:S02]  /*12b0*/  LDC.64 R14, c[0x0][0x398] ;  /* 0x0000e600ff0e7b82 */ /* 0x000ea40000000a00 */
[----:B0-----:R-:W-:-:S04]  /*12c0*/  SHF.R.S32.HI R13, RZ, 0x1f, R4 ;  /* 0x0000001fff0d7819 */ /* 0x001fc80000011404 */
[----:B------:R-:W-:-:S04]  /*12d0*/  LEA.HI R4, R13, R4, RZ, 0x3 ;  /* 0x000000040d047211 */ /* 0x000fc800078f18ff */
[----:B------:R-:W-:-:S05]  /*12e0*/  LEA.HI.SX32 R13, R4, R19, 0x1d ;  /* 0x00000013040d7211 */ /* 0x000fca00078feaff */
[----:B-1----:R-:W-:-:S06]  /*12f0*/  IMAD.WIDE R2, R13, 0x4, R2 ;  /* 0x000000040d027825 */ /* 0x002fcc00078e0202 */
[----:B------:R-:W3:Y:S01]  /*1300*/  LDG.E.CONSTANT R3, desc[UR6][R2.64] ;  /* 0x0000000602037981 */ /* 0x000ee2000c1e9900 */
[----:B------:R-:W-:-:S04]  /*1310*/  IMAD.SHL.U32 R17, R21, 0x2, RZ ;  /* 0x0000000215117824 */ /* 0x000fc800078e00ff */
[----:B------:R-:W-:-:S05]  /*1320*/  IMAD.WIDE.U32 R16, R17, 0x2, R10 ;  /* 0x0000000211107825 */ /* 0x000fca00078e000a */
[----:B------:R-:W4:Y:S01]  /*1330*/  LDG.E.U16.CONSTANT R20, desc[UR6][R16.64+0x2] ;  /* 0x0000020610147981 */ /* 0x000f22000c1e9500 */
[----:B--2---:R-:W-:-:S06]  /*1340*/  IMAD.WIDE.U32 R14, R0, 0x2, R14 ;  /* 0x00000002000e7825 */ /* 0x004fcc00078e000e */
[----:B------:R0:W2:Y:S01]  /*1350*/  LDG.E.U16.CONSTANT R14, desc[UR6][R14.64] ;  /* 0x000000060e0e7981 */ /* 0x0000a2000c1e9500 */
[----:B------:R-:W-:Y:S01]  /*1360*/  UIADD3 UR4, UPT, UPT, UR4, 0x1, URZ ;  /* 0x0000000104047890 */ /* 0x000fe2000fffe0ff */
[----:B---3--:R-:W-:-:S04]  /*1370*/  SHF.R.U32.HI R0, RZ, R18, R3 ;  /* 0x00000012ff007219 */ /* 0x008fc80000011603 */
[--C-:B------:R-:W-:Y:S02]  /*1380*/  SHF.R.U32.HI R2, RZ, 0x8, R0.reuse ;  /* 0x00000008ff027819 */ /* 0x100fe40000011600 */
[----:B------:R-:W-:Y:S02]  /*1390*/  LOP3.LUT R4, R0, 0xf, RZ, 0xc0, !PT ;  /* 0x0000000f00047812 */ /* 0x000fe400078ec0ff */
[----:B------:R-:W-:Y:S02]  /*13a0*/  SHF.R.U32.HI R13, RZ, 0x4, R0 ;  /* 0x00000004ff0d7819 */ /* 0x000fe40000011600 */
[----:B------:R-:W-:Y:S01]  /*13b0*/  LOP3.LUT R2, R2, 0xf, RZ, 0xc0, !PT ;  /* 0x0000000f02027812 */ /* 0x000fe200078ec0ff */
[----:B------:R-:W-:Y:S01]  /*13c0*/  IMAD R23, R4, R4, R4 ;  /* 0x0000000404177224 */ /* 0x000fe200078e0204 */
[----:B------:R-:W-:Y:S01]  /*13d0*/  SHF.R.U32.HI R0, RZ, 0xc, R0 ;  /* 0x0000000cff007819 */ /* 0x000fe20000011600 */
[----:B----4-:R-:W-:Y:S01]  /*13e0*/  IMAD.IADD R21, R20, 0x1, R21 ;  /* 0x0000000114157824 */ /* 0x010fe200078e0215 */
[----:B------:R-:W-:Y:S01]  /*13f0*/  LOP3.LUT R13, R13, 0xf, RZ, 0xc0, !PT ;  /* 0x0000000f0d0d7812 */ /* 0x000fe200078ec0ff */
[----:B------:R-:W-:Y:S01]  /*1400*/  IMAD R3, R2, R2, R2 ;  /* 0x0000000202037224 */ /* 0x000fe200078e0202 */
[----:B------:R-:W-:-:S02]  /*1410*/  LOP3.LUT R0, R0, 0xf, RZ, 0xc0, !PT ;  /* 0x0000000f00007812 */ /* 0x000fc400078ec0ff */
[----:B------:R-:W-:Y:S01]  /*1420*/  IADD3 R23, PT, PT, R4, 0x1, R23 ;  /* 0x0000000104177810 */ /* 0x000fe20007ffe017 */
[----:B------:R-:W-:Y:S01]  /*1430*/  IMAD R4, R13, R13, R13 ;  /* 0x0000000d0d047224 */ /* 0x000fe200078e020d */
[----:B0-----:R-:W-:Y:S01]  /*1440*/  IADD3 R15, PT, PT, R2, 0x1, R3 ;  /* 0x00000001020f7810 */ /* 0x001fe20007ffe003 */
[C---:B------:R-:W-:Y:S01]  /*1450*/  IMAD R3, R0.reuse, R0, R0 ;  /* 0x0000000000037224 */ /* 0x040fe200078e0200 */
[----:B------:R-:W-:Y:S02]  /*1460*/  ISETP.GE.AND P1, PT, R21, R8, PT ;  /* 0x000000081500720c */ /* 0x000fe40003f26270 */
[----:B------:R-:W-:Y:S01]  /*1470*/  IADD3 R13, PT, PT, R13, 0x1, R4 ;  /* 0x000000010d0d7810 */ /* 0x000fe20007ffe004 */
[----:B------:R-:W2:Y:S01]  /*1480*/  I2F.F16 R23, R23 ;  /* 0x0000001700177306 */ /* 0x000ea20000200c00 */
[----:B------:R-:W-:-:S07]  /*1490*/  IADD3 R16, PT, PT, R0, 0x1, R3 ;  /* 0x0000000100107810 */ /* 0x000fce0007ffe003 */
[----:B------:R-:W0:Y:S01]  /*14a0*/  I2F.F16 R13, R13 ;  /* 0x0000000d000d7306 */ /* 0x000e220000200c00 */
[----:B--2---:R-:W-:-:S07]  /*14b0*/  HMUL2 R4, R23.H0_H0, R14.H0_H0 ;  /* 0x2000000e17047232 */ /* 0x004fce0000000800 */
[----:B------:R-:W1:Y:S01]  /*14c0*/  I2F.F16 R15, R15 ;  /* 0x0000000f000f7306 */ /* 0x000e620000200c00 */
[----:B0-----:R-:W-:-:S07]  /*14d0*/  HMUL2 R3, R13.H0_H0, R14.H0_H0 ;  /* 0x2000000e0d037232 */ /* 0x001fce0000000800 */
[----:B------:R-:W0:Y:S01]  /*14e0*/  I2F.F16 R17, R16 ;  /* 0x0000001000117306 */ /* 0x000e220000200c00 */
[-C--:B-1----:R-:W-:Y:S02]  /*14f0*/  HMUL2 R2, R15.H0_H0, R14.reuse.H0_H0 ;  /* 0x2000000e0f027232 */ /* 0x082fe40000000800 */
[----:B0-----:R-:W-:Y:S01]  /*1500*/  HMUL2 R0, R17.H0_H0, R14.H0_H0 ;  /* 0x2000000e11007232 */ /* 0x001fe20000000800 */
[----:B------:R-:W-:Y:S06]  /*1510*/  @!P1 BRA `(.L_x_2027) ;  /* 0xfffffffc00589947 */ /* 0x000fec000383ffff */
.L_x_2026:
[C---:B------:R-:W-:Y:S02]  /*1520*/  ISETP.GT.AND P1, PT, R6.reuse, UR5, PT ;  /* 0x0000000506007c0c */ /* 0x040fe4000bf24270 */
[----:B01----:R-:W-:Y:S02]  /*1530*/  CS2R R10, SRZ ;  /* 0x00000000000a7805 */ /* 0x003fe4000001ff00 */
[----:B------:R-:W-:Y:S01]  /*1540*/  SHF.R.S32.HI R8, RZ, 0x1f, R9 ;  /* 0x0000001fff087819 */ /* 0x000fe20000011409 */
[----:B------:R-:W-:Y:S01]  /*1550*/  IMAD.MOV.U32 R13, RZ, RZ, RZ ;  /* 0x000000ffff0d7224 */ /* 0x000fe200078e00ff */
[----:B---3--:R-:W-:Y:S01]  /*1560*/  ISETP.GT.AND P3, PT, R6, UR9, PT ;  /* 0x0000000906007c0c */ /* 0x008fe2000bf64270 */
[----:B------:R-:W-:Y:S01]  /*1570*/  IMAD.MOV.U32 R14, RZ, RZ, RZ ;  /* 0x000000ffff0e7224 */ /* 0x000fe200078e00ff */
        /* <DEDUP_REMOVED lines=14> */
.L_x_2028:
        /* <DEDUP_REMOVED lines=8> */
.L_x_2029:
        /* <DEDUP_REMOVED lines=8> */
.L_x_2030:
        /* <DEDUP_REMOVED lines=8> */
.L_x_2031:
        /* <DEDUP_REMOVED lines=8> */
.L_x_2032:
[----:B------:R-:W-:Y:S01]  /*1860*/  IMAD R8, R15, 0x8, R8 ;  /* 0x000000080f087824 */ /* 0x000fe200078e0208 */
[----:B------:R-:W0:Y:S01]  /*1870*/  LDCU.64 UR4, c[0x0][0x388] ;  /* 0x00007100ff0477ac */ /* 0x000e220008000a00 */
[----:B------:R-:W-:Y:S02]  /*1880*/  VIMNMX R5, PT, PT, R5, UR9, PT ;  /* 0x0000000905057c48 */ /* 0x000fe4000bfe0100 */
[----:B------:R-:W-:Y:S02]  /*1890*/  PRMT R50, RZ, 0x5410, RZ ;  /* 0x00005410ff327816 */ /* 0x000fe400000000ff */
[----:B------:R-:W-:Y:S02]  /*18a0*/  IADD3 R8, PT, PT, R11, R8, R10 ;  /* 0x000000080b087210 */ /* 0x000fe40007ffe00a */
[----:B------:R-:W-:Y:S02]  /*18b0*/  PRMT R49, RZ, 0x5410, RZ ;  /* 0x00005410ff317816 */ /* 0x000fe400000000ff */
[----:B------:R-:W-:-:S02]  /*18c0*/  IADD3 R8, PT, PT, R14, R8, R13 ;  /* 0x000000080e087210 */ /* 0x000fc40007ffe00d */
[----:B------:R-:W-:Y:S02]  /*18d0*/  PRMT R48, RZ, 0x5410, RZ ;  /* 0x00005410ff307816 */ /* 0x000fe400000000ff */
[----:B------:R-:W-:Y:S01]  /*18e0*/  PRMT R47, RZ, 0x5410, RZ ;  /* 0x00005410ff2f7816 */ /* 0x000fe200000000ff */
[----:B------:R-:W-:Y:S01]  /*18f0*/  IMAD R9, R8, R51, RZ ;  /* 0x0000003308097224 */ /* 0x000fe200078e02ff */
[----:B------:R-:W-:Y:S02]  /*1900*/  SHF.R.S32.HI R8, RZ, 0x1f, R52 ;  /* 0x0000001fff087819 */ /* 0x000fe40000011434 */
[----:B------:R-:W-:Y:S02]  /*1910*/  PRMT R46, RZ, 0x5410, RZ ;  /* 0x00005410ff2e7816 */ /* 0x000fe400000000ff */
[----:B------:R-:W-:-:S04]  /*1920*/  IADD3 R10, P1, PT, R52, R9, RZ ;  /* 0x00000009340a7210 */ /* 0x000fc80007f3e0ff */
[----:B------:R-:W-:Y:S02]  /*1930*/  LEA.HI.X.SX32 R9, R9, R8, 0x1, P1 ;  /* 0x0000000809097211 */ /* 0x000fe400008f0eff */
[----:B------:R-:W-:Y:S02]  /*1940*/  ISETP.GT.AND P1, PT, R5, R6, PT ;  /* 0x000000060500720c */ /* 0x000fe40003f24270 */
[C---:B0-----:R-:W-:Y:S02]  /*1950*/  LEA R24, P3, R10.reuse, UR4, 0x2 ;  /* 0x000000040a187c11 */ /* 0x041fe4000f8610ff */
[----:B------:R-:W-:Y:S02]  /*1960*/  PRMT R5, RZ, 0x5410, RZ ;  /* 0x00005410ff057816 */ /* 0x000fe400000000ff */
[----:B------:R-:W-:-:S07]  /*1970*/  LEA.HI.X R25, R10, UR5, R9, 0x2, P3 ;  /* 0x000000050a197c11 */ /* 0x000fce00098f1409 */
[----:B------:R-:W-:Y:S05]  /*1980*/  @!P1 BRA `(.L_x_2033) ;  /* 0x0000002400209947 */ /* 0x000fea0003800000 */
[C---:B------:R-:W-:Y:S01]  /*1990*/  IMAD.WIDE R8, R51.reuse, 0x4, R24 ;  /* 0x0000000433087825 */ /* 0x040fe200078e0218 */
[----:B------:R-:W2:Y:S03]  /*19a0*/  LDG.E.128.CONSTANT R16, desc[UR6][R24.64] ;  /* 0x0000000618107981 */ /* 0x000ea6000c1e9d00 */
[----:B------:R-:W-:Y:S02]  /*19b0*/  IMAD.WIDE R56, R51, 0x4, R8 ;  /* 0x0000000433387825 */ /* 0x000fe400078e0208 */
[----:B------:R-:W3:Y:S04]  /*19c0*/  LDG.E.128.CONSTANT R8, desc[UR6][R8.64] ;  /* 0x0000000608087981 */ /* 0x000ee8000c1e9d00 */
[----:B------:R-:W4:Y:S01]  /*19d0*/  LDG.E.128.CONSTANT R12, desc[UR6][R56.64] ;  /* 0x00000006380c7981 */ /* 0x000f22000c1e9d00 */
[----:B------:R-:W-:-:S02]  /*19e0*/  ISETP.NE.AND P4, PT, R7, RZ, PT ;  /* 0x000000ff0700720c */ /* 0x000fc40003f85270 */
[----:B------:R-:W-:Y:S02]  /*19f0*/  PRMT R46, RZ, 0x5410, RZ ;  /* 0x00005410ff2e7816 */ /* 0x000fe400000000ff */
[----:B--2---:R-:W-:Y:S02]  /*1a00*/  SHF.R.U32.HI R30, RZ, 0xc, R17 ;  /* 0x0000000cff1e7819 */ /* 0x004fe40000011611 */
        /* <DEDUP_REMOVED lines=9> */
[----:B----4-:R-:W-:-:S02]  /*1aa0*/  SHF.R.U32.HI R19, RZ, 0x8, R12 ;  /* 0x00000008ff137819 */ /* 0x010fc4000001160c */
        /* <DEDUP_REMOVED lines=12> */
[----:B------:R-:W-:Y:S02]  /*1b70*/  LOP3.LUT R13, R13, 0x300030, R12, 0xf8, !PT ;  /* 0x003000300d0d7812 */ /* 0x000fe400078ef80c */
[----:B------:R-:W-:Y:S02]  /*1b80*/  LOP3.LUT R12, R31, 0x300030, R32, 0xf8, !PT ;  /* 0x003000301f0c7812 */ /* 0x000fe400078ef820 */
[----:B------:R-:W-:Y:S02]  /*1b90*/  LOP3.LUT R35, R30, 0x300030, R35, 0xf8, !PT ;  /* 0x003000301e237812 */ /* 0x000fe400078ef823 */
[----:B---3--:R-:W-:Y:S02]  /*1ba0*/  LOP3.LUT R32, R11, 0x3f003f, RZ, 0xc0, !PT ;  /* 0x003f003f0b207812 */ /* 0x008fe400078ec0ff */
[----:B------:R-:W-:Y:S02]  /*1bb0*/  SHF.R.U32.HI R30, RZ, 0x6, R11 ;  /* 0x00000006ff1e7819 */ /* 0x000fe4000001160b */
[----:B------:R-:W-:-:S02]  /*1bc0*/  LOP3.LUT R22, R17, 0x3f003f, RZ, 0xc0, !PT ;  /* 0x003f003f11167812 */ /* 0x000fc400078ec0ff */
[----:B------:R-:W-:Y:S02]  /*1bd0*/  SHF.R.U32.HI R20, RZ, 0x6, R17 ;  /* 0x00000006ff147819 */ /* 0x000fe40000011611 */
[----:B------:R-:W-:Y:S02]  /*1be0*/  SHF.R.U32.HI R11, RZ, 0xc, R11 ;  /* 0x0000000cff0b7819 */ /* 0x000fe4000001160b */
[----:B------:R-:W-:Y:S02]  /*1bf0*/  LOP3.LUT R24, R14, 0x3f003f, RZ, 0xc0, !PT ;  /* 0x003f003f0e187812 */ /* 0x000fe400078ec0ff */
[--C-:B------:R-:W-:Y:S02]  /*1c00*/  SHF.R.U32.HI R17, RZ, 0x6, R14.reuse ;  /* 0x00000006ff117819 */ /* 0x100fe4000001160e */
[----:B------:R-:W-:Y:S02]  /*1c10*/  SHF.R.U32.HI R39, RZ, 0xa, R14 ;  /* 0x0000000aff277819 */ /* 0x000fe4000001160e */
[----:B------:R-:W-:-:S02]  /*1c20*/  LOP3.LUT R14, R5, 0xf000f, RZ, 0xc0, !PT ;  /* 0x000f000f050e7812 */ /* 0x000fc400078ec0ff */
[----:B------:R-:W-:Y:S02]  /*1c30*/  LOP3.LUT R25, R15, 0x3f003f, RZ, 0xc0, !PT ;  /* 0x003f003f0f197812 */ /* 0x000fe400078ec0ff */
[--C-:B------:R-:W-:Y:S02]  /*1c40*/  SHF.R.U32.HI R6, RZ, 0x6, R15.reuse ;  /* 0x00000006ff067819 */ /* 0x100fe4000001160f */
[----:B------:R-:W-:Y:S02]  /*1c50*/  SHF.R.U32.HI R40, RZ, 0xa, R15 ;  /* 0x0000000aff287819 */ /* 0x000fe4000001160f */
[----:B------:R-:W-:Y:S02]  /*1c60*/  LOP3.LUT R43, R8, 0x3f003f, RZ, 0xc0, !PT ;  /* 0x003f003f082b7812 */ /* 0x000fe400078ec0ff */
[--C-:B------:R-:W-:Y:S02]  /*1c70*/  SHF.R.U32.HI R33, RZ, 0x6, R8.reuse ;  /* 0x00000006ff217819 */ /* 0x100fe40000011608 */
[----:B------:R-:W-:-:S02]  /*1c80*/  SHF.R.U32.HI R5, RZ, 0xc, R8 ;  /* 0x0000000cff057819 */ /* 0x000fc40000011608 */
[----:B------:R-:W-:Y:S02]  /*1c90*/  LOP3.LUT R8, R9, 0x3f003f, RZ, 0xc0, !PT ;  /* 0x003f003f09087812 */ /* 0x000fe400078ec0ff */
[--C-:B------:R-:W-:Y:S02]  /*1ca0*/  SHF.R.U32.HI R15, RZ, 0x6, R9.reuse ;  /* 0x00000006ff0f7819 */ /* 0x100fe40000011609 */
[----:B------:R-:W-:Y:S02]  /*1cb0*/  LOP3.LUT R11, R11, 0xf000f, RZ, 0xc0, !PT ;  /* 0x000f000f0b0b7812 */ /* 0x000fe400078ec0ff */
[----:B------:R-:W-:Y:S02]  /*1cc0*/  SHF.R.U32.HI R9, RZ, 0xc, R9 ;  /* 0x0000000cff097819 */ /* 0x000fe40000011609 */
[----:B------:R-:W-:Y:S02]  /*1cd0*/  SHF.R.U32.HI R34, RZ, 0xc, R10 ;  /* 0x0000000cff227819 */ /* 0x000fe4000001160a */
[----:B------:R-:W-:-:S02]  /*1ce0*/  LOP3.LUT R14, R14, 0x300030, R19, 0xf8, !PT ;  /* 0x003000300e0e7812 */ /* 0x000fc400078ef813 */
[----:B------:R-:W-:Y:S02]  /*1cf0*/  LOP3.LUT R31, R10, 0x3f003f, RZ, 0xc0, !PT ;  /* 0x003f003f0a1f7812 */ /* 0x000fe400078ec0ff */
[----:B------:R-:W-:Y:S02]  /*1d00*/  SHF.R.U32.HI R19, RZ, 0x6, R10 ;  /* 0x00000006ff137819 */ /* 0x000fe4000001160a */
[----:B------:R-:W-:Y:S02]  /*1d10*/  LOP3.LUT R40, R11, 0x300030, R40, 0xf8, !PT ;  /* 0x003000300b287812 */ /* 0x000fe400078ef828 */
        /* <DEDUP_REMOVED lines=131> */
.L_x_2034:
[----:B------:R-:W-:Y:S01]  /*2550*/  PRMT R50, RZ, 0x5410, RZ ;  /* 0x00005410ff327816 */ /* 0x000fe200000000ff */
[----:B------:R-:W-:Y:S01]  /*2560*/  IMAD.WIDE R56, R51, 0x4, R56 ;  /* 0x0000000433387825 */ /* 0x000fe200078e0238 */
        /* <DEDUP_REMOVED lines=8> */
[----:B------:R-:W-:-:S09]  /*25f0*/  PRMT R47, RZ, 0x5410, RZ ;  /* 0x00005410ff2f7816 */ /* 0x000fd200000000ff */
[----:B------:R-:W-:Y:S05]  /*2600*/  @!P3 BRA `(.L_x_2036) ;  /* 0x0000000000bcb947 */ /* 0x000fea0003800000 */
        /* <DEDUP_REMOVED lines=47> */
.L_x_2036:
[----:B------:R-:W-:Y:S02]  /*2900*/  PRMT R50, RZ, 0x5410, RZ ;  /* 0x00005410ff327816 */ /* 0x000fe400000000ff */
[----:B------:R-:W-:Y:S01]  /*2910*/  PRMT R49, RZ, 0x5410, RZ ;  /* 0x00005410ff317816 */ /* 0x000fe200000000ff */
[----:B------:R-:W-:Y:S06]  /*2920*/  @P1 BRA `(.L_x_2035) ;  /* 0x0000000000c41947 */ /* 0x000fec0003800000 */
[----:B------:R-:W0:Y:S01]  /*2930*/  S2UR UR5, SR_CgaCtaId ;  /* 0x00000000000579c3 */ /* 0x000e220000008800 */
[----:B------:R-:W-:Y:S01]  /*2940*/  UMOV UR4, 0x400 ;  /* 0x0000040000047882 */ /* 0x000fe20000000000 */
[----:B------:R-:W-:Y:S01]  /*2950*/  IMAD.MOV.U32 R49, RZ, RZ, R21 ;  /* 0x000000ffff317224 */ /* 0x000fe200078e0015 */
[----:B------:R-:W-:Y:S01]  /*2960*/  PRMT R4, R4, 0x5410, R3 ;  /* 0x0000541004047816 */ /* 0x000fe20000000003 */
[----:B------:R-:W-:Y:S01]  /*2970*/  IMAD.MOV.U32 R55, RZ, RZ, R20 ;  /* 0x000000ffff377224 */ /* 0x000fe200078e0014 */
        /* <DEDUP_REMOVED lines=44> */
.L_x_2035:
[C---:B------:R-:W-:Y:S01]  /*2c40*/  IMAD.WIDE R16, R51.reuse, 0x4, R56 ;  /* 0x0000000433107825 */ /* 0x040fe200078e0238 */
[----:B------:R-:W2:Y:S03]  /*2c50*/  LDG.E.128.CONSTANT R8, desc[UR6][R56.64] ;  /* 0x0000000638087981 */ /* 0x000ea6000c1e9d00 */
[----:B------:R-:W-:Y:S02]  /*2c60*/  IMAD.WIDE R12, R51, 0x4, R16 ;  /* 0x00000004330c7825 */ /* 0x000fe400078e0210 */
[----:B------:R-:W3:Y:S04]  /*2c70*/  LDG.E.128.CONSTANT R16, desc[UR6][R16.64] ;  /* 0x0000000610107981 */ /* 0x000ee8000c1e9d00 */
[----:B------:R-:W4:Y:S01]  /*2c80*/  LDG.E.128.CONSTANT R12, desc[UR6][R12.64] ;  /* 0x000000060c0c7981 */ /* 0x000f22000c1e9d00 */
[----:B--2---:R-:W-:-:S02]  /*2c90*/  SHF.R.U32.HI R31, RZ, 0xc, R11 ;  /* 0x0000000cff1f7819 */ /* 0x004fc4000001160b */
[----:B------:R-:W-:Y:S02]  /*2ca0*/  SHF.R.U32.HI R20, RZ, 0xc, R8 ;  /* 0x0000000cff147819 */ /* 0x000fe40000011608 */
[----:B------:R-:W-:Y:S02]  /*2cb0*/  SHF.R.U32.HI R23, RZ, 0xc, R9 ;  /* 0x0000000cff177819 */ /* 0x000fe40000011609 */
[----:B------:R-:W-:Y:S02]  /*2cc0*/  SHF.R.U32.HI R25, RZ, 0xc, R10 ;  /* 0x0000000cff197819 */ /* 0x000fe4000001160a */
[----:B------:R-:W-:Y:S02]  /*2cd0*/  LOP3.LUT R22, R8, 0x3f003f, RZ, 0xc0, !PT ;  /* 0x003f003f08167812 */ /* 0x000fe400078ec0ff */
[----:B------:R-:W-:Y:S02]  /*2ce0*/  SHF.R.U32.HI R6, RZ, 0x6, R8 ;  /* 0x00000006ff067819 */ /* 0x000fe40000011608 */
[----:B----4-:R-:W-:-:S02]  /*2cf0*/  SHF.R.U32.HI R40, RZ, 0x8, R15 ;  /* 0x00000008ff287819 */ /* 0x010fc4000001160f */
[----:B------:R-:W-:Y:S02]  /*2d00*/  LOP3.LUT R31, R31, 0xf000f, RZ, 0xc0, !PT ;  /* 0x000f000f1f1f7812 */ /* 0x000fe400078ec0ff */
[----:B------:R-:W-:Y:S02]  /*2d10*/  LOP3.LUT R8, R9, 0x3f003f, RZ, 0xc0, !PT ;  /* 0x003f003f09087812 */ /* 0x000fe400078ec0ff */
[----:B------:R-:W-:Y:S02]  /*2d20*/  SHF.R.U32.HI R7, RZ, 0x6, R9 ;  /* 0x00000006ff077819 */ /* 0x000fe40000011609 */
[----:B------:R-:W-:Y:S02]  /*2d30*/  LOP3.LUT R30, R10, 0x3f003f, RZ, 0xc0, !PT ;  /* 0x003f003f0a1e7812 */ /* 0x000fe400078ec0ff */
[----:B------:R-:W-:Y:S02]  /*2d40*/  SHF.R.U32.HI R24, RZ, 0x6, R10 ;  /* 0x00000006ff187819 */ /* 0x000fe4000001160a */
[----:B------:R-:W-:-:S02]  /*2d50*/  LOP3.LUT R34, R11, 0x3f003f, RZ, 0xc0, !PT ;  /* 0x003f003f0b227812 */ /* 0x000fc400078ec0ff */
[----:B------:R-:W-:Y:S02]  /*2d60*/  SHF.R.U32.HI R33, RZ, 0x6, R11 ;  /* 0x00000006ff217819 */ /* 0x000fe4000001160b */
        /* <DEDUP_REMOVED lines=13> */
[----:B---3--:R-:W-:Y:S02]  /*2e40*/  LOP3.LUT R14, R16, 0x3f003f, RZ, 0xc0, !PT ;  /* 0x003f003f100e7812 */ /* 0x008fe400078ec0ff */
[--C-:B------:R-:W-:Y:S02]  /*2e50*/  SHF.R.U32.HI R15, RZ, 0x6, R16.reuse ;  /* 0x00000006ff0f7819 */ /* 0x100fe40000011610 */
[----:B------:R-:W-:Y:S02]  /*2e60*/  SHF.R.U32.HI R16, RZ, 0xc, R16 ;  /* 0x0000000cff107819 */ /* 0x000fe40000011610 */
[----:B------:R-:W-:-:S02]  /*2e70*/  LOP3.LUT R35, R17, 0x3f003f, RZ, 0xc0, !PT ;  /* 0x003f003f11237812 */ /* 0x000fc400078ec0ff */
[----:B------:R-:W-:Y:S02]  /*2e80*/  SHF.R.U32.HI R31, RZ, 0x6, R17 ;  /* 0x00000006ff1f7819 */ /* 0x000fe40000011611 */
[----:B------:R-:W-:Y:S02]  /*2e90*/  LOP3.LUT R20, R20, 0x300030, R9, 0xf8, !PT ;  /* 0x0030003014147812 */ /* 0x000fe400078ef809 */
[----:B------:R-:W-:Y:S02]  /*2ea0*/  SHF.R.U32.HI R17, RZ, 0xc, R17 ;  /* 0x0000000cff117819 */ /* 0x000fe40000011611 */
[----:B------:R-:W-:Y:S02]  /*2eb0*/  LOP3.LUT R26, R12, 0x3f003f, RZ, 0xc0, !PT ;  /* 0x003f003f0c1a7812 */ /* 0x000fe400078ec0ff */
[--C-:B------:R-:W-:Y:S02]  /*2ec0*/  SHF.R.U32.HI R21, RZ, 0x6, R12.reuse ;  /* 0x00000006ff157819 */ /* 0x100fe4000001160c */
[----:B------:R-:W-:-:S02]  /*2ed0*/  SHF.R.U32.HI R42, RZ, 0xa, R12 ;  /* 0x0000000aff2a7819 */ /* 0x000fc4000001160c */
[----:B------:R-:W-:Y:S02]  /*2ee0*/  LOP3.LUT R36, R23, 0x300030, R36, 0xf8, !PT ;  /* 0x0030003017247812 */ /* 0x000fe400078ef824 */
        /* <DEDUP_REMOVED lines=9> */
[----:B------:R-:W-:Y:S02]  /*2f80*/  SHF.R.U32.HI R19, RZ, 0xc, R19 ;  /* 0x0000000cff137819 */ /* 0x000fe40000011613 */
[----:B------:R-:W-:-:S02]  /*2f90*/  LOP3.LUT R13, R16, 0xf000f, RZ, 0xc0, !PT ;  /* 0x000f000f100d7812 */ /* 0x000fc400078ec0ff */
[----:B------:R-:W-:Y:S02]  /*2fa0*/  LOP3.LUT R16, R17, 0xf000f, RZ, 0xc0, !PT ;  /* 0x000f000f11107812 */ /* 0x000fe400078ec0ff */
[----:B------:R-:W-:Y:S02]  /*2fb0*/  LOP3.LUT R17, R18, 0xf000f, RZ, 0xc0, !PT ;  /* 0x000f000f12117812 */ /* 0x000fe400078ec0ff */
[----:B------:R-:W-:Y:S02]  /*2fc0*/  LOP3.LUT R18, R19, 0xf000f, RZ, 0xc0, !PT ;  /* 0x000f000f13127812 */ /* 0x000fe400078ec0ff */
[----:B------:R-:W-:Y:S02]  /*2fd0*/  LOP3.LUT R43, R16, 0x300030, R43, 0xf8, !PT ;  /* 0x00300030102b7812 */ /* 0x000fe400078ef82b */
[----:B------:R-:W-:Y:S02]  /*2fe0*/  LOP3.LUT R16, R24, 0x3f003f, RZ, 0xc0, !PT ;  /* 0x003f003f18107812 */ /* 0x000fe400078ec0ff */
[----:B------:R-:W-:-:S02]  /*2ff0*/  LOP3.LUT R42, R13, 0x300030, R42, 0xf8, !PT ;  /* 0x003000300d2a7812 */ /* 0x000fc400078ef82a */
[----:B------:R-:W-:Y:S02]  /*3000*/  LOP3.LUT R19, R30, 0x64006400, RZ, 0xfc, !PT ;  /* 0x640064001e137812 */ /* 0x000fe400078efcff */
[----:B------:R-:W-:Y:S02]  /*3010*/  LOP3.LUT R24, R32, 0x64006400, RZ, 0xfc, !PT ;  /* 0x6400640020187812 */ /* 0x000fe400078efcff */
[----:B------:R-:W-:Y:S02]  /*3020*/  LOP3.LUT R44, R17, 0x300030, R44, 0xf8, !PT ;  /* 0x00300030112c7812 */ /* 0x000fe400078ef82c */
        /* <DEDUP_REMOVED lines=122> */
.L_x_2037:
        /* <DEDUP_REMOVED lines=52> */
.L_x_2038:
[----:B------:R-:W-:Y:S05]  /*3b10*/  @P0 BRA `(.L_x_2033) ;  /* 0x0000000000bc0947 */ /* 0x000fea0003800000 */
        /* <DEDUP_REMOVED lines=47> */
.L_x_2033:
        /* <DEDUP_REMOVED lines=9> */
[----:B------:R-:W-:Y:S01]  /*3ea0*/  MOV R6, R6 ;  /* 0x0000000600067202 */ /* 0x000fe20000000f00 */
[----:B------:R-:W-:-:S07]  /*3eb0*/  IMAD.MOV.U32 R7, RZ, RZ, R5 ;  /* 0x000000ffff077224 */ /* 0x000fce00078e0005 */
.L_x_2042:
[----:B------:R-:W0:Y:S02]  /*3ec0*/  LDS R4, [R6] ;  /* 0x0000000006047984 */ /* 0x000e240000000800 */
[----:B0-----:R-:W-:-:S05]  /*3ed0*/  HADD2 R5, R4, R7 ;  /* 0x0000000704057230 */ /* 0x001fca0000000000 */
[----:B------:R-:W0:Y:S02]  /*3ee0*/  ATOMS.CAST.SPIN P0, [R6], R4, R5 ;  /* 0x000000040600758d */ /* 0x000e240001800005 */
[----:B0-----:R-:W-:Y:S05]  /*3ef0*/  @!P0 BRA `(.L_x_2042) ;  /* 0xfffffffc00f08947 */ /* 0x001fea000383ffff */
[----:B------:R-:W-:Y:S05]  /*3f00*/  BRA `(.L_x_2040) ;  /* 0x00000000000c7947 */ /* 0x000fea0003800000 */
.L_x_2041:
[----:B------:R-:W2:Y:S02]  /*3f10*/  LD.E R0, desc[UR6][R2.64] ;  /* 0x0000000602007980 */ /* 0x000ea4000c101900 */
[----:B--2---:R-:W-:-:S05]  /*3f20*/  IMAD.IADD R5, R5, 0x1, R0 ;  /* 0x0000000105057824 */ /* 0x004fca00078e0200 */
[----:B------:R0:W-:Y:S02]  /*3f30*/  ST.E desc[UR6][R2.64], R5 ;  /* 0x0000000502007985 */ /* 0x0001e4000c101906 */
.L_x_2040:
[----:B------:R-:W-:Y:S05]  /*3f40*/  BSYNC.RECONVERGENT B0 ;  /* 0x0000000000007941 */ /* 0x000fea0003800200 */
.L_x_2039:
[----:B------:R1:W-:Y:S01]  /*3f50*/  ATOM.E.ADD.F16x2.RN.STRONG.GPU P0, RZ, desc[UR6][R2.64+0x4], R46 ;  /* 0x8000042e02ff79a2 */ /* 0x0003e2000c10e106 */
[----:B------:R-:W-:Y:S04]  /*3f60*/  BSSY.RECONVERGENT B0, `(.L_x_2043) ;  /* 0x000000e000007945 */ /* 0x000fe80003800200 */
[----:B-1----:R-:W-:Y:S05]  /*3f70*/  @P0 BRA `(.L_x_2044) ;  /* 0x0000000000300947 */ /* 0x002fea0003800000 */
[----:B------:R-:W1:Y:S02]  /*3f80*/  QSPC.E.S P0, RZ, [R2+0x4] ;  /* 0x0000040002ff73aa */ /* 0x000e640000000500 */
[----:B-1----:R-:W-:Y:S05]  /*3f90*/  @!P0 BRA `(.L_x_2045) ;  /* 0x00000000001c8947 */ /* 0x002fea0003800000 */
[----:B------:R-:W-:-:S05]  /*3fa0*/  IMAD.MOV.U32 R4, RZ, RZ, R2 ;  /* 0x000000ffff047224 */ /* 0x000fca00078e0002 */
[----:B------:R-:W-:-:S07]  /*3fb0*/  MOV R4, R4 ;  /* 0x0000000400047202 */ /* 0x000fce0000000f00 */
.L_x_2046:
[----:B------:R-:W1:Y:S02]  /*3fc0*/  LDS R6, [R4+0x4] ;  /* 0x0000040004067984 */ /* 0x000e640000000800 */
[----:B-1----:R-:W-:-:S05]  /*3fd0*/  HFMA2 R7, R6, 1, 1, R46 ;  /* 0x3c003c0006077831 */ /* 0x002fca000000002e */
[----:B------:R-:W1:Y:S02]  /*3fe0*/  ATOMS.CAST.SPIN P0, [R4+0x4], R6, R7 ;  /* 0x000004060400758d */ /* 0x000e640001800007 */
[----:B-1----:R-:W-:Y:S05]  /*3ff0*/  @!P0 BRA `(.L_x_2046) ;  /* 0xfffffffc00f08947 */ /* 0x002fea000383ffff */
[----:B------:R-:W-:Y:S05]  /*4000*/  BRA `(.L_x_2044) ;  /* 0x00000000000c7947 */ /* 0x000fea0003800000 */
.L_x_2045:
[----:B------:R-:W0:Y:S02]  /*4010*/  LD.E R0, desc[UR6][R2.64+0x4] ;  /* 0x0000040602007980 */ /* 0x000e24000c101900 */
[----:B0-----:R-:W-:-:S05]  /*4020*/  IMAD.IADD R5, R46, 0x1, R0 ;  /* 0x000000012e057824 */ /* 0x001fca00078e0200 */
[----:B------:R1:W-:Y:S02]  /*4030*/  ST.E desc[UR6][R2.64+0x4], R5 ;  /* 0x0000040502007985 */ /* 0x0003e4000c101906 */
.L_x_2044:
[----:B------:R-:W-:Y:S05]  /*4040*/  BSYNC.RECONVERGENT B0 ;  /* 0x0000000000007941 */ /* 0x000fea0003800200 */
.L_x_2043:
        /* <DEDUP_REMOVED lines=9> */
.L_x_2050:
[----:B------:R-:W0:Y:S02]  /*40e0*/  LDS R6, [R4] ;  /* 0x0000000004067984 */ /* 0x000e240000000800 */
[----:B0-----:R-:W-:-:S05]  /*40f0*/  HADD2 R7, R6, R47 ;  /* 0x0000002f06077230 */ /* 0x001fca0000000000 */
[----:B------:R-:W0:Y:S02]  /*4100*/  ATOMS.CAST.SPIN P0, [R4], R6, R7 ;  /* 0x000000060400758d */ /* 0x000e240001800007 */
[----:B0-----:R-:W-:Y:S05]  /*4110*/  @!P0 BRA `(.L_x_2050) ;  /* 0xfffffffc00f08947 */ /* 0x001fea000383ffff */
[----:B------:R-:W-:Y:S05]  /*4120*/  BRA `(.L_x_2048) ;  /* 0x00000000000c7947 */ /* 0x000fea0003800000 */
.L_x_2049:
[----:B------:R-:W2:Y:S02]  /*4130*/  LD.E R0, desc[UR6][R2.64] ;  /* 0x0000000602007980 */ /* 0x000ea4000c101900 */
[----:B--2---:R-:W-:-:S05]  /*4140*/  IMAD.IADD R5, R47, 0x1, R0 ;  /* 0x000000012f057824 */ /* 0x004fca00078e0200 */
[----:B------:R0:W-:Y:S02]  /*4150*/  ST.E desc[UR6][R2.64], R5 ;  /* 0x0000000502007985 */ /* 0x0001e4000c101906 */
.L_x_2048:
[----:B------:R-:W-:Y:S05]  /*4160*/  BSYNC.RECONVERGENT B0 ;  /* 0x0000000000007941 */ /* 0x000fea0003800200 */
.L_x_2047:
[----:B------:R1:W-:Y:S01]  /*4170*/  ATOM.E.ADD.F16x2.RN.STRONG.GPU P0, RZ, desc[UR6][R2.64+0x4], R48 ;  /* 0x8000043002ff79a2 */ /* 0x0003e2000c10e106 */
[----:B------:R-:W-:Y:S04]  /*4180*/  BSSY.RECONVERGENT B0, `(.L_x_2051) ;  /* 0x000000e000007945 */ /* 0x000fe80003800200 */
[----:B-1----:R-:W-:Y:S05]  /*4190*/  @P0 BRA `(.L_x_2052) ;  /* 0x0000000000300947 */ /* 0x002fea0003800000 */
[----:B------:R-:W1:Y:S02]  /*41a0*/  QSPC.E.S P0, RZ, [R2+0x4] ;  /* 0x0000040002ff73aa */ /* 0x000e640000000500 */
[----:B-1----:R-:W-:Y:S05]  /*41b0*/  @!P0 BRA `(.L_x_2053) ;  /* 0x00000000001c8947 */ /* 0x002fea0003800000 */
[----:B------:R-:W-:-:S05]  /*41c0*/  IMAD.MOV.U32 R4, RZ, RZ, R2 ;  /* 0x000000ffff047224 */ /* 0x000fca00078e0002 */
[----:B------:R-:W-:-:S07]  /*41d0*/  MOV R4, R4 ;  /* 0x0000000400047202 */ /* 0x000fce0000000f00 */
.L_x_2054:
[----:B------:R-:W1:Y:S02]  /*41e0*/  LDS R6, [R4+0x4] ;  /* 0x0000040004067984 */ /* 0x000e640000000800 */
[----:B-1----:R-:W-:-:S05]  /*41f0*/  HFMA2 R7, R6, 1, 1, R48 ;  /* 0x3c003c0006077831 */ /* 0x002fca0000000030 */
[----:B------:R-:W1:Y:S02]  /*4200*/  ATOMS.CAST.SPIN P0, [R4+0x4], R6, R7 ;  /* 0x000004060400758d */ /* 0x000e640001800007 */
[----:B-1----:R-:W-:Y:S05]  /*4210*/  @!P0 BRA `(.L_x_2054) ;  /* 0xfffffffc00f08947 */ /* 0x002fea000383ffff */
[----:B------:R-:W-:Y:S05]  /*4220*/  BRA `(.L_x_2052) ;  /* 0x00000000000c7947 */ /* 0x000fea0003800000 */
.L_x_2053:
[----:B------:R-:W0:Y:S02]  /*4230*/  LD.E R0, desc[UR6][R2.64+0x4] ;  /* 0x0000040602007980 */ /* 0x000e24000c101900 */
[----:B0-----:R-:W-:-:S05]  /*4240*/  IMAD.IADD R5, R48, 0x1, R0 ;  /* 0x0000000130057824 */ /* 0x001fca00078e0200 */
[----:B------:R1:W-:Y:S02]  /*4250*/  ST.E desc[UR6][R2.64+0x4], R5 ;  /* 0x0000040502007985 */ /* 0x0003e4000c101906 */
.L_x_2052:
[----:B------:R-:W-:Y:S05]  /*4260*/  BSYNC.RECONVERGENT B0 ;  /* 0x0000000000007941 */ /* 0x000fea0003800200 */
.L_x_2051:
        /* <DEDUP_REMOVED lines=10> */
.L_x_2058:
[----:B------:R-:W0:Y:S02]  /*4310*/  LDS R6, [R4] ;  /* 0x0000000004067984 */ /* 0x000e240000000800 */
[----:B0-----:R-:W-:-:S05]  /*4320*/  HADD2 R7, R6, R49 ;  /* 0x0000003106077230 */ /* 0x001fca0000000000 */
[----:B------:R-:W0:Y:S02]  /*4330*/  ATOMS.CAST.SPIN P0, [R4], R6, R7 ;  /* 0x000000060400758d */ /* 0x000e240001800007 */
[----:B0-----:R-:W-:Y:S05]  /*4340*/  @!P0 BRA `(.L_x_2058) ;  /* 0xfffffffc00f08947 */ /* 0x001fea000383ffff */
[----:B------:R-:W-:Y:S05]  /*4350*/  BRA `(.L_x_2056) ;  /* 0x00000000000c7947 */ /* 0x000fea0003800000 */
.L_x_2057:
[----:B------:R-:W2:Y:S02]  /*4360*/  LD.E R0, desc[UR6][R2.64] ;  /* 0x0000000602007980 */ /* 0x000ea4000c101900 */
[----:B--2---:R-:W-:-:S05]  /*4370*/  IMAD.IADD R5, R49, 0x1, R0 ;  /* 0x0000000131057824 */ /* 0x004fca00078e0200 */
[----:B------:R0:W-:Y:S02]  /*4380*/  ST.E desc[UR6][R2.64], R5 ;  /* 0x0000000502007985 */ /* 0x0001e4000c101906 */
.L_x_2056:
[----:B------:R-:W-:Y:S05]  /*4390*/  BSYNC.RECONVERGENT B0 ;  /* 0x0000000000007941 */ /* 0x000fea0003800200 */
.L_x_2055:
[----:B------:R1:W-:Y:S02]  /*43a0*/  ATOM.E.ADD.F16x2.RN.STRONG.GPU P0, RZ, desc[UR6][R2.64+0x4], R50 ;  /* 0x8000043202ff79a2 */ /* 0x0003e4000c10e106 */
[----:B-1----:R-:W-:Y:S05]  /*43b0*/  @P0 EXIT ;  /* 0x000000000000094d */ /* 0x002fea0003800000 */
[----:B------:R-:W1:Y:S02]  /*43c0*/  QSPC.E.S P0, RZ, [R2+0x4] ;  /* 0x0000040002ff73aa */ /* 0x000e640000000500 */
[----:B-1----:R-:W-:Y:S05]  /*43d0*/  @!P0 BRA `(.L_x_2059) ;  /* 0x0000000000188947 */ /* 0x002fea0003800000 */
[----:B0-----:R-:W-:-:S07]  /*43e0*/  MOV R2, R2 ;  /* 0x0000000200027202 */ /* 0x001fce0000000f00 */
.L_x_2060:
[----:B------:R-:W0:Y:S02]  /*43f0*/  LDS R4, [R2+0x4] ;  /* 0x0000040002047984 */ /* 0x000e240000000800 */
[----:B0-----:R-:W-:-:S05]  /*4400*/  HFMA2 R5, R4, 1, 1, R50 ;  /* 0x3c003c0004057831 */ /* 0x001fca0000000032 */
[----:B------:R-:W0:Y:S02]  /*4410*/  ATOMS.CAST.SPIN P0, [R2+0x4], R4, R5 ;  /* 0x000004040200758d */ /* 0x000e240001800005 */
[----:B0-----:R-:W-:Y:S05]  /*4420*/  @!P0 BRA `(.L_x_2060) ;  /* 0xfffffffc00f08947 */ /* 0x001fea000383ffff */
[----:B------:R-:W-:Y:S05]  /*4430*/  EXIT ;  /* 0x000000000000794d */ /* 0x000fea0003800000 */
.L_x_2059:
[----:B------:R-:W0:Y:S02]  /*4440*/  LD.E R0, desc[UR6][R2.64+0x4] ;  /* 0x0000040602007980 */ /* 0x000e24000c101900 */
[----:B0-----:R-:W-:-:S05]  /*4450*/  IMAD.IADD R5, R50, 0x1, R0 ;  /* 0x0000000132057824 */ /* 0x001fca00078e0200 */
[----:B------:R-:W-:Y:S01]  /*4460*/  ST.E desc[UR6][R2.64+0x4], R5 ;  /* 0x0000040502007985 */ /* 0x000fe2000c101906 */
[----:B------:R-:W-:Y:S05]  /*4470*/  EXIT ;  /* 0x000000000000794d */ /* 0x000fea0003800000 */
.L_x_2061:
        /* <DEDUP_REMOVED lines=16> */
.L_x_3943:


//--------------------- .text._Z23gemm_half_q_half_kernelILi3ELi48ELb1ELb0ELi32EEvPK6__halfPKjS4_S2_PS0_iiiiPKtS7_iiiiiibS2_i --------------------------
	.section	.text._Z23gemm_half_q_half_kernelILi3ELi48ELb1ELb0ELi32EEvPK6__halfPKjS4_S2_PS0_iiiiPKtS7_iiiiiibS2_i,"ax",@progbits
	.align	128
        .global         _Z23gemm_half_q_half_kernelILi3ELi48ELb1ELb0ELi32EEvPK6__halfPKjS4_S2_PS0_iiiiPKtS7_iiiiiibS2_i
        .type           _Z23gemm_half_q_half_kernelILi3ELi48ELb1ELb0ELi32EEvPK6__halfPKjS4_S2_PS0_iiiiPKtS7_iiiiiibS2_i,@function
        .size           _Z23gemm_half_q_half_kernelILi3ELi48ELb1ELb0ELi32EEvPK6__halfPKjS4_S2_PS0_iiiiPKtS7_iiiiiibS2_i,(.L_x_3944 - _Z23gemm_half_q_half_kernelILi3ELi48ELb1ELb0ELi32EEvPK6__halfPKjS4_S2_PS0_iiiiPKtS7_iiiiiibS2_i)
        .other          _Z23gemm_half_q_half_kernelILi3ELi48ELb1ELb0ELi32EEvPK6__halfPKjS4_S2_PS0_iiiiPKtS7_iiiiiibS2_i,@"STO_CUDA_ENTRY STV_DEFAULT"
_Z23gemm_half_q_half_kernelILi3ELi48ELb1ELb0ELi32EEvPK6__halfPKjS4_S2_PS0_iiiiPKtS7_iiiiiibS2_i:
.text._Z23gemm_half_q_half_kernelILi3ELi48ELb1ELb0ELi32EEvPK6__halfPKjS4_S2_PS0_iiiiPKtS7_iiiiiibS2_i:
        /* <DEDUP_REMOVED lines=9> */
[----:B------:R-:W1:Y:S01]  /*0090*/  S2R R2, SR_TID.X ;  /* 0x0000000000027919 */ /* 0x000e620000002100 */
[----:B------:R-:W2:Y:S01]  /*00a0*/  LDCU UR10, c[0x0][0x3b0] ;  /* 0x00007600ff0a77ac */ /* 0x000ea20008000800 */
[----:B0-----:R-:W3:Y:S04]  /*00b0*/  LDG.E.U16 R88, desc[UR16][R88.64] ;  /* 0x0000001058587981 */ /* 0x001ee8000c1e1500 */
[----:B------:R-:W0:Y:S01]  /*00c0*/  S2UR UR4, SR_CTAID.X ;  /* 0x00000000000479c3 */ /* 0x000e220000002500 */
[----:B------:R-:W-:Y:S01]  /*00d0*/  UISETP.NE.AND UP2, UPT, UR22, 0x1, UPT ;  /* 0x000000011600788c */ /* 0x000fe2000bf45270 */
[----:B------:R-:W-:Y:S01]  /*00e0*/  PRMT R87, RZ, 0x7610, R87 ;  /* 0x00007610ff577816 */ /* 0x000fe20000000057 */
[----:B------:R-:W-:-:S05]  /*00f0*/  UPLOP3.LUT UP0, UPT, UPT, UPT, UPT, 0x80, 0x8 ;  /* 0x000000000008789c */ /* 0x000fca0003f0f070 */
[----:B------:R-:W4:Y:S01]  /*0100*/  S2UR UR15, SR_CTAID.Z ;  /* 0x00000000000f79c3 */ /* 0x000f220000002700 */
[----:B---3--:R-:W-:Y:S01]  /*0110*/  PRMT R0, R88, 0x7610, R0 ;  /* 0x0000761058007816 */ /* 0x008fe20000000000 */
[----:B012-4-:R-:W-:Y:S06]  /*0120*/  BRA.U !UP2, `(.L_x_2062) ;  /* 0x000000010a347547 */ /* 0x017fec000b800000 */
        /* <DEDUP_REMOVED lines=13> */
.L_x_2062:
[----:B------:R-:W-:Y:S01]  /*0200*/  PRMT R0, R0, 0x9910, RZ ;  /* 0x0000991000007816 */ /* 0x000fe200000000ff */
[----:B------:R-:W-:Y:S02]  /*0210*/  USHF.L.U32 UR7, UR15, 0x5, URZ ;  /* 0x000000050f077899 */ /* 0x000fe400080006ff */
[----:B------:R-:W-:Y:S01]  /*0220*/  UISETP.LT.U32.AND UP3, UPT, UR22, 0x3, UPT ;  /* 0x000000031600788c */ /* 0x000fe2000bf61070 */
[----:B------:R-:W-:Y:S01]  /*0230*/  ISETP.NE.AND P0, PT, R0, RZ, PT ;  /* 0x000000ff0000720c */ /* 0x000fe20003f05270 */
[----:B------:R-:W-:Y:S02]  /*0240*/  UIADD3 UR9, UPT, UPT, UR7, 0x20, URZ ;  /* 0x0000002007097890 */ /* 0x000fe4000fffe0ff */
[----:B------:R-:W-:Y:S02]  /*0250*/  USHF.L.U32 UR4, UR4, 0x7, URZ ;  /* 0x0000000704047899 */ /* 0x000fe400080006ff */
[----:B------:R-:W-:Y:S02]  /*0260*/  UISETP.LT.AND UP1, UPT, UR9, UR10, UPT ;  /* 0x0000000a0900728c */ /* 0x000fe4000bf21270 */
[----:B------:R-:W-:-:S02]  /*0270*/  USEL UR14, UR22, 0x3, UP3 ;  /* 0x00000003160e7887 */ /* 0x000fc40009800000 */
[----:B------:R-:W-:-:S04]  /*0280*/  USEL UR8, UR9, UR10, UP1 ;  /* 0x0000000a09087287 */ /* 0x000fc80008800000 */
[----:B------:R-:W-:Y:S08]  /*0290*/  @!P0 EXIT ;  /* 0x000000000000894d */ /* 0x000ff00003800000 */
[C---:B------:R-:W-:Y:S01]  /*02a0*/  IADD3 R18, PT, PT, R2.reuse, UR7, RZ ;  /* 0x0000000702127c10 */ /* 0x040fe2000fffe0ff */
[----:B------:R-:W-:Y:S01]  /*02b0*/  BSSY.RECONVERGENT B0, `(.L_x_2063) ;  /* 0x00000b8000007945 */ /* 0x000fe20003800200 */
[----:B------:R-:W-:Y:S02]  /*02c0*/  LEA R0, R2, UR4, 0x2 ;  /* 0x0000000402007c11 */ /* 0x000fe4000f8e10ff */
[----:B------:R-:W-:-:S13]  /*02d0*/  ISETP.GE.AND P0, PT, R18, UR8, PT ;  /* 0x0000000812007c0c */ /* 0x000fda000bf06270 */
        /* <DEDUP_REMOVED lines=10> */
[----:B------:R-:W-:-:S04]  /*0380*/  UIMAD UR11, UR6, UR10, URZ ;  /* 0x0000000a060b72a4 */ /* 0x000fc8000f8e02ff */
[----:B------:R-:W-:-:S06]  /*0390*/  UIMAD UR11, UR11, 0x3, URZ ;  /* 0x000000030b0b78a4 */ /* 0x000fcc000f8e02ff */
[----:B------:R-:W-:Y:S02]  /*03a0*/  IADD3 R5, P0, PT, R18, UR11, RZ ;  /* 0x0000000b12057c10 */ /* 0x000fe4000ff1e0ff */
[----:B------:R-:W-:-:S04]  /*03b0*/  MOV R6, UR11 ;  /* 0x0000000b00067c02 */ /* 0x000fc80008000f00 */
        /* <DEDUP_REMOVED lines=8> */
[----:B------:R-:W-:Y:S01]  /*0440*/  UIADD3 UR13, UPT, UPT, UR11, UR10, URZ ;  /* 0x0000000a0b0d7290 */ /* 0x000fe2000fffe0ff */
[----:B------:R-:W-:Y:S02]  /*0450*/  VIADD R12, R3, 0x40 ;  /* 0x00000040030c7836 */ /* 0x000fe40000000000 */
[----:B------:R-:W-:Y:S02]  /*0460*/  UMOV UR11, UR12 ;  /* 0x0000000c000b7c82 */ /* 0x000fe40008000000 */
[----:B------:R-:W-:Y:S01]  /*0470*/  UISETP.GE.AND UP1, UPT, UR11, URZ, UPT ;  /* 0x000000ff0b00728c */ /* 0x000fe2000bf26270 */
[----:B0-----:R-:W-:-:S08]  /*0480*/  MOV R3, UR13 ;  /* 0x0000000d00037c02 */ /* 0x001fd00008000f00 */
[----:B------:R-:W-:Y:S05]  /*0490*/  BRA.U UP1, `(.L_x_2066) ;  /* 0x0000000101ec7547 */ /* 0x000fea000b800000 */
[----:B------:R-:W-:Y:S01]  /*04a0*/  UIADD3 UR12, UPT, UPT, URZ, -UR11, URZ ;  /* 0x8000000bff0c7290 */ /* 0x000fe2000fffe0ff */
[----:B------:R-:W-:-:S03]  /*04b0*/  PLOP3.LUT P0, PT, PT, PT, PT, 0x80, 0x8 ;  /* 0x000000000008781c */ /* 0x000fc60003f0f070 */
[----:B------:R-:W-:-:S09]  /*04c0*/  UISETP.GT.AND UP1, UPT, UR12, 0x3, UPT ;  /* 0x000000030c00788c */ /* 0x000fd2000bf24270 */
[----:B------:R-:W-:Y:S05]  /*04d0*/  BRA.U !UP1, `(.L_x_2067) ;  /* 0x0000000109847547 */ /* 0x000fea000b800000 */
[----:B------:R-:W-:-:S13]  /*04e0*/  PLOP3.LUT P0, PT, PT, PT, PT, 0x8, 0x80 ;  /* 0x000000000080781c */ /* 0x000fda0003f0e170 */
.L_x_2068:
[----:B------:R-:W-:Y:S02]  /*04f0*/  IADD3 R5, P1, PT, R18, R3, RZ ;  /* 0x0000000312057210 */ /* 0x000fe40007f3e0ff */
[C---:B------:R-:W-:Y:S02]  /*0500*/  IADD3 R6, PT, PT, R3.reuse, UR10, RZ ;  /* 0x0000000a03067c10 */ /* 0x040fe4000fffe0ff */
[----:B------:R-:W-:Y:S02]  /*0510*/  LEA.HI.X.SX32 R8, R3, RZ, 0x1, P1 ;  /* 0x000000ff03087211 */ /* 0x000fe400008f0eff */
[C---:B------:R-:W-:Y:S01]  /*0520*/  LEA R4, P1, R5.reuse, UR18, 0x1 ;  /* 0x0000001205047c11 */ /* 0x040fe2000f8208ff */
[----:B------:R-:W-:Y:S01]  /*0530*/  VIADD R3, R6, UR10 ;  /* 0x0000000a06037c36 */ /* 0x000fe20008000000 */
[----:B------:R-:W-:Y:S02]  /*0540*/  IADD3 R7, P2, PT, R18, R6, RZ ;  /* 0x0000000612077210 */ /* 0x000fe40007f5e0ff */
[----:B------:R-:W-:-:S02]  /*0550*/  LEA.HI.X R5, R5, UR19, R8, 0x1, P1 ;  /* 0x0000001305057c11 */ /* 0x000fc400088f0c08 */
[----:B------:R-:W-:Y:S02]  /*0560*/  IADD3 R13, PT, PT, R3, UR10, RZ ;  /* 0x0000000a030d7c10 */ /* 0x000fe4000fffe0ff */
[----:B------:R-:W-:Y:S02]  /*0570*/  LEA.HI.X.SX32 R10, R6, RZ, 0x1, P2 ;  /* 0x000000ff060a7211 */ /* 0x000fe400010f0eff */
[C---:B------:R-:W-:Y:S01]  /*0580*/  IADD3 R9, P3, PT, R18.reuse, R3, RZ ;  /* 0x0000000312097210 */ /* 0x040fe20007f7e0ff */
[----:B------:R-:W2:Y:S01]  /*0590*/  LDG.E.U16.CONSTANT R5, desc[UR16][R4.64] ;  /* 0x0000001004057981 */ /* 0x000ea2000c1e9500 */
[----:B------:R-:W-:Y:S02]  /*05a0*/  LEA R6, P2, R7, UR18, 0x1 ;  /* 0x0000001207067c11 */ /* 0x000fe4000f8408ff */
[----:B------:R-:W-:Y:S02]  /*05b0*/  IADD3 R11, P1, PT, R18, R13, RZ ;  /* 0x0000000d120b7210 */ /* 0x000fe40007f3e0ff */
[----:B------:R-:W-:-:S02]  /*05c0*/  LEA.HI.X.SX32 R16, R3, RZ, 0x1, P3 ;  /* 0x000000ff03107211 */ /* 0x000fc400018f0eff */
[----:B------:R-:W-:Y:S02]  /*05d0*/  LEA.HI.X R7, R7, UR19, R10, 0x1, P2 ;  /* 0x0000001307077c11 */ /* 0x000fe400090f0c0a */
[----:B------:R-:W-:Y:S02]  /*05e0*/  LEA.HI.X.SX32 R14, R13, RZ, 0x1, P1 ;  /* 0x000000ff0d0e7211 */ /* 0x000fe400008f0eff */
        /* <DEDUP_REMOVED lines=9> */
[----:B------:R-:W-:Y:S01]  /*0680*/  IADD3 R3, PT, PT, R13, UR10, RZ ;  /* 0x0000000a0d037c10 */ /* 0x000fe2000fffe0ff */
[----:B--2---:R-:W-:Y:S04]  /*0690*/  STS.U16 [R12], R5 ;  /* 0x000000050c007388 */ /* 0x004fe80000000400 */
[----:B---3--:R-:W-:Y:S04]  /*06a0*/  STS.U16 [R12+0x40], R7 ;  /* 0x000040070c007388 */ /* 0x008fe80000000400 */
[----:B----4-:R-:W-:Y:S04]  /*06b0*/  STS.U16 [R12+0x80], R9 ;  /* 0x000080090c007388 */ /* 0x010fe80000000400 */
[----:B-----5:R0:W-:Y:S02]  /*06c0*/  STS.U16 [R12+0xc0], R11 ;  /* 0x0000c00b0c007388 */ /* 0x0201e40000000400 */
[----:B0-----:R-:W-:Y:S01]  /*06d0*/  VIADD R12, R12, 0x100 ;  /* 0x000001000c0c7836 */ /* 0x001fe20000000000 */
[----:B------:R-:W-:Y:S06]  /*06e0*/  BRA.U !UP1, `(.L_x_2068) ;  /* 0xfffffffd09807547 */ /* 0x000fec000b83ffff */
.L_x_2067:
[----:B------:R-:W-:-:S04]  /*06f0*/  UIADD3 UR12, UPT, UPT, URZ, -UR11, URZ ;  /* 0x8000000bff0c7290 */ /* 0x000fc8000fffe0ff */
[----:B------:R-:W-:-:S09]  /*0700*/  UISETP.GT.AND UP1, UPT, UR12, 0x1, UPT ;  /* 0x000000010c00788c */ /* 0x000fd2000bf24270 */
[----:B------:R-:W-:Y:S05]  /*0710*/  BRA.U !UP1, `(.L_x_2069) ;  /* 0x0000000109447547 */ /* 0x000fea000b800000 */
        /* <DEDUP_REMOVED lines=13> */
[----:B------:R-:W-:Y:S01]  /*07f0*/  IADD3 R3, PT, PT, R8, UR10, RZ ;  /* 0x0000000a08037c10 */ /* 0x000fe2000fffe0ff */
[----:B--2---:R-:W-:Y:S04]  /*0800*/  STS.U16 [R12], R5 ;  /* 0x000000050c007388 */ /* 0x004fe80000000400 */
[----:B---3--:R0:W-:Y:S02]  /*0810*/  STS.U16 [R12+0x40], R7 ;  /* 0x000040070c007388 */ /* 0x0081e40000000400 */
[----:B0-----:R-:W-:-:S07]  /*0820*/  VIADD R12, R12, 0x80 ;  /* 0x000000800c0c7836 */ /* 0x001fce0000000000 */
.L_x_2069:
[----:B------:R-:W-:-:S13]  /*0830*/  ISETP.EQ.AND P1, PT, RZ, UR11, PT ;  /* 0x0000000bff007c0c */ /* 0x000fda000bf22270 */
[----:B------:R-:W-:Y:S05]  /*0840*/  @!P0 BRA P1, `(.L_x_2064) ;  /* 0x0000000400788947 */ /* 0x000fea0000800000 */
.L_x_2066:
[----:B------:R-:W-:-:S04]  /*0850*/  IADD3 R5, P0, PT, R18, R3, RZ ;  /* 0x0000000312057210 */ /* 0x000fc80007f1e0ff */
[----:B------:R-:W-:Y:S02]  /*0860*/  LEA.HI.X.SX32 R6, R3, RZ, 0x1, P0 ;  /* 0x000000ff03067211 */ /* 0x000fe400000f0eff */
[----:B------:R-:W-:-:S04]  /*0870*/  LEA R4, P0, R5, UR18, 0x1 ;  /* 0x0000001205047c11 */ /* 0x000fc8000f8008ff */
[----:B------:R-:W-:-:S06]  /*0880*/  LEA.HI.X R5, R5, UR19, R6, 0x1, P0 ;  /* 0x0000001305057c11 */ /* 0x000fcc00080f0c06 */
[----:B------:R-:W2:Y:S01]  /*0890*/  LDG.E.U16.CONSTANT R5, desc[UR16][R4.64] ;  /* 0x0000001004057981 */ /* 0x000ea2000c1e9500 */
[----:B------:R-:W-:Y:S01]  /*08a0*/  UIADD3 UR11, UPT, UPT, UR11, 0x1, URZ ;  /* 0x000000010b0b7890 */ /* 0x000fe2000fffe0ff */
[----:B------:R-:W-:-:S03]  /*08b0*/  IADD3 R3, PT, PT, R3, UR10, RZ ;  /* 0x0000000a03037c10 */ /* 0x000fc6000fffe0ff */
[----:B------:R-:W-:Y:S01]  /*08c0*/  UISETP.NE.AND UP1, UPT, UR11, URZ, UPT ;  /* 0x000000ff0b00728c */ /* 0x000fe2000bf25270 */
[----:B--2---:R0:W-:Y:S02]  /*08d0*/  STS.U16 [R12], R5 ;  /* 0x000000050c007388 */ /* 0x0041e40000000400 */
[----:B0-----:R-:W-:-:S06]  /*08e0*/  IADD3 R12, PT, PT, R12, 0x40, RZ ;  /* 0x000000400c0c7810 */ /* 0x001fcc0007ffe0ff */
[----:B------:R-:W-:Y:S05]  /*08f0*/  BRA.U UP1, `(.L_x_2066) ;  /* 0xfffffffd01d47547 */ /* 0x000fea000b83ffff */
[----:B------:R-:W-:Y:S05]  /*0900*/  BRA `(.L_x_2064) ;  /* 0x0000000400487947 */ /* 0x000fea0003800000 */
.L_x_2065:
[C---:B------:R-:W-:Y:S01]  /*0910*/  LEA R4, P0, R18.reuse, UR18, 0x1 ;  /* 0x0000001212047c11 */ /* 0x040fe2000f8008ff */
[----:B------:R-:W0:Y:S03]  /*0920*/  LDCU.64 UR20, c[0x0][0x380] ;  /* 0x00007000ff1477ac */ /* 0x000e260008000a00 */
[----:B------:R-:W-:-:S05]  /*0930*/  LEA.HI.X R5, R18, UR19, RZ, 0x1, P0 ;  /* 0x0000001312057c11 */ /* 0x000fca00080f0cff */
[----:B------:R1:W5:Y:S01]  /*0940*/  LDG.E.U16.CONSTANT R15, desc[UR16][R4.64] ;  /* 0x00000010040f7981 */ /* 0x000362000c1e9500 */
[----:B------:R-:W-:Y:S02]  /*0950*/  UIADD3 UR12, UPT, UPT, URZ, -UR14, URZ ;  /* 0x8000000eff0c7290 */ /* 0x000fe4000fffe0ff */
[----:B------:R-:W-:Y:S02]  /*0960*/  UIMAD UR11, UR6, UR10, URZ ;  /* 0x0000000a060b72a4 */ /* 0x000fe4000f8e02ff */
[----:B------:R-:W-:Y:S02]  /*0970*/  UISETP.GE.AND UP1, UPT, UR12, URZ, UPT ;  /* 0x000000ff0c00728c */ /* 0x000fe4000bf26270 */
[----:B------:R-:W-:-:S06]  /*0980*/  UIMAD UR11, UR11, 0x3, URZ ;  /* 0x000000030b0b78a4 */ /* 0x000fcc000f8e02ff */
[----:B------:R-:W-:Y:S01]  /*0990*/  IMAD.U32 R12, RZ, RZ, UR11 ;  /* 0x0000000bff0c7e24 */ /* 0x000fe2000f8e00ff */
[----:B01----:R-:W-:Y:S06]  /*09a0*/  BRA.U UP1, `(.L_x_2070) ;  /* 0x0000000101f47547 */ /* 0x003fec000b800000 */
[----:B------:R-:W-:Y:S02]  /*09b0*/  UIADD3 UR11, UPT, UPT, URZ, -UR12, URZ ;  /* 0x8000000cff0b7290 */ /* 0x000fe4000fffe0ff */
[----:B------:R-:W-:Y:S02]  /*09c0*/  UPLOP3.LUT UP1, UPT, UPT, UPT, UPT, 0x80, 0x8 ;  /* 0x000000000008789c */ /* 0x000fe40003f2f070 */
[----:B------:R-:W-:-:S09]  /*09d0*/  UISETP.GT.AND UP3, UPT, UR11, 0x3, UPT ;  /* 0x000000030b00788c */ /* 0x000fd2000bf64270 */
[----:B------:R-:W-:Y:S05]  /*09e0*/  BRA.U !UP3, `(.L_x_2071) ;  /* 0x000000010b887547 */ /* 0x000fea000b800000 */
[----:B------:R-:W0:Y:S01]  /*09f0*/  LDCU.64 UR18, c[0x0][0x380] ;  /* 0x00007000ff1277ac */ /* 0x000e220008000a00 */
[----:B------:R-:W-:-:S11]  /*0a00*/  UPLOP3.LUT UP1, UPT, UPT, UPT, UPT, 0x40, 0x4 ;  /* 0x000000000004789c */ /* 0x000fd60003f2e870 */
.L_x_2072:
[----:B-----5:R-:W-:Y:S02]  /*0a10*/  IADD3 R5, P0, PT, R15, R12, RZ ;  /* 0x0000000c0f057210 */ /* 0x020fe40007f1e0ff */
[C---:B------:R-:W-:Y:S02]  /*0a20*/  IADD3 R6, PT, PT, R12.reuse, UR10, RZ ;  /* 0x0000000a0c067c10 */ /* 0x040fe4000fffe0ff */
[----:B------:R-:W-:Y:S02]  /*0a30*/  LEA.HI.X.SX32 R12, R12, RZ, 0x1, P0 ;  /* 0x000000ff0c0c7211 */ /* 0x000fe400000f0eff */
[----:B0-----:R-:W-:Y:S02]  /*0a40*/  LEA R4, P0, R5, UR18, 0x1 ;  /* 0x0000001205047c11 */ /* 0x001fe4000f8008ff */
[----:B------:R-:W-:Y:S02]  /*0a50*/  IADD3 R7, PT, PT, R6, UR10, RZ ;  /* 0x0000000a06077c10 */ /* 0x000fe4000fffe0ff */
[----:B------:R-:W-:-:S02]  /*0a60*/  IADD3 R10, P1, PT, R15, R6, RZ ;  /* 0x000000060f0a7210 */ /* 0x000fc40007f3e0ff */
[----:B------:R-:W-:Y:S01]  /*0a70*/  LEA.HI.X R5, R5, UR19, R12, 0x1, P0 ;  /* 0x0000001305057c11 */ /* 0x000fe200080f0c0c */
[----:B------:R-:W-:Y:S01]  /*0a80*/  VIADD R12, R7, UR10 ;  /* 0x0000000a070c7c36 */ /* 0x000fe20008000000 */
[C---:B------:R-:W-:Y:S02]  /*0a90*/  IADD3 R9, P2, PT, R15.reuse, R7, RZ ;  /* 0x000000070f097210 */ /* 0x040fe40007f5e0ff */
[----:B------:R-:W-:Y:S01]  /*0aa0*/  LEA.HI.X.SX32 R13, R6, RZ, 0x1, P1 ;  /* 0x000000ff060d7211 */ /* 0x000fe200008f0eff */
[----:B------:R-:W2:Y:S01]  /*0ab0*/  LDG.E.U16.CONSTANT R4, desc[UR16][R4.64] ;  /* 0x0000001004047981 */ /* 0x000ea2000c1e9500 */
[----:B------:R-:W-:Y:S02]  /*0ac0*/  LEA R6, P0, R10, UR18, 0x1 ;  /* 0x000000120a067c11 */ /* 0x000fe4000f8008ff */
[----:B------:R-:W-:Y:S02]  /*0ad0*/  IADD3 R11, P3, PT, R15, R12, RZ ;  /* 0x0000000c0f0b7210 */ /* 0x000fe40007f7e0ff */
[----:B------:R-:W-:-:S02]  /*0ae0*/  LEA.HI.X.SX32 R16, R7, RZ, 0x1, P2 ;  /* 0x000000ff07107211 */ /* 0x000fc400010f0eff */
[----:B------:R-:W-:Y:S02]  /*0af0*/  LEA.HI.X R7, R10, UR19, R13, 0x1, P0 ;  /* 0x000000130a077c11 */ /* 0x000fe400080f0c0d */
[----:B------:R-:W-:Y:S02]  /*0b00*/  LEA R8, P1, R9, UR18, 0x1 ;  /* 0x0000001209087c11 */ /* 0x000fe4000f8208ff */
[----:B------:R-:W-:Y:S01]  /*0b10*/  LEA.HI.X.SX32 R14, R12, RZ, 0x1, P3 ;  /* 0x000000ff0c0e7211 */ /* 0x000fe200018f0eff */
[----:B------:R-:W3:Y:S01]  /*0b20*/  LDG.E.U16.CONSTANT R6, desc[UR16][R6.64] ;  /* 0x0000001006067981 */ /* 0x000ee2000c1e9500 */
[----:B------:R-:W-:Y:S02]  /*0b30*/  LEA R10, P0, R11, UR18, 0x1 ;  /* 0x000000120b0a7c11 */ /* 0x000fe4000f8008ff */
[----:B------:R-:W-:Y:S02]  /*0b40*/  LEA.HI.X R9, R9, UR19, R16, 0x1, P1 ;  /* 0x0000001309097c11 */ /* 0x000fe400088f0c10 */
[----:B------:R-:W-:-:S03]  /*0b50*/  LEA.HI.X R11, R11, UR19, R14, 0x1, P0 ;  /* 0x000000130b0b7c11 */ /* 0x000fc600080f0c0e */
[----:B------:R-:W4:Y:S04]  /*0b60*/  LDG.E.U16.CONSTANT R8, desc[UR16][R8.64] ;  /* 0x0000001008087981 */ /* 0x000f28000c1e9500 */
[----:B------:R-:W4:Y:S01]  /*0b70*/  LDG.E.U16.CONSTANT R10, desc[UR16][R10.64] ;  /* 0x000000100a0a7981 */ /* 0x000f22000c1e9500 */
[----:B------:R-:W-:-:S04]  /*0b80*/  UIADD3 UR12, UPT, UPT, UR12, 0x4, URZ ;  /* 0x000000040c0c7890 */ /* 0x000fc8000fffe0ff */
[----:B------:R-:W-:Y:S01]  /*0b90*/  UISETP.GE.AND UP3, UPT, UR12, -0x3, UPT ;  /* 0xfffffffd0c00788c */ /* 0x000fe2000bf66270 */
[----:B------:R-:W-:Y:S01]  /*0ba0*/  IADD3 R12, PT, PT, R12, UR10, RZ ;  /* 0x0000000a0c0c7c10 */ /* 0x000fe2000fffe0ff */
[----:B--2---:R-:W-:Y:S04]  /*0bb0*/  STS.U16 [R3], R4 ;  /* 0x0000000403007388 */ /* 0x004fe80000000400 */
[----:B---3--:R-:W-:Y:S04]  /*0bc0*/  STS.U16 [R3+0x40], R6 ;  /* 0x0000400603007388 */ /* 0x008fe80000000400 */
[----:B----4-:R-:W-:Y:S04]  /*0bd0*/  STS.U16 [R3+0x80], R8 ;  /* 0x0000800803007388 */ /* 0x010fe80000000400 */
[----:B------:R0:W-:Y:S02]  /*0be0*/  STS.U16 [R3+0xc0], R10 ;  /* 0x0000c00a03007388 */ /* 0x0001e40000000400 */
[----:B0-----:R-:W-:Y:S01]  /*0bf0*/  IADD3 R3, PT, PT, R3, 0x100, RZ ;  /* 0x0000010003037810 */ /* 0x001fe20007ffe0ff */
[----:B------:R-:W-:Y:S06]  /*0c00*/  BRA.U !UP3, `(.L_x_2072) ;  /* 0xfffffffd0b807547 */ /* 0x000fec000b83ffff */
.L_x_2071:
[----:B------:R-:W-:-:S04]  /*0c10*/  UIADD3 UR11, UPT, UPT, URZ, -UR12, URZ ;  /* 0x8000000cff0b7290 */ /* 0x000fc8000fffe0ff */
[----:B------:R-:W-:-:S09]  /*0c20*/  UISETP.GT.AND UP3, UPT, UR11, 0x1, UPT ;  /* 0x000000010b00788c */ /* 0x000fd2000bf64270 */
[----:B------:R-:W-:Y:S05]  /*0c30*/  BRA.U !UP3, `(.L_x_2073) ;  /* 0x000000010b487547 */ /* 0x000fea000b800000 */
[----:B------:R-:W0:Y:S01]  /*0c40*/  LDCU.64 UR18, c[0x0][0x380] ;  /* 0x00007000ff1277ac */ /* 0x000e220008000a00 */
[----:B------:R-:W-:Y:S01]  /*0c50*/  VIADD R8, R12, UR10 ;  /* 0x0000000a0c087c36 */ /* 0x000fe20008000000 */
        /* <DEDUP_REMOVED lines=10> */
[----:B------:R-:W-:Y:S01]  /*0d00*/  IADD3 R12, PT, PT, R8, UR10, RZ ;  /* 0x0000000a080c7c10 */ /* 0x000fe2000fffe0ff */
[----:B------:R-:W-:Y:S02]  /*0d10*/  UIADD3 UR12, UPT, UPT, UR12, 0x2, URZ ;  /* 0x000000020c0c7890 */ /* 0x000fe4000fffe0ff */
[----:B------:R-:W-:Y:S01]  /*0d20*/  UPLOP3.LUT UP1, UPT, UPT, UPT, UPT, 0x40, 0x4 ;  /* 0x000000000004789c */ /* 0x000fe20003f2e870 */
[----:B--2---:R-:W-:Y:S04]  /*0d30*/  STS.U16 [R3], R4 ;  /* 0x0000000403007388 */ /* 0x004fe80000000400 */
[----:B---3--:R0:W-:Y:S02]  /*0d40*/  STS.U16 [R3+0x40], R6 ;  /* 0x0000400603007388 */ /* 0x0081e40000000400 */
[----:B0-----:R-:W-:-:S07]  /*0d50*/  IADD3 R3, PT, PT, R3, 0x80, RZ ;  /* 0x0000008003037810 */ /* 0x001fce0007ffe0ff */
.L_x_2073:
[----:B------:R-:W-:-:S09]  /*0d60*/  UISETP.NE.OR UP1, UPT, UR12, URZ, UP1 ;  /* 0x000000ff0c00728c */ /* 0x000fd20008f25670 */
[----:B------:R-:W-:Y:S05]  /*0d70*/  BRA.U !UP1, `(.L_x_2064) ;  /* 0x00000001092c7547 */ /* 0x000fea000b800000 */
.L_x_2070:
[----:B-----5:R-:W-:-:S04]  /*0d80*/  IADD3 R5, P0, PT, R15, R12, RZ ;  /* 0x0000000c0f057210 */ /* 0x020fc80007f1e0ff */
[----:B------:R-:W-:Y:S02]  /*0d90*/  LEA.HI.X.SX32 R6, R12, RZ, 0x1, P0 ;  /* 0x000000ff0c067211 */ /* 0x000fe400000f0eff */
[----:B------:R-:W-:-:S04]  /*0da0*/  LEA R4, P0, R5, UR20, 0x1 ;  /* 0x0000001405047c11 */ /* 0x000fc8000f8008ff */
[----:B------:R-:W-:-:S05]  /*0db0*/  LEA.HI.X R5, R5, UR21, R6, 0x1, P0 ;  /* 0x0000001505057c11 */ /* 0x000fca00080f0c06 */
[----:B------:R-:W2:Y:S01]  /*0dc0*/  LDG.E.U16.CONSTANT R4, desc[UR16][R4.64] ;  /* 0x0000001004047981 */ /* 0x000ea2000c1e9500 */
[----:B------:R-:W-:Y:S01]  /*0dd0*/  UIADD3 UR12, UPT, UPT, UR12, 0x1, URZ ;  /* 0x000000010c0c7890 */ /* 0x000fe2000fffe0ff */
[----:B------:R-:W-:-:S03]  /*0de0*/  VIADD R12, R12, UR10 ;  /* 0x0000000a0c0c7c36 */ /* 0x000fc60008000000 */
[----:B------:R-:W-:Y:S01]  /*0df0*/  UISETP.NE.AND UP1, UPT, UR12, URZ, UPT ;  /* 0x000000ff0c00728c */ /* 0x000fe2000bf25270 */
[----:B--2---:R0:W-:Y:S02]  /*0e00*/  STS.U16 [R3], R4 ;  /* 0x0000000403007388 */ /* 0x0041e40000000400 */
[----:B0-----:R-:W-:-:S06]  /*0e10*/  IADD3 R3, PT, PT, R3, 0x40, RZ ;  /* 0x0000004003037810 */ /* 0x001fcc0007ffe0ff */
[----:B------:R-:W-:Y:S05]  /*0e20*/  BRA.U UP1, `(.L_x_2070) ;  /* 0xfffffffd01d47547 */ /* 0x000fea000b83ffff */
.L_x_2064:
[----:B------:R-:W-:Y:S05]  /*0e30*/  BSYNC.RECONVERGENT B0 ;  /* 0x0000000000007941 */ /* 0x000fea0003800200 */
.L_x_2063:
        /* <DEDUP_REMOVED lines=20> */
.L_x_2077:
[C---:B-1----:R-:W-:Y:S01]  /*0f80*/  IADD3 R7, PT, PT, R3.reuse, UR18, RZ ;  /* 0x0000001203077c10 */ /* 0x042fe2000fffe0ff */
[--C-:B0-----:R-:W-:Y:S01]  /*0f90*/  IMAD.WIDE R4, R3, 0x2, R12.reuse ;  /* 0x0000000203047825 */ /* 0x101fe200078e020c */
[----:B------:R-:W-:Y:S02]  /*0fa0*/  UIADD3 UR12, UPT, UPT, UR12, 0x4, URZ ;  /* 0x000000040c0c7890 */ /* 0x000fe4000fffe0ff */
[C---:B------:R-:W-:Y:S01]  /*0fb0*/  IADD3 R9, PT, PT, R7.reuse, UR18, RZ ;  /* 0x0000001207097c10 */ /* 0x040fe2000fffe0ff */
[--C-:B------:R-:W-:Y:S01]  /*0fc0*/  IMAD.WIDE R6, R7, 0x2, R12.reuse ;  /* 0x0000000207067825 */ /* 0x100fe200078e020c */
[----:B------:R1:W-:Y:S01]  /*0fd0*/  STG.E.64 desc[UR16][R4.64], RZ ;  /* 0x000000ff04007986 */ /* 0x0003e2000c101b10 */
[----:B------:R-:W-:Y:S02]  /*0fe0*/  UISETP.GE.AND UP3, UPT, UR12, -0x3, UPT ;  /* 0xfffffffd0c00788c */ /* 0x000fe4000bf66270 */
[C---:B-----5:R-:W-:Y:S01]  /*0ff0*/  VIADD R15, R9.reuse, UR18 ;  /* 0x00000012090f7c36 */ /* 0x060fe20008000000 */
[----:B------:R1:W-:Y:S01]  /*1000*/  STG.E.64 desc[UR16][R6.64], RZ ;  /* 0x000000ff06007986 */ /* 0x0003e2000c101b10 */
[----:B------:R-:W-:-:S03]  /*1010*/  IMAD.WIDE R8, R9, 0x2, R12 ;  /* 0x0000000209087825 */ /* 0x000fc600078e020c */
[C---:B------:R-:W-:Y:S01]  /*1020*/  IADD3 R3, PT, PT, R15.reuse, UR18, RZ ;  /* 0x000000120f037c10 */ /* 0x040fe2000fffe0ff */
[----:B------:R-:W-:Y:S01]  /*1030*/  IMAD.WIDE R10, R15, 0x2, R12 ;  /* 0x000000020f0a7825 */ /* 0x000fe200078e020c */
[----:B------:R1:W-:Y:S04]  /*1040*/  STG.E.64 desc[UR16][R8.64], RZ ;  /* 0x000000ff08007986 */ /* 0x0003e8000c101b10 */
[----:B------:R1:W-:Y:S01]  /*1050*/  STG.E.64 desc[UR16][R10.64], RZ ;  /* 0x000000ff0a007986 */ /* 0x0003e2000c101b10 */
[----:B------:R-:W-:Y:S05]  /*1060*/  BRA.U !UP3, `(.L_x_2077) ;  /* 0xfffffffd0bc47547 */ /* 0x000fea000b83ffff */
.L_x_2076:
        /* <DEDUP_REMOVED lines=12> */
.L_x_2078:
[----:B------:R-:W-:-:S09]  /*1130*/  UISETP.NE.OR UP1, UPT, UR12, URZ, UP1 ;  /* 0x000000ff0c00728c */ /* 0x000fd20008f25670 */
[----:B------:R-:W-:Y:S05]  /*1140*/  BRA.U !UP1, `(.L_x_2074) ;  /* 0x00000001091c7547 */ /* 0x000fea000b800000 */
.L_x_2075:
[----:B01----:R-:W0:Y:S02]  /*1150*/  LDC.64 R4, c[0x0][0x3a0] ;  /* 0x0000e800ff047b82 */ /* 0x003e240000000a00 */
.L_x_2079:
[----:B0-----:R-:W-:Y:S01]  /*1160*/  IMAD.WIDE R6, R3, 0x2, R4 ;  /* 0x0000000203067825 */ /* 0x001fe200078e0204 */
[----:B------:R-:W-:-:S03]  /*1170*/  UIADD3 UR12, UPT, UPT, UR12, 0x1, URZ ;  /* 0x000000010c0c7890 */ /* 0x000fc6000fffe0ff */
[----:B------:R-:W-:Y:S01]  /*1180*/  VIADD R3, R3, UR18 ;  /* 0x0000001203037c36 */ /* 0x000fe20008000000 */
[----:B------:R2:W-:Y:S01]  /*1190*/  STG.E.64 desc[UR16][R6.64], RZ ;  /* 0x000000ff06007986 */ /* 0x0005e2000c101b10 */
[----:B------:R-:W-:-:S09]  /*11a0*/  UISETP.NE.AND UP1, UPT, UR12, URZ, UPT ;  /* 0x000000ff0c00728c */ /* 0x000fd2000bf25270 */
[----:B--2---:R-:W-:Y:S05]  /*11b0*/  BRA.U UP1, `(.L_x_2079) ;  /* 0xfffffffd01e87547 */ /* 0x004fea000b83ffff */
.L_x_2074:
[----:B------:R-:W2:Y:S01]  /*11c0*/  LDCU UR19, c[0x0][0x3c8] ;  /* 0x00007900ff1377ac */ /* 0x000ea20008000800 */
[----:B------:R-:W3:Y:S01]  /*11d0*/  LDCU UR20, c[0x0][0x3cc] ;  /* 0x00007980ff1477ac */ /* 0x000ee20008000800 */
[----:B------:R-:W4:Y:S01]  /*11e0*/  LDCU UR21, c[0x0][0x3d0] ;  /* 0x00007a00ff1577ac */ /* 0x000f220008000800 */
[----:B------:R-:W0:Y:S01]  /*11f0*/  LDCU UR23, c[0x0][0x3d4] ;  /* 0x00007a80ff1777ac */ /* 0x000e220008000800 */
[----:B------:R-:W1:Y:S01]  /*1200*/  LDCU UR26, c[0x0][0x3d8] ;  /* 0x00007b00ff1a77ac */ /* 0x000e620008000800 */
[----:B------:R-:W-:Y:S02]  /*1210*/  UISETP.GE.AND UP6, UPT, UR7, UR10, UPT ;  /* 0x0000000a0700728c */ /* 0x000fe4000bfc6270 */
[----:B--2---:R-:W-:-:S04]  /*1220*/  UISETP.LT.AND UP1, UPT, UR7, UR19, UPT ;  /* 0x000000130700728c */ /* 0x004fc8000bf21270 */
[----:B------:R-:W-:Y:S02]  /*1230*/  USEL UR4, UR7, UR19, UP1 ;  /* 0x0000001307047287 */ /* 0x000fe40008800000 */
[----:B---3--:R-:W-:Y:S02]  /*1240*/  UISETP.GT.AND UP1, UPT, UR7, UR20, UPT ;  /* 0x000000140700728c */ /* 0x008fe4000bf24270 */
[----:B------:R-:W-:Y:S02]  /*1250*/  USHF.R.S32.HI UR11, URZ, 0x1f, UR4 ;  /* 0x0000001fff0b7899 */ /* 0x000fe40008011404 */
[----:B----4-:R-:W-:Y:S02]  /*1260*/  UISETP.GT.AND UP3, UPT, UR7, UR21, UPT ;  /* 0x000000150700728c */ /* 0x010fe4000bf64270 */
[----:B0-----:R-:W-:Y:S02]  /*1270*/  UISETP.GT.AND UP4, UPT, UR7, UR23, UPT ;  /* 0x000000170700728c */ /* 0x001fe4000bf84270 */
[----:B-1----:R-:W-:-:S02]  /*1280*/  UISETP.GT.AND UP5, UPT, UR7, UR26, UPT ;  /* 0x0000001a0700728c */ /* 0x002fc4000bfa4270 */
[----:B------:R-:W-:Y:S01]  /*1290*/  ULEA.HI UR14, UR11, UR4, URZ, 0x5 ;  /* 0x000000040b0e7291 */ /* 0x000fe2000f8f28ff */
[----:B------:R-:W-:Y:S06]  /*12a0*/  BAR.SYNC.DEFER_BLOCKING 0x0 ;  /* 0x0000000000007b1d */ /* 0x000fec0000010000 */
[----:B------:R-:W-:Y:S05]  /*12b0*/  BRA.U UP6, `(.L_x_2080) ;  /* 0x0000000106e87547 */ /* 0x000fea000b800000 */
        /* <DEDUP_REMOVED lines=15> */
.L_x_2081:
[----:B0----5:R-:W-:-:S04]  /*13b0*/  VIADD R9, R12, UR4 ;  /* 0x000000040c097c36 */ /* 0x021fc80008000000 */
[----:B------:R-:W-:-:S05]  /*13c0*/  IMAD R2, R9, UR18, RZ ;  /* 0x0000001209027c24 */ /* 0x000fca000f8e02ff */
[----:B------:R-:W-:-:S04]  /*13d0*/  SHF.R.S32.HI R3, RZ, 0x1f, R2 ;  /* 0x0000001fff037819 */ /* 0x000fc80000011402 */
[----:B------:R-:W-:-:S04]  /*13e0*/  LEA.HI R3, R3, R2, RZ, 0x3 ;  /* 0x0000000203037211 */ /* 0x000fc800078f18ff */
[----:B------:R-:W-:-:S05]  /*13f0*/  LEA.HI.SX32 R3, R3, R14, 0x1d ;  /* 0x0000000e03037211 */ /* 0x000fca00078feaff */
[----:B-1----:R-:W-:Y:S01]  /*1400*/  IMAD.WIDE R2, R3, 0x4, R4 ;  /* 0x0000000403027825 */ /* 0x002fe200078e0204 */
[----:B------:R-:W-:-:S05]  /*1410*/  USHF.L.U32 UR12, UR11, 0x1, URZ ;  /* 0x000000010b0c7899 */ /* 0x000fca00080006ff */
[----:B------:R-:W3:Y:S01]  /*1420*/  LDG.E.CONSTANT R2, desc[UR16][R2.64] ;  /* 0x0000001002027981 */ /* 0x000ee2000c1e9900 */
        /* <DEDUP_REMOVED lines=17> */
[----:B----4-:R-:W-:Y:S02]  /*1540*/  R2UR UR12, R10 ;  /* 0x000000000a0c72ca */ /* 0x010fe400000e0000 */
[----:B------:R-:W-:Y:S01]  /*1550*/  IADD3 R19, PT, PT, R16, 0x1, R19 ;  /* 0x0000000110137810 */ /* 0x000fe20007ffe013 */
[----:B------:R-:W-:Y:S01]  /*1560*/  IMAD R16, R17, R17, R17 ;  /* 0x0000001111107224 */ /* 0x000fe200078e0211 */
[----:B------:R-:W-:Y:S01]  /*1570*/  IADD3 R3, PT, PT, R2, 0x1, R3 ;  /* 0x0000000102037810 */ /* 0x000fe20007ffe003 */
[----:B------:R-:W-:Y:S01]  /*1580*/  IMAD R2, R15, R15, R15 ;  /* 0x0000000f0f027224 */ /* 0x000fe200078e020f */
[----:B------:R-:W2:Y:S02]  /*1590*/  I2F.F16 R33, R19 ;  /* 0x0000001300217306 */ /* 0x000ea40000200c00 */
[----:B------:R-:W-:-:S02]  /*15a0*/  IADD3 R16, PT, PT, R17, 0x1, R16 ;  /* 0x0000000111107810 */ /* 0x000fc40007ffe010 */
[----:B------:R-:W-:-:S03]  /*15b0*/  IADD3 R2, PT, PT, R15, 0x1, R2 ;  /* 0x000000010f027810 */ /* 0x000fc60007ffe002 */
[----:B------:R-:W-:Y:S01]  /*15c0*/  UIADD3 UR11, UPT, UPT, UR12, UR11, URZ ;  /* 0x0000000b0c0b7290 */ /* 0x000fe2000fffe0ff */
[----:B0-----:R-:W0:Y:S03]  /*15d0*/  I2F.F16 R9, R16 ;  /* 0x0000001000097306 */ /* 0x001e260000200c00 */
[----:B------:R-:W-:Y:S01]  /*15e0*/  UISETP.GE.AND UP6, UPT, UR11, UR8, UPT ;  /* 0x000000080b00728c */ /* 0x000fe2000bfc6270 */
[----:B--2---:R-:W-:-:S04]  /*15f0*/  HMUL2 R33, R33.H0_H0, R8.H0_H0 ;  /* 0x2000000821217232 */ /* 0x004fc80000000800 */
[----:B------:R-:W1:Y:S01]  /*1600*/  I2F.F16 R3, R3 ;  /* 0x0000000300037306 */ /* 0x000e620000200c00 */
[----:B0-----:R-:W-:-:S07]  /*1610*/  HMUL2 R32, R9.H0_H0, R8.H0_H0 ;  /* 0x2000000809207232 */ /* 0x001fce0000000800 */
[----:B------:R-:W0:Y:S01]  /*1620*/  I2F.F16 R11, R2 ;  /* 0x00000002000b7306 */ /* 0x000e220000200c00 */
[-C--:B-1----:R-:W-:Y:S02]  /*1630*/  HMUL2 R19, R3.H0_H0, R8.reuse.H0_H0 ;  /* 0x2000000803137232 */ /* 0x082fe40000000800 */
[----:B0-----:R-:W-:Y:S01]  /*1640*/  HMUL2 R18, R11.H0_H0, R8.H0_H0 ;  /* 0x200000080b127232 */ /* 0x001fe20000000800 */
[----:B------:R-:W-:Y:S06]  /*1650*/  BRA.U !UP6, `(.L_x_2081) ;  /* 0xfffffffd0e547547 */ /* 0x000fec000b83ffff */
.L_x_2080:
[----:B------:R-:W-:Y:S01]  /*1660*/  UISETP.GT.AND UP6, UPT, UR7, UR19, UPT ;  /* 0x000000130700728c */ /* 0x000fe2000bfc4270 */
[----:B------:R-:W-:Y:S02]  /*1670*/  HFMA2 R2, -RZ, RZ, 0, 0 ;  /* 0x00000000ff027431 */ /* 0x000fe400000001ff */
[----:B------:R-:W-:Y:S01]  /*1680*/  IMAD.MOV.U32 R5, RZ, RZ, RZ ;  /* 0x000000ffff057224 */ /* 0x000fe200078e00ff */
[----:B------:R-:W-:Y:S01]  /*1690*/  CS2R R6, SRZ ;  /* 0x0000000000067805 */ /* 0x000fe2000001ff00 */
        /* <DEDUP_REMOVED lines=11> */
.L_x_2082:
        /* <DEDUP_REMOVED lines=8> */
.L_x_2083:
        /* <DEDUP_REMOVED lines=8> */
.L_x_2084:
        /* <DEDUP_REMOVED lines=8> */
.L_x_2085:
        /* <DEDUP_REMOVED lines=8> */
.L_x_2086:
[----:B------:R-:W-:Y:S01]  /*1950*/  ULEA UR4, UR14, UR4, 0x3 ;  /* 0x000000040e047291 */ /* 0x000fe2000f8e18ff */
[----:B------:R-:W0:Y:S01]  /*1960*/  S2UR UR11, SR_CgaCtaId ;  /* 0x00000000000b79c3 */ /* 0x000e220000008800 */
[----:B------:R-:W1:Y:S01]  /*1970*/  LDCU.64 UR12, c[0x0][0x388] ;  /* 0x00007100ff0c77ac */ /* 0x000e620008000a00 */
[----:B------:R-:W-:Y:S02]  /*1980*/  PRMT R17, RZ, 0x5410, RZ ;  /* 0x00005410ff117816 */ /* 0x000fe400000000ff */
[----:B------:R-:W-:Y:S01]  /*1990*/  PRMT R16, RZ, 0x5410, RZ ;  /* 0x00005410ff107816 */ /* 0x000fe200000000ff */
[----:B------:R-:W-:Y:S01]  /*19a0*/  UISETP.LT.AND UP1, UPT, UR10, UR20, UPT ;  /* 0x000000140a00728c */ /* 0x000fe2000bf21270 */
[----:B------:R-:W-:Y:S01]  /*19b0*/  IADD3 R2, PT, PT, R5, UR4, R2 ;  /* 0x0000000405027c10 */ /* 0x000fe2000fffe002 */
[----:B------:R-:W-:Y:S01]  /*19c0*/  UMOV UR4, 0x400 ;  /* 0x0000040000047882 */ /* 0x000fe20000000000 */
[----:B-----5:R-:W-:Y:S01]  /*19d0*/  PRMT R15, RZ, 0x5410, RZ ;  /* 0x00005410ff0f7816 */ /* 0x020fe200000000ff */
[----:B------:R-:W-:Y:S01]  /*19e0*/  USEL UR10, UR10, UR20, UP1 ;  /* 0x000000140a0a7287 */ /* 0x000fe20008800000 */
[----:B------:R-:W-:-:S02]  /*19f0*/  IADD3 R2, PT, PT, R7, R2, R6 ;  /* 0x0000000207027210 */ /* 0x000fc40007ffe006 */
[----:B------:R-:W-:Y:S01]  /*1a00*/  PRMT R14, RZ, 0x5410, RZ ;  /* 0x00005410ff0e7816 */ /* 0x000fe200000000ff */
[----:B------:R-:W-:Y:S01]  /*1a10*/  UISETP.GT.AND UP1, UPT, UR10, UR7, UPT ;  /* 0x000000070a00728c */ /* 0x000fe2000bf24270 */
[----:B------:R-:W-:Y:S01]  /*1a20*/  PRMT R13, RZ, 0x5410, RZ ;  /* 0x00005410ff0d7816 */ /* 0x000fe200000000ff */
[----:B------:R-:W-:Y:S01]  /*1a30*/  IMAD R3, R2, UR18, RZ ;  /* 0x0000001202037c24 */ /* 0x000fe2000f8e02ff */
[----:B------:R-:W-:Y:S02]  /*1a40*/  SHF.R.S32.HI R2, RZ, 0x1f, R0 ;  /* 0x0000001fff027819 */ /* 0x000fe40000011400 */
[----:B------:R-:W-:Y:S02]  /*1a50*/  PRMT R12, RZ, 0x5410, RZ ;  /* 0x00005410ff0c7816 */ /* 0x000fe400000000ff */
[----:B------:R-:W-:-:S04]  /*1a60*/  IADD3 R0, P0, PT, R0, R3, RZ ;  /* 0x0000000300007210 */ /* 0x000fc80007f1e0ff */
[----:B------:R-:W-:Y:S01]  /*1a70*/  LEA.HI.X.SX32 R3, R3, R2, 0x1, P0 ;  /* 0x0000000203037211 */ /* 0x000fe200000f0eff */
[----:B0-----:R-:W-:Y:S01]  /*1a80*/  ULEA UR11, UR11, UR4, 0x18 ;  /* 0x000000040b0b7291 */ /* 0x001fe2000f8ec0ff */
[----:B-1----:R-:W-:-:S04]  /*1a90*/  LEA R90, P0, R0, UR12, 0x2 ;  /* 0x0000000c005a7c11 */ /* 0x002fc8000f8010ff */
[----:B------:R-:W-:Y:S02]  /*1aa0*/  LEA.HI.X R91, R0, UR13, R3, 0x2, P0 ;  /* 0x0000000d005b7c11 */ /* 0x000fe400080f1403 */
[----:B------:R-:W-:Y:S01]  /*1ab0*/  UMOV UR4, UR11 ;  /* 0x0000000b00047c82 */ /* 0x000fe20008000000 */
[----:B------:R-:W-:Y:S06]  /*1ac0*/  BRA.U !UP1, `(.L_x_2087) ;  /* 0x0000002109f47547 */ /* 0x000fec000b800000 */
[----:B------:R-:W-:Y:S01]  /*1ad0*/  MOV R5, UR18 ;  /* 0x0000001200057c02 */ /* 0x000fe20008000f00 */
[----:B------:R-:W-:Y:S01]  /*1ae0*/  IMAD.U32 R21, RZ, RZ, UR18 ;  /* 0x00000012ff157e24 */ /* 0x000fe2000f8e00ff */
[----:B------:R-:W2:Y:S03]  /*1af0*/  LDG.E.128.CONSTANT R12, desc[UR16][R90.64] ;  /* 0x000000105a0c7981 */ /* 0x000ea6000c1e9d00 */
[----:B------:R-:W-:-:S04]  /*1b00*/  IMAD.WIDE R4, R5, 0x4, R90 ;  /* 0x0000000405047825 */ /* 0x000fc800078e025a */
[----:B------:R-:W-:Y:S02]  /*1b10*/  IMAD.WIDE R20, R21, 0x4, R4 ;  /* 0x0000000415147825 */ /* 0x000fe400078e0204 */
[----:B------:R-:W3:Y:S04]  /*1b20*/  LDG.E.128.CONSTANT R4, desc[UR16][R4.64] ;  /* 0x0000001004047981 */ /* 0x000ee8000c1e9d00 */
[----:B------:R0:W4:Y:S01]  /*1b30*/  LDG.E.128.CONSTANT R8, desc[UR16][R20.64] ;  /* 0x0000001014087981 */ /* 0x000122000c1e9d00 */
[----:B------:R-:W-:-:S05]  /*1b40*/  MOV R3, UR18 ;  /* 0x0000001200037c02 */ /* 0x000fca0008000f00 */
[----:B------:R-:W-:Y:S01]  /*1b50*/  IMAD.WIDE R2, R3, 0x4, R20 ;  /* 0x0000000403027825 */ /* 0x000fe200078e0214 */
[----:B------:R-:W-:Y:S02]  /*1b60*/  ISETP.NE.AND P0, PT, R88, RZ, PT ;  /* 0x000000ff5800720c */ /* 0x000fe40003f05270 */
[----:B------:R-:W-:Y:S02]  /*1b70*/  PRMT R17, RZ, 0x7610, R17 ;  /* 0x00007610ff117816 */ /* 0x000fe40000000011 */
[----:B--2---:R-:W-:Y:S02]  /*1b80*/  SHF.R.U32.HI R23, RZ, 0xc, R12 ;  /* 0x0000000cff177819 */ /* 0x004fe4000001160c */
[----:B------:R-:W-:Y:S02]  /*1b90*/  SHF.R.U32.HI R24, RZ, 0xc, R13 ;  /* 0x0000000cff187819 */ /* 0x000fe4000001160d */
[----:B0-----:R-:W-:Y:S02]  /*1ba0*/  SHF.R.U32.HI R21, RZ, 0xc, R14 ;  /* 0x0000000cff157819 */ /* 0x001fe4000001160e */
[----:B------:R-:W-:-:S02]  /*1bb0*/  LOP3.LUT R44, R15, 0x3f003f, RZ, 0xc0, !PT ;  /* 0x003f003f0f2c7812 */ /* 0x000fc400078ec0ff */
[--C-:B------:R-:W-:Y:S02]  /*1bc0*/  SHF.R.U32.HI R45, RZ, 0x6, R15.reuse ;  /* 0x00000006ff2d7819 */ /* 0x100fe4000001160f */
[----:B------:R-:W-:Y:S02]  /*1bd0*/  SHF.R.U32.HI R25, RZ, 0xc, R15 ;  /* 0x0000000cff197819 */ /* 0x000fe4000001160f */
[----:B------:R-:W-:Y:S02]  /*1be0*/  LOP3.LUT R0, R12, 0x3f003f, RZ, 0xc0, !PT ;  /* 0x003f003f0c007812 */ /* 0x000fe400078ec0ff */
[----:B------:R-:W-:Y:S02]  /*1bf0*/  SHF.R.U32.HI R22, RZ, 0x6, R12 ;  /* 0x00000006ff167819 */ /* 0x000fe4000001160c */
[----:B------:R-:W-:Y:S02]  /*1c00*/  LOP3.LUT R26, R13, 0x3f003f, RZ, 0xc0, !PT ;  /* 0x003f003f0d1a7812 */ /* 0x000fe400078ec0ff */
[----:B------:R-:W-:-:S02]  /*1c10*/  SHF.R.U32.HI R36, RZ, 0x6, R13 ;  /* 0x00000006ff247819 */ /* 0x000fc4000001160d */
[----:B------:R-:W-:Y:S02]  /*1c20*/  LOP3.LUT R37, R14, 0x3f003f, RZ, 0xc0, !PT ;  /* 0x003f003f0e257812 */ /* 0x000fe400078ec0ff */
[----:B------:R-:W-:Y:S02]  /*1c30*/  SHF.R.U32.HI R40, RZ, 0x6, R14 ;  /* 0x00000006ff287819 */ /* 0x000fe4000001160e */
[--C-:B----4-:R-:W-:Y:S02]  /*1c40*/  SHF.R.U32.HI R15, RZ, 0x8, R9.reuse ;  /* 0x00000008ff0f7819 */ /* 0x110fe40000011609 */
[----:B------:R-:W-:Y:S02]  /*1c50*/  LOP3.LUT R34, R9, 0x3f003f, RZ, 0xc0, !PT ;  /* 0x003f003f09227812 */ /* 0x000fe400078ec0ff */
[--C-:B------:R-:W-:Y:S02]  /*1c60*/  SHF.R.U32.HI R30, RZ, 0x6, R9.reuse ;  /* 0x00000006ff1e7819 */ /* 0x100fe40000011609 */
[----:B------:R-:W-:-:S02]  /*1c70*/  SHF.R.U32.HI R20, RZ, 0xa, R9 ;  /* 0x0000000aff147819 */ /* 0x000fc40000011609 */
[--C-:B------:R-:W-:Y:S02]  /*1c80*/  SHF.R.U32.HI R13, RZ, 0x8, R8.reuse ;  /* 0x00000008ff0d7819 */ /* 0x100fe40000011608 */
[----:B------:R-:W-:Y:S02]  /*1c90*/  LOP3.LUT R35, R8, 0x3f003f, RZ, 0xc0, !PT ;  /* 0x003f003f08237812 */ /* 0x000fe400078ec0ff */
[--C-:B------:R-:W-:Y:S02]  /*1ca0*/  SHF.R.U32.HI R31, RZ, 0x6, R8.reuse ;  /* 0x00000006ff1f7819 */ /* 0x100fe40000011608 */
[----:B------:R-:W-:Y:S02]  /*1cb0*/  SHF.R.U32.HI R14, RZ, 0xa, R8 ;  /* 0x0000000aff0e7819 */ /* 0x000fe40000011608 */
[----:B------:R-:W-:Y:S02]  /*1cc0*/  SHF.R.U32.HI R9, RZ, 0x8, R10 ;  /* 0x00000008ff097819 */ /* 0x000fe4000001160a */
[----:B------:R-:W-:-:S02]  /*1cd0*/  LOP3.LUT R29, R10, 0x3f003f, RZ, 0xc0, !PT ;  /* 0x003f003f0a1d7812 */ /* 0x000fc400078ec0ff */
[--C-:B------:R-:W-:Y:S02]  /*1ce0*/  SHF.R.U32.HI R12, RZ, 0x6, R10.reuse ;  /* 0x00000006ff0c7819 */ /* 0x100fe4000001160a */
[----:B------:R-:W-:Y:S02]  /*1cf0*/  SHF.R.U32.HI R43, RZ, 0xa, R10 ;  /* 0x0000000aff2b7819 */ /* 0x000fe4000001160a */
[----:B------:R-:W-:Y:S02]  /*1d00*/  LOP3.LUT R8, R23, 0xf000f, RZ, 0xc0, !PT ;  /* 0x000f000f17087812 */ /* 0x000fe400078ec0ff */
[----:B------:R-:W-:Y:S02]  /*1d10*/  LOP3.LUT R10, R24, 0xf000f, RZ, 0xc0, !PT ;  /* 0x000f000f180a7812 */ /* 0x000fe400078ec0ff */
[----:B------:R-:W-:Y:S02]  /*1d20*/  SHF.R.U32.HI R38, RZ, 0x8, R11 ;  /* 0x00000008ff267819 */ /* 0x000fe4000001160b */
[----:B------:R-:W-:-:S02]  /*1d30*/  LOP3.LUT R24, R21, 0xf000f, RZ, 0xc0, !PT ;  /* 0x000f000f15187812 */ /* 0x000fc400078ec0ff */
[----:B------:R-:W-:Y:S02]  /*1d40*/  LOP3.LUT R25, R25, 0xf000f, RZ, 0xc0, !PT ;  /* 0x000f000f19197812 */ /* 0x000fe400078ec0ff */
[----:B------:R-:W-:Y:S02]  /*1d50*/  LOP3.LUT R27, R11, 0x3f003f, RZ, 0xc0, !PT ;  /* 0x003f003f0b1b7812 */ /* 0x000fe400078ec0ff */
[--C-:B------:R-:W-:Y:S02]  /*1d60*/  SHF.R.U32.HI R28, RZ, 0x6, R11.reuse ;  /* 0x00000006ff1c7819 */ /* 0x100fe4000001160b */
[----:B------:R-:W-:Y:S02]  /*1d70*/  SHF.R.U32.HI R48, RZ, 0xa, R11 ;  /* 0x0000000aff307819 */ /* 0x000fe4000001160b */
[----:B------:R-:W-:Y:S02]  /*1d80*/  LOP3.LUT R11, R8, 0x300030, R13, 0xf8, !PT ;  /* 0x00300030080b7812 */ /* 0x000fe400078ef80d */
[----:B------:R-:W-:-:S02]  /*1d90*/  LOP3.LUT R9, R24, 0x300030, R9, 0xf8, !PT ;  /* 0x0030003018097812 */ /* 0x000fc400078ef809 */
[----:B------:R-:W-:Y:S02]  /*1da0*/  LOP3.LUT R8, R25, 0x300030, R38, 0xf8, !PT ;  /* 0x0030003019087812 */ /* 0x000fe400078ef826 */
[----:B---3--:R-:W-:Y:S02]  /*1db0*/  LOP3.LUT R24, R4, 0x3f003f, RZ, 0xc0, !PT ;  /* 0x003f003f04187812 */ /* 0x008fe400078ec0ff */
[--C-:B------:R-:W-:Y:S02]  /*1dc0*/  SHF.R.U32.HI R25, RZ, 0x6, R4.reuse ;  /* 0x00000006ff197819 */ /* 0x100fe40000011604 */
[----:B------:R-:W-:Y:S02]  /*1dd0*/  SHF.R.U32.HI R4, RZ, 0xc, R4 ;  /* 0x0000000cff047819 */ /* 0x000fe40000011604 */
[----:B------:R-:W-:Y:S02]  /*1de0*/  SHF.R.U32.HI R13, RZ, 0xc, R5 ;  /* 0x0000000cff0d7819 */ /* 0x000fe40000011605 */
[----:B------:R-:W-:-:S02]  /*1df0*/  LOP3.LUT R38, R5, 0x3f003f, RZ, 0xc0, !PT ;  /* 0x003f003f05267812 */ /* 0x000fc400078ec0ff */
[----:B------:R-:W-:Y:S02]  /*1e00*/  SHF.R.U32.HI R39, RZ, 0x6, R5 ;  /* 0x00000006ff277819 */ /* 0x000fe40000011605 */
[----:B------:R-:W-:Y:S02]  /*1e10*/  LOP3.LUT R5, R4, 0xf000f, RZ, 0xc0, !PT ;  /* 0x000f000f04057812 */ /* 0x000fe400078ec0ff */
[----:B------:R-:W-:Y:S02]  /*1e20*/  LOP3.LUT R13, R13, 0xf000f, RZ, 0xc0, !PT ;  /* 0x000f000f0d0d7812 */ /* 0x000fe400078ec0ff */
[----:B------:R-:W-:Y:S02]  /*1e30*/  LOP3.LUT R36, R36, 0x3f003f, RZ, 0xc0, !PT ;  /* 0x003f003f24247812 */ /* 0x000fe400078ec0ff */
[----:B------:R-:W-:Y:S02]  /*1e40*/  LOP3.LUT R41, R6, 0x3f003f, RZ, 0xc0, !PT ;  /* 0x003f003f06297812 */ /* 0x000fe400078ec0ff */
[----:B------:R-:W-:-:S02]  /*1e50*/  SHF.R.U32.HI R42, RZ, 0x6, R6 ;  /* 0x00000006ff2a7819 */ /* 0x000fc40000011606 */
[----:B------:R-:W-:Y:S02]  /*1e60*/  LOP3.LUT R4, R5, 0x300030, R14, 0xf8, !PT ;  /* 0x0030003005047812 */ /* 0x000fe400078ef80e */
[----:B------:R-:W-:Y:S02]  /*1e70*/  LOP3.LUT R40, R40, 0x3f003f, RZ, 0xc0, !PT ;  /* 0x003f003f28287812 */ /* 0x000fe400078ec0ff */
[----:B------:R-:W-:Y:S02]  /*1e80*/  LOP3.LUT R45, R45, 0x3f003f, RZ, 0xc0, !PT ;  /* 0x003f003f2d2d7812 */ /* 0x000fe400078ec0ff */
[----:B------:R-:W-:Y:S02]  /*1e90*/  SHF.R.U32.HI R6, RZ, 0xc, R6 ;  /* 0x0000000cff067819 */ /* 0x000fe40000011606 */
[----:B------:R-:W-:Y:S02]  /*1ea0*/  LOP3.LUT R46, R7, 0x3f003f, RZ, 0xc0, !PT ;  /* 0x003f003f072e7812 */ /* 0x000fe400078ec0ff */
[----:B------:R-:W-:-:S02]  /*1eb0*/  SHF.R.U32.HI R47, RZ, 0x6, R7 ;  /* 0x00000006ff2f7819 */ /* 0x000fc40000011607 */
[----:B------:R-:W-:Y:S02]  /*1ec0*/  LOP3.LUT R5, R13, 0x300030, R20, 0xf8, !PT ;  /* 0x003000300d057812 */ /* 0x000fe400078ef814 */
[----:B------:R-:W-:Y:S02]  /*1ed0*/  SHF.R.U32.HI R7, RZ, 0xc, R7 ;  /* 0x0000000cff077819 */ /* 0x000fe40000011607 */
        /* <DEDUP_REMOVED lines=16> */
[----:B------:R-:W-:Y:S02]  /*1fe0*/  LOP3.LUT R7, R6, 0x300030, R43, 0xf8, !PT ;  /* 0x0030003006077812 */ /* 0x000fe400078ef82b */
[----:B------:R-:W-:Y:S02]  /*1ff0*/  LOP3.LUT R39, R39, 0x3f003f, RZ, 0xc0, !PT ;  /* 0x003f003f27277812 */ /* 0x000fe400078ec0ff */
[----:B------:R-:W-:Y:S02]  /*2000*/  LOP3.LUT R42, R42, 0x3f003f, RZ, 0xc0, !PT ;  /* 0x003f003f2a2a7812 */ /* 0x000fe400078ec0ff */
[----:B------:R-:W-:-:S02]  /*2010*/  LOP3.LUT R47, R47, 0x3f003f, RZ, 0xc0, !PT ;  /* 0x003f003f2f2f7812 */ /* 0x000fc400078ec0ff */
[----:B------:R-:W-:Y:S02]  /*2020*/  LOP3.LUT R49, R28, 0x3f003f, RZ, 0xc0, !PT ;  /* 0x003f003f1c317812 */ /* 0x000fe400078ec0ff */
[----:B------:R-:W-:Y:S02]  /*2030*/  LOP3.LUT R6, R15, 0x300030, R48, 0xf8, !PT ;  /* 0x003000300f067812 */ /* 0x000fe400078ef830 */
        /* <DEDUP_REMOVED lines=33> */
[----:B------:R-:W-:Y:S01]  /*2250*/  PRMT R15, RZ, 0x5410, RZ ;  /* 0x00005410ff0f7816 */ /* 0x000fe200000000ff */
[----:B------:R-:W-:Y:S01]  /*2260*/  HADD2 R29, R41, -1056, -1056 ;  /* 0xe420e420291d7430 */ /* 0x000fe20000000000 */
[----:B------:R-:W-:Y:S01]  /*2270*/  PRMT R14, RZ, 0x5410, RZ ;  /* 0x00005410ff0e7816 */ /* 0x000fe200000000ff */
[----:B------:R-:W-:Y:S01]  /*2280*/  HADD2 R35, R43, -1056, -1056 ;  /* 0xe420e4202b237430 */ /* 0x000fe20000000000 */
[----:B------:R-:W-:Y:S01]  /*2290*/  PRMT R13, RZ, 0x5410, RZ ;  /* 0x00005410ff0d7816 */ /* 0x000fe200000000ff */
        /* <DEDUP_REMOVED lines=66> */
.L_x_2088:
        /* <DEDUP_REMOVED lines=52> */
.L_x_2090:
        /* <DEDUP_REMOVED lines=46> */
.L_x_2089:
[----:B------:R-:W-:Y:S01]  /*2ce0*/  MOV R5, UR18 ;  /* 0x0000001200057c02 */ /* 0x000fe20008000f00 */
[----:B------:R-:W2:Y:S01]  /*2cf0*/  LDG.E.128.CONSTANT R24, desc[UR16][R2.64] ;  /* 0x0000001002187981 */ /* 0x000ea2000c1e9d00 */
[----:B------:R-:W-:-:S03]  /*2d00*/  MOV R21, UR18 ;  /* 0x0000001200157c02 */ /* 0x000fc60008000f00 */
[----:B------:R-:W-:-:S04]  /*2d10*/  IMAD.WIDE R4, R5, 0x4, R2 ;  /* 0x0000000405047825 */ /* 0x000fc800078e0202 */
[----:B------:R-:W-:Y:S02]  /*2d20*/  IMAD.WIDE R20, R21, 0x4, R4 ;  /* 0x0000000415147825 */ /* 0x000fe400078e0204 */
[----:B------:R-:W3:Y:S04]  /*2d30*/  LDG.E.128.CONSTANT R4, desc[UR16][R4.64] ;  /* 0x0000001004047981 */ /* 0x000ee8000c1e9d00 */
[----:B------:R-:W4:Y:S01]  /*2d40*/  LDG.E.128.CONSTANT R8, desc[UR16][R20.64] ;  /* 0x0000001014087981 */ /* 0x000f22000c1e9d00 */
[----:B------:R-:W-:Y:S01]  /*2d50*/  UIADD3 UR4, UPT, UPT, UR11, 0x40, URZ ;  /* 0x000000400b047890 */ /* 0x000fe2000fffe0ff */
[----:B------:R-:W-:Y:S01]  /*2d60*/  IMAD.U32 R91, RZ, RZ, UR18 ;  /* 0x00000012ff5b7e24 */ /* 0x000fe2000f8e00ff */
[----:B--2---:R-:W-:Y:S02]  /*2d70*/  LOP3.LUT R0, R24, 0x3f003f, RZ, 0xc0, !PT ;  /* 0x003f003f18007812 */ /* 0x004fe400078ec0ff */
[----:B------:R-:W-:-:S02]  /*2d80*/  SHF.R.U32.HI R22, RZ, 0x6, R24 ;  /* 0x00000006ff167819 */ /* 0x000fc40000011618 */
[----:B------:R-:W-:Y:S02]  /*2d90*/  LOP3.LUT R37, R25, 0x3f003f, RZ, 0xc0, !PT ;  /* 0x003f003f19257812 */ /* 0x000fe400078ec0ff */
[--C-:B------:R-:W-:Y:S02]  /*2da0*/  SHF.R.U32.HI R38, RZ, 0x6, R25.reuse ;  /* 0x00000006ff267819 */ /* 0x100fe40000011619 */
[----:B------:R-:W-:Y:S02]  /*2db0*/  SHF.R.U32.HI R24, RZ, 0xc, R24 ;  /* 0x0000000cff187819 */ /* 0x000fe40000011618 */
[----:B------:R-:W-:Y:S02]  /*2dc0*/  SHF.R.U32.HI R25, RZ, 0xc, R25 ;  /* 0x0000000cff197819 */ /* 0x000fe40000011619 */
[----:B------:R-:W-:Y:S02]  /*2dd0*/  SHF.R.U32.HI R39, RZ, 0xc, R26 ;  /* 0x0000000cff277819 */ /* 0x000fe4000001161a */
        /* <DEDUP_REMOVED lines=20> */
[----:B------:R-:W-:Y:S02]  /*2f20*/  LOP3.LUT R11, R11, 0x300030, R8, 0xf8, !PT ;  /* 0x003000300b0b7812 */ /* 0x000fe400078ef808 */
[----:B------:R-:W-:Y:S02]  /*2f30*/  LOP3.LUT R8, R24, 0x300030, R9, 0xf8, !PT ;  /* 0x0030003018087812 */ /* 0x000fe400078ef809 */
[----:B------:R-:W-:Y:S02]  /*2f40*/  LOP3.LUT R9, R40, 0x300030, R43, 0xf8, !PT ;  /* 0x0030003028097812 */ /* 0x000fe400078ef82b */
[----:B---3--:R-:W-:Y:S02]  /*2f50*/  LOP3.LUT R39, R5, 0x3f003f, RZ, 0xc0, !PT ;  /* 0x003f003f05277812 */ /* 0x008fe400078ec0ff */
[----:B------:R-:W-:-:S02]  /*2f60*/  SHF.R.U32.HI R40, RZ, 0x6, R5 ;  /* 0x00000006ff287819 */ /* 0x000fc40000011605 */
[----:B------:R-:W-:Y:S02]  /*2f70*/  SHF.R.U32.HI R5, RZ, 0xc, R5 ;  /* 0x0000000cff057819 */ /* 0x000fe40000011605 */
[----:B------:R-:W-:Y:S02]  /*2f80*/  LOP3.LUT R24, R4, 0x3f003f, RZ, 0xc0, !PT ;  /* 0x003f003f04187812 */ /* 0x000fe400078ec0ff */
[--C-:B------:R-:W-:Y:S02]  /*2f90*/  SHF.R.U32.HI R25, RZ, 0x6, R4.reuse ;  /* 0x00000006ff197819 */ /* 0x100fe40000011604 */
[----:B------:R-:W-:Y:S02]  /*2fa0*/  SHF.R.U32.HI R47, RZ, 0x6, R27 ;  /* 0x00000006ff2f7819 */ /* 0x000fe4000001161b */
[----:B------:R-:W-:Y:S02]  /*2fb0*/  SHF.R.U32.HI R4, RZ, 0xc, R4 ;  /* 0x0000000cff047819 */ /* 0x000fe40000011604 */
[----:B------:R-:W-:-:S02]  /*2fc0*/  LOP3.LUT R43, R6, 0x3f003f, RZ, 0xc0, !PT ;  /* 0x003f003f062b7812 */ /* 0x000fc400078ec0ff */
[--C-:B------:R-:W-:Y:S02]  /*2fd0*/  SHF.R.U32.HI R44, RZ, 0x6, R6.reuse ;  /* 0x00000006ff2c7819 */ /* 0x100fe40000011606 */
[----:B------:R-:W-:Y:S02]  /*2fe0*/  LOP3.LUT R46, R27, 0x3f003f, RZ, 0xc0, !PT ;  /* 0x003f003f1b2e7812 */ /* 0x000fe400078ec0ff */
[----:B------:R-:W-:Y:S02]  /*2ff0*/  SHF.R.U32.HI R6, RZ, 0xc, R6 ;  /* 0x0000000cff067819 */ /* 0x000fe40000011606 */
[----:B------:R-:W-:Y:S02]  /*3000*/  LOP3.LUT R48, R7, 0x3f003f, RZ, 0xc0, !PT ;  /* 0x003f003f07307812 */ /* 0x000fe400078ec0ff */
[--C-:B------:R-:W-:Y:S02]  /*3010*/  SHF.R.U32.HI R49, RZ, 0x6, R7.reuse ;  /* 0x00000006ff317819 */ /* 0x100fe40000011607 */
[----:B------:R-:W-:-:S02]  /*3020*/  SHF.R.U32.HI R7, RZ, 0xc, R7 ;  /* 0x0000000cff077819 */ /* 0x000fc40000011607 */
[----:B------:R-:W-:Y:S02]  /*3030*/  LOP3.LUT R5, R5, 0xf000f, RZ, 0xc0, !PT ;  /* 0x000f000f05057812 */ /* 0x000fe400078ec0ff */
[----:B------:R-:W-:Y:S02]  /*3040*/  LOP3.LUT R38, R38, 0x3f003f, RZ, 0xc0, !PT ;  /* 0x003f003f26267812 */ /* 0x000fe400078ec0ff */
[----:B------:R-:W-:Y:S02]  /*3050*/  LOP3.LUT R30, R10, 0x3f003f, RZ, 0xc0, !PT ;  /* 0x003f003f0a1e7812 */ /* 0x000fe400078ec0ff */
[--C-:B------:R-:W-:Y:S02]  /*3060*/  SHF.R.U32.HI R27, RZ, 0x6, R10.reuse ;  /* 0x00000006ff1b7819 */ /* 0x100fe4000001160a */
[----:B------:R-:W-:Y:S02]  /*3070*/  SHF.R.U32.HI R45, RZ, 0xa, R10 ;  /* 0x0000000aff2d7819 */ /* 0x000fe4000001160a */
[----:B------:R-:W-:-:S02]  /*3080*/  LOP3.LUT R4, R4, 0xf000f, RZ, 0xc0, !PT ;  /* 0x000f000f04047812 */ /* 0x000fc400078ec0ff */
[----:B------:R-:W-:Y:S02]  /*3090*/  LOP3.LUT R47, R47, 0x3f003f, RZ, 0xc0, !PT ;  /* 0x003f003f2f2f7812 */ /* 0x000fe400078ec0ff */
[----:B------:R-:W-:Y:S02]  /*30a0*/  LOP3.LUT R10, R3, 0x300030, R2, 0xf8, !PT ;  /* 0x00300030030a7812 */ /* 0x000fe400078ef802 */
[----:B------:R-:W-:Y:S02]  /*30b0*/  LOP3.LUT R6, R6, 0xf000f, RZ, 0xc0, !PT ;  /* 0x000f000f06067812 */ /* 0x000fe400078ec0ff */
        /* <DEDUP_REMOVED lines=10> */
[----:B------:R-:W-:Y:S01]  /*3160*/  LOP3.LUT R23, R22, 0x64006400, RZ, 0xfc, !PT ;  /* 0x6400640016177812 */ /* 0x000fe200078efcff */
[----:B------:R-:W-:Y:S01]  /*3170*/  HADD2 R22, R46, -1056, -1056 ;  /* 0xe420e4202e167430 */ /* 0x000fe20000000000 */
[----:B------:R-:W-:Y:S02]  /*3180*/  LOP3.LUT R42, R42, 0x64006400, RZ, 0xfc, !PT ;  /* 0x640064002a2a7812 */ /* 0x000fe400078efcff */
[----:B------:R-:W-:Y:S02]  /*3190*/  LOP3.LUT R40, R40, 0x3f003f, RZ, 0xc0, !PT ;  /* 0x003f003f28287812 */ /* 0x000fe400078ec0ff */
[----:B------:R-:W-:Y:S02]  /*31a0*/  LOP3.LUT R48, R48, 0x64006400, RZ, 0xfc, !PT ;  /* 0x6400640030307812 */ /* 0x000fe400078efcff */
[----:B------:R-:W-:-:S02]  /*31b0*/  LOP3.LUT R6, R3, 0x300030, R50, 0xf8, !PT ;  /* 0x0030003003067812 */ /* 0x000fc400078ef832 */
        /* <DEDUP_REMOVED lines=108> */
.L_x_2091:
[----:B------:R-:W-:Y:S01]  /*3880*/  IMAD.WIDE R90, R91, 0x4, R20 ;  /* 0x000000045b5a7825 */ /* 0x000fe200078e0214 */
[----:B------:R-:W-:Y:S01]  /*3890*/  UMOV UR7, UR9 ;  /* 0x0000000900077c82 */ /* 0x000fe20008000000 */
[----:B------:R-:W-:Y:S05]  /*38a0*/  BRA.U !UP2, `(.L_x_2087) ;  /* 0x000000050a7c7547 */ /* 0x000fea000b800000 */
[----:B------:R-:W-:Y:S01]  /*38b0*/  PRMT R4, R87, 0x9910, RZ ;  /* 0x0000991057047816 */ /* 0x000fe200000000ff */
[----:B------:R-:W-:-:S03]  /*38c0*/  UISETP.EQ.OR UP1, UPT, UR22, 0x2, UP0 ;  /* 0x000000021600788c */ /* 0x000fc60008722670 */
        /* <DEDUP_REMOVED lines=46> */
.L_x_2092:
[----:B------:R-:W-:Y:S01]  /*3bb0*/  UMOV UR7, UR9 ;  /* 0x0000000900077c82 */ /* 0x000fe20008000000 */
[----:B------:R-:W-:Y:S05]  /*3bc0*/  BRA.U UP1, `(.L_x_2087) ;  /* 0x0000000101b47547 */ /* 0x000fea000b800000 */
[----:B------:R-:W0:Y:S01]  /*3bd0*/  LDS.128 R4, [UR11+0xa0] ;  /* 0x0000a00bff047984 */ /* 0x000e220008000c00 */
[----:B------:R-:W-:Y:S01]  /*3be0*/  PRMT R33, R33, 0x5410, R32 ;  /* 0x0000541021217816 */ /* 0x000fe20000000020 */
[----:B------:R-:W-:Y:S01]  /*3bf0*/  UMOV UR7, UR9 ;  /* 0x0000000900077c82 */ /* 0x000fe20008000000 */
        /* <DEDUP_REMOVED lines=42> */
.L_x_2087:
[----:B------:R-:W-:-:S04]  /*3ea0*/  UISETP.LT.AND UP1, UPT, UR8, UR21, UPT ;  /* 0x000000150800728c */ /* 0x000fc8000bf21270 */
        /* <DEDUP_REMOVED lines=9> */
.L_x_2097:
[----:B0-----:R-:W-:Y:S01]  /*3f40*/  MOV R3, UR18 ;  /* 0x0000001200037c02 */ /* 0x001fe20008000f00 */
[----:B------:R0:W2:Y:S04]  /*3f50*/  LDG.E.128.CONSTANT R28, desc[UR16][R90.64] ;  /* 0x000000105a1c7981 */ /* 0x0000a8000c1e9d00 */
[----:B------:R-:W-:Y:S01]  /*3f60*/  IMAD.WIDE R2, R3, 0x4, R90 ;  /* 0x0000000403027825 */ /* 0x000fe200078e025a */
[----:B------:R-:W-:-:S04]  /*3f70*/  MOV R35, UR18 ;  /* 0x0000001200237c02 */ /* 0x000fc80008000f00 */
[----:B------:R3:W4:Y:S01]  /*3f80*/  LDG.E.128.CONSTANT R8, desc[UR16][R2.64] ;  /* 0x0000001002087981 */ /* 0x000722000c1e9d00 */
[----:B------:R-:W-:Y:S01]  /*3f90*/  IMAD.WIDE R34, R35, 0x4, R2 ;  /* 0x0000000423227825 */ /* 0x000fe200078e0202 */
[----:B------:R-:W-:-:S04]  /*3fa0*/  MOV R37, UR18 ;  /* 0x0000001200257c02 */ /* 0x000fc80008000f00 */
[----:B------:R-:W5:Y:S01]  /*3fb0*/  LDG.E.128.CONSTANT R20, desc[UR16][R34.64] ;  /* 0x0000001022147981 */ /* 0x000f62000c1e9d00 */
[----:B------:R-:W-:-:S04]  /*3fc0*/  IMAD.WIDE R36, R37, 0x4, R34 ;  /* 0x0000000425247825 */ /* 0x000fc800078e0222 */
[----:B0-----:R-:W-:Y:S01]  /*3fd0*/  IMAD.U32 R91, RZ, RZ, UR18 ;  /* 0x00000012ff5b7e24 */ /* 0x001fe2000f8e00ff */
[----:B------:R0:W5:Y:S03]  /*3fe0*/  LDG.E.128.CONSTANT R24, desc[UR16][R36.64] ;  /* 0x0000001024187981 */ /* 0x000166000c1e9d00 */
[----:B------:R-:W-:-:S05]  /*3ff0*/  IMAD.WIDE R90, R91, 0x4, R36 ;  /* 0x000000045b5a7825 */ /* 0x000fca00078e0224 */
[----:B------:R-:W5:Y:S01]  /*4000*/  LDG.E.128.CONSTANT R4, desc[UR16][R90.64] ;  /* 0x000000105a047981 */ /* 0x000f62000c1e9d00 */
[----:B------:R-:W-:Y:S01]  /*4010*/  HFMA2 R0, -RZ, RZ, 0, 0.03125 ;  /* 0x00002800ff007431 */ /* 0x000fe200000001ff */
[----:B------:R-:W1:Y:S01]  /*4020*/  S2UR UR6, SR_CTAID.Y ;  /* 0x00000000000679c3 */ /* 0x000e620000002600 */
[----:B------:R-:W-:Y:S01]  /*4030*/  ISETP.NE.AND P0, PT, R88, RZ, PT ;  /* 0x000000ff5800720c */ /* 0x000fe20003f05270 */
[----:B-1----:R-:W-:-:S04]  /*4040*/  UIMAD UR9, UR6, -0x3, UR5 ;  /* 0xfffffffd060978a4 */ /* 0x002fc8000f8e0205 */
[----:B------:R-:W-:Y:S01]  /*4050*/  UISETP.NE.AND UP1, UPT, UR9, 0x1, UPT ;  /* 0x000000010900788c */ /* 0x000fe2000bf25270 */
[C---:B--2---:R-:W-:Y:S02]  /*4060*/  LOP3.LUT R53, R28.reuse, 0x1f001f, RZ, 0xc0, !PT ;  /* 0x001f001f1c357812 */ /* 0x044fe400078ec0ff */
[--C-:B------:R-:W-:Y:S02]  /*4070*/  SHF.R.U32.HI R52, RZ, 0xa, R28.reuse ;  /* 0x0000000aff347819 */ /* 0x100fe4000001161c */
[----:B---3--:R-:W-:Y:S02]  /*4080*/  LOP3.LUT R3, R28, 0x3e003e0, RZ, 0xc0, !PT ;  /* 0x03e003e01c037812 */ /* 0x008fe400078ec0ff */
[----:B------:R-:W-:Y:S02]  /*4090*/  SHF.R.U32.HI R40, RZ, 0xf, R28 ;  /* 0x0000000fff287819 */ /* 0x000fe4000001161c */
[----:B------:R-:W-:Y:S02]  /*40a0*/  LOP3.LUT R55, R29, 0x1f001f, RZ, 0xc0, !PT ;  /* 0x001f001f1d377812 */ /* 0x000fe400078ec0ff */
[----:B------:R-:W-:-:S02]  /*40b0*/  SHF.R.U32.HI R54, RZ, 0xa, R29 ;  /* 0x0000000aff367819 */ /* 0x000fc4000001161d */
[----:B------:R-:W-:Y:S02]  /*40c0*/  LOP3.LUT R60, R29, 0x3e003e0, RZ, 0xc0, !PT ;  /* 0x03e003e01d3c7812 */ /* 0x000fe400078ec0ff */
[----:B0-----:R-:W-:Y:S02]  /*40d0*/  SHF.R.U32.HI R36, RZ, 0xf, R29 ;  /* 0x0000000fff247819 */ /* 0x001fe4000001161d */
        /* <DEDUP_REMOVED lines=8> */
[----:B----4-:R-:W-:Y:S02]  /*4160*/  LOP3.LUT R28, R8, 0x1f001f, RZ, 0xc0, !PT ;  /* 0x001f001f081c7812 */ /* 0x010fe400078ec0ff */
        /* <DEDUP_REMOVED lines=14> */
[----:B------:R-:W-:Y:S02]  /*4250*/  LOP3.LUT R36, R36, 0x10001, RZ, 0xc0, !PT ;  /* 0x0001000124247812 */ /* 0x000fe400078ec0ff */
[----:B------:R-:W-:Y:S02]  /*4260*/  SHF.R.U32.HI R11, RZ, 0xe, R11 ;  /* 0x0000000eff0b7819 */ /* 0x000fe4000001160b */
[----:B------:R-:W-:Y:S02]  /*4270*/  LOP3.LUT R42, R42, 0x10001, RZ, 0xc0, !PT ;  /* 0x000100012a2a7812 */ /* 0x000fe400078ec0ff */
[----:B------:R-:W-:Y:S02]  /*4280*/  LOP3.LUT R44, R44, 0x10001, RZ, 0xc0, !PT ;  /* 0x000100012c2c7812 */ /* 0x000fe400078ec0ff */
[----:B------:R-:W-:-:S02]  /*4290*/  LOP3.LUT R40, R40, 0x10001, RZ, 0xc0, !PT ;  /* 0x0001000128287812 */ /* 0x000fc400078ec0ff */
[----:B------:R-:W-:Y:S02]  /*42a0*/  LOP3.LUT R36, R36, 0x20002, R41, 0xf8, !PT ;  /* 0x0002000224247812 */ /* 0x000fe400078ef829 */
[----:B------:R-:W-:Y:S02]  /*42b0*/  LOP3.LUT R41, R42, 0x20002, R43, 0xf8, !PT ;  /* 0x000200022a297812 */ /* 0x000fe400078ef82b */
[----:B------:R-:W-:Y:S02]  /*42c0*/  LOP3.LUT R44, R44, 0x20002, R11, 0xf8, !PT ;  /* 0x000200022c2c7812 */ /* 0x000fe400078ef80b */
[C---:B-----5:R-:W-:Y:S02]  /*42d0*/  LOP3.LUT R42, R20.reuse, 0x1f001f, RZ, 0xc0, !PT ;  /* 0x001f001f142a7812 */ /* 0x060fe400078ec0ff */
[----:B------:R-:W-:Y:S02]  /*42e0*/  SHF.R.U32.HI R43, RZ, 0xa, R20 ;  /* 0x0000000aff2b7819 */ /* 0x000fe40000011614 */
[----:B------:R-:W-:-:S02]  /*42f0*/  LOP3.LUT R11, R20, 0x3e003e0, RZ, 0xc0, !PT ;  /* 0x03e003e0140b7812 */ /* 0x000fc400078ec0ff */
[----:B------:R-:W-:Y:S02]  /*4300*/  LOP3.LUT R37, R40, 0x20002, R37, 0xf8, !PT ;  /* 0x0002000228257812 */ /* 0x000fe400078ef825 */
        /* <DEDUP_REMOVED lines=30> */
[----:B------:R-:W-:Y:S02]  /*44f0*/  SHF.R.U32.HI R27, RZ, 0xc, R27 ;  /* 0x0000000cff1b7819 */ /* 0x000fe4000001161b */
[----:B------:R-:W-:Y:S02]  /*4500*/  LOP3.LUT R41, R41, 0x40004, R22, 0xf8, !PT ;  /* 0x0004000429297812 */ /* 0x000fe400078ef816 */
        /* <DEDUP_REMOVED lines=19> */
[----:B------:R-:W-:Y:S02]  /*4640*/  SHF.R.U32.HI R41, RZ, 0xa, R7 ;  /* 0x0000000aff297819 */ /* 0x000fe40000011607 */
[----:B------:R-:W-:-:S02]  /*4650*/  LOP3.LUT R3, R3, 0x64006400, RZ, 0xfc, !PT ;  /* 0x6400640003037812 */ /* 0x000fc400078efcff */
[----:B------:R-:W-:Y:S02]  /*4660*/  SHF.R.U32.HI R7, RZ, 0xb, R7 ;  /* 0x0000000bff077819 */ /* 0x000fe40000011607 */
[----:B------:R-:W-:Y:S01]  /*4670*/  LOP3.LUT R20, R21, 0x100010, R20, 0xf8, !PT ;  /* 0x0010001015147812 */ /* 0x000fe200078ef814 */
[----:B------:R-:W-:Y:S01]  /*4680*/  HFMA2 R85, R3, R0.H0_H0, -48, -48 ;  /* 0xd200d20003557431 */ /* 0x000fe20000040000 */
[----:B------:R-:W-:Y:S02]  /*4690*/  LOP3.LUT R21, R23, 0x100010, R22, 0xf8, !PT ;  /* 0x0010001017157812 */ /* 0x000fe400078ef816 */
[----:B------:R-:W-:Y:S02]  /*46a0*/  LOP3.LUT R23, R80, 0x100010, R7, 0xf8, !PT ;  /* 0x0010001050177812 */ /* 0x000fe400078ef807 */
[----:B------:R-:W-:Y:S02]  /*46b0*/  LOP3.LUT R7, R68, 0x64006400, RZ, 0xfc, !PT ;  /* 0x6400640044077812 */ /* 0x000fe400078efcff */
[----:B------:R-:W-:-:S02]  /*46c0*/  LOP3.LUT R3, R2, 0x64006400, RZ, 0xfc, !PT ;  /* 0x6400640002037812 */ /* 0x000fc400078efcff */
[----:B------:R-:W-:Y:S02]  /*46d0*/  LOP3.LUT R11, R11, 0x64006400, RZ, 0xfc, !PT ;  /* 0x640064000b0b7812 */ /* 0x000fe400078efcff */
[----:B------:R-:W-:Y:S02]  /*46e0*/  LOP3.LUT R9, R9, 0x64006400, RZ, 0xfc, !PT ;  /* 0x6400640009097812 */ /* 0x000fe400078efcff */
[----:B------:R-:W-:Y:S02]  /*46f0*/  LOP3.LUT R71, R71, 0x64006400, RZ, 0xfc, !PT ;  /* 0x6400640047477812 */ /* 0x000fe400078efcff */
[----:B------:R-:W-:Y:S01]  /*4700*/  LOP3.LUT R22, R77, 0x100010, R74, 0xf8, !PT ;  /* 0x001000104d167812 */ /* 0x000fe200078ef84a */
        /* <DEDUP_REMOVED lines=39> */
[----:B------:R-:W-:Y:S01]  /*4980*/  HADD2 R67, R67, -1040, -1040 ;  /* 0xe410e41043437430 */ /* 0x000fe20000000000 */
[----:B------:R-:W-:Y:S02]  /*4990*/  LOP3.LUT R46, R46, 0x64006400, RZ, 0xfc, !PT ;  /* 0x640064002e2e7812 */ /* 0x000fe400078efcff */
[----:B------:R-:W-:Y:S01]  /*49a0*/  LOP3.LUT R81, R60, 0x64006400, RZ, 0xfc, !PT ;  /* 0x640064003c517812 */ /* 0x000fe200078efcff */
[-C--:B------:R-:W-:Y:S01]  /*49b0*/  HFMA2 R60, R83, R0.reuse.H0_H0, -48, -48 ;  /* 0xd200d200533c7431 */ /* 0x080fe20000040000 */
[----:B------:R-:W-:Y:S02]  /*49c0*/  LOP3.LUT R71, R29, 0x64006400, RZ, 0xfc, !PT ;  /* 0x640064001d477812 */ /* 0x000fe400078efcff */
        /* <DEDUP_REMOVED lines=120> */
[----:B------:R-:W0:Y:S01]  /*5150*/  LDS.128 R24, [UR4+-0x40] ;  /* 0xffffc004ff187984 */ /* 0x000e220008000c00 */
        /* <DEDUP_REMOVED lines=12> */
[----:B------:R-:W1:Y:S01]  /*5220*/  LDS.128 R28, [UR4+-0x30] ;  /* 0xffffd004ff1c7984 */ /* 0x000e620008000c00 */
        /* <DEDUP_REMOVED lines=42> */
.L_x_2094:
[----:B------:R-:W-:Y:S05]  /*54d0*/  BRA.U !UP1, `(.L_x_2095) ;  /* 0x0000000909807547 */ /* 0x000fea000b800000 */
[----:B------:R-:W-:-:S04]  /*54e0*/  PRMT R20, R87, 0x9910, RZ ;  /* 0x0000991057147816 */ /* 0x000fc800000000ff */
        /* <DEDUP_REMOVED lines=24> */
[----:B------:R-:W0:Y:S01]  /*5670*/  LDS.128 R24, [UR4] ;  /* 0x00000004ff187984 */ /* 0x000e220008000c00 */
        /* <DEDUP_REMOVED lines=55> */
.L_x_2096:
[----:B------:R-:W-:Y:S05]  /*59f0*/  BRA.U UP0, `(.L_x_2095) ;  /* 0x0000000500387547 */ /* 0x000fea000b800000 */
        /* <DEDUP_REMOVED lines=78> */
.L_x_2095:
[----:B------:R-:W-:Y:S01]  /*5ee0*/  UIADD3 UR7, UPT, UPT, UR7, 0x20, URZ ;  /* 0x0000002007077890 */ /* 0x000fe2000fffe0ff */
[----:B------:R-:W-:Y:S01]  /*5ef0*/  MOV R3, UR18 ;  /* 0x0000001200037c02 */ /* 0x000fe20008000f00 */
[----:B------:R-:W-:Y:S02]  /*5f00*/  UIADD3 UR4, UPT, UPT, UR4, 0x40, URZ ;  /* 0x0000004004047890 */ /* 0x000fe4000fffe0ff */
[----:B------:R-:W-:Y:S02]  /*5f10*/  UISETP.GE.AND UP1, UPT, UR7, UR8, UPT ;  /* 0x000000080700728c */ /* 0x000fe4000bf26270 */
[----:B------:R-:W-:-:S07]  /*5f20*/  IMAD.WIDE R90, R3, 0x4, R90 ;  /* 0x00000004035a7825 */ /* 0x000fce00078e025a */
[----:B------:R-:W-:Y:S05]  /*5f30*/  BRA.U !UP1, `(.L_x_2097) ;  /* 0xffffffe109007547 */ /* 0x000fea000b83ffff */
.L_x_2093:
[----:B------:R-:W0:Y:S01]  /*5f40*/  S2R R0, SR_CTAID.X ;  /* 0x0000000000007919 */ /* 0x000e220000002500 */
[----:B------:R-:W1:Y:S01]  /*5f50*/  LDC.64 R4, c[0x0][0x3a0] ;  /* 0x0000e800ff047b82 */ /* 0x000e620000000a00 */
[----:B------:R-:W-:Y:S01]  /*5f60*/  UIMAD UR6, UR6, 0x3, URZ ;  /* 0x00000003060678a4 */ /* 0x000fe2000f8e02ff */
[----:B------:R-:W0:Y:S02]  /*5f70*/  S2R R3, SR_TID.X ;  /* 0x0000000000037919 */ /* 0x000e240000002100 */
[----:B0-----:R-:W-:-:S03]  /*5f80*/  LEA R0, R0, R3, 0x5 ;  /* 0x0000000300007211 */ /* 0x001fc600078e28ff */
[----:B------:R-:W-:Y:S01]  /*5f90*/  IMAD.U32 R3, RZ, RZ, UR6 ;  /* 0x00000006ff037e24 */ /* 0x000fe2000f8e00ff */
        /* <DEDUP_REMOVED lines=12> */
.L_x_2101:
[----:B------:R-:W0:Y:S02]  /*6060*/  LDS R2, [R0] ;  /* 0x0000000000027984 */ /* 0x000e240000000800 */
[----:B0-----:R-:W-:-:S05]  /*6070*/  HADD2 R3, R2, R17 ;  /* 0x0000001102037230 */ /* 0x001fca0000000000 */
[----:B------:R-:W0:Y:S02]  /*6080*/  ATOMS.CAST.SPIN P0, [R0], R2, R3 ;  /* 0x000000020000758d */ /* 0x000e240001800003 */
[----:B0-----:R-:W-:Y:S05]  /*6090*/  @!P0 BRA `(.L_x_2101) ;  /* 0xfffffffc00f08947 */ /* 0x001fea000383ffff */
[----:B------:R-:W-:Y:S05]  /*60a0*/  BRA `(.L_x_2099) ;  /* 0x00000000000c7947 */ /* 0x000fea0003800000 */
.L_x_2100:
[----:B------:R-:W2:Y:S02]  /*60b0*/  LD.E R0, desc[UR16][R4.64] ;  /* 0x0000001004007980 */ /* 0x000ea4000c101900 */
[----:B--2---:R-:W-:-:S05]  /*60c0*/  IADD3 R3, PT, PT, R17, R0, RZ ;  /* 0x0000000011037210 */ /* 0x004fca0007ffe0ff */
[----:B------:R0:W-:Y:S02]  /*60d0*/  ST.E desc[UR16][R4.64], R3 ;  /* 0x0000000304007985 */ /* 0x0001e4000c101910 */
.L_x_2099:
[----:B------:R-:W-:Y:S05]  /*60e0*/  BSYNC.RECONVERGENT B0 ;  /* 0x0000000000007941 */ /* 0x000fea0003800200 */
.L_x_2098:
[----:B------:R1:W-:Y:S01]  /*60f0*/  ATOM.E.ADD.F16x2.RN.STRONG.GPU P0, RZ, desc[UR16][R4.64+0x4], R16 ;  /* 0x8000041004ff79a2 */ /* 0x0003e2000c10e110 */
[----:B------:R-:W-:Y:S04]  /*6100*/  BSSY.RECONVERGENT B0, `(.L_x_2102) ;  /* 0x000000e000007945 */ /* 0x000fe80003800200 */
[----:B-1----:R-:W-:Y:S05]  /*6110*/  @P0 BRA `(.L_x_2103) ;  /* 0x0000000000300947 */ /* 0x002fea0003800000 */
[----:B------:R-:W1:Y:S02]  /*6120*/  QSPC.E.S P0, RZ, [R4+0x4] ;  /* 0x0000040004ff73aa */ /* 0x000e640000000500 */
[----:B-1----:R-:W-:Y:S05]  /*6130*/  @!P0 BRA `(.L_x_2104) ;  /* 0x00000000001c8947 */ /* 0x002fea0003800000 */
[----:B------:R-:W-:-:S05]  /*6140*/  IMAD.MOV.U32 R2, RZ, RZ, R4 ;  /* 0x000000ffff027224 */ /* 0x000fca00078e0004 */
[----:B------:R-:W-:-:S07]  /*6150*/  MOV R0, R2 ;  /* 0x0000000200007202 */ /* 0x000fce0000000f00 */
.L_x_2105:
[----:B------:R-:W0:Y:S02]  /*6160*/  LDS R2, [R0+0x4] ;  /* 0x0000040000027984 */ /* 0x000e240000000800 */
[----:B0-----:R-:W-:-:S05]  /*6170*/  HFMA2 R3, R2, 1, 1, R16 ;  /* 0x3c003c0002037831 */ /* 0x001fca0000000010 */
[----:B------:R-:W0:Y:S02]  /*6180*/  ATOMS.CAST.SPIN P0, [R0+0x4], R2, R3 ;  /* 0x000004020000758d */ /* 0x000e240001800003 */
[----:B0-----:R-:W-:Y:S05]  /*6190*/  @!P0 BRA `(.L_x_2105) ;  /* 0xfffffffc00f08947 */ /* 0x001fea000383ffff */
[----:B------:R-:W-:Y:S05]  /*61a0*/  BRA `(.L_x_2103) ;  /* 0x00000000000c7947 */ /* 0x000fea0003800000 */
.L_x_2104:
[----:B------:R-:W0:Y:S02]  /*61b0*/  LD.E R0, desc[UR16][R4.64+0x4] ;  /* 0x0000041004007980 */ /* 0x000e24000c101900 */
[----:B0-----:R-:W-:-:S05]  /*61c0*/  IADD3 R3, PT, PT, R16, R0, RZ ;  /* 0x0000000010037210 */ /* 0x001fca0007ffe0ff */
[----:B------:R1:W-:Y:S02]  /*61d0*/  ST.E desc[UR16][R4.64+0x4], R3 ;  /* 0x0000040304007985 */ /* 0x0003e4000c101910 */
.L_x_2103:
[----:B------:R-:W-:Y:S05]  /*61e0*/  BSYNC.RECONVERGENT B0 ;  /* 0x0000000000007941 */ /* 0x000fea0003800200 */
.L_x_2102:
        /* <DEDUP_REMOVED lines=11> */
.L_x_2109:
[----:B------:R-:W0:Y:S02]  /*62a0*/  LDS R2, [R0] ;  /* 0x0000000000027984 */ /* 0x000e240000000800 */
[----:B0-----:R-:W-:-:S05]  /*62b0*/  HADD2 R3, R2, R15 ;  /* 0x0000000f02037230 */ /* 0x001fca0000000000 */
[----:B------:R-:W0:Y:S02]  /*62c0*/  ATOMS.CAST.SPIN P0, [R0], R2, R3 ;  /* 0x000000020000758d */ /* 0x000e240001800003 */
[----:B0-----:R-:W-:Y:S05]  /*62d0*/  @!P0 BRA `(.L_x_2109) ;  /* 0xfffffffc00f08947 */ /* 0x001fea000383ffff */
[----:B------:R-:W-:Y:S05]  /*62e0*/  BRA `(.L_x_2107) ;  /* 0x00000000000c7947 */ /* 0x000fea0003800000 */
.L_x_2108:
[----:B------:R-:W2:Y:S02]  /*62f0*/  LD.E R0, desc[UR16][R4.64] ;  /* 0x0000001004007980 */ /* 0x000ea4000c101900 */
[----:B--2---:R-:W-:-:S05]  /*6300*/  IMAD.IADD R3, R15, 0x1, R0 ;  /* 0x000000010f037824 */ /* 0x004fca00078e0200 */
[----:B------:R0:W-:Y:S02]  /*6310*/  ST.E desc[UR16][R4.64], R3 ;  /* 0x0000000304007985 */ /* 0x0001e4000c101910 */
.L_x_2107:
[----:B------:R-:W-:Y:S05]  /*6320*/  BSYNC.RECONVERGENT B0 ;  /* 0x0000000000007941 */ /* 0x000fea0003800200 */
.L_x_2106:
[----:B------:R1:W-:Y:S01]  /*6330*/  ATOM.E.ADD.F16x2.RN.STRONG.GPU P0, RZ, desc[UR16][R4.64+0x4], R14 ;  /* 0x8000040e04ff79a2 */ /* 0x0003e2000c10e110 */
[----:B------:R-:W-:Y:S04]  /*6340*/  BSSY.RECONVERGENT B0, `(.L_x_2110) ;  /* 0x000000e000007945 */ /* 0x000fe80003800200 */
[----:B-1----:R-:W-:Y:S05]  /*6350*/  @P0 BRA `(.L_x_2111) ;  /* 0x0000000000300947 */ /* 0x002fea0003800000 */
[----:B------:R-:W1:Y:S02]  /*6360*/  QSPC.E.S P0, RZ, [R4+0x4] ;  /* 0x0000040004ff73aa */ /* 0x000e640000000500 */
[----:B-1----:R-:W-:Y:S05]  /*6370*/  @!P0 BRA `(.L_x_2112) ;  /* 0x00000000001c8947 */ /* 0x002fea0003800000 */
[----:B------:R-:W-:-:S04]  /*6380*/  MOV R2, R4 ;  /* 0x0000000400027202 */ /* 0x000fc80000000f00 */
[----:B------:R-:W-:-:S07]  /*6390*/  MOV R0, R2 ;  /* 0x0000000200007202 */ /* 0x000fce0000000f00 */
.L_x_2113:
[----:B------:R-:W0:Y:S02]  /*63a0*/  LDS R2, [R0+0x4] ;  /* 0x0000040000027984 */ /* 0x000e240000000800 */
[----:B0-----:R-:W-:-:S05]  /*63b0*/  HFMA2 R3, R2, 1, 1, R14 ;  /* 0x3c003c0002037831 */ /* 0x001fca000000000e */
[----:B------:R-:W0:Y:S02]  /*63c0*/  ATOMS.CAST.SPIN P0, [R0+0x4], R2, R3 ;  /* 0x000004020000758d */ /* 0x000e240001800003 */
[----:B0-----:R-:W-:Y:S05]  /*63d0*/  @!P0 BRA `(.L_x_2113) ;  /* 0xfffffffc00f08947 */ /* 0x001fea000383ffff */
[----:B------:R-:W-:Y:S05]  /*63e0*/  BRA `(.L_x_2111) ;  /* 0x00000000000c7947 */ /* 0x000fea0003800000 */
.L_x_2112:
[----:B------:R-:W0:Y:S02]  /*63f0*/  LD.E R0, desc[UR16][R4.64+0x4] ;  /* 0x0000041004007980 */ /* 0x000e24000c101900 */
[----:B0-----:R-:W-:-:S05]  /*6400*/  IADD3 R3, PT, PT, R14, R0, RZ ;  /* 0x000000000e037210 */ /* 0x001fca0007ffe0ff */
[----:B------:R1:W-:Y:S02]  /*6410*/  ST.E desc[UR16][R4.64+0x4], R3 ;  /* 0x0000040304007985 */ /* 0x0003e4000c101910 */
.L_x_2111:
[----:B------:R-:W-:Y:S05]  /*6420*/  BSYNC.RECONVERGENT B0 ;  /* 0x0000000000007941 */ /* 0x000fea0003800200 */
.L_x_2110:
        /* <DEDUP_REMOVED lines=12> */
.L_x_2117:
[----:B------:R-:W0:Y:S02]  /*64f0*/  LDS R2, [R0] ;  /* 0x0000000000027984 */ /* 0x000e240000000800 */
[----:B0-----:R-:W-:-:S05]  /*6500*/  HADD2 R3, R2, R13 ;  /* 0x0000000d02037230 */ /* 0x001fca0000000000 */
[----:B------:R-:W0:Y:S02]  /*6510*/  ATOMS.CAST.SPIN P0, [R0], R2, R3 ;  /* 0x000000020000758d */ /* 0x000e240001800003 */
[----:B0-----:R-:W-:Y:S05]  /*6520*/  @!P0 BRA `(.L_x_2117) ;  /* 0xfffffffc00f08947 */ /* 0x001fea000383ffff */
[----:B------:R-:W-:Y:S05]  /*6530*/  BRA `(.L_x_2115) ;  /* 0x00000000000c7947 */ /* 0x000fea0003800000 */
.L_x_2116:
[----:B------:R-:W2:Y:S02]  /*6540*/  LD.E R0, desc[UR16][R4.64] ;  /* 0x0000001004007980 */ /* 0x000ea4000c101900 */
[----:B--2---:R-:W-:-:S05]  /*6550*/  IADD3 R3, PT, PT, R13, R0, RZ ;  /* 0x000000000d037210 */ /* 0x004fca0007ffe0ff */
[----:B------:R0:W-:Y:S02]  /*6560*/  ST.E desc[UR16][R4.64], R3 ;  /* 0x0000000304007985 */ /* 0x0001e4000c101910 */
.L_x_2115:
[----:B------:R-:W-:Y:S05]  /*6570*/  BSYNC.RECONVERGENT B0 ;  /* 0x0000000000007941 */ /* 0x000fea0003800200 */
.L_x_2114:
[----:B------:R1:W-:Y:S02]  /*6580*/  ATOM.E.ADD.F16x2.RN.STRONG.GPU P0, RZ, desc[UR16][R4.64+0x4], R12 ;  /* 0x8000040c04ff79a2 */ /* 0x0003e4000c10e110 */
[----:B-1----:R-:W-:Y:S05]  /*6590*/  @P0 EXIT ;  /* 0x000000000000094d */ /* 0x002fea0003800000 */
[----:B------:R-:W1:Y:S02]  /*65a0*/  QSPC.E.S P0, RZ, [R4+0x4] ;  /* 0x0000040004ff73aa */ /* 0x000e640000000500 */
[----:B-1----:R-:W-:Y:S05]  /*65b0*/  @!P0 BRA `(.L_x_2118) ;  /* 0x00000000001c8947 */ /* 0x002fea0003800000 */
[----:B------:R-:W-:-:S04]  /*65c0*/  MOV R2, R4 ;  /* 0x0000000400027202 */ /* 0x000fc80000000f00 */
[----:B------:R-:W-:-:S07]  /*65d0*/  MOV R0, R2 ;  /* 0x0000000200007202 */ /* 0x000fce0000000f00 */
.L_x_2119:
[----:B------:R-:W0:Y:S02]  /*65e0*/  LDS R2, [R0+0x4] ;  /* 0x0000040000027984 */ /* 0x000e240000000800 */
[----:B0-----:R-:W-:-:S05]  /*65f0*/  HFMA2 R3, R2, 1, 1, R12 ;  /* 0x3c003c0002037831 */ /* 0x001fca000000000c */
[----:B------:R-:W0:Y:S02]  /*6600*/  ATOMS.CAST.SPIN P0, [R0+0x4], R2, R3 ;  /* 0x000004020000758d */ /* 0x000e240001800003 */
[----:B0-----:R-:W-:Y:S05]  /*6610*/  @!P0 BRA `(.L_x_2119) ;  /* 0xfffffffc00f08947 */ /* 0x001fea000383ffff */
[----:B------:R-:W-:Y:S05]  /*6620*/  EXIT ;  /* 0x000000000000794d */ /* 0x000fea0003800000 */
.L_x_2118:
[----:B------:R-:W0:Y:S02]  /*6630*/  LD.E R0, desc[UR16][R4.64+0x4] ;  /* 0x0000041004007980 */ /* 0x000e24000c101900 */
[----:B0-----:R-:W-:-:S05]  /*6640*/  IADD3 R3, PT, PT, R12, R0, RZ ;  /* 0x000000000c037210 */ /* 0x001fca0007ffe0ff */
[----:B------:R-:W-:Y:S01]  /*6650*/  ST.E desc[UR16][R4.64+0x4], R3 ;  /* 0x0000040304007985 */ /* 0x000fe2000c101910 */
[----:B------:R-:W-:Y:S05]  /*6660*/  EXIT ;  /* 0x000000000000794d */ /* 0x000fea0003800000 */
.L_x_2120:
        /* <DEDUP_REMOVED lines=9> */
.L_x_3944:


//--------------------- .text._Z23gemm_half_q_half_kernelILi3ELi16ELb1ELb0ELi32EEvPK6__halfPKjS4_S2_PS0_iiiiPKtS7_iiiiiibS2_i --------------------------
	.section	.text._Z23gemm_half_q_half_kernelILi3ELi16ELb1ELb0ELi32EEvPK6__halfPKjS4_S2_PS0_iiiiPKtS7_iiiiiibS2_i,"ax",@progbits
	.align	128
        .global         _Z23gemm_half_q_half_kernelILi3ELi16ELb1ELb0ELi32EEvPK6__halfPKjS4_S2_PS0_iiiiPKtS7_iiiiiibS2_i
        .type           _Z23gemm_half_q_half_kernelILi3ELi16ELb1ELb0ELi32EEvPK6__halfPKjS4_S2_PS0_iiiiPKtS7_iiiiiibS2_i,@function
        .size           _Z23gemm_half_q_half_kernelILi3ELi16ELb1ELb0ELi32EEvPK6__halfPKjS4_S2_PS0_iiiiPKtS7_iiiiiibS2_i,(.L_x_3945 - _Z23gemm_half_q_half_kernelILi3ELi16ELb1ELb0ELi32EEvPK6__halfPKjS4_S2_PS0_iiiiPKtS7_iiiiiibS2_i)
        .other          _Z23gemm_half_q_half_kernelILi3ELi16ELb1ELb0ELi32EEvPK6__halfPKjS4_S2_PS0_iiiiPKtS7_iiiiiibS2_i,@"STO_CUDA_ENTRY STV_DEFAULT"
_Z23gemm_half_q_half_kernelILi3ELi16ELb1ELb0ELi32EEvPK6__halfPKjS4_S2_PS0_iiiiPKtS7_iiiiiibS2_i:
.text._Z23gemm_half_q_half_kernelILi3ELi16ELb1ELb0ELi32EEvPK6__halfPKjS4_S2_PS0_iiiiPKtS7_iiiiiibS2_i:
        /* <DEDUP_REMOVED lines=16> */
[----:B------:R-:W-:Y:S01]  /*0100*/  UPLOP3.LUT UP0, UPT, UPT, UPT, UPT, 0x80, 0x8 ;  /* 0x000000000008789c */ /* 0x000fe20003f0f070 */
[----:B---3--:R-:W-:-:S05]  /*0110*/  PRMT R3, R0, 0x7610, R3 ;  /* 0x0000761000037816 */ /* 0x008fca0000000003 */
[----:B012-4-:R-:W-:Y:S05]  /*0120*/  BRA.U !UP2, `(.L_x_2121) ;  /* 0x000000010a347547 */ /* 0x017fea000b800000 */
        /* <DEDUP_REMOVED lines=13> */
.L_x_2121:
[----:B------:R-:W-:Y:S01]  /*0200*/  PRMT R3, R3, 0x9910, RZ ;  /* 0x0000991003037816 */ /* 0x000fe200000000ff */
[----:B------:R-:W-:-:S03]  /*0210*/  UISETP.LT.U32.AND UP1, UPT, UR12, 0x3, UPT ;  /* 0x000000030c00788c */ /* 0x000fc6000bf21070 */
[----:B------:R-:W-:Y:S01]  /*0220*/  ISETP.NE.AND P0, PT, R3, RZ, PT ;  /* 0x000000ff0300720c */ /* 0x000fe20003f05270 */
[----:B------:R-:W-:-:S05]  /*0230*/  IMAD.SHL.U32 R3, R9, 0x20, RZ ;  /* 0x0000002009037824 */ /* 0x000fca00078e00ff */
[----:B------:R-:W-:-:S07]  /*0240*/  VIADDMNMX R5, R3, 0x20, R2, PT ;  /* 0x0000002003057846 */ /* 0x000fce0003800102 */
[----:B------:R-:W-:Y:S05]  /*0250*/  @!P0 EXIT ;  /* 0x000000000000894d */ /* 0x000fea0003800000 */
[----:B------:R-:W-:Y:S01]  /*0260*/  IMAD.IADD R16, R3, 0x1, R8 ;  /* 0x0000000103107824 */ /* 0x000fe200078e0208 */
[----:B------:R-:W-:Y:S01]  /*0270*/  USHF.L.U32 UR4, UR13, 0x7, URZ ;  /* 0x000000070d047899 */ /* 0x000fe200080006ff */
[----:B------:R-:W-:Y:S01]  /*0280*/  BSSY.RECONVERGENT B0, `(.L_x_2122) ;  /* 0x00000b5000007945 */ /* 0x000fe20003800200 */
[----:B------:R-:W-:Y:S02]  /*0290*/  USEL UR5, UR12, 0x3, UP1 ;  /* 0x000000030c057887 */ /* 0x000fe40008800000 */
        /* <DEDUP_REMOVED lines=24> */
[----:B------:R-:W-:Y:S02]  /*0420*/  VIADD R18, R17, 0x40 ;  /* 0x0000004011127836 */ /* 0x000fe40000000000 */
[----:B0-----:R-:W-:-:S06]  /*0430*/  IMAD.IADD R17, R11, 0x1, R2 ;  /* 0x000000010b117824 */ /* 0x001fcc00078e0202 */
[----:B------:R-:W-:Y:S05]  /*0440*/  BRA.U UP1, `(.L_x_2125) ;  /* 0x0000000101ec7547 */ /* 0x000fea000b800000 */
[----:B------:R-:W-:Y:S01]  /*0450*/  UIADD3 UR7, UPT, UPT, URZ, -UR6, URZ ;  /* 0x80000006ff077290 */ /* 0x000fe2000fffe0ff */
[----:B------:R-:W-:-:S03]  /*0460*/  PLOP3.LUT P0, PT, PT, PT, PT, 0x80, 0x8 ;  /* 0x000000000008781c */ /* 0x000fc60003f0f070 */
[----:B------:R-:W-:-:S09]  /*0470*/  UISETP.GT.AND UP1, UPT, UR7, 0x3, UPT ;  /* 0x000000030700788c */ /* 0x000fd2000bf24270 */
[----:B------:R-:W-:Y:S05]  /*0480*/  BRA.U !UP1, `(.L_x_2126) ;  /* 0x0000000109847547 */ /* 0x000fea000b800000 */
[----:B------:R-:W-:-:S13]  /*0490*/  PLOP3.LUT P0, PT, PT, PT, PT, 0x8, 0x80 ;  /* 0x000000000080781c */ /* 0x000fda0003f0e170 */
.L_x_2127:
        /* <DEDUP_REMOVED lines=23> */
[----:B------:R-:W-:-:S04]  /*0610*/  UIADD3 UR6, UPT, UPT, UR6, 0x4, URZ ;  /* 0x0000000406067890 */ /* 0x000fc8000fffe0ff */
[----:B------:R-:W-:Y:S01]  /*0620*/  UISETP.GE.AND UP1, UPT, UR6, -0x3, UPT ;  /* 0xfffffffd0600788c */ /* 0x000fe2000bf26270 */
[----:B------:R-:W-:Y:S01]  /*0630*/  IMAD.IADD R17, R17, 0x1, R2 ;  /* 0x0000000111117824 */ /* 0x000fe200078e0202 */
[----:B--2---:R-:W-:Y:S04]  /*0640*/  STS.U16 [R18], R7 ;  /* 0x0000000712007388 */ /* 0x004fe80000000400 */
[----:B---3--:R-:W-:Y:S04]  /*0650*/  STS.U16 [R18+0x40], R11 ;  /* 0x0000400b12007388 */ /* 0x008fe80000000400 */
[----:B----4-:R-:W-:Y:S04]  /*0660*/  STS.U16 [R18+0x80], R13 ;  /* 0x0000800d12007388 */ /* 0x010fe80000000400 */
[----:B-----5:R0:W-:Y:S02]  /*0670*/  STS.U16 [R18+0xc0], R15 ;  /* 0x0000c00f12007388 */ /* 0x0201e40000000400 */
[----:B0-----:R-:W-:Y:S01]  /*0680*/  VIADD R18, R18, 0x100 ;  /* 0x0000010012127836 */ /* 0x001fe20000000000 */
[----:B------:R-:W-:Y:S06]  /*0690*/  BRA.U !UP1, `(.L_x_2127) ;  /* 0xfffffffd09807547 */ /* 0x000fec000b83ffff */
.L_x_2126:
        /* <DEDUP_REMOVED lines=20> */
.L_x_2128:
[----:B------:R-:W-:-:S13]  /*07e0*/  ISETP.EQ.AND P1, PT, RZ, UR6, PT ;  /* 0x00000006ff007c0c */ /* 0x000fda000bf22270 */
[----:B------:R-:W-:Y:S05]  /*07f0*/  @!P0 BRA P1, `(.L_x_2123) ;  /* 0x0000000400748947 */ /* 0x000fea0000800000 */
.L_x_2125:
        /* <DEDUP_REMOVED lines=9> */
[----:B0-----:R-:W-:-:S06]  /*0890*/  VIADD R18, R18, 0x40 ;  /* 0x0000004012127836 */ /* 0x001fcc0000000000 */
[----:B------:R-:W-:Y:S05]  /*08a0*/  BRA.U UP1, `(.L_x_2125) ;  /* 0xfffffffd01d47547 */ /* 0x000fea000b83ffff */
[----:B------:R-:W-:Y:S05]  /*08b0*/  BRA `(.L_x_2123) ;  /* 0x0000000400447947 */ /* 0x000fea0003800000 */
.L_x_2124:
        /* <DEDUP_REMOVED lines=15> */
.L_x_2131:
        /* <DEDUP_REMOVED lines=32> */
.L_x_2130:
        /* <DEDUP_REMOVED lines=21> */
.L_x_2132:
[----:B------:R-:W-:-:S09]  /*0d00*/  UISETP.NE.OR UP1, UPT, UR6, URZ, UP1 ;  /* 0x000000ff0600728c */ /* 0x000fd20008f25670 */
[----:B------:R-:W-:Y:S05]  /*0d10*/  BRA.U !UP1, `(.L_x_2123) ;  /* 0x00000001092c7547 */ /* 0x000fea000b800000 */
.L_x_2129:
        /* <DEDUP_REMOVED lines=11> */
.L_x_2123:
[----:B------:R-:W-:Y:S05]  /*0dd0*/  BSYNC.RECONVERGENT B0 ;  /* 0x0000000000007941 */ /* 0x000fea0003800200 */
.L_x_2122:
        /* <DEDUP_REMOVED lines=11> */
[----:B------:R-:W-:-:S06]  /*0e90*/  UIMAD UR6, UR6, 0x3, UR4 ;  /* 0x00000003060678a4 */ /* 0x000fcc000f8e0204 */
[----:B------:R-:W-:Y:S01]  /*0ea0*/  LEA R19, R8, UR6, 0x2 ;  /* 0x0000000608137c11 */ /* 0x000fe2000f8e10ff */
[----:B------:R-:W-:Y:S06]  /*0eb0*/  BRA.U UP1, `(.L_x_2134) ;  /* 0x00000001018c7547 */ /* 0x000fec000b800000 */
[----:B------:R-:W-:Y:S02]  /*0ec0*/  UIADD3 UR4, UPT, UPT, URZ, -UR5, URZ ;  /* 0x80000005ff047290 */ /* 0x000fe4000fffe0ff */
[----:B------:R-:W-:Y:S02]  /*0ed0*/  UPLOP3.LUT UP1, UPT, UPT, UPT, UPT, 0x80, 0x8 ;  /* 0x000000000008789c */ /* 0x000fe40003f2f070 */
[----:B------:R-:W-:-:S09]  /*0ee0*/  UISETP.GT.AND UP3, UPT, UR4, 0x3, UPT ;  /* 0x000000030400788c */ /* 0x000fd2000bf64270 */
[----:B------:R-:W-:Y:S05]  /*0ef0*/  BRA.U !UP3, `(.L_x_2135) ;  /* 0x000000010b447547 */ /* 0x000fea000b800000 */
[----:B0----5:R-:W0:Y:S01]  /*0f00*/  LDC.64 R16, c[0x0][0x3a0] ;  /* 0x0000e800ff107b82 */ /* 0x021e220000000a00 */
[----:B------:R-:W-:-:S11]  /*0f10*/  UPLOP3.LUT UP1, UPT, UPT, UPT, UPT, 0x40, 0x4 ;  /* 0x000000000004789c */ /* 0x000fd60003f2e870 */
.L_x_2136:
[C---:B-1----:R-:W-:Y:S01]  /*0f20*/  VIADD R11, R19.reuse, UR7 ;  /* 0x00000007130b7c36 */ /* 0x042fe20008000000 */
[----:B------:R-:W-:Y:S01]  /*0f30*/  UIADD3 UR5, UPT, UPT, UR5, 0x4, URZ ;  /* 0x0000000405057890 */ /* 0x000fe2000fffe0ff */
[----:B0-----:R-:W-:-:S03]  /*0f40*/  IMAD.WIDE R6, R19, 0x2, R16 ;  /* 0x0000000213067825 */ /* 0x001fc600078e0210 */
[----:B------:R-:W-:Y:S01]  /*0f50*/  UISETP.GE.AND UP3, UPT, UR5, -0x3, UPT ;  /* 0xfffffffd0500788c */ /* 0x000fe2000bf66270 */
[C---:B------:R-:W-:Y:S01]  /*0f60*/  VIADD R13, R11.reuse, UR7 ;  /* 0x000000070b0d7c36 */ /* 0x040fe20008000000 */
[----:B------:R1:W-:Y:S01]  /*0f70*/  STG.E.64 desc[UR10][R6.64], RZ ;  /* 0x000000ff06007986 */ /* 0x0003e2000c101b0a */
[----:B------:R-:W-:-:S04]  /*0f80*/  IMAD.WIDE R10, R11, 0x2, R16 ;  /* 0x000000020b0a7825 */ /* 0x000fc800078e0210 */
        /* <DEDUP_REMOVED lines=8> */
.L_x_2135:
        /* <DEDUP_REMOVED lines=12> */
.L_x_2137:
[----:B------:R-:W-:-:S09]  /*10d0*/  UISETP.NE.OR UP1, UPT, UR5, URZ, UP1 ;  /* 0x000000ff0500728c */ /* 0x000fd20008f25670 */
[----:B------:R-:W-:Y:S05]  /*10e0*/  BRA.U !UP1, `(.L_x_2133) ;  /* 0x00000001091c7547 */ /* 0x000fea000b800000 */
.L_x_2134:
[----:B012---:R-:W0:Y:S02]  /*10f0*/  LDC.64 R6, c[0x0][0x3a0] ;  /* 0x0000e800ff067b82 */ /* 0x007e240000000a00 */
.L_x_2138:
[----:B0-----:R-:W-:Y:S01]  /*1100*/  IMAD.WIDE R10, R19, 0x2, R6 ;  /* 0x00000002130a7825 */ /* 0x001fe200078e0206 */
[----:B------:R-:W-:-:S03]  /*1110*/  UIADD3 UR5, UPT, UPT, UR5, 0x1, URZ ;  /* 0x0000000105057890 */ /* 0x000fc6000fffe0ff */
[----:B------:R-:W-:Y:S01]  /*1120*/  VIADD R19, R19, UR7 ;  /* 0x0000000713137c36 */ /* 0x000fe20008000000 */
[----:B------:R3:W-:Y:S01]  /*1130*/  STG.E.64 desc[UR10][R10.64], RZ ;  /* 0x000000ff0a007986 */ /* 0x0007e2000c101b0a */
[----:B------:R-:W-:-:S09]  /*1140*/  UISETP.NE.AND UP1, UPT, UR5, URZ, UPT ;  /* 0x000000ff0500728c */ /* 0x000fd2000bf25270 */
[----:B---3--:R-:W-:Y:S05]  /*1150*/  BRA.U UP1, `(.L_x_2138) ;  /* 0xfffffffd01e87547 */ /* 0x008fea000b83ffff */
.L_x_2133:
        /* <DEDUP_REMOVED lines=10> */
[----:B------:R-:W-:-:S04]  /*1200*/  IMAD.SHL.U32 R11, R9, 0x40, RZ ;  /* 0x00000040090b7824 */ /* 0x000fc800078e00ff */
[----:B0-----:R-:W-:-:S05]  /*1210*/  IMAD.WIDE.U32 R10, R11, 0x2, R6 ;  /* 0x000000020b0a7825 */ /* 0x001fca00078e0006 */
[----:B-----5:R0:W5:Y:S01]  /*1220*/  LDG.E.U16.CONSTANT R16, desc[UR10][R10.64] ;  /* 0x0000000a0a107981 */ /* 0x020162000c1e9500 */
[----:B------:R-:W-:Y:S01]  /*1230*/  SHF.R.S32.HI R9, RZ, 0x1f, R4 ;  /* 0x0000001fff097819 */ /* 0x000fe20000011404 */
[----:B------:R-:W-:Y:S01]  /*1240*/  IMAD.SHL.U32 R8, R8, 0x10, RZ ;  /* 0x0000001008087824 */ /* 0x000fe200078e00ff */
[----:B------:R-:W-:Y:S01]  /*1250*/  UMOV UR4, URZ ;  /* 0x000000ff00047c82 */ /* 0x000fe20008000000 */
[----:B------:R-:W-:Y:S01]  /*1260*/  IMAD.MOV.U32 R20, RZ, RZ, R3 ;  /* 0x000000ffff147224 */ /* 0x000fe200078e0003 */
[----:B------:R-:W-:Y:S02]  /*1270*/  LEA.HI R9, R9, R4, RZ, 0x3 ;  /* 0x0000000409097211 */ /* 0x000fe400078f18ff */
[----:B------:R-:W-:Y:S02]  /*1280*/  LOP3.LUT R17, R8, 0x10, RZ, 0xc0, !PT ;  /* 0x0000001008117812 */ /* 0x000fe400078ec0ff */
[----:B------:R-:W-:-:S07]  /*1290*/  SHF.R.S32.HI R18, RZ, 0x3, R9 ;  /* 0x00000003ff127819 */ /* 0x000fce0000011409 */
.L_x_2140:
[----:B------:R-:W1:Y:S01]  /*12a0*/  LDC.64 R8, c[0x0][0x390] ;  /* 0x0000e400ff087b82 */ /* 0x000e620000000a00 */
[----:B-----5:R-:W-:-:S04]  /*12b0*/  VIADD R15, R16, UR4 ;  /* 0x00000004100f7c36 */ /* 0x020fc80008000000 */
[----:B0-----:R-:W-:-:S05]  /*12c0*/  IMAD R10, R15, UR7, RZ ;  /* 0x000000070f0a7c24 */ /* 0x001fca000f8e02ff */
[----:B------:R-:W-:-:S04]  /*12d0*/  SHF.R.S32.HI R11, RZ, 0x1f, R10 ;  /* 0x0000001fff0b7819 */ /* 0x000fc8000001140a */
[----:B------:R-:W-:-:S04]  /*12e0*/  LEA.HI R11, R11, R10, RZ, 0x3 ;  /* 0x0000000a0b0b7211 */ /* 0x000fc800078f18ff */
[----:B------:R-:W-:-:S05]  /*12f0*/  LEA.HI.SX32 R11, R11, R18, 0x1d ;  /* 0x000000120b0b7211 */ /* 0x000fca00078feaff */
[----:B-1----:R-:W-:Y:S01]  /*1300*/  IMAD.WIDE R8, R11, 0x4, R8 ;  /* 0x000000040b087825 */ /* 0x002fe200078e0208 */
[----:B------:R-:W-:Y:S01]  /*1310*/  SHF.L.U32 R13, R20, 0x1, RZ ;  /* 0x00000001140d7819 */ /* 0x000fe200000006ff */
[----:B------:R-:W0:Y:S04]  /*1320*/  LDC.64 R10, c[0x0][0x398] ;  /* 0x0000e600ff0a7b82 */ /* 0x000e280000000a00 */
[----:B------:R-:W2:Y:S01]  /*1330*/  LDG.E.CONSTANT R8, desc[UR10][R8.64] ;  /* 0x0000000a08087981 */ /* 0x000ea2000c1e9900 */
[----:B------:R-:W-:-:S05]  /*1340*/  IMAD.WIDE.U32 R12, R13, 0x2, R6 ;  /* 0x000000020d0c7825 */ /* 0x000fca00078e0006 */
[----:B------:R-:W3:Y:S01]  /*1350*/  LDG.E.U16.CONSTANT R21, desc[UR10][R12.64+0x2] ;  /* 0x0000020a0c157981 */ /* 0x000ee2000c1e9500 */
[----:B0-----:R-:W-:-:S06]  /*1360*/  IMAD.WIDE.U32 R10, R15, 0x2, R10 ;  /* 0x000000020f0a7825 */ /* 0x001fcc00078e000a */
[----:B------:R-:W4:Y:S01]  /*1370*/  LDG.E.U16.CONSTANT R10, desc[UR10][R10.64] ;  /* 0x0000000a0a0a7981 */ /* 0x000f22000c1e9500 */
[----:B------:R-:W-:Y:S01]  /*1380*/  UIADD3 UR4, UPT, UPT, UR4, 0x1, URZ ;  /* 0x0000000104047890 */ /* 0x000fe2000fffe0ff */
[----:B--2---:R-:W-:-:S04]  /*1390*/  SHF.R.U32.HI R14, RZ, R17, R8 ;  /* 0x00000011ff0e7219 */ /* 0x004fc80000011608 */
[----:B------:R-:W-:Y:S02]  /*13a0*/  SHF.R.U32.HI R8, RZ, 0x8, R14 ;  /* 0x00000008ff087819 */ /* 0x000fe4000001160e */
[----:B------:R-:W-:Y:S01]  /*13b0*/  LOP3.LUT R15, R14, 0xf, RZ, 0xc0, !PT ;  /* 0x0000000f0e0f7812 */ /* 0x000fe200078ec0ff */
[----:B---3--:R-:W-:Y:S01]  /*13c0*/  IMAD.IADD R20, R21, 0x1, R20 ;  /* 0x0000000115147824 */ /* 0x008fe200078e0214 */
[----:B------:R-:W-:Y:S02]  /*13d0*/  LOP3.LUT R8, R8, 0xf, RZ, 0xc0, !PT ;  /* 0x0000000f08087812 */ /* 0x000fe400078ec0ff */
[--C-:B------:R-:W-:Y:S01]  /*13e0*/  SHF.R.U32.HI R19, RZ, 0x4, R14.reuse ;  /* 0x00000004ff137819 */ /* 0x100fe2000001160e */
        /* <DEDUP_REMOVED lines=8> */
[----:B------:R-:W4:Y:S01]  /*1470*/  I2F.F16 R13, R8 ;  /* 0x00000008000d7306 */ /* 0x000f220000200c00 */
[----:B------:R-:W-:Y:S01]  /*1480*/  IMAD R22, R19, R19, R19 ;  /* 0x0000001313167224 */ /* 0x000fe200078e0213 */
[----:B------:R-:W-:Y:S02]  /*1490*/  ISETP.GE.AND P0, PT, R20, R5, PT ;  /* 0x000000051400720c */ /* 0x000fe40003f06270 */
[----:B------:R-:W-:-:S02]  /*14a0*/  IADD3 R9, PT, PT, R14, 0x1, R9 ;  /* 0x000000010e097810 */ /* 0x000fc40007ffe009 */
[----:B------:R-:W-:Y:S02]  /*14b0*/  IADD3 R22, PT, PT, R19, 0x1, R22 ;  /* 0x0000000113167810 */ /* 0x000fe40007ffe016 */
        /* <DEDUP_REMOVED lines=8> */
.L_x_2139:
[C---:B------:R-:W-:Y:S01]  /*1540*/  ISETP.GT.AND P0, PT, R3.reuse, UR5, PT ;  /* 0x0000000503007c0c */ /* 0x040fe2000bf04270 */
[----:B-12---:R-:W-:Y:S01]  /*1550*/  IMAD.MOV.U32 R7, RZ, RZ, RZ ;  /* 0x000000ffff077224 */ /* 0x006fe200078e00ff */
[----:B0-----:R-:W-:Y:S01]  /*1560*/  SHF.R.S32.HI R6, RZ, 0x1f, R23 ;  /* 0x0000001fff067819 */ /* 0x001fe20000011417 */
[----:B------:R-:W-:Y:S01]  /*1570*/  IMAD.MOV.U32 R8, RZ, RZ, RZ ;  /* 0x000000ffff087224 */ /* 0x000fe200078e00ff */
[C---:B----4-:R-:W-:Y:S02]  /*1580*/  ISETP.GT.AND P1, PT, R3.reuse, UR6, PT ;  /* 0x0000000603007c0c */ /* 0x050fe4000bf24270 */
[----:B------:R-:W-:Y:S02]  /*1590*/  CS2R R10, SRZ ;  /* 0x00000000000a7805 */ /* 0x000fe4000001ff00 */
[----:B------:R-:W-:Y:S01]  /*15a0*/  LEA.HI R6, R6, R23, RZ, 0x5 ;  /* 0x0000001706067211 */ /* 0x000fe200078f28ff */
[----:B------:R-:W-:Y:S01]  /*15b0*/  IMAD.MOV.U32 R5, RZ, RZ, RZ ;  /* 0x000000ffff057224 */ /* 0x000fe200078e00ff */
[----:B------:R-:W-:-:S02]  /*15c0*/  ISETP.GT.AND P2, PT, R3, UR14, PT ;  /* 0x0000000e03007c0c */ /* 0x000fc4000bf44270 */
[C---:B------:R-:W-:Y:S02]  /*15d0*/  ISETP.GT.AND P3, PT, R3.reuse, UR15, PT ;  /* 0x0000000f03007c0c */ /* 0x040fe4000bf64270 */
[----:B---3--:R-:W-:Y:S02]  /*15e0*/  ISETP.GT.AND P4, PT, R3, UR16, PT ;  /* 0x0000001003007c0c */ /* 0x008fe4000bf84270 */
[----:B-----5:R-:W-:Y:S01]  /*15f0*/  SHF.R.S32.HI R16, RZ, 0x5, R6 ;  /* 0x00000005ff107819 */ /* 0x020fe20000011406 */
        /* <DEDUP_REMOVED lines=8> */
.L_x_2141:
        /* <DEDUP_REMOVED lines=8> */
.L_x_2142:
        /* <DEDUP_REMOVED lines=8> */
.L_x_2143:
        /* <DEDUP_REMOVED lines=8> */
.L_x_2144:
        /* <DEDUP_REMOVED lines=8> */
.L_x_2145:
        /* <DEDUP_REMOVED lines=14> */
[----:B------:R-:W-:Y:S02]  /*1960*/  LEA.HI.X.SX32 R6, R5, R6, 0x1, P0 ;  /* 0x0000000605067211 */ /* 0x000fe400000f0eff */
[----:B------:R-:W-:Y:S02]  /*1970*/  ISETP.GT.AND P0, PT, R2, R3, PT ;  /* 0x000000030200720c */ /* 0x000fe40003f04270 */
[----:B0-----:R-:W-:-:S04]  /*1980*/  LEA R4, P1, R7, UR4, 0x2 ;  /* 0x0000000407047c11 */ /* 0x001fc8000f8210ff */
[----:B------:R-:W-:-:S07]  /*1990*/  LEA.HI.X R5, R7, UR5, R6, 0x2, P1 ;  /* 0x0000000507057c11 */ /* 0x000fce00088f1406 */
[----:B------:R-:W-:Y:S05]  /*19a0*/  @!P0 BRA `(.L_x_2146) ;  /* 0x0000002000288947 */ /* 0x000fea0003800000 */
[----:B------:R-:W-:Y:S01]  /*19b0*/  IMAD.U32 R3, RZ, RZ, UR7 ;  /* 0x00000007ff037e24 */ /* 0x000fe2000f8e00ff */
[----:B------:R0:W2:Y:S01]  /*19c0*/  LDG.E.128.CONSTANT R24, desc[UR10][R4.64] ;  /* 0x0000000a04187981 */ /* 0x0000a2000c1e9d00 */
[----:B------:R-:W-:Y:S02]  /*19d0*/  IMAD.U32 R29, RZ, RZ, UR7 ;  /* 0x00000007ff1d7e24 */ /* 0x000fe4000f8e00ff */
[----:B------:R-:W-:-:S04]  /*19e0*/  IMAD.WIDE R2, R3, 0x4, R4 ;  /* 0x0000000403027825 */ /* 0x000fc800078e0204 */
[----:B------:R-:W-:Y:S01]  /*19f0*/  IMAD.U32 R31, RZ, RZ, UR7 ;  /* 0x00000007ff1f7e24 */ /* 0x000fe2000f8e00ff */
[----:B------:R-:W3:Y:S01]  /*1a00*/  LDG.E.128.CONSTANT R20, desc[UR10][R2.64] ;  /* 0x0000000a02147981 */ /* 0x000ee2000c1e9d00 */
[----:B------:R-:W-:Y:S01]  /*1a10*/  IMAD.WIDE R28, R29, 0x4, R2 ;  /* 0x000000041d1c7825 */ /* 0x000fe200078e0202 */
[----:B------:R-:W-:-:S04]  /*1a20*/  MOV R7, UR7 ;  /* 0x0000000700077c02 */ /* 0x000fc80008000f00 */
[----:B------:R1:W4:Y:S01]  /*1a30*/  LDG.E.128.CONSTANT R16, desc[UR10][R28.64] ;  /* 0x0000000a1c107981 */ /* 0x000322000c1e9d00 */
[----:B------:R-:W-:-:S05]  /*1a40*/  IMAD.WIDE R30, R31, 0x4, R28 ;  /* 0x000000041f1e7825 */ /* 0x000fca00078e021c */
[----:B------:R-:W5:Y:S01]  /*1a50*/  LDG.E.128.CONSTANT R8, desc[UR10][R30.64] ;  /* 0x0000000a1e087981 */ /* 0x000f62000c1e9d00 */
[----:B0-----:R-:W-:-:S06]  /*1a60*/  IMAD.WIDE R4, R7, 0x4, R30 ;  /* 0x0000000407047825 */ /* 0x001fcc00078e021e */
[----:B------:R-:W5:Y:S01]  /*1a70*/  LDG.E.128.CONSTANT R4, desc[UR10][R4.64] ;  /* 0x0000000a04047981 */ /* 0x000f62000c1e9d00 */
[----:B------:R-:W-:Y:S01]  /*1a80*/  IMAD.MOV.U32 R32, RZ, RZ, 0x2800 ;  /* 0x00002800ff207424 */ /* 0x000fe200078e00ff */
[----:B------:R-:W-:Y:S02]  /*1a90*/  ISETP.NE.AND P0, PT, R0, RZ, PT ;  /* 0x000000ff0000720c */ /* 0x000fe40003f05270 */
[----:B------:R-:W-:Y:S02]  /*1aa0*/  PRMT R82, RZ, 0x7610, R82 ;  /* 0x00007610ff527816 */ /* 0x000fe40000000052 */
[----:B------:R-:W-:Y:S02]  /*1ab0*/  PRMT R0, R32, 0x7610, R0 ;  /* 0x0000761020007816 */ /* 0x000fe40000000000 */
[----:B--2---:R-:W-:Y:S02]  /*1ac0*/  LOP3.LUT R32, R24, 0x1f001f, RZ, 0xc0, !PT ;  /* 0x001f001f18207812 */ /* 0x004fe400078ec0ff */
[----:B------:R-:W-:-:S02]  /*1ad0*/  SHF.R.U32.HI R35, RZ, 0xa, R24 ;  /* 0x0000000aff237819 */ /* 0x000fc40000011618 */
[----:B------:R-:W-:Y:S02]  /*1ae0*/  LOP3.LUT R53, R24, 0x3e003e0, RZ, 0xc0, !PT ;  /* 0x03e003e018357812 */ /* 0x000fe400078ec0ff */
[----:B------:R-:W-:Y:S02]  /*1af0*/  SHF.R.U32.HI R24, RZ, 0xf, R24 ;  /* 0x0000000fff187819 */ /* 0x000fe40000011618 */
[----:B-1----:R-:W-:Y:S02]  /*1b00*/  SHF.R.U32.HI R28, RZ, 0xf, R25 ;  /* 0x0000000fff1c7819 */ /* 0x002fe40000011619 */
[C---:B------:R-:W-:Y:S02]  /*1b10*/  LOP3.LUT R48, R26.reuse, 0x1f001f, RZ, 0xc0, !PT ;  /* 0x001f001f1a307812 */ /* 0x040fe400078ec0ff */
[----:B------:R-:W-:Y:S02]  /*1b20*/  SHF.R.U32.HI R49, RZ, 0xa, R26 ;  /* 0x0000000aff317819 */ /* 0x000fe4000001161a */
[----:B------:R-:W-:-:S02]  /*1b30*/  LOP3.LUT R64, R26, 0x3e003e0, RZ, 0xc0, !PT ;  /* 0x03e003e01a407812 */ /* 0x000fc400078ec0ff */
[----:B------:R-:W-:Y:S02]  /*1b40*/  SHF.R.U32.HI R29, RZ, 0xf, R27 ;  /* 0x0000000fff1d7819 */ /* 0x000fe4000001161b */
[----:B------:R-:W-:Y:S02]  /*1b50*/  SHF.R.U32.HI R26, RZ, 0xf, R26 ;  /* 0x0000000fff1a7819 */ /* 0x000fe4000001161a */
[C---:B------:R-:W-:Y:S02]  /*1b60*/  LOP3.LUT R42, R25.reuse, 0x1f001f, RZ, 0xc0, !PT ;  /* 0x001f001f192a7812 */ /* 0x040fe400078ec0ff */
[----:B------:R-:W-:Y:S02]  /*1b70*/  SHF.R.U32.HI R41, RZ, 0xa, R25 ;  /* 0x0000000aff297819 */ /* 0x000fe40000011619 */
[----:B------:R-:W-:Y:S02]  /*1b80*/  LOP3.LUT R62, R25, 0x3e003e0, RZ, 0xc0, !PT ;  /* 0x03e003e0193e7812 */ /* 0x000fe400078ec0ff */
[----:B---3--:R-:W-:-:S02]  /*1b90*/  LOP3.LUT R33, R20, 0x1f001f, RZ, 0xc0, !PT ;  /* 0x001f001f14217812 */ /* 0x008fc400078ec0ff */
[--C-:B------:R-:W-:Y:S02]  /*1ba0*/  SHF.R.U32.HI R34, RZ, 0xa, R20.reuse ;  /* 0x0000000aff227819 */ /* 0x100fe40000011614 */
[----:B------:R-:W-:Y:S02]  /*1bb0*/  LOP3.LUT R2, R20, 0x3e003e0, RZ, 0xc0, !PT ;  /* 0x03e003e014027812 */ /* 0x000fe400078ec0ff */
[----:B------:R-:W-:Y:S02]  /*1bc0*/  SHF.R.U32.HI R25, RZ, 0xe, R20 ;  /* 0x0000000eff197819 */ /* 0x000fe40000011614 */
[C---:B------:R-:W-:Y:S02]  /*1bd0*/  LOP3.LUT R40, R21.reuse, 0x1f001f, RZ, 0xc0, !PT ;  /* 0x001f001f15287812 */ /* 0x040fe400078ec0ff */
[----:B------:R-:W-:Y:S02]  /*1be0*/  SHF.R.U32.HI R43, RZ, 0xa, R21 ;  /* 0x0000000aff2b7819 */ /* 0x000fe40000011615 */
[----:B------:R-:W-:-:S02]  /*1bf0*/  LOP3.LUT R3, R21, 0x3e003e0, RZ, 0xc0, !PT ;  /* 0x03e003e015037812 */ /* 0x000fc400078ec0ff */
[C---:B------:R-:W-:Y:S02]  /*1c00*/  LOP3.LUT R56, R27.reuse, 0x1f001f, RZ, 0xc0, !PT ;  /* 0x001f001f1b387812 */ /* 0x040fe400078ec0ff */
[----:B------:R-:W-:Y:S02]  /*1c10*/  SHF.R.U32.HI R57, RZ, 0xa, R27 ;  /* 0x0000000aff397819 */ /* 0x000fe4000001161b */
[----:B------:R-:W-:Y:S02]  /*1c20*/  LOP3.LUT R65, R27, 0x3e003e0, RZ, 0xc0, !PT ;  /* 0x03e003e01b417812 */ /* 0x000fe400078ec0ff */
[----:B------:R-:W-:Y:S02]  /*1c30*/  SHF.R.U32.HI R21, RZ, 0xe, R21 ;  /* 0x0000000eff157819 */ /* 0x000fe40000011615 */
[----:B------:R-:W-:Y:S02]  /*1c40*/  SHF.R.U32.HI R20, RZ, 0xe, R23 ;  /* 0x0000000eff147819 */ /* 0x000fe40000011617 */
[----:B------:R-:W-:-:S02]  /*1c50*/  LOP3.LUT R24, R24, 0x10001, RZ, 0xc0, !PT ;  /* 0x0001000118187812 */ /* 0x000fc400078ec0ff */
[----:B------:R-:W-:Y:S02]  /*1c60*/  LOP3.LUT R28, R28, 0x10001, RZ, 0xc0, !PT ;  /* 0x000100011c1c7812 */ /* 0x000fe400078ec0ff */
[----:B------:R-:W-:Y:S02]  /*1c70*/  LOP3.LUT R29, R29, 0x10001, RZ, 0xc0, !PT ;  /* 0x000100011d1d7812 */ /* 0x000fe400078ec0ff */
[--C-:B------:R-:W-:Y:S02]  /*1c80*/  SHF.R.U32.HI R27, RZ, 0xe, R22.reuse ;  /* 0x0000000eff1b7819 */ /* 0x100fe40000011616 */
[----:B------:R-:W-:Y:S02]  /*1c90*/  LOP3.LUT R26, R26, 0x10001, RZ, 0xc0, !PT ;  /* 0x000100011a1a7812 */ /* 0x000fe400078ec0ff */
[----:B------:R-:W-:Y:S02]  /*1ca0*/  LOP3.LUT R50, R22, 0x1f001f, RZ, 0xc0, !PT ;  /* 0x001f001f16327812 */ /* 0x000fe400078ec0ff */
[----:B------:R-:W-:-:S02]  /*1cb0*/  SHF.R.U32.HI R51, RZ, 0xa, R22 ;  /* 0x0000000aff337819 */ /* 0x000fc40000011616 */
[----:B------:R-:W-:Y:S02]  /*1cc0*/  LOP3.LUT R52, R22, 0x3e003e0, RZ, 0xc0, !PT ;  /* 0x03e003e016347812 */ /* 0x000fe400078ec0ff */
        /* <DEDUP_REMOVED lines=11> */
[----:B------:R-:W-:Y:S02]  /*1d80*/  LOP3.LUT R22, R29, 0x20002, R20, 0xf8, !PT ;  /* 0x000200021d167812 */ /* 0x000fe400078ef814 */
[----:B------:R-:W-:Y:S02]  /*1d90*/  SHF.R.U32.HI R16, RZ, 0xd, R16 ;  /* 0x0000000dff107819 */ /* 0x000fe40000011610 */
[----:B------:R-:W-:Y:S02]  /*1da0*/  SHF.R.U32.HI R17, RZ, 0xd, R17 ;  /* 0x0000000dff117819 */ /* 0x000fe40000011611 */
[----:B------:R-:W-:Y:S02]  /*1db0*/  SHF.R.U32.HI R19, RZ, 0xd, R19 ;  /* 0x0000000dff137819 */ /* 0x000fe40000011613 */
[----:B------:R-:W-:Y:S02]  /*1dc0*/  LOP3.LUT R27, R26, 0x20002, R27, 0xf8, !PT ;  /* 0x000200021a1b7812 */ /* 0x000fe400078ef81b */
[----:B------:R-:W-:-:S02]  /*1dd0*/  SHF.R.U32.HI R20, RZ, 0xd, R18 ;  /* 0x0000000dff147819 */ /* 0x000fc40000011612 */
[C---:B------:R-:W-:Y:S02]  /*1de0*/  LOP3.LUT R54, R18.reuse, 0x1f001f, RZ, 0xc0, !PT ;  /* 0x001f001f12367812 */ /* 0x040fe400078ec0ff */
[----:B------:R-:W-:Y:S02]  /*1df0*/  SHF.R.U32.HI R55, RZ, 0xa, R18 ;  /* 0x0000000aff377819 */ /* 0x000fe40000011612 */
[----:B------:R-:W-:Y:S02]  /*1e00*/  LOP3.LUT R69, R18, 0x3e003e0, RZ, 0xc0, !PT ;  /* 0x03e003e012457812 */ /* 0x000fe400078ec0ff */
[----:B------:R-:W-:Y:S02]  /*1e10*/  LOP3.LUT R25, R25, 0x40004, R16, 0xf8, !PT ;  /* 0x0004000419197812 */ /* 0x000fe400078ef810 */
[----:B------:R-:W-:Y:S02]  /*1e20*/  LOP3.LUT R18, R28, 0x40004, R17, 0xf8, !PT ;  /* 0x000400041c127812 */ /* 0x000fe400078ef811 */
[----:B------:R-:W-:-:S02]  /*1e30*/  LOP3.LUT R24, R22, 0x40004, R19, 0xf8, !PT ;  /* 0x0004000416187812 */ /* 0x000fc400078ef813 */
[----:B------:R-:W-:Y:S02]  /*1e40*/  LOP3.LUT R20, R27, 0x40004, R20, 0xf8, !PT ;  /* 0x000400041b147812 */ /* 0x000fe400078ef814 */
[C---:B-----5:R-:W-:Y:S02]  /*1e50*/  LOP3.LUT R29, R8.reuse, 0x1f001f, RZ, 0xc0, !PT ;  /* 0x001f001f081d7812 */ /* 0x060fe400078ec0ff */
[--C-:B------:R-:W-:Y:S02]  /*1e60*/  SHF.R.U32.HI R28, RZ, 0xa, R8.reuse ;  /* 0x0000000aff1c7819 */ /* 0x100fe40000011608 */
[----:B------:R-:W-:Y:S02]  /*1e70*/  LOP3.LUT R70, R8, 0x3e003e0, RZ, 0xc0, !PT ;  /* 0x03e003e008467812 */ /* 0x000fe400078ec0ff */
[----:B------:R-:W-:Y:S02]  /*1e80*/  SHF.R.U32.HI R16, RZ, 0xc, R8 ;  /* 0x0000000cff107819 */ /* 0x000fe40000011608 */
[----:B------:R-:W-:-:S02]  /*1e90*/  SHF.R.U32.HI R17, RZ, 0xc, R9 ;  /* 0x0000000cff117819 */ /* 0x000fc40000011609 */
[----:B------:R-:W-:Y:S02]  /*1ea0*/  SHF.R.U32.HI R19, RZ, 0xc, R10 ;  /* 0x0000000cff137819 */ /* 0x000fe4000001160a */
        /* <DEDUP_REMOVED lines=29> */
[----:B------:R-:W-:Y:S02]  /*2080*/  LOP3.LUT R53, R53, 0x64006400, RZ, 0xfc, !PT ;  /* 0x6400640035357812 */ /* 0x000fe400078efcff */
[C---:B------:R-:W-:Y:S02]  /*2090*/  LOP3.LUT R6, R7.reuse, 0x3e003e0, RZ, 0xc0, !PT ;  /* 0x03e003e007067812 */ /* 0x040fe400078ec0ff */
[----:B------:R-:W-:Y:S01]  /*20a0*/  LOP3.LUT R26, R7, 0x1f001f, RZ, 0xc0, !PT ;  /* 0x001f001f071a7812 */ /* 0x000fe200078ec0ff */
[----:B------:R-:W-:Y:S01]  /*20b0*/  HFMA2 R79, R53, R0.H0_H0, -48, -48 ;  /* 0xd200d200354f7431 */ /* 0x000fe20000040000 */
[--C-:B------:R-:W-:Y:S02]  /*20c0*/  SHF.R.U32.HI R27, RZ, 0xa, R7.reuse ;  /* 0x0000000aff1b7819 */ /* 0x100fe40000011607 */
[----:B------:R-:W-:Y:S02]  /*20d0*/  LOP3.LUT R65, R65, 0x64006400, RZ, 0xfc, !PT ;  /* 0x6400640041417812 */ /* 0x000fe400078efcff */
[----:B------:R-:W-:-:S02]  /*20e0*/  SHF.R.U32.HI R7, RZ, 0xb, R7 ;  /* 0x0000000bff077819 */ /* 0x000fc40000011607 */
[----:B------:R-:W-:Y:S02]  /*20f0*/  LOP3.LUT R21, R22, 0x100010, R21, 0xf8, !PT ;  /* 0x0010001016157812 */ /* 0x000fe400078ef815 */
[----:B------:R-:W-:Y:S01]  /*2100*/  LOP3.LUT R22, R68, 0x100010, R23, 0xf8, !PT ;  /* 0x0010001044167812 */ /* 0x000fe200078ef817 */
[----:B------:R-:W-:Y:S01]  /*2110*/  HFMA2 R68, R65, R0.H0_H0, -48, -48 ;  /* 0xd200d20041447431 */ /* 0x000fe20000040000 */
[----:B------:R-:W-:Y:S02]  /*2120*/  LOP3.LUT R35, R35, 0x1f001f, RZ, 0xc0, !PT ;  /* 0x001f001f23237812 */ /* 0x000fe400078ec0ff */
[----:B------:R-:W-:Y:S02]  /*2130*/  LOP3.LUT R23, R74, 0x100010, R7, 0xf8, !PT ;  /* 0x001000104a177812 */ /* 0x000fe400078ef807 */
[----:B------:R-:W-:Y:S02]  /*2140*/  LOP3.LUT R3, R3, 0x64006400, RZ, 0xfc, !PT ;  /* 0x6400640003037812 */ /* 0x000fe400078efcff */
[----:B------:R-:W-:-:S02]  /*2150*/  LOP3.LUT R53, R52, 0x64006400, RZ, 0xfc, !PT ;  /* 0x6400640034357812 */ /* 0x000fc400078efcff */
[----:B------:R-:W-:Y:S02]  /*2160*/  LOP3.LUT R7, R2, 0x64006400, RZ, 0xfc, !PT ;  /* 0x6400640002077812 */ /* 0x000fe400078efcff */
[----:B------:R-:W-:Y:S01]  /*2170*/  LOP3.LUT R65, R63, 0x64006400, RZ, 0xfc, !PT ;  /* 0x640064003f417812 */ /* 0x000fe200078efcff */
[-C--:B------:R-:W-:Y:S01]  /*2180*/  HFMA2 R52, R53, R0.reuse.H0_H0, -48, -48 ;  /* 0xd200d20035347431 */ /* 0x080fe20000040000 */
[----:B------:R-:W-:Y:S02]  /*2190*/  LOP3.LUT R69, R69, 0x64006400, RZ, 0xfc, !PT ;  /* 0x6400640045457812 */ /* 0x000fe400078efcff */
[----:B------:R-:W-:Y:S01]  /*21a0*/  LOP3.LUT R77, R72, 0x64006400, RZ, 0xfc, !PT ;  /* 0x64006400484d7812 */ /* 0x000fe200078efcff */
[----:B------:R-:W-:Y:S01]  /*21b0*/  HFMA2 R53, R65, R0.H0_H0, -48, -48 ;  /* 0xd200d20041357431 */ /* 0x000fe20000040000 */
[----:B------:R-:W-:Y:S02]  /*21c0*/  LOP3.LUT R35, R35, 0x64006400, RZ, 0xfc, !PT ;  /* 0x6400640023237812 */ /* 0x000fe400078efcff */
[----:B------:R-:W-:-:S02]  /*21d0*/  LOP3.LUT R20, R11, 0x100010, R20, 0xf8, !PT ;  /* 0x001000100b147812 */ /* 0x000fc400078ef814 */
[----:B------:R-:W-:Y:S01]  /*21e0*/  LOP3.LUT R75, R62, 0x64006400, RZ, 0xfc, !PT ;  /* 0x640064003e4b7812 */ /* 0x000fe200078efcff */
[-C--:B------:R-:W-:Y:S01]  /*21f0*/  HFMA2 R62, R3, R0.reuse.H0_H0, -48, -48 ;  /* 0xd200d200033e7431 */ /* 0x080fe20000040000 */
        /* <DEDUP_REMOVED lines=214> */
.L_x_2147:
[----:B------:R-:W-:Y:S02]  /*2f60*/  PRMT R85, RZ, 0x5410, RZ ;  /* 0x00005410ff557816 */ /* 0x000fe400000000ff */
[----:B------:R-:W-:Y:S02]  /*2f70*/  PRMT R84, RZ, 0x5410, RZ ;  /* 0x00005410ff547816 */ /* 0x000fe400000000ff */
[----:B------:R-:W-:Y:S02]  /*2f80*/  PRMT R21, RZ, 0x5410, RZ ;  /* 0x00005410ff157816 */ /* 0x000fe400000000ff */
[----:B------:R-:W-:Y:S01]  /*2f90*/  PRMT R20, RZ, 0x5410, RZ ;  /* 0x00005410ff147816 */ /* 0x000fe200000000ff */
[----:B------:R-:W-:Y:S06]  /*2fa0*/  BRA.U !UP2, `(.L_x_2146) ;  /* 0x000000090aa87547 */ /* 0x000fec000b800000 */
[----:B------:R-:W-:Y:S01]  /*2fb0*/  PRMT R20, R83, 0x9910, RZ ;  /* 0x0000991053147816 */ /* 0x000fe200000000ff */
[----:B------:R-:W-:Y:S01]  /*2fc0*/  UISETP.EQ.OR UP0, UPT, UR12, 0x2, UP0 ;  /* 0x000000020c00788c */ /* 0x000fe20008702670 */
[----:B------:R-:W-:Y:S02]  /*2fd0*/  PRMT R85, RZ, 0x7610, R85 ;  /* 0x00007610ff557816 */ /* 0x000fe40000000055 */
        /* <DEDUP_REMOVED lines=83> */
.L_x_2148:
[----:B------:R-:W-:Y:S02]  /*3510*/  PRMT R21, RZ, 0x5410, RZ ;  /* 0x00005410ff157816 */ /* 0x000fe400000000ff */
[----:B------:R-:W-:Y:S01]  /*3520*/  PRMT R20, RZ, 0x5410, RZ ;  /* 0x00005410ff147816 */ /* 0x000fe200000000ff */
[----:B------:R-:W-:Y:S06]  /*3530*/  BRA.U UP0, `(.L_x_2146) ;  /* 0x0000000500447547 */ /* 0x000fec000b800000 */
        /* <DEDUP_REMOVED lines=81> */
.L_x_2146:
[----:B------:R-:W0:Y:S01]  /*3a50*/  S2R R0, SR_TID.X ;  /* 0x0000000000007919 */ /* 0x000e220000002100 */
[----:B------:R-:W1:Y:S01]  /*3a60*/  LDC.64 R2, c[0x0][0x3a0] ;  /* 0x0000e800ff027b82 */ /* 0x000e620000000a00 */
[----:B------:R-:W-:Y:S01]  /*3a70*/  IMAD.U32 R5, RZ, RZ, UR13 ;  /* 0x0000000dff057e24 */ /* 0x000fe2000f8e00ff */
[----:B------:R-:W-:-:S03]  /*3a80*/  UIMAD UR4, UR8, 0x3, URZ ;  /* 0x00000003080478a4 */ /* 0x000fc6000f8e02ff */
[----:B0-----:R-:W-:-:S03]  /*3a90*/  IMAD R0, R5, 0x20, R0 ;  /* 0x0000002005007824 */ /* 0x001fc600078e0200 */
[----:B------:R-:W-:Y:S02]  /*3aa0*/  IMAD.U32 R5, RZ, RZ, UR4 ;  /* 0x00000004ff057e24 */ /* 0x000fe4000f8e00ff */
        /* <DEDUP_REMOVED lines=10> */
[----:B------:R-:W-:-:S05]  /*3b50*/  IMAD.MOV.U32 R4, RZ, RZ, R2 ;  /* 0x000000ffff047224 */ /* 0x000fca00078e0002 */
[----:B------:R-:W-:-:S07]  /*3b60*/  MOV R4, R4 ;  /* 0x0000000400047202 */ /* 0x000fce0000000f00 */
.L_x_2152:
[----:B------:R-:W0:Y:S02]  /*3b70*/  LDS R6, [R4] ;  /* 0x0000000004067984 */ /* 0x000e240000000800 */
[----:B0-----:R-:W-:-:S05]  /*3b80*/  HADD2 R7, R6, R82 ;  /* 0x0000005206077230 */ /* 0x001fca0000000000 */
[----:B------:R-:W0:Y:S02]  /*3b90*/  ATOMS.CAST.SPIN P0, [R4], R6, R7 ;  /* 0x000000060400758d */ /* 0x000e240001800007 */
[----:B0-----:R-:W-:Y:S05]  /*3ba0*/  @!P0 BRA `(.L_x_2152) ;  /* 0xfffffffc00f08947 */ /* 0x001fea000383ffff */
[----:B------:R-:W-:Y:S05]  /*3bb0*/  BRA `(.L_x_2150) ;  /* 0x00000000000c7947 */ /* 0x000fea0003800000 */
.L_x_2151:
[----:B------:R-:W2:Y:S02]  /*3bc0*/  LD.E R0, desc[UR10][R2.64] ;  /* 0x0000000a02007980 */ /* 0x000ea4000c101900 */
[----:B--2---:R-:W-:-:S05]  /*3bd0*/  IMAD.IADD R5, R82, 0x1, R0 ;  /* 0x0000000152057824 */ /* 0x004fca00078e0200 */
[----:B------:R0:W-:Y:S02]  /*3be0*/  ST.E desc[UR10][R2.64], R5 ;  /* 0x0000000502007985 */ /* 0x0001e4000c10190a */
.L_x_2150:
[----:B------:R-:W-:Y:S05]  /*3bf0*/  BSYNC.RECONVERGENT B0 ;  /* 0x0000000000007941 */ /* 0x000fea0003800200 */
.L_x_2149:
[----:B------:R1:W-:Y:S01]  /*3c00*/  ATOM.E.ADD.F16x2.RN.STRONG.GPU P0, RZ, desc[UR10][R2.64+0x4], R81 ;  /* 0x8000045102ff79a2 */ /* 0x0003e2000c10e10a */
[----:B------:R-:W-:Y:S04]  /*3c10*/  BSSY.RECONVERGENT B0, `(.L_x_2153) ;  /* 0x000000e000007945 */ /* 0x000fe80003800200 */
[----:B-1----:R-:W-:Y:S05]  /*3c20*/  @P0 BRA `(.L_x_2154) ;  /* 0x0000000000300947 */ /* 0x002fea0003800000 */
[----:B------:R-:W1:Y:S02]  /*3c30*/  QSPC.E.S P0, RZ, [R2+0x4] ;  /* 0x0000040002ff73aa */ /* 0x000e640000000500 */
[----:B-1----:R-:W-:Y:S05]  /*3c40*/  @!P0 BRA `(.L_x_2155) ;  /* 0x00000000001c8947 */ /* 0x002fea0003800000 */
[----:B------:R-:W-:-:S05]  /*3c50*/  IMAD.MOV.U32 R4, RZ, RZ, R2 ;  /* 0x000000ffff047224 */ /* 0x000fca00078e0002 */
[----:B------:R-:W-:-:S07]  /*3c60*/  MOV R4, R4 ;  /* 0x0000000400047202 */ /* 0x000fce0000000f00 */
.L_x_2156:
[----:B------:R-:W1:Y:S02]  /*3c70*/  LDS R6, [R4+0x4] ;  /* 0x0000040004067984 */ /* 0x000e640000000800 */
[----:B-1----:R-:W-:-:S05]  /*3c80*/  HFMA2 R7, R6, 1, 1, R81 ;  /* 0x3c003c0006077831 */ /* 0x002fca0000000051 */
[----:B------:R-:W1:Y:S02]  /*3c90*/  ATOMS.CAST.SPIN P0, [R4+0x4], R6, R7 ;  /* 0x000004060400758d */ /* 0x000e640001800007 */
[----:B-1----:R-:W-:Y:S05]  /*3ca0*/  @!P0 BRA `(.L_x_2156) ;  /* 0xfffffffc00f08947 */ /* 0x002fea000383ffff */
[----:B------:R-:W-:Y:S05]  /*3cb0*/  BRA `(.L_x_2154) ;  /* 0x00000000000c7947 */ /* 0x000fea0003800000 */
.L_x_2155:
[----:B------:R-:W0:Y:S02]  /*3cc0*/  LD.E R0, desc[UR10][R2.64+0x4] ;  /* 0x0000040a02007980 */ /* 0x000e24000c101900 */
[----:B0-----:R-:W-:-:S05]  /*3cd0*/  IMAD.IADD R5, R81, 0x1, R0 ;  /* 0x0000000151057824 */ /* 0x001fca00078e0200 */
[----:B------:R1:W-:Y:S02]  /*3ce0*/  ST.E desc[UR10][R2.64+0x4], R5 ;  /* 0x0000040502007985 */ /* 0x0003e4000c10190a */
.L_x_2154:
[----:B------:R-:W-:Y:S05]  /*3cf0*/  BSYNC.RECONVERGENT B0 ;  /* 0x0000000000007941 */ /* 0x000fea0003800200 */
.L_x_2153:
        /* <DEDUP_REMOVED lines=11> */
.L_x_2160:
[----:B------:R-:W0:Y:S02]  /*3db0*/  LDS R6, [R4] ;  /* 0x0000000004067984 */ /* 0x000e240000000800 */
[----:B0-----:R-:W-:-:S05]  /*3dc0*/  HADD2 R7, R6, R85 ;  /* 0x0000005506077230 */ /* 0x001fca0000000000 */
[----:B------:R-:W0:Y:S02]  /*3dd0*/  ATOMS.CAST.SPIN P0, [R4], R6, R7 ;  /* 0x000000060400758d */ /* 0x000e240001800007 */
[----:B0-----:R-:W-:Y:S05]  /*3de0*/  @!P0 BRA `(.L_x_2160) ;  /* 0xfffffffc00f08947 */ /* 0x001fea000383ffff */
[----:B------:R-:W-:Y:S05]  /*3df0*/  BRA `(.L_x_2158) ;  /* 0x00000000000c7947 */ /* 0x000fea0003800000 */
.L_x_2159:
[----:B------:R-:W2:Y:S02]  /*3e00*/  LD.E R0, desc[UR10][R2.64] ;  /* 0x0000000a02007980 */ /* 0x000ea4000c101900 */
[----:B--2---:R-:W-:-:S05]  /*3e10*/  IMAD.IADD R5, R85, 0x1, R0 ;  /* 0x0000000155057824 */ /* 0x004fca00078e0200 */
[----:B------:R0:W-:Y:S02]  /*3e20*/  ST.E desc[UR10][R2.64], R5 ;  /* 0x0000000502007985 */ /* 0x0001e4000c10190a */
.L_x_2158:
[----:B------:R-:W-:Y:S05]  /*3e30*/  BSYNC.RECONVERGENT B0 ;  /* 0x0000000000007941 */ /* 0x000fea0003800200 */
.L_x_2157:
[----:B------:R1:W-:Y:S01]  /*3e40*/  ATOM.E.ADD.F16x2.RN.STRONG.GPU P0, RZ, desc[UR10][R2.64+0x4], R84 ;  /* 0x8000045402ff79a2 */ /* 0x0003e2000c10e10a */
[----:B------:R-:W-:Y:S04]  /*3e50*/  BSSY.RECONVERGENT B0, `(.L_x_2161) ;  /* 0x000000e000007945 */ /* 0x000fe80003800200 */
[----:B-1----:R-:W-:Y:S05]  /*3e60*/  @P0 BRA `(.L_x_2162) ;  /* 0x0000000000300947 */ /* 0x002fea0003800000 */
[----:B------:R-:W1:Y:S02]  /*3e70*/  QSPC.E.S P0, RZ, [R2+0x4] ;  /* 0x0000040002ff73aa */ /* 0x000e640000000500 */
[----:B-1----:R-:W-:Y:S05]  /*3e80*/  @!P0 BRA `(.L_x_2163) ;  /* 0x00000000001c8947 */ /* 0x002fea0003800000 */
[----:B------:R-:W-:-:S05]  /*3e90*/  IMAD.MOV.U32 R4, RZ, RZ, R2 ;  /* 0x000000ffff047224 */ /* 0x000fca00078e0002 */
[----:B------:R-:W-:-:S07]  /*3ea0*/  MOV R4, R4 ;  /* 0x0000000400047202 */ /* 0x000fce0000000f00 */
.L_x_2164:
[----:B------:R-:W1:Y:S02]  /*3eb0*/  LDS R6, [R4+0x4] ;  /* 0x0000040004067984 */ /* 0x000e640000000800 */
[----:B-1----:R-:W-:-:S05]  /*3ec0*/  HFMA2 R7, R6, 1, 1, R84 ;  /* 0x3c003c0006077831 */ /* 0x002fca0000000054 */
[----:B------:R-:W1:Y:S02]  /*3ed0*/  ATOMS.CAST.SPIN P0, [R4+0x4], R6, R7 ;  /* 0x000004060400758d */ /* 0x000e640001800007 */
[----:B-1----:R-:W-:Y:S05]  /*3ee0*/  @!P0 BRA `(.L_x_2164) ;  /* 0xfffffffc00f08947 */ /* 0x002fea000383ffff */
[----:B------:R-:W-:Y:S05]  /*3ef0*/  BRA `(.L_x_2162) ;  /* 0x00000000000c7947 */ /* 0x000fea0003800000 */
.L_x_2163:
[----:B------:R-:W0:Y:S02]  /*3f00*/  LD.E R0, desc[UR10][R2.64+0x4] ;  /* 0x0000040a02007980 */ /* 0x000e24000c101900 */
[----:B0-----:R-:W-:-:S05]  /*3f10*/  IMAD.IADD R5, R84, 0x1, R0 ;  /* 0x0000000154057824 */ /* 0x001fca00078e0200 */
[----:B------:R1:W-:Y:S02]  /*3f20*/  ST.E desc[UR10][R2.64+0x4], R5 ;  /* 0x0000040502007985 */ /* 0x0003e4000c10190a */
.L_x_2162:
[----:B------:R-:W-:Y:S05]  /*3f30*/  BSYNC.RECONVERGENT B0 ;  /* 0x0000000000007941 */ /* 0x000fea0003800200 */
.L_x_2161:
        /* <DEDUP_REMOVED lines=12> */
.L_x_2168:
[----:B------:R-:W0:Y:S02]  /*4000*/  LDS R6, [R4] ;  /* 0x0000000004067984 */ /* 0x000e240000000800 */
[----:B0-----:R-:W-:-:S05]  /*4010*/  HADD2 R7, R6, R21 ;  /* 0x0000001506077230 */ /* 0x001fca0000000000 */
[----:B------:R-:W0:Y:S02]  /*4020*/  ATOMS.CAST.SPIN P0, [R4], R6, R7 ;  /* 0x000000060400758d */ /* 0x000e240001800007 */
[----:B0-----:R-:W-:Y:S05]  /*4030*/  @!P0 BRA `(.L_x_2168) ;  /* 0xfffffffc00f08947 */ /* 0x001fea000383ffff */
[----:B------:R-:W-:Y:S05]  /*4040*/  BRA `(.L_x_2166) ;  /* 0x00000000000c7947 */ /* 0x000fea0003800000 */
.L_x_2167:
[----:B------:R-:W2:Y:S02]  /*4050*/  LD.E R0, desc[UR10][R2.64] ;  /* 0x0000000a02007980 */ /* 0x000ea4000c101900 */
[----:B--2---:R-:W-:-:S05]  /*4060*/  IMAD.IADD R5, R21, 0x1, R0 ;  /* 0x0000000115057824 */ /* 0x004fca00078e0200 */
[----:B------:R0:W-:Y:S02]  /*4070*/  ST.E desc[UR10][R2.64], R5 ;  /* 0x0000000502007985 */ /* 0x0001e4000c10190a */
.L_x_2166:
[----:B------:R-:W-:Y:S05]  /*4080*/  BSYNC.RECONVERGENT B0 ;  /* 0x0000000000007941 */ /* 0x000fea0003800200 */
.L_x_2165:
[----:B------:R1:W-:Y:S02]  /*4090*/  ATOM.E.ADD.F16x2.RN.STRONG.GPU P0, RZ, desc[UR10][R2.64+0x4], R20 ;  /* 0x8000041402ff79a2 */ /* 0x0003e4000c10e10a */
[----:B-1----:R-:W-:Y:S05]  /*40a0*/  @P0 EXIT ;  /* 0x000000000000094d */ /* 0x002fea0003800000 */
[----:B------:R-:W1:Y:S02]  /*40b0*/  QSPC.E.S P0, RZ, [R2+0x4] ;  /* 0x0000040002ff73aa */ /* 0x000e640000000500 */
[----:B-1----:R-:W-:Y:S05]  /*40c0*/  @!P0 BRA `(.L_x_2169) ;  /* 0x0000000000188947 */ /* 0x002fea0003800000 */
[----:B0-----:R-:W-:-:S07]  /*40d0*/  MOV R2, R2 ;  /* 0x0000000200027202 */ /* 0x001fce0000000f00 */
.L_x_2170:
[----:B------:R-:W0:Y:S02]  /*40e0*/  LDS R4, [R2+0x4] ;  /* 0x0000040002047984 */ /* 0x000e240000000800 */
[----:B0-----:R-:W-:-:S05]  /*40f0*/  HFMA2 R5, R4, 1, 1, R20 ;  /* 0x3c003c0004057831 */ /* 0x001fca0000000014 */
[----:B------:R-:W0:Y:S02]  /*4100*/  ATOMS.CAST.SPIN P0, [R2+0x4], R4, R5 ;  /* 0x000004040200758d */ /* 0x000e240001800005 */
[----:B0-----:R-:W-:Y:S05]  /*4110*/  @!P0 BRA `(.L_x_2170) ;  /* 0xfffffffc00f08947 */ /* 0x001fea000383ffff */
[----:B------:R-:W-:Y:S05]  /*4120*/  EXIT ;  /* 0x000000000000794d */ /* 0x000fea0003800000 */
.L_x_2169:
[----:B------:R-:W0:Y:S02]  /*4130*/  LD.E R0, desc[UR10][R2.64+0x4] ;  /* 0x0000040a02007980 */ /* 0x000e24000c101900 */
[----:B0-----:R-:W-:-:S05]  /*4140*/  IMAD.IADD R5, R20, 0x1, R0 ;  /* 0x0000000114057824 */ /* 0x001fca00078e0200 */
[----:B------:R-:W-:Y:S01]  /*4150*/  ST.E desc[UR10][R2.64+0x4], R5 ;  /* 0x0000040502007985 */ /* 0x000fe2000c10190a */
[----:B------:R-:W-:Y:S05]  /*4160*/  EXIT ;  /* 0x000000000000794d */ /* 0x000fea0003800000 */
.L_x_2171:
        /* <DEDUP_REMOVED lines=9> */
.L_x_3945:


//--------------------- .text._Z23gemm_half_q_half_kernelILi3ELi24ELb1ELb0ELi32EEvPK6__halfPKjS4_S2_PS0_iiiiPKtS7_iiiiiibS2_i --------------------------
	.section	.text._Z23gemm_half_q_half_kernelILi3ELi24ELb1ELb0ELi32EEvPK6__halfPKjS4_S2_PS0_iiiiPKtS7_iiiiiibS2_i,"ax",@progbits
	.align	128
        .global         _Z23gemm_half_q_half_kernelILi3ELi24ELb1ELb0ELi32EEvPK6__halfPKjS4_S2_PS0_iiiiPKtS7_iiiiiibS2_i
        .type           _Z23gemm_half_q_half_kernelILi3ELi24ELb1ELb0ELi32EEvPK6__halfPKjS4_S2_PS0_iiiiPKtS7_iiiiiibS2_i,@function
        .size           _Z23gemm_half_q_half_kernelILi3ELi24ELb1ELb0ELi32EEvPK6__halfPKjS4_S2_PS0_iiiiPKtS7_iiiiiibS2_i,(.L_x_3946 - _Z23gemm_half_q_half_kernelILi3ELi24ELb1ELb0ELi32EEvPK6__halfPKjS4_S2_PS0_iiiiPKtS7_iiiiiibS2_i)
        .other          _Z23gemm_half_q_half_kernelILi3ELi24ELb1ELb0ELi32EEvPK6__halfPKjS4_S2_PS0_iiiiPKtS7_iiiiiibS2_i,@"STO_CUDA_ENTRY STV_DEFAULT"
_Z23gemm_half_q_half_kernelILi3ELi24ELb1ELb0ELi32EEvPK6__halfPKjS4_S2_PS0_iiiiPKtS7_iiiiiibS2_i:
.text._Z23gemm_half_q_half_kernelILi3ELi24ELb1ELb0ELi32EEvPK6__halfPKjS4_S2_PS0_iiiiPKtS7_iiiiiibS2_i:
        /* <DEDUP_REMOVED lines=14> */
[----:B------:R-:W-:-:S05]  /*00e0*/  PRMT R87, RZ, 0x7610, R87 ;  /* 0x00007610ff577816 */ /* 0x000fca0000000057 */
[----:B------:R-:W-:Y:S01]  /*00f0*/  PLOP3.LUT P1, PT, PT, PT, UP0, 0x80, 0x8 ;  /* 0x000000000008781c */ /* 0x000fe20003f2f008 */
[----:B-1----:R-:W-:Y:S02]  /*0100*/  USHF.L.U32 UR8, UR13, 0x5, URZ ;  /* 0x000000050d087899 */ /* 0x002fe400080006ff */
[----:B------:R-:W-:Y:S01]  /*0110*/  UPLOP3.LUT UP0, UPT, UPT, UPT, UPT, 0x80, 0x8 ;  /* 0x000000000008789c */ /* 0x000fe20003f0f070 */
[----:B----4-:R-:W-:-:S09]  /*0120*/  PRMT R2, R88, 0x7610, R2 ;  /* 0x0000761058027816 */ /* 0x010fd20000000002 */
[----:B--23--:R-:W-:Y:S05]  /*0130*/  @!P1 BRA `(.L_x_2172) ;  /* 0x0000000000349947 */ /* 0x00cfea0003800000 */
        /* <DEDUP_REMOVED lines=13> */
.L_x_2172:
        /* <DEDUP_REMOVED lines=44> */
.L_x_2178:
        /* <DEDUP_REMOVED lines=32> */
.L_x_2177:
        /* <DEDUP_REMOVED lines=20> */
.L_x_2179:
[----:B------:R-:W-:-:S13]  /*0810*/  ISETP.EQ.AND P2, PT, RZ, UR10, PT ;  /* 0x0000000aff007c0c */ /* 0x000fda000bf42270 */
[----:B------:R-:W-:Y:S05]  /*0820*/  @!P0 BRA P2, `(.L_x_2174) ;  /* 0x0000000400748947 */ /* 0x000fea0001000000 */
.L_x_2176:
        /* <DEDUP_REMOVED lines=12> */
.L_x_2175:
        /* <DEDUP_REMOVED lines=15> */
.L_x_2182:
        /* <DEDUP_REMOVED lines=32> */
.L_x_2181:
        /* <DEDUP_REMOVED lines=21> */
.L_x_2183:
[----:B------:R-:W-:-:S09]  /*0d30*/  UISETP.NE.OR UP1, UPT, UR10, URZ, UP1 ;  /* 0x000000ff0a00728c */ /* 0x000fd20008f25670 */
[----:B------:R-:W-:Y:S05]  /*0d40*/  BRA.U !UP1, `(.L_x_2174) ;  /* 0x00000001092c7547 */ /* 0x000fea000b800000 */
.L_x_2180:
        /* <DEDUP_REMOVED lines=11> */
.L_x_2174:
[----:B------:R-:W-:Y:S05]  /*0e00*/  BSYNC.RECONVERGENT B0 ;  /* 0x0000000000007941 */ /* 0x000fea0003800200 */
.L_x_2173:
        /* <DEDUP_REMOVED lines=20> */
.L_x_2187:
        /* <DEDUP_REMOVED lines=15> */
.L_x_2186:
        /* <DEDUP_REMOVED lines=12> */
.L_x_2188:
[----:B------:R-:W-:-:S09]  /*1100*/  UISETP.NE.OR UP1, UPT, UR9, URZ, UP1 ;  /* 0x000000ff0900728c */ /* 0x000fd20008f25670 */
[----:B------:R-:W-:Y:S05]  /*1110*/  BRA.U !UP1, `(.L_x_2184) ;  /* 0x00000001091c7547 */ /* 0x000fea000b800000 */
.L_x_2185:
[----:B012---:R-:W0:Y:S02]  /*1120*/  LDC.64 R4, c[0x0][0x3a0] ;  /* 0x0000e800ff047b82 */ /* 0x007e240000000a00 */
.L_x_2189:
[C---:B0-----:R-:W-:Y:S01]  /*1130*/  IMAD.WIDE R6, R15.reuse, 0x2, R4 ;  /* 0x000000020f067825 */ /* 0x041fe200078e0204 */
[----:B------:R-:W-:Y:S01]  /*1140*/  UIADD3 UR9, UPT, UPT, UR9, 0x1, URZ ;  /* 0x0000000109097890 */ /* 0x000fe2000fffe0ff */
[----:B------:R-:W-:-:S03]  /*1150*/  IADD3 R15, PT, PT, R15, UR16, RZ ;  /* 0x000000100f0f7c10 */ /* 0x000fc6000fffe0ff */
[----:B------:R3:W-:Y:S01]  /*1160*/  STG.E.64 desc[UR14][R6.64], RZ ;  /* 0x000000ff06007986 */ /* 0x0007e2000c101b0e */
[----:B------:R-:W-:-:S09]  /*1170*/  UISETP.NE.AND UP1, UPT, UR9, URZ, UPT ;  /* 0x000000ff0900728c */ /* 0x000fd2000bf25270 */
[----:B---3--:R-:W-:Y:S05]  /*1180*/  BRA.U UP1, `(.L_x_2189) ;  /* 0xfffffffd01e87547 */ /* 0x008fea000b83ffff */
.L_x_2184:
        /* <DEDUP_REMOVED lines=31> */
.L_x_2191:
        /* <DEDUP_REMOVED lines=43> */
.L_x_2190:
        /* <DEDUP_REMOVED lines=15> */
.L_x_2192:
        /* <DEDUP_REMOVED lines=8> */
.L_x_2193:
        /* <DEDUP_REMOVED lines=8> */
.L_x_2194:
        /* <DEDUP_REMOVED lines=8> */
.L_x_2195:
        /* <DEDUP_REMOVED lines=8> */
.L_x_2196:
        /* <DEDUP_REMOVED lines=19> */
[----:B-1----:R-:W-:-:S04]  /*1a50*/  LEA R90, P2, R2, UR10, 0x2 ;  /* 0x0000000a025a7c11 */ /* 0x002fc8000f8410ff */
[----:B------:R-:W-:Y:S01]  /*1a60*/  LEA.HI.X R91, R2, UR11, R3, 0x2, P2 ;  /* 0x0000000b025b7c11 */ /* 0x000fe200090f1403 */
[----:B------:R-:W-:-:S06]  /*1a70*/  UMOV UR4, UR9 ;  /* 0x0000000900047c82 */ /* 0x000fcc0008000000 */
[----:B------:R-:W-:Y:S05]  /*1a80*/  @!P0 BRA `(.L_x_2197) ;  /* 0x0000002000208947 */ /* 0x000fea0003800000 */
[----:B------:R-:W-:Y:S01]  /*1a90*/  MOV R3, UR16 ;  /* 0x0000001000037c02 */ /* 0x000fe20008000f00 */
[----:B------:R0:W2:Y:S01]  /*1aa0*/  LDG.E.128.CONSTANT R24, desc[UR14][R90.64] ;  /* 0x0000000e5a187981 */ /* 0x0000a2000c1e9d00 */
[----:B------:R-:W-:-:S03]  /*1ab0*/  MOV R31, UR16 ;  /* 0x00000010001f7c02 */ /* 0x000fc60008000f00 */
[----:B------:R-:W-:Y:S01]  /*1ac0*/  IMAD.WIDE R2, R3, 0x4, R90 ;  /* 0x0000000403027825 */ /* 0x000fe200078e025a */
[----:B------:R-:W-:-:S04]  /*1ad0*/  MOV R33, UR16 ;  /* 0x0000001000217c02 */ /* 0x000fc80008000f00 */
[----:B------:R-:W3:Y:S01]  /*1ae0*/  LDG.E.128.CONSTANT R20, desc[UR14][R2.64] ;  /* 0x0000000e02147981 */ /* 0x000ee2000c1e9d00 */
[----:B------:R-:W-:Y:S01]  /*1af0*/  IMAD.WIDE R30, R31, 0x4, R2 ;  /* 0x000000041f1e7825 */ /* 0x000fe200078e0202 */
[----:B------:R-:W-:-:S04]  /*1b00*/  MOV R5, UR16 ;  /* 0x0000001000057c02 */ /* 0x000fc80008000f00 */
[----:B-----5:R-:W4:Y:S01]  /*1b10*/  LDG.E.128.CONSTANT R16, desc[UR14][R30.64] ;  /* 0x0000000e1e107981 */ /* 0x020f22000c1e9d00 */
[----:B------:R-:W-:-:S05]  /*1b20*/  IMAD.WIDE R32, R33, 0x4, R30 ;  /* 0x0000000421207825 */ /* 0x000fca00078e021e */
[----:B------:R-:W4:Y:S01]  /*1b30*/  LDG.E.128.CONSTANT R8, desc[UR14][R32.64] ;  /* 0x0000000e20087981 */ /* 0x000f22000c1e9d00 */
[----:B0-----:R-:W-:-:S05]  /*1b40*/  IMAD.WIDE R90, R5, 0x4, R32 ;  /* 0x00000004055a7825 */ /* 0x001fca00078e0220 */
[----:B------:R0:W4:Y:S01]  /*1b50*/  LDG.E.128.CONSTANT R4, desc[UR14][R90.64] ;  /* 0x0000000e5a047981 */ /* 0x000122000c1e9d00 */
[----:B------:R-:W-:Y:S01]  /*1b60*/  MOV R37, UR16 ;  /* 0x0000001000257c02 */ /* 0x000fe20008000f00 */
[----:B------:R-:W-:Y:S01]  /*1b70*/  HFMA2 R0, -RZ, RZ, 0, 0.03125 ;  /* 0x00002800ff007431 */ /* 0x000fe200000001ff */
[----:B------:R-:W-:Y:S01]  /*1b80*/  ISETP.NE.AND P0, PT, R88, RZ, PT ;  /* 0x000000ff5800720c */ /* 0x000fe20003f05270 */
[----:B------:R-:W-:Y:S01]  /*1b90*/  ULEA UR8, UR13, 0x20, 0x5 ;  /* 0x000000200d087891 */ /* 0x000fe2000f8e28ff */
[----:B------:R-:W-:Y:S01]  /*1ba0*/  PRMT R86, RZ, 0x7610, R86 ;  /* 0x00007610ff567816 */ /* 0x000fe20000000056 */
[----:B------:R-:W-:Y:S01]  /*1bb0*/  UIADD3 UR4, UPT, UPT, UR9, 0x40, URZ ;  /* 0x0000004009047890 */ /* 0x000fe2000fffe0ff */
[----:B0-----:R-:W-:Y:S01]  /*1bc0*/  IMAD.WIDE R90, R37, 0x4, R90 ;  /* 0x00000004255a7825 */ /* 0x001fe200078e025a */
[----:B--2---:R-:W-:Y:S02]  /*1bd0*/  SHF.R.U32.HI R29, RZ, 0xf, R25 ;  /* 0x0000000fff1d7819 */ /* 0x004fe40000011619 */
[----:B------:R-:W-:-:S02]  /*1be0*/  LOP3.LUT R45, R26, 0x1f001f, RZ, 0xc0, !PT ;  /* 0x001f001f1a2d7812 */ /* 0x000fc400078ec0ff */
[----:B------:R-:W-:Y:S02]  /*1bf0*/  SHF.R.U32.HI R44, RZ, 0xa, R26 ;  /* 0x0000000aff2c7819 */ /* 0x000fe4000001161a */
[----:B------:R-:W-:Y:S02]  /*1c00*/  LOP3.LUT R62, R26, 0x3e003e0, RZ, 0xc0, !PT ;  /* 0x03e003e01a3e7812 */ /* 0x000fe400078ec0ff */
[C---:B------:R-:W-:Y:S02]  /*1c10*/  LOP3.LUT R28, R24.reuse, 0x1f001f, RZ, 0xc0, !PT ;  /* 0x001f001f181c7812 */ /* 0x040fe400078ec0ff */
[----:B------:R-:W-:Y:S02]  /*1c20*/  SHF.R.U32.HI R35, RZ, 0xa, R24 ;  /* 0x0000000aff237819 */ /* 0x000fe40000011618 */
[----:B------:R-:W-:Y:S02]  /*1c30*/  LOP3.LUT R3, R24, 0x3e003e0, RZ, 0xc0, !PT ;  /* 0x03e003e018037812 */ /* 0x000fe400078ec0ff */
[----:B------:R-:W-:-:S02]  /*1c40*/  SHF.R.U32.HI R26, RZ, 0xf, R26 ;  /* 0x0000000fff1a7819 */ /* 0x000fc4000001161a */
[C---:B------:R-:W-:Y:S02]  /*1c50*/  LOP3.LUT R52, R27.reuse, 0x1f001f, RZ, 0xc0, !PT ;  /* 0x001f001f1b347812 */ /* 0x040fe400078ec0ff */
[----:B------:R-:W-:Y:S02]  /*1c60*/  SHF.R.U32.HI R53, RZ, 0xa, R27 ;  /* 0x0000000aff357819 */ /* 0x000fe4000001161b */
[----:B------:R-:W-:Y:S02]  /*1c70*/  LOP3.LUT R63, R27, 0x3e003e0, RZ, 0xc0, !PT ;  /* 0x03e003e01b3f7812 */ /* 0x000fe400078ec0ff */
[----:B------:R-:W-:Y:S02]  /*1c80*/  SHF.R.U32.HI R24, RZ, 0xf, R24 ;  /* 0x0000000fff187819 */ /* 0x000fe40000011618 */
[----:B------:R-:W-:Y:S02]  /*1c90*/  LOP3.LUT R41, R25, 0x1f001f, RZ, 0xc0, !PT ;  /* 0x001f001f19297812 */ /* 0x000fe400078ec0ff */
[----:B------:R-:W-:-:S02]  /*1ca0*/  SHF.R.U32.HI R40, RZ, 0xa, R25 ;  /* 0x0000000aff287819 */ /* 0x000fc40000011619 */
[----:B------:R-:W-:Y:S02]  /*1cb0*/  LOP3.LUT R57, R25, 0x3e003e0, RZ, 0xc0, !PT ;  /* 0x03e003e019397812 */ /* 0x000fe400078ec0ff */
[----:B------:R-:W-:Y:S02]  /*1cc0*/  SHF.R.U32.HI R27, RZ, 0xf, R27 ;  /* 0x0000000fff1b7819 */ /* 0x000fe4000001161b */
[C---:B---3--:R-:W-:Y:S02]  /*1cd0*/  LOP3.LUT R33, R20.reuse, 0x1f001f, RZ, 0xc0, !PT ;  /* 0x001f001f14217812 */ /* 0x048fe400078ec0ff */
        /* <DEDUP_REMOVED lines=8> */
[----:B------:R-:W-:-:S02]  /*1d60*/  LOP3.LUT R46, R22, 0x1f001f, RZ, 0xc0, !PT ;  /* 0x001f001f162e7812 */ /* 0x000fc400078ec0ff */
        /* <DEDUP_REMOVED lines=8> */
[C---:B----4-:R-:W-:Y:S02]  /*1df0*/  LOP3.LUT R37, R17.reuse, 0x1f001f, RZ, 0xc0, !PT ;  /* 0x001f001f11257812 */ /* 0x050fe400078ec0ff */
[----:B------:R-:W-:Y:S02]  /*1e00*/  SHF.R.U32.HI R36, RZ, 0xa, R17 ;  /* 0x0000000aff247819 */ /* 0x000fe40000011611 */
[----:B------:R-:W-:Y:S02]  /*1e10*/  LOP3.LUT R68, R17, 0x3e003e0, RZ, 0xc0, !PT ;  /* 0x03e003e011447812 */ /* 0x000fe400078ec0ff */
[----:B------:R-:W-:-:S02]  /*1e20*/  LOP3.LUT R48, R18, 0x1f001f, RZ, 0xc0, !PT ;  /* 0x001f001f12307812 */ /* 0x000fc400078ec0ff */
[----:B------:R-:W-:Y:S02]  /*1e30*/  SHF.R.U32.HI R49, RZ, 0xa, R18 ;  /* 0x0000000aff317819 */ /* 0x000fe40000011612 */
[----:B------:R-:W-:Y:S02]  /*1e40*/  LOP3.LUT R70, R18, 0x3e003e0, RZ, 0xc0, !PT ;  /* 0x03e003e012467812 */ /* 0x000fe400078ec0ff */
[----:B------:R-:W-:Y:S02]  /*1e50*/  LOP3.LUT R21, R26, 0x20002, R21, 0xf8, !PT ;  /* 0x000200021a157812 */ /* 0x000fe400078ef815 */
        /* <DEDUP_REMOVED lines=8> */
[----:B------:R-:W-:-:S02]  /*1ee0*/  LOP3.LUT R25, R24, 0x20002, R25, 0xf8, !PT ;  /* 0x0002000218197812 */ /* 0x000fc400078ef819 */
[----:B------:R-:W-:Y:S02]  /*1ef0*/  LOP3.LUT R22, R27, 0x20002, R22, 0xf8, !PT ;  /* 0x000200021b167812 */ /* 0x000fe400078ef816 */
[----:B------:R-:W-:Y:S02]  /*1f00*/  SHF.R.U32.HI R16, RZ, 0xd, R16 ;  /* 0x0000000dff107819 */ /* 0x000fe40000011610 */
[----:B------:R-:W-:Y:S02]  /*1f10*/  SHF.R.U32.HI R19, RZ, 0xd, R19 ;  /* 0x0000000dff137819 */ /* 0x000fe40000011613 */
[----:B------:R-:W-:Y:S02]  /*1f20*/  LOP3.LUT R17, R20, 0x40004, R17, 0xf8, !PT ;  /* 0x0004000414117812 */ /* 0x000fe400078ef811 */
[----:B------:R-:W-:Y:S02]  /*1f30*/  LOP3.LUT R21, R21, 0x40004, R18, 0xf8, !PT ;  /* 0x0004000415157812 */ /* 0x000fe400078ef812 */
[----:B------:R-:W-:-:S02]  /*1f40*/  LOP3.LUT R25, R25, 0x40004, R16, 0xf8, !PT ;  /* 0x0004000419197812 */ /* 0x000fc400078ef810 */
[----:B------:R-:W-:Y:S02]  /*1f50*/  LOP3.LUT R20, R22, 0x40004, R19, 0xf8, !PT ;  /* 0x0004000416147812 */ /* 0x000fe400078ef813 */
[C---:B------:R-:W-:Y:S02]  /*1f60*/  LOP3.LUT R32, R8.reuse, 0x1f001f, RZ, 0xc0, !PT ;  /* 0x001f001f08207812 */ /* 0x040fe400078ec0ff */
[----:B------:R-:W-:Y:S02]  /*1f70*/  SHF.R.U32.HI R34, RZ, 0xa, R8 ;  /* 0x0000000aff227819 */ /* 0x000fe40000011608 */
[----:B------:R-:W-:Y:S02]  /*1f80*/  LOP3.LUT R67, R8, 0x3e003e0, RZ, 0xc0, !PT ;  /* 0x03e003e008437812 */ /* 0x000fe400078ec0ff */
        /* <DEDUP_REMOVED lines=8> */
[C---:B------:R-:W-:Y:S02]  /*2010*/  LOP3.LUT R50, R10.reuse, 0x1f001f, RZ, 0xc0, !PT ;  /* 0x001f001f0a327812 */ /* 0x040fe400078ec0ff */
[----:B------:R-:W-:Y:S01]  /*2020*/  SHF.R.U32.HI R51, RZ, 0xa, R10 ;  /* 0x0000000aff337819 */ /* 0x000fe2000001160a */
[----:B------:R-:W-:Y:S01]  /*2030*/  HFMA2 R79, R57, R0.H0_H0, -48, -48 ;  /* 0xd200d200394f7431 */ /* 0x000fe20000040000 */
[----:B------:R-:W-:Y:S02]  /*2040*/  LOP3.LUT R9, R10, 0x3e003e0, RZ, 0xc0, !PT ;  /* 0x03e003e00a097812 */ /* 0x000fe400078ec0ff */
[C---:B------:R-:W-:Y:S02]  /*2050*/  LOP3.LUT R60, R11.reuse, 0x1f001f, RZ, 0xc0, !PT ;  /* 0x001f001f0b3c7812 */ /* 0x040fe400078ec0ff */
[----:B------:R-:W-:Y:S02]  /*2060*/  SHF.R.U32.HI R61, RZ, 0xa, R11 ;  /* 0x0000000aff3d7819 */ /* 0x000fe4000001160b */
[----:B------:R-:W-:-:S02]  /*2070*/  LOP3.LUT R10, R11, 0x3e003e0, RZ, 0xc0, !PT ;  /* 0x03e003e00b0a7812 */ /* 0x000fc400078ec0ff */
[----:B------:R-:W-:Y:S02]  /*2080*/  LOP3.LUT R72, R21, 0x80008, R18, 0xf8, !PT ;  /* 0x0008000815487812 */ /* 0x000fe400078ef812 */
[C---:B------:R-:W-:Y:S02]  /*2090*/  LOP3.LUT R54, R23.reuse, 0x1f001f, RZ, 0xc0, !PT ;  /* 0x001f001f17367812 */ /* 0x040fe400078ec0ff */
[----:B------:R-:W-:Y:S02]  /*20a0*/  SHF.R.U32.HI R55, RZ, 0xa, R23 ;  /* 0x0000000aff377819 */ /* 0x000fe40000011617 */
[----:B------:R-:W-:Y:S02]  /*20b0*/  LOP3.LUT R65, R23, 0x3e003e0, RZ, 0xc0, !PT ;  /* 0x03e003e017417812 */ /* 0x000fe400078ec0ff */
[----:B------:R-:W-:Y:S02]  /*20c0*/  LOP3.LUT R11, R25, 0x80008, R8, 0xf8, !PT ;  /* 0x00080008190b7812 */ /* 0x000fe400078ef808 */
[----:B------:R-:W-:-:S02]  /*20d0*/  LOP3.LUT R22, R17, 0x80008, R16, 0xf8, !PT ;  /* 0x0008000811167812 */ /* 0x000fc400078ef810 */
[----:B------:R-:W-:Y:S02]  /*20e0*/  LOP3.LUT R74, R20, 0x80008, R19, 0xf8, !PT ;  /* 0x00080008144a7812 */ /* 0x000fe400078ef813 */
[----:B------:R-:W-:Y:S02]  /*20f0*/  SHF.R.U32.HI R21, RZ, 0xb, R5 ;  /* 0x0000000bff157819 */ /* 0x000fe40000011605 */
[----:B------:R-:W-:Y:S02]  /*2100*/  LOP3.LUT R3, R3, 0x64006400, RZ, 0xfc, !PT ;  /* 0x6400640003037812 */ /* 0x000fe400078efcff */
[C---:B------:R-:W-:Y:S02]  /*2110*/  LOP3.LUT R16, R4.reuse, 0x1f001f, RZ, 0xc0, !PT ;  /* 0x001f001f04107812 */ /* 0x040fe400078ec0ff */
[----:B------:R-:W-:Y:S01]  /*2120*/  SHF.R.U32.HI R17, RZ, 0xa, R4 ;  /* 0x0000000aff117819 */ /* 0x000fe20000011604 */
[----:B------:R-:W-:Y:S01]  /*2130*/  HFMA2 R83, R3, R0.H0_H0, -48, -48 ;  /* 0xd200d20003537431 */ /* 0x000fe20000040000 */
[----:B------:R-:W-:-:S02]  /*2140*/  LOP3.LUT R8, R4, 0x3e003e0, RZ, 0xc0, !PT ;  /* 0x03e003e004087812 */ /* 0x000fc400078ec0ff */
[----:B------:R-:W-:Y:S02]  /*2150*/  SHF.R.U32.HI R20, RZ, 0xb, R4 ;  /* 0x0000000bff147819 */ /* 0x000fe40000011604 */
[----:B------:R-:W-:Y:S02]  /*2160*/  SHF.R.U32.HI R23, RZ, 0xb, R6 ;  /* 0x0000000bff177819 */ /* 0x000fe40000011606 */
[----:B------:R-:W-:Y:S02]  /*2170*/  LOP3.LUT R63, R63, 0x64006400, RZ, 0xfc, !PT ;  /* 0x640064003f3f7812 */ /* 0x000fe400078efcff */
[C---:B------:R-:W-:Y:S02]  /*2180*/  LOP3.LUT R18, R5.reuse, 0x1f001f, RZ, 0xc0, !PT ;  /* 0x001f001f05127812 */ /* 0x040fe400078ec0ff */
[----:B------:R-:W-:Y:S02]  /*2190*/  SHF.R.U32.HI R19, RZ, 0xa, R5 ;  /* 0x0000000aff137819 */ /* 0x000fe40000011605 */
[----:B------:R-:W-:-:S02]  /*21a0*/  LOP3.LUT R4, R5, 0x3e003e0, RZ, 0xc0, !PT ;  /* 0x03e003e005047812 */ /* 0x000fc400078ec0ff */
[C---:B------:R-:W-:Y:S02]  /*21b0*/  LOP3.LUT R24, R6.reuse, 0x1f001f, RZ, 0xc0, !PT ;  /* 0x001f001f06187812 */ /* 0x040fe400078ec0ff */
[----:B------:R-:W-:Y:S02]  /*21c0*/  SHF.R.U32.HI R25, RZ, 0xa, R6 ;  /* 0x0000000aff197819 */ /* 0x000fe40000011606 */
[----:B------:R-:W-:Y:S02]  /*21d0*/  LOP3.LUT R5, R6, 0x3e003e0, RZ, 0xc0, !PT ;  /* 0x03e003e006057812 */ /* 0x000fe400078ec0ff */
[----:B------:R-:W-:Y:S02]  /*21e0*/  LOP3.LUT R57, R64, 0x64006400, RZ, 0xfc, !PT ;  /* 0x6400640040397812 */ /* 0x000fe400078efcff */
[C---:B------:R-:W-:Y:S02]  /*21f0*/  LOP3.LUT R6, R7.reuse, 0x3e003e0, RZ, 0xc0, !PT ;  /* 0x03e003e007067812 */ /* 0x040fe400078ec0ff */
[----:B------:R-:W-:-:S02]  /*2200*/  LOP3.LUT R26, R7, 0x1f001f, RZ, 0xc0, !PT ;  /* 0x001f001f071a7812 */ /* 0x000fc400078ec0ff */
[----:B------:R-:W-:Y:S02]  /*2210*/  SHF.R.U32.HI R27, RZ, 0xa, R7 ;  /* 0x0000000aff1b7819 */ /* 0x000fe40000011607 */
[----:B------:R-:W-:Y:S02]  /*2220*/  LOP3.LUT R21, R22, 0x100010, R21, 0xf8, !PT ;  /* 0x0010001016157812 */ /* 0x000fe400078ef815 */
[----:B------:R-:W-:Y:S02]  /*2230*/  LOP3.LUT R73, R65, 0x64006400, RZ, 0xfc, !PT ;  /* 0x6400640041497812 */ /* 0x000fe400078efcff */
[----:B------:R-:W-:Y:S02]  /*2240*/  SHF.R.U32.HI R7, RZ, 0xb, R7 ;  /* 0x0000000bff077819 */ /* 0x000fe40000011607 */
[----:B------:R-:W-:Y:S02]  /*2250*/  LOP3.LUT R20, R11, 0x100010, R20, 0xf8, !PT ;  /* 0x001000100b147812 */ /* 0x000fe400078ef814 */
[----:B------:R-:W-:Y:S01]  /*2260*/  LOP3.LUT R22, R72, 0x100010, R23, 0xf8, !PT ;  /* 0x0010001048167812 */ /* 0x000fe200078ef817 */
[----:B------:R-:W-:Y:S01]  /*2270*/  HFMA2 R72, R63, R0.H0_H0, -48, -48 ;  /* 0xd200d2003f487431 */ /* 0x000fe20000040000 */
[----:B------:R-:W-:-:S02]  /*2280*/  LOP3.LUT R3, R2, 0x64006400, RZ, 0xfc, !PT ;  /* 0x6400640002037812 */ /* 0x000fc400078efcff */
[----:B------:R-:W-:Y:S01]  /*2290*/  LOP3.LUT R11, R56, 0x64006400, RZ, 0xfc, !PT ;  /* 0x64006400380b7812 */ /* 0x000fe200078efcff */
[-C--:B------:R-:W-:Y:S01]  /*22a0*/  HFMA2 R56, R57, R0.reuse.H0_H0, -48, -48 ;  /* 0xd200d20039387431 */ /* 0x080fe20000040000 */
[----:B------:R-:W-:Y:S01]  /*22b0*/  LOP3.LUT R81, R10, 0x64006400, RZ, 0xfc, !PT ;  /* 0x640064000a517812 */ /* 0x000fe200078efcff */
[-C--:B------:R-:W-:Y:S01]  /*22c0*/  HFMA2 R57, R73, R0.reuse.H0_H0, -48, -48 ;  /* 0xd200d20049397431 */ /* 0x080fe20000040000 */
[----:B------:R-:W-:Y:S02]  /*22d0*/  LOP3.LUT R63, R68, 0x64006400, RZ, 0xfc, !PT ;  /* 0x64006400443f7812 */ /* 0x000fe400078efcff */
[----:B------:R-:W-:Y:S01]  /*22e0*/  LOP3.LUT R65, R70, 0x64006400, RZ, 0xfc, !PT ;  /* 0x6400640046417812 */ /* 0x000fe200078efcff */
[-C--:B------:R-:W-:Y:S01]  /*22f0*/  HFMA2 R70, R3, R0.reuse.H0_H0, -48, -48 ;  /* 0xd200d20003467431 */ /* 0x080fe20000040000 */
[----:B------:R-:W-:Y:S02]  /*2300*/  LOP3.LUT R77, R71, 0x64006400, RZ, 0xfc, !PT ;  /* 0x64006400474d7812 */ /* 0x000fe400078efcff */
        /* <DEDUP_REMOVED lines=136> */
[----:B------:R-:W1:Y:S04]  /*2b90*/  LDS.128 R24, [UR9+0x10] ;  /* 0x00001009ff187984 */ /* 0x000e680008000c00 */
[----:B------:R-:W2:Y:S01]  /*2ba0*/  LDS.128 R28, [UR9+0x20] ;  /* 0x00002009ff1c7984 */ /* 0x000ea20008000c00 */
[-C--:B0-----:R-:W-:Y:S02]  /*2bb0*/  HFMA2 R32, R84, R20.reuse, RZ ;  /* 0x0000001454207231 */ /* 0x081fe400000000ff */
[----:B------:R-:W-:-:S02]  /*2bc0*/  HFMA2 R86, R80, R20, RZ.H0_H0 ;  /* 0x0000001450567231 */ /* 0x000fc400000400ff */
[-C--:B------:R-:W-:Y:S02]  /*2bd0*/  HFMA2 R89, R76, R20.reuse, RZ ;  /* 0x000000144c597231 */ /* 0x080fe400000000ff */
[----:B------:R-:W-:Y:S02]  /*2be0*/  HFMA2 R20, R73, R20, RZ.H0_H0 ;  /* 0x0000001449147231 */ /* 0x000fe400000400ff */
[-C--:B------:R-:W-:Y:S02]  /*2bf0*/  HFMA2 R86, R79, R21.reuse, R86 ;  /* 0x000000154f567231 */ /* 0x080fe40000000056 */
[-C--:B------:R-:W-:Y:S02]  /*2c00*/  HFMA2 R20, R72, R21.reuse, R20 ;  /* 0x0000001548147231 */ /* 0x080fe40000000014 */
[-C--:B------:R-:W-:Y:S02]  /*2c10*/  HFMA2 R32, R83, R21.reuse, R32 ;  /* 0x0000001553207231 */ /* 0x080fe40000000020 */
[----:B------:R-:W-:-:S02]  /*2c20*/  HFMA2 R89, R75, R21, R89 ;  /* 0x000000154b597231 */ /* 0x000fc40000000059 */
[-C--:B------:R-:W-:Y:S02]  /*2c30*/  HFMA2 R20, R71, R22.reuse, R20 ;  /* 0x0000001647147231 */ /* 0x080fe40000000014 */
[-C--:B------:R-:W-:Y:S02]  /*2c40*/  HFMA2 R86, R78, R22.reuse, R86 ;  /* 0x000000164e567231 */ /* 0x080fe40000000056 */
[-C--:B------:R-:W-:Y:S02]  /*2c50*/  HFMA2 R32, R82, R22.reuse, R32 ;  /* 0x0000001652207231 */ /* 0x080fe40000000020 */
[----:B------:R-:W-:Y:S02]  /*2c60*/  HFMA2 R20, R59, R23, R20 ;  /* 0x000000173b147231 */ /* 0x000fe40000000014 */
[----:B------:R-:W-:Y:S02]  /*2c70*/  HFMA2 R89, R74, R22, R89 ;  /* 0x000000164a597231 */ /* 0x000fe40000000059 */
[----:B-1----:R-:W-:-:S02]  /*2c80*/  HFMA2 R20, R57, R24, R20 ;  /* 0x0000001839147231 */ /* 0x002fc40000000014 */
[----:B------:R-:W-:Y:S02]  /*2c90*/  HFMA2 R86, R77, R23, R86 ;  /* 0x000000174d567231 */ /* 0x000fe40000000056 */
[----:B------:R-:W-:Y:S02]  /*2ca0*/  HFMA2 R20, R62, R25, R20 ;  /* 0x000000193e147231 */ /* 0x000fe40000000014 */
[-C--:B------:R-:W-:Y:S02]  /*2cb0*/  HFMA2 R32, R81, R23.reuse, R32 ;  /* 0x0000001751207231 */ /* 0x080fe40000000020 */
[----:B------:R-:W-:Y:S02]  /*2cc0*/  HFMA2 R89, R58, R23, R89 ;  /* 0x000000173a597231 */ /* 0x000fe40000000059 */
[----:B------:R-:W-:Y:S02]  /*2cd0*/  HFMA2 R20, R65, R26, R20 ;  /* 0x0000001a41147231 */ /* 0x000fe40000000014 */
[----:B------:R-:W-:-:S02]  /*2ce0*/  HFMA2 R86, R66, R24, R86 ;  /* 0x0000001842567231 */ /* 0x000fc40000000056 */
[-C--:B------:R-:W-:Y:S02]  /*2cf0*/  HFMA2 R85, R70, R24.reuse, R32 ;  /* 0x0000001846557231 */ /* 0x080fe40000000020 */
[----:B------:R-:W-:Y:S01]  /*2d00*/  HFMA2 R20, R9, R27, R20 ;  /* 0x0000001b09147231 */ /* 0x000fe20000000014 */
[----:B------:R-:W0:Y:S01]  /*2d10*/  LDS.128 R32, [UR9+0x30] ;  /* 0x00003009ff207984 */ /* 0x000e220008000c00 */
[----:B------:R-:W-:Y:S02]  /*2d20*/  HFMA2 R89, R56, R24, R89 ;  /* 0x0000001838597231 */ /* 0x000fe40000000059 */
[----:B--2---:R-:W-:Y:S02]  /*2d30*/  HFMA2 R20, R19, R28, R20 ;  /* 0x0000001c13147231 */ /* 0x004fe40000000014 */
        /* <DEDUP_REMOVED lines=14> */
[----:B------:R-:W-:Y:S02]  /*2e20*/  HFMA2 R89, R18, R28, R89 ;  /* 0x0000001c12597231 */ /* 0x000fe40000000059 */
[-C--:B------:R-:W-:Y:S02]  /*2e30*/  HFMA2 R86, R37, R29.reuse, R86 ;  /* 0x0000001d25567231 */ /* 0x080fe40000000056 */
[----:B0-----:R-:W-:Y:S02]  /*2e40*/  HFMA2 R20, R47, R32, R20 ;  /* 0x000000202f147231 */ /* 0x001fe40000000014 */
[-C--:B------:R-:W-:Y:S02]  /*2e50*/  HFMA2 R85, R36, R29.reuse, R85 ;  /* 0x0000001d24557231 */ /* 0x080fe40000000055 */
        /* <DEDUP_REMOVED lines=8> */
[----:B------:R-:W-:Y:S02]  /*2ee0*/  HADD2 R20, R20.H0_H0, R20.H1_H1 ;  /* 0x3000001414147230 */ /* 0x000fe40000000800 */
[-C--:B------:R-:W-:Y:S02]  /*2ef0*/  HFMA2 R85, R40, R31.reuse, R85 ;  /* 0x0000001f28557231 */ /* 0x080fe40000000055 */
[----:B------:R-:W-:Y:S02]  /*2f00*/  HFMA2 R89, R42, R31, R89 ;  /* 0x0000001f2a597231 */ /* 0x000fe40000000059 */
[-C--:B------:R-:W-:Y:S02]  /*2f10*/  HFMA2 R86, R45, R32.reuse, R86 ;  /* 0x000000202d567231 */ /* 0x080fe40000000056 */
[-C--:B------:R-:W-:Y:S02]  /*2f20*/  HFMA2 R85, R44, R32.reuse, R85 ;  /* 0x000000202c557231 */ /* 0x080fe40000000055 */
[----:B------:R-:W-:-:S02]  /*2f30*/  HFMA2 R89, R46, R32, R89 ;  /* 0x000000202e597231 */ /* 0x000fc40000000059 */
[-C--:B------:R-:W-:Y:S02]  /*2f40*/  HFMA2 R86, R3, R33.reuse, R86 ;  /* 0x0000002103567231 */ /* 0x080fe40000000056 */
        /* <DEDUP_REMOVED lines=8> */
[----:B------:R-:W-:Y:S02]  /*2fd0*/  HADD2 R86, R86.H0_H0, R86.H1_H1 ;  /* 0x3000005656567230 */ /* 0x000fe40000000800 */
[----:B------:R-:W-:Y:S02]  /*2fe0*/  HADD2 R85, R85.H0_H0, R85.H1_H1 ;  /* 0x3000005555557230 */ /* 0x000fe40000000800 */
[----:B------:R-:W-:-:S03]  /*2ff0*/  HADD2 R89, R89.H0_H0, R89.H1_H1 ;  /* 0x3000005959597230 */ /* 0x000fc60000000800 */
[----:B------:R-:W-:Y:S02]  /*3000*/  PRMT R85, R85, 0x5410, R86 ;  /* 0x0000541055557816 */ /* 0x000fe40000000056 */
[----:B------:R-:W-:-:S03]  /*3010*/  PRMT R89, R89, 0x5410, R20 ;  /* 0x0000541059597816 */ /* 0x000fc60000000014 */
[----:B------:R-:W-:Y:S02]  /*3020*/  HFMA2 R86, R85, R15, RZ ;  /* 0x0000000f55567231 */ /* 0x000fe400000000ff */
[----:B------:R-:W-:-:S07]  /*3030*/  HFMA2 R85, R89, R13, RZ.H0_H0 ;  /* 0x0000000d59557231 */ /* 0x000fce00000400ff */
.L_x_2198:
[----:B------:R-:W-:Y:S02]  /*3040*/  PRMT R32, RZ, 0x5410, RZ ;  /* 0x00005410ff207816 */ /* 0x000fe400000000ff */
[----:B------:R-:W-:Y:S02]  /*3050*/  PRMT R33, RZ, 0x5410, RZ ;  /* 0x00005410ff217816 */ /* 0x000fe400000000ff */
[----:B------:R-:W-:Y:S02]  /*3060*/  PRMT R20, RZ, 0x5410, RZ ;  /* 0x00005410ff147816 */ /* 0x000fe400000000ff */
[----:B------:R-:W-:Y:S01]  /*3070*/  PRMT R21, RZ, 0x5410, RZ ;  /* 0x00005410ff157816 */ /* 0x000fe200000000ff */
[----:B------:R-:W-:Y:S06]  /*3080*/  @!P1 BRA `(.L_x_2197) ;  /* 0x0000000800a09947 */ /* 0x000fec0003800000 */
[----:B------:R-:W0:Y:S01]  /*3090*/  S2UR UR10, SR_CgaCtaId ;  /* 0x00000000000a79c3 */ /* 0x000e220000008800 */
[----:B------:R-:W-:Y:S01]  /*30a0*/  PRMT R20, R87, 0x9910, RZ ;  /* 0x0000991057147816 */ /* 0x000fe200000000ff */
[----:B------:R-:W-:Y:S01]  /*30b0*/  UMOV UR4, 0x400 ;  /* 0x0000040000047882 */ /* 0x000fe20000000000 */
[----:B------:R-:W-:Y:S01]  /*30c0*/  UISETP.EQ.OR UP1, UPT, UR5, 0x2, UP0 ;  /* 0x000000020500788c */ /* 0x000fe20008722670 */
[----:B------:R-:W-:Y:S02]  /*30d0*/  PRMT R32, RZ, 0x7610, R32 ;  /* 0x00007610ff207816 */ /* 0x000fe40000000020 */
[----:B------:R-:W-:Y:S01]  /*30e0*/  ISETP.NE.AND P0, PT, R20, RZ, PT ;  /* 0x000000ff1400720c */ /* 0x000fe20003f05270 */
[----:B0-----:R-:W-:-:S04]  /*30f0*/  ULEA UR4, UR10, UR4, 0x18 ;  /* 0x000000040a047291 */ /* 0x001fc8000f8ec0ff */
[----:B------:R-:W-:-:S08]  /*3100*/  UIADD3 UR4, UPT, UPT, UR4, 0x40, URZ ;  /* 0x0000004004047890 */ /* 0x000fd0000fffe0ff */
[----:B------:R-:W-:Y:S05]  /*3110*/  @!P0 BRA `(.L_x_2199) ;  /* 0x0000000400388947 */ /* 0x000fea0003800000 */
[----:B------:R-:W0:Y:S01]  /*3120*/  LDS.128 R20, [UR9+0x40] ;  /* 0x00004009ff147984 */ /* 0x000e220008000c00 */
[----:B------:R-:W-:Y:S02]  /*3130*/  PRMT R15, R15, 0x5410, R14 ;  /* 0x000054100f0f7816 */ /* 0x000fe4000000000e */
[----:B------:R-:W-:Y:S01]  /*3140*/  PRMT R13, R13, 0x5410, R12 ;  /* 0x000054100d0d7816 */ /* 0x000fe2000000000c */
        /* <DEDUP_REMOVED lines=75> */
.L_x_2199:
[----:B------:R-:W-:Y:S02]  /*3600*/  PRMT R20, RZ, 0x5410, RZ ;  /* 0x00005410ff147816 */ /* 0x000fe400000000ff */
        /* <DEDUP_REMOVED lines=80> */
.L_x_2197:
        /* <DEDUP_REMOVED lines=9> */
.L_x_2213:
        /* <DEDUP_REMOVED lines=9> */
[----:B------:R-:W-:-:S02]  /*3c30*/  LOP3.LUT R17, R10, 0xf000f0, RZ, 0xc0, !PT ;  /* 0x00f000f00a117812 */ /* 0x000fc400078ec0ff */
[----:B------:R-:W-:Y:S02]  /*3c40*/  SHF.R.U32.HI R8, RZ, 0x8, R8 ;  /* 0x00000008ff087819 */ /* 0x000fe40000011608 */
[C---:B------:R-:W-:Y:S02]  /*3c50*/  LOP3.LUT R23, R11.reuse, 0xf000f0, RZ, 0xc0, !PT ;  /* 0x00f000f00b177812 */ /* 0x040fe400078ec0ff */
[----:B------:R-:W-:Y:S02]  /*3c60*/  SHF.R.U32.HI R24, RZ, 0x8, R11 ;  /* 0x00000008ff187819 */ /* 0x000fe4000001160b */
[----:B------:R-:W-:Y:S02]  /*3c70*/  LOP3.LUT R22, R11, 0xf000f, RZ, 0xc0, !PT ;  /* 0x000f000f0b167812 */ /* 0x000fe400078ec0ff */
[----:B------:R-:W-:Y:S02]  /*3c80*/  LOP3.LUT R16, R10, 0xf000f, RZ, 0xc0, !PT ;  /* 0x000f000f0a107812 */ /* 0x000fe400078ec0ff */
[----:B------:R-:W-:-:S02]  /*3c90*/  LOP3.LUT R11, R19, 0xf000f, RZ, 0xc0, !PT ;  /* 0x000f000f130b7812 */ /* 0x000fc400078ec0ff */
[----:B------:R-:W-:Y:S02]  /*3ca0*/  LOP3.LUT R10, R7, 0xf000f, RZ, 0xc0, !PT ;  /* 0x000f000f070a7812 */ /* 0x000fe400078ec0ff */
[----:B-----5:R-:W-:Y:S02]  /*3cb0*/  LOP3.LUT R18, R17, 0x64006400, RZ, 0xfc, !PT ;  /* 0x6400640011127812 */ /* 0x020fe400078efcff */
        /* <DEDUP_REMOVED lines=32> */
[----:B------:R-:W-:Y:S01]  /*3ec0*/  LOP3.LUT R34, R23, 0x64006400, RZ, 0xfc, !PT ;  /* 0x6400640017227812 */ /* 0x000fe200078efcff */
[----:B------:R-:W-:Y:S02]  /*3ed0*/  HADD2 R16, R16, -1032, -1032 ;  /* 0xe408e40810107430 */ /* 0x000fe40000000000 */
[----:B------:R-:W-:-:S02]  /*3ee0*/  HADD2 R22, R3, -1032, -1032 ;  /* 0xe408e40803167430 */ /* 0x000fc40000000000 */
[-C--:B------:R-:W-:Y:S02]  /*3ef0*/  HFMA2 R23, R4, R5.reuse.H0_H0, -72, -72 ;  /* 0xd480d48004177431 */ /* 0x080fe40000040005 */
[----:B------:R-:W-:Y:S02]  /*3f00*/  HADD2 R24, R24, -1032, -1032 ;  /* 0xe408e40818187430 */ /* 0x000fe40000000000 */
[----:B------:R-:W-:Y:S02]  /*3f10*/  HADD2 R26, R7, -1032, -1032 ;  /* 0xe408e408071a7430 */ /* 0x000fe40000000000 */
[----:B------:R-:W-:Y:S01]  /*3f20*/  HFMA2 R29, R34, R5.H0_H0, -72, -72 ;  /* 0xd480d480221d7431 */ /* 0x000fe20000040005 */
[----:B------:R-:W-:Y:S06]  /*3f30*/  @!P0 BRA `(.L_x_2201) ;  /* 0x0000000400688947 */ /* 0x000fec0003800000 */
[----:B------:R-:W1:Y:S01]  /*3f40*/  LDS.64 R30, [UR4+-0x60] ;  /* 0xffffa004ff1e7984 */ /* 0x000e620008000a00 */
[----:B------:R-:W-:Y:S02]  /*3f50*/  HADD2.F32 R0, -RZ, R10.H0_H0 ;  /* 0x2000000aff007230 */ /* 0x000fe40000004100 */
[--C-:B------:R-:W-:Y:S01]  /*3f60*/  HADD2.F32 R36, -RZ, R9.reuse.H0_H0 ;  /* 0x20000009ff247230 */ /* 0x100fe20000004100 */
[----:B------:R-:W2:Y:S01]  /*3f70*/  LDS.64 R6, [UR4+-0x58] ;  /* 0xffffa804ff067984 */ /* 0x000ea20008000a00 */
[----:B------:R-:W-:Y:S02]  /*3f80*/  HADD2.F32 R4, -RZ, R18.H0_H0 ;  /* 0x20000012ff047230 */ /* 0x000fe40000004100 */
[----:B------:R-:W-:Y:S02]  /*3f90*/  HADD2.F32 R2, -RZ, R16.H0_H0 ;  /* 0x20000010ff027230 */ /* 0x000fe40000004100 */
[----:B------:R-:W-:Y:S02]  /*3fa0*/  HADD2.F32 R38, -RZ, R9.H1_H1 ;  /* 0x30000009ff267230 */ /* 0x000fe40000004100 */
[----:B-1----:R-:W-:-:S02]  /*3fb0*/  HADD2.F32 R3, -RZ, R30.H0_H0 ;  /* 0x2000001eff037230 */ /* 0x002fc40000004100 */
        /* <DEDUP_REMOVED lines=28> */
[----:B--2---:R-:W-:Y:S02]  /*4180*/  HADD2.F32 R4, -RZ, R6.H0_H0 ;  /* 0x20000006ff047230 */ /* 0x004fe40000004100 */
        /* <DEDUP_REMOVED lines=53> */
.L_x_2201:
[----:B------:R-:W-:Y:S05]  /*44e0*/  @!P1 BRA `(.L_x_2202) ;  /* 0x0000000800e09947 */ /* 0x000fea0003800000 */
[----:B------:R-:W-:-:S04]  /*44f0*/  PRMT R0, R87, 0x9910, RZ ;  /* 0x0000991057007816 */ /* 0x000fc800000000ff */
        /* <DEDUP_REMOVED lines=39> */
[----:B--2---:R-:W-:Y:S02]  /*4770*/  HADD2.F32 R0, -RZ, R6.H0_H0 ;  /* 0x20000006ff007230 */ /* 0x004fe40000004100 */
        /* <DEDUP_REMOVED lines=52> */
.L_x_2203:
        /* <DEDUP_REMOVED lines=38> */
[--C-:B------:R-:W-:Y:S02]  /*4d20*/  HADD2.F32 R2, -RZ, R7.reuse.H0_H0 ;  /* 0x20000007ff027230 */ /* 0x100fe40000004100 */
[----:B------:R-:W-:Y:S02]  /*4d30*/  HADD2.F32 R4, -RZ, R7.H1_H1 ;  /* 0x30000007ff047230 */ /* 0x000fe40000004100 */
[----:B------:R-:W-:Y:S02]  /*4d40*/  HADD2.F32 R9, -RZ, R24.H0_H0 ;  /* 0x20000018ff097230 */ /* 0x000fe40000004100 */
[----:B------:R-:W-:Y:S02]  /*4d50*/  HADD2.F32 R7, -RZ, R22.H0_H0 ;  /* 0x20000016ff077230 */ /* 0x000fe40000004100 */
[----:B------:R-:W-:Y:S02]  /*4d60*/  HADD2.F32 R19, -RZ, R19.H1_H1 ;  /* 0x30000013ff137230 */ /* 0x000fe40000004100 */
[----:B------:R-:W-:Y:S01]  /*4d70*/  FFMA.FTZ R9, R9, R3, R8 ;  /* 0x0000000309097223 */ /* 0x000fe20000010008 */
[----:B------:R-:W-:-:S02]  /*4d80*/  HADD2.F32 R6, -RZ, R6.H1_H1 ;  /* 0x30000006ff067230 */ /* 0x000fc40000004100 */
[----:B------:R-:W-:Y:S01]  /*4d90*/  FFMA.FTZ R7, R7, R3, R0 ;  /* 0x0000000307077223 */ /* 0x000fe20000010000 */
        /* <DEDUP_REMOVED lines=8> */
[-C--:B------:R-:W-:Y:S01]  /*4e20*/  FFMA.FTZ R11, R11, R3.reuse, R10 ;  /* 0x000000030b0b7223 */ /* 0x080fe2000001000a */
[----:B------:R-:W-:Y:S02]  /*4e30*/  HADD2.F32 R0, -RZ, R23.H0_H0 ;  /* 0x20000017ff007230 */ /* 0x000fe40000004100 */
        /* <DEDUP_REMOVED lines=35> */
.L_x_2202:
[----:B0-----:R-:W-:-:S05]  /*5070*/  MOV R3, UR16 ;  /* 0x0000001000037c02 */ /* 0x001fca0008000f00 */
[----:B------:R-:W-:-:S05]  /*5080*/  IMAD.WIDE R90, R3, 0x4, R90 ;  /* 0x00000004035a7825 */ /* 0x000fca00078e025a */
[----:B------:R-:W2:Y:S02]  /*5090*/  LDG.E.128.CONSTANT R8, desc[UR14][R90.64] ;  /* 0x0000000e5a087981 */ /* 0x000ea4000c1e9d00 */
        /* <DEDUP_REMOVED lines=143> */
.L_x_2204:
        /* <DEDUP_REMOVED lines=94> */
.L_x_2206:
        /* <DEDUP_REMOVED lines=91> */
.L_x_2205:
[----:B------:R-:W-:-:S05]  /*6520*/  MOV R3, UR16 ;  /* 0x0000001000037c02 */ /* 0x000fca0008000f00 */
        /* <DEDUP_REMOVED lines=145> */
.L_x_2207:
        /* <DEDUP_REMOVED lines=94> */
.L_x_2209:
        /* <DEDUP_REMOVED lines=91> */
.L_x_2208:
        /* <DEDUP_REMOVED lines=120> */
[--C-:B------:R-:W-:Y:S02]  /*8150*/  HADD2.F32 R29, -RZ, R18.reuse.H0_H0 ;  /* 0x20000012ff1d7230 */ /* 0x100fe40000004100 */
[----:B------:R-:W-:Y:S01]  /*8160*/  FFMA.FTZ R2, R7, R2, R4 ;  /* 0x0000000207027223 */ /* 0x000fe20000010004 */
[--C-:B------:R-:W-:Y:S02]  /*8170*/  HADD2.F32 R34, -RZ, R5.reuse.H0_H0 ;  /* 0x20000005ff227230 */ /* 0x100fe40000004100 */
        /* <DEDUP_REMOVED lines=23> */
.L_x_2210:
[----:B------:R-:W-:Y:S05]  /*82f0*/  @!P1 BRA `(.L_x_2211) ;  /* 0x0000000800e09947 */ /* 0x000fea0003800000 */
        /* <DEDUP_REMOVED lines=93> */
.L_x_2212:
        /* <DEDUP_REMOVED lines=22> */
[-C--:B------:R-:W-:Y:S01]  /*8a30*/  FFMA.FTZ R3, R22, R30.reuse, R3 ;  /* 0x0000001e16037223 */ /* 0x080fe20000010003 */
[----:B------:R-:W-:Y:S02]  /*8a40*/  HADD2.F32 R2, -RZ, R9.H0_H0 ;  /* 0x20000009ff027230 */ /* 0x000fe40000004100 */
[----:B------:R-:W-:Y:S01]  /*8a50*/  FFMA.FTZ R23, R38, R30, R23 ;  /* 0x0000001e26177223 */ /* 0x000fe20000010017 */
[-C--:B------:R-:W-:Y:S01]  /*8a60*/  FFMA.FTZ R0, R0, R34.reuse, R19 ;  /* 0x0000002200007223 */ /* 0x080fe20000010013 */
[----:B------:R-:W-:Y:S01]  /*8a70*/  FFMA.FTZ R4, R4, R34, R3 ;  /* 0x0000002204047223 */ /* 0x000fe20000010003 */
[----:B------:R-:W-:-:S02]  /*8a80*/  HADD2.F32 R22, -RZ, R11.H0_H0 ;  /* 0x2000000bff167230 */ /* 0x000fc40000004100 */
[----:B------:R-:W-:Y:S01]  /*8a90*/  FFMA.FTZ R29, R24, R30, R29 ;  /* 0x0000001e181d7223 */ /* 0x000fe2000001001d */
        /* <DEDUP_REMOVED lines=10> */
[--C-:B------:R-:W-:Y:S02]  /*8b40*/  HADD2.F32 R2, -RZ, R7.reuse.H0_H0 ;  /* 0x20000007ff027230 */ /* 0x100fe40000004100 */
[----:B------:R-:W-:Y:S01]  /*8b50*/  FFMA.FTZ R34, R11, R31, R34 ;  /* 0x0000001f0b227223 */ /* 0x000fe20000010022 */
[----:B------:R-:W-:Y:S02]  /*8b60*/  HADD2.F32 R4, -RZ, R7.H1_H1 ;  /* 0x30000007ff047230 */ /* 0x000fe40000004100 */
[----:B------:R-:W-:Y:S02]  /*8b70*/  HADD2.F32 R9, -RZ, R26.H0_H0 ;  /* 0x2000001aff097230 */ /* 0x000fe40000004100 */
        /* <DEDUP_REMOVED lines=9> */
[-C--:B------:R-:W-:Y:S01]  /*8c10*/  FFMA.FTZ R9, R26, R6.reuse, R9 ;  /* 0x000000061a097223 */ /* 0x080fe20000010009 */
[----:B------:R-:W-:Y:S02]  /*8c20*/  HADD2.F32 R8, -RZ, R17.H0_H0 ;  /* 0x20000011ff087230 */ /* 0x000fe40000004100 */
[----:B------:R-:W-:Y:S01]  /*8c30*/  FFMA.FTZ R3, R19, R3, R34 ;  /* 0x0000000313037223 */ /* 0x000fe20000010022 */
        /* <DEDUP_REMOVED lines=36> */
.L_x_2211:
[----:B------:R-:W-:Y:S01]  /*8e80*/  UIADD3 UR8, UPT, UPT, UR8, 0x20, URZ ;  /* 0x0000002008087890 */ /* 0x000fe2000fffe0ff */
[----:B------:R-:W-:Y:S01]  /*8e90*/  MOV R3, UR16 ;  /* 0x0000001000037c02 */ /* 0x000fe20008000f00 */
[----:B------:R-:W-:Y:S02]  /*8ea0*/  UIADD3 UR4, UPT, UPT, UR4, 0x40, URZ ;  /* 0x0000004004047890 */ /* 0x000fe4000fffe0ff */
[----:B------:R-:W-:Y:S02]  /*8eb0*/  UISETP.GE.AND UP1, UPT, UR8, UR7, UPT ;  /* 0x000000070800728c */ /* 0x000fe4000bf26270 */
[----:B------:R-:W-:-:S07]  /*8ec0*/  IMAD.WIDE R90, R3, 0x4, R90 ;  /* 0x00000004035a7825 */ /* 0x000fce00078e025a */
[----:B------:R-:W-:Y:S05]  /*8ed0*/  BRA.U !UP1, `(.L_x_2213) ;  /* 0xffffffad09307547 */ /* 0x000fea000b83ffff */
.L_x_2200:
[----:B------:R-:W0:Y:S01]  /*8ee0*/  S2R R0, SR_CTAID.X ;  /* 0x0000000000007919 */ /* 0x000e220000002500 */
[----:B------:R-:W1:Y:S01]  /*8ef0*/  LDC.64 R4, c[0x0][0x3a0] ;  /* 0x0000e800ff047b82 */ /* 0x000e620000000a00 */
[----:B------:R-:W-:Y:S01]  /*8f00*/  UIMAD UR6, UR6, UR16, URZ ;  /* 0x00000010060672a4 */ /* 0x000fe2000f8e02ff */
[----:B------:R-:W0:Y:S02]  /*8f10*/  S2R R3, SR_TID.X ;  /* 0x0000000000037919 */ /* 0x000e240000002100 */
[----:B0-----:R-:W-:-:S03]  /*8f20*/  LEA R0, R0, R3, 0x5 ;  /* 0x0000000300007211 */ /* 0x001fc600078e28ff */
[----:B------:R-:W-:Y:S02]  /*8f30*/  MOV R3, UR6 ;  /* 0x0000000600037c02 */ /* 0x000fe40008000f00 */
[----:B------:R-:W-:-:S05]  /*8f40*/  SHF.L.U32 R0, R0, 0x2, RZ ;  /* 0x0000000200007819 */ /* 0x000fca00000006ff */
[----:B------:R-:W-:-:S04]  /*8f50*/  IMAD R3, R3, 0x3, R0 ;  /* 0x0000000303037824 */ /* 0x000fc800078e0200 */
        /* <DEDUP_REMOVED lines=8> */
.L_x_2217:
[----:B------:R-:W0:Y:S02]  /*8fe0*/  LDS R2, [R0] ;  /* 0x0000000000027984 */ /* 0x000e240000000800 */
[----:B0-----:R-:W-:-:S05]  /*8ff0*/  HFMA2 R3, R2, 1, 1, R86 ;  /* 0x3c003c0002037831 */ /* 0x001fca0000000056 */
[----:B------:R-:W0:Y:S02]  /*9000*/  ATOMS.CAST.SPIN P0, [R0], R2, R3 ;  /* 0x000000020000758d */ /* 0x000e240001800003 */
[----:B0-----:R-:W-:Y:S05]  /*9010*/  @!P0 BRA `(.L_x_2217) ;  /* 0xfffffffc00f08947 */ /* 0x001fea000383ffff */
[----:B------:R-:W-:Y:S05]  /*9020*/  BRA `(.L_x_2215) ;  /* 0x00000000000c7947 */ /* 0x000fea0003800000 */
.L_x_2216:
[----:B------:R-:W2:Y:S02]  /*9030*/  LD.E R0, desc[UR14][R4.64] ;  /* 0x0000000e04007980 */ /* 0x000ea4000c101900 */
[----:B--2---:R-:W-:-:S05]  /*9040*/  IADD3 R3, PT, PT, R86, R0, RZ ;  /* 0x0000000056037210 */ /* 0x004fca0007ffe0ff */
[----:B------:R0:W-:Y:S02]  /*9050*/  ST.E desc[UR14][R4.64], R3 ;  /* 0x0000000304007985 */ /* 0x0001e4000c10190e */
.L_x_2215:
[----:B------:R-:W-:Y:S05]  /*9060*/  BSYNC.RECONVERGENT B0 ;  /* 0x0000000000007941 */ /* 0x000fea0003800200 */
.L_x_2214:
[----:B------:R1:W-:Y:S01]  /*9070*/  ATOM.E.ADD.F16x2.RN.STRONG.GPU P0, RZ, desc[UR14][R4.64+0x4], R85 ;  /* 0x8000045504ff79a2 */ /* 0x0003e2000c10e10e */
[----:B------:R-:W-:Y:S04]  /*9080*/  BSSY.RECONVERGENT B0, `(.L_x_2218) ;  /* 0x000000e000007945 */ /* 0x000fe80003800200 */
[----:B-1----:R-:W-:Y:S05]  /*9090*/  @P0 BRA `(.L_x_2219) ;  /* 0x0000000000300947 */ /* 0x002fea0003800000 */
[----:B------:R-:W1:Y:S02]  /*90a0*/  QSPC.E.S P0, RZ, [R4+0x4] ;  /* 0x0000040004ff73aa */ /* 0x000e640000000500 */
[----:B-1----:R-:W-:Y:S05]  /*90b0*/  @!P0 BRA `(.L_x_2220) ;  /* 0x00000000001c8947 */ /* 0x002fea0003800000 */
[----:B------:R-:W-:-:S04]  /*90c0*/  MOV R2, R4 ;  /* 0x0000000400027202 */ /* 0x000fc80000000f00 */
[----:B------:R-:W-:-:S07]  /*90d0*/  MOV R0, R2 ;  /* 0x0000000200007202 */ /* 0x000fce0000000f00 */
.L_x_2221:
[----:B------:R-:W0:Y:S02]  /*90e0*/  LDS R2, [R0+0x4] ;  /* 0x0000040000027984 */ /* 0x000e240000000800 */
[----:B0-----:R-:W-:-:S05]  /*90f0*/  HADD2 R3, R2, R85 ;  /* 0x0000005502037230 */ /* 0x001fca0000000000 */
[----:B------:R-:W0:Y:S02]  /*9100*/  ATOMS.CAST.SPIN P0, [R0+0x4], R2, R3 ;  /* 0x000004020000758d */ /* 0x000e240001800003 */
[----:B0-----:R-:W-:Y:S05]  /*9110*/  @!P0 BRA `(.L_x_2221) ;  /* 0xfffffffc00f08947 */ /* 0x001fea000383ffff */
[----:B------:R-:W-:Y:S05]  /*9120*/  BRA `(.L_x_2219) ;  /* 0x00000000000c7947 */ /* 0x000fea0003800000 */
.L_x_2220:
[----:B------:R-:W0:Y:S02]  /*9130*/  LD.E R0, desc[UR14][R4.64+0x4] ;  /* 0x0000040e04007980 */ /* 0x000e24000c101900 */
[----:B0-----:R-:W-:-:S05]  /*9140*/  IADD3 R3, PT, PT, R85, R0, RZ ;  /* 0x0000000055037210 */ /* 0x001fca0007ffe0ff */
[----:B------:R1:W-:Y:S02]  /*9150*/  ST.E desc[UR14][R4.64+0x4], R3 ;  /* 0x0000040304007985 */ /* 0x0003e4000c10190e */
.L_x_2219:
[----:B------:R-:W-:Y:S05]  /*9160*/  BSYNC.RECONVERGENT B0 ;  /* 0x0000000000007941 */ /* 0x000fea0003800200 */
.L_x_2218:
        /* <DEDUP_REMOVED lines=10> */
.L_x_2225:
[----:B------:R-:W0:Y:S02]  /*9210*/  LDS R2, [R0] ;  /* 0x0000000000027984 */ /* 0x000e240000000800 */
[----:B0-----:R-:W-:-:S05]  /*9220*/  HFMA2 R3, R2, 1, 1, R32 ;  /* 0x3c003c0002037831 */ /* 0x001fca0000000020 */
[----:B------:R-:W0:Y:S02]  /*9230*/  ATOMS.CAST.SPIN P0, [R0], R2, R3 ;  /* 0x000000020000758d */ /* 0x000e240001800003 */
[----:B0-----:R-:W-:Y:S05]  /*9240*/  @!P0 BRA `(.L_x_2225) ;  /* 0xfffffffc00f08947 */ /* 0x001fea000383ffff */
[----:B------:R-:W-:Y:S05]  /*9250*/  BRA `(.L_x_2223) ;  /* 0x00000000000c7947 */ /* 0x000fea0003800000 */
.L_x_2224:
[----:B------:R-:W2:Y:S02]  /*9260*/  LD.E R0, desc[UR14][R4.64] ;  /* 0x0000000e04007980 */ /* 0x000ea4000c101900 */
[----:B--2---:R-:W-:-:S05]  /*9270*/  IADD3 R3, PT, PT, R32, R0, RZ ;  /* 0x0000000020037210 */ /* 0x004fca0007ffe0ff */
[----:B------:R0:W-:Y:S02]  /*9280*/  ST.E desc[UR14][R4.64], R3 ;  /* 0x0000000304007985 */ /* 0x0001e4000c10190e */
.L_x_2223:
[----:B------:R-:W-:Y:S05]  /*9290*/  BSYNC.RECONVERGENT B0 ;  /* 0x0000000000007941 */ /* 0x000fea0003800200 */
.L_x_2222:
[----:B------:R1:W-:Y:S01]  /*92a0*/  ATOM.E.ADD.F16x2.RN.STRONG.GPU P0, RZ, desc[UR14][R4.64+0x4], R33 ;  /* 0x8000042104ff79a2 */ /* 0x0003e2000c10e10e */
[----:B------:R-:W-:Y:S04]  /*92b0*/  BSSY.RECONVERGENT B0, `(.L_x_2226) ;  /* 0x000000e000007945 */ /* 0x000fe80003800200 */
[----:B-1----:R-:W-:Y:S05]  /*92c0*/  @P0 BRA `(.L_x_2227) ;  /* 0x0000000000300947 */ /* 0x002fea0003800000 */
[----:B------:R-:W1:Y:S02]  /*92d0*/  QSPC.E.S P0, RZ, [R4+0x4] ;  /* 0x0000040004ff73aa */ /* 0x000e640000000500 */
[----:B-1----:R-:W-:Y:S05]  /*92e0*/  @!P0 BRA `(.L_x_2228) ;  /* 0x00000000001c8947 */ /* 0x002fea0003800000 */
[----:B------:R-:W-:-:S04]  /*92f0*/  MOV R2, R4 ;  /* 0x0000000400027202 */ /* 0x000fc80000000f00 */
[----:B------:R-:W-:-:S07]  /*9300*/  MOV R0, R2 ;  /* 0x0000000200007202 */ /* 0x000fce0000000f00 */
.L_x_2229:
[----:B------:R-:W0:Y:S02]  /*9310*/  LDS R2, [R0+0x4] ;  /* 0x0000040000027984 */ /* 0x000e240000000800 */
[----:B0-----:R-:W-:-:S05]  /*9320*/  HADD2 R3, R2, R33 ;  /* 0x0000002102037230 */ /* 0x001fca0000000000 */
[----:B------:R-:W0:Y:S02]  /*9330*/  ATOMS.CAST.SPIN P0, [R0+0x4], R2, R3 ;  /* 0x000004020000758d */ /* 0x000e240001800003 */
[----:B0-----:R-:W-:Y:S05]  /*9340*/  @!P0 BRA `(.L_x_2229) ;  /* 0xfffffffc00f08947 */ /* 0x001fea000383ffff */
[----:B------:R-:W-:Y:S05]  /*9350*/  BRA `(.L_x_2227) ;  /* 0x00000000000c7947 */ /* 0x000fea0003800000 */
.L_x_2228:
[----:B------:R-:W0:Y:S02]  /*9360*/  LD.E R0, desc[UR14][R4.64+0x4] ;  /* 0x0000040e04007980 */ /* 0x000e24000c101900 */
[----:B0-----:R-:W-:-:S05]  /*9370*/  IADD3 R3, PT, PT, R33, R0, RZ ;  /* 0x0000000021037210 */ /* 0x001fca0007ffe0ff */
[----:B------:R1:W-:Y:S02]  /*9380*/  ST.E desc[UR14][R4.64+0x4], R3 ;  /* 0x0000040304007985 */ /* 0x0003e4000c10190e */
.L_x_2227:
[----:B------:R-:W-:Y:S05]  /*9390*/  BSYNC.RECONVERGENT B0 ;  /* 0x0000000000007941 */ /* 0x000fea0003800200 */
.L_x_2226:
        /* <DEDUP_REMOVED lines=12> */
.L_x_2233:
[----:B------:R-:W0:Y:S02]  /*9460*/  LDS R2, [R0] ;  /* 0x0000000000027984 */ /* 0x000e240000000800 */
[----:B0-----:R-:W-:-:S05]  /*9470*/  HFMA2 R3, R2, 1, 1, R20 ;  /* 0x3c003c0002037831 */ /* 0x001fca0000000014 */
[----:B------:R-:W0:Y:S02]  /*9480*/  ATOMS.CAST.SPIN P0, [R0], R2, R3 ;  /* 0x000000020000758d */ /* 0x000e240001800003 */
[----:B0-----:R-:W-:Y:S05]  /*9490*/  @!P0 BRA `(.L_x_2233) ;  /* 0xfffffffc00f08947 */ /* 0x001fea000383ffff */
[----:B------:R-:W-:Y:S05]  /*94a0*/  BRA `(.L_x_2231) ;  /* 0x00000000000c7947 */ /* 0x000fea0003800000 */
.L_x_2232:
[----:B------:R-:W2:Y:S02]  /*94b0*/  LD.E R0, desc[UR14][R4.64] ;  /* 0x0000000e04007980 */ /* 0x000ea4000c101900 */
[----:B--2---:R-:W-:-:S05]  /*94c0*/  IADD3 R3, PT, PT, R20, R0, RZ ;  /* 0x0000000014037210 */ /* 0x004fca0007ffe0ff */
[----:B------:R0:W-:Y:S02]  /*94d0*/  ST.E desc[UR14][R4.64], R3 ;  /* 0x0000000304007985 */ /* 0x0001e4000c10190e */
.L_x_2231:
[----:B------:R-:W-:Y:S05]  /*94e0*/  BSYNC.RECONVERGENT B0 ;  /* 0x0000000000007941 */ /* 0x000fea0003800200 */
.L_x_2230:
[----:B------:R1:W-:Y:S02]  /*94f0*/  ATOM.E.ADD.F16x2.RN.STRONG.GPU P0, RZ, desc[UR14][R4.64+0x4], R21 ;  /* 0x8000041504ff79a2 */ /* 0x0003e4000c10e10e */
[----:B-1----:R-:W-:Y:S05]  /*9500*/  @P0 EXIT ;  /* 0x000000000000094d */ /* 0x002fea0003800000 */
[----:B------:R-:W1:Y:S02]  /*9510*/  QSPC.E.S P0, RZ, [R4+0x4] ;  /* 0x0000040004ff73aa */ /* 0x000e640000000500 */
[----:B-1----:R-:W-:Y:S05]  /*9520*/  @!P0 BRA `(.L_x_2234) ;  /* 0x00000000001c8947 */ /* 0x002fea0003800000 */
[----:B------:R-:W-:-:S04]  /*9530*/  MOV R2, R4 ;  /* 0x0000000400027202 */ /* 0x000fc80000000f00 */
[----:B------:R-:W-:-:S07]  /*9540*/  MOV R0, R2 ;  /* 0x0000000200007202 */ /* 0x000fce0000000f00 */
.L_x_2235:
[----:B------:R-:W0:Y:S02]  /*9550*/  LDS R2, [R0+0x4] ;  /* 0x0000040000027984 */ /* 0x000e240000000800 */
[----:B0-----:R-:W-:-:S05]  /*9560*/  HADD2 R3, R2, R21 ;  /* 0x0000001502037230 */ /* 0x001fca0000000000 */
[----:B------:R-:W0:Y:S02]  /*9570*/  ATOMS.CAST.SPIN P0, [R0+0x4], R2, R3 ;  /* 0x000004020000758d */ /* 0x000e240001800003 */
[----:B0-----:R-:W-:Y:S05]  /*9580*/  @!P0 BRA `(.L_x_2235) ;  /* 0xfffffffc00f08947 */ /* 0x001fea000383ffff */
[----:B------:R-:W-:Y:S05]  /*9590*/  EXIT ;  /* 0x000000000000794d */ /* 0x000fea0003800000 */
.L_x_2234:
[----:B------:R-:W0:Y:S02]  /*95a0*/  LD.E R0, desc[UR14][R4.64+0x4] ;  /* 0x0000040e04007980 */ /* 0x000e24000c101900 */
[----:B0-----:R-:W-:-:S05]  /*95b0*/  IADD3 R3, PT, PT, R21, R0, RZ ;  /* 0x0000000015037210 */ /* 0x001fca0007ffe0ff */
[----:B------:R-:W-:Y:S01]  /*95c0*/  ST.E desc[UR14][R4.64+0x4], R3 ;  /* 0x0000040304007985 */ /* 0x000fe2000c10190e */
[----:B------:R-:W-:Y:S05]  /*95d0*/  EXIT ;  /* 0x000000000000794d */ /* 0x000fea0003800000 */
.L_x_2236:
        /* <DEDUP_REMOVED lines=10> */
.L_x_3946:


//--------------------- .text._Z23gemm_half_q_half_kernelILi3ELi8ELb1ELb0ELi32EEvPK6__halfPKjS4_S2_PS0_iiiiPKtS7_iiiiiibS2_i --------------------------
	.section	.text._Z23gemm_half_q_half_kernelILi3ELi8ELb1ELb0ELi32EEvPK6__halfPKjS4_S2_PS0_iiiiPKtS7_iiiiiibS2_i,"ax",@progbits
	.align	128
        .global         _Z23gemm_half_q_half_kernelILi3ELi8ELb1ELb0ELi32EEvPK6__halfPKjS4_S2_PS0_iiiiPKtS7_iiiiiibS2_i
        .type           _Z23gemm_half_q_half_kernelILi3ELi8ELb1ELb0ELi32EEvPK6__halfPKjS4_S2_PS0_iiiiPKtS7_iiiiiibS2_i,@function
        .size           _Z23gemm_half_q_half_kernelILi3ELi8ELb1ELb0ELi32EEvPK6__halfPKjS4_S2_PS0_iiiiPKtS7_iiiiiibS2_i,(.L_x_3947 - _Z23gemm_half_q_half_kernelILi3ELi8ELb1ELb0ELi32EEvPK6__halfPKjS4_S2_PS0_iiiiPKtS7_iiiiiibS2_i)
        .other          _Z23gemm_half_q_half_kernelILi3ELi8ELb1ELb0ELi32EEvPK6__halfPKjS4_S2_PS0_iiiiPKtS7_iiiiiibS2_i,@"STO_CUDA_ENTRY STV_DEFAULT"
_Z23gemm_half_q_half_kernelILi3ELi8ELb1ELb0ELi32EEvPK6__halfPKjS4_S2_PS0_iiiiPKtS7_iiiiiibS2_i:
.text._Z23gemm_half_q_half_kernelILi3ELi8ELb1ELb0ELi32EEvPK6__halfPKjS4_S2_PS0_iiiiPKtS7_iiiiiibS2_i:
        /* <DEDUP_REMOVED lines=32> */
.L_x_2237:
[----:B------:R-:W-:Y:S01]  /*0200*/  PRMT R3, R3, 0x9910, RZ ;  /* 0x0000991003037816 */ /* 0x000fe200000000ff */
[----:B------:R-:W-:-:S03]  /*0210*/  UISETP.LT.U32.AND UP1, UPT, UR6, 0x3, UPT ;  /* 0x000000030600788c */ /* 0x000fc6000bf21070 */
[----:B------:R-:W-:Y:S02]  /*0220*/  ISETP.NE.AND P0, PT, R3, RZ, PT ;  /* 0x000000ff0300720c */ /* 0x000fe40003f05270 */
[----:B------:R-:W-:-:S04]  /*0230*/  SHF.L.U32 R3, R7, 0x5, RZ ;  /* 0x0000000507037819 */ /* 0x000fc800000006ff */
[----:B------:R-:W-:-:S07]  /*0240*/  VIADDMNMX R4, R3, 0x20, R2, PT ;  /* 0x0000002003047846 */ /* 0x000fce0003800102 */
        /* <DEDUP_REMOVED lines=37> */
.L_x_2243:
        /* <DEDUP_REMOVED lines=15> */
[----:B------:R-:W-:Y:S02]  /*0590*/  LEA R16, P2, R17, UR14, 0x1 ;  /* 0x0000000e11107c11 */ /* 0x000fe4000f8408ff */
        /* <DEDUP_REMOVED lines=16> */
.L_x_2242:
        /* <DEDUP_REMOVED lines=20> */
.L_x_2244:
[----:B------:R-:W-:-:S13]  /*07e0*/  ISETP.EQ.AND P1, PT, RZ, UR8, PT ;  /* 0x00000008ff007c0c */ /* 0x000fda000bf22270 */
[----:B------:R-:W-:Y:S05]  /*07f0*/  @!P0 BRA P1, `(.L_x_2239) ;  /* 0x0000000400748947 */ /* 0x000fea0000800000 */
.L_x_2241:
        /* <DEDUP_REMOVED lines=12> */
.L_x_2240:
        /* <DEDUP_REMOVED lines=15> */
.L_x_2247:
        /* <DEDUP_REMOVED lines=14> */
[----:B------:R-:W-:Y:S02]  /*0a90*/  LEA R14, P1, R19, UR14, 0x1 ;  /* 0x0000000e130e7c11 */ /* 0x000fe4000f8208ff */
[----:B------:R-:W-:Y:S02]  /*0aa0*/  LEA.HI.X R13, R18, UR15, R13, 0x1, P0 ;  /* 0x0000000f120d7c11 */ /* 0x000fe400080f0c0d */
[----:B------:R-:W-:Y:S02]  /*0ab0*/  LEA.HI.X.SX32 R20, R21, RZ, 0x1, P3 ;  /* 0x000000ff15147211 */ /* 0x000fe400018f0eff */
[----:B------:R-:W-:Y:S02]  /*0ac0*/  LEA R18, P0, R17, UR14, 0x1 ;  /* 0x0000000e11127c11 */ /* 0x000fe4000f8008ff */
[----:B------:R-:W-:Y:S01]  /*0ad0*/  LEA.HI.X R15, R19, UR15, R22, 0x1, P1 ;  /* 0x0000000f130f7c11 */ /* 0x000fe200088f0c16 */
[----:B------:R-:W3:Y:S01]  /*0ae0*/  LDG.E.U16.CONSTANT R13, desc[UR10][R12.64] ;  /* 0x0000000a0c0d7981 */ /* 0x000ee2000c1e9500 */
        /* <DEDUP_REMOVED lines=12> */
.L_x_2246:
        /* <DEDUP_REMOVED lines=21> */
.L_x_2248:
[----:B------:R-:W-:-:S09]  /*0d00*/  UISETP.NE.OR UP1, UPT, UR8, URZ, UP1 ;  /* 0x000000ff0800728c */ /* 0x000fd20008f25670 */
[----:B------:R-:W-:Y:S05]  /*0d10*/  BRA.U !UP1, `(.L_x_2239) ;  /* 0x00000001092c7547 */ /* 0x000fea000b800000 */
.L_x_2245:
        /* <DEDUP_REMOVED lines=11> */
.L_x_2239:
[----:B------:R-:W-:Y:S05]  /*0dd0*/  BSYNC.RECONVERGENT B0 ;  /* 0x0000000000007941 */ /* 0x000fea0003800200 */
.L_x_2238:
        /* <DEDUP_REMOVED lines=20> */
.L_x_2252:
        /* <DEDUP_REMOVED lines=11> */
[----:B-----5:R-:W-:Y:S01]  /*0fd0*/  IMAD.WIDE R16, R23, 0x2, R18 ;  /* 0x0000000217107825 */ /* 0x020fe200078e0212 */
[----:B------:R2:W-:Y:S04]  /*0fe0*/  STG.E.64 desc[UR10][R14.64], RZ ;  /* 0x000000ff0e007986 */ /* 0x0005e8000c101b0a */
[----:B------:R2:W-:Y:S01]  /*0ff0*/  STG.E.64 desc[UR10][R16.64], RZ ;  /* 0x000000ff10007986 */ /* 0x0005e2000c101b0a */
[----:B------:R-:W-:Y:S05]  /*1000*/  BRA.U !UP3, `(.L_x_2252) ;  /* 0xfffffffd0bc47547 */ /* 0x000fea000b83ffff */
.L_x_2251:
        /* <DEDUP_REMOVED lines=12> */
.L_x_2253:
[----:B------:R-:W-:-:S09]  /*10d0*/  UISETP.NE.OR UP1, UPT, UR7, URZ, UP1 ;  /* 0x000000ff0700728c */ /* 0x000fd20008f25670 */
[----:B------:R-:W-:Y:S05]  /*10e0*/  BRA.U !UP1, `(.L_x_2249) ;  /* 0x00000001091c7547 */ /* 0x000fea000b800000 */
.L_x_2250:
[----:B-12---:R-:W1:Y:S02]  /*10f0*/  LDC.64 R10, c[0x0][0x3a0] ;  /* 0x0000e800ff0a7b82 */ /* 0x006e640000000a00 */
.L_x_2254:
[C---:B01----:R-:W-:Y:S01]  /*1100*/  IMAD.WIDE R12, R21.reuse, 0x2, R10 ;  /* 0x00000002150c7825 */ /* 0x043fe200078e020a */
[----:B------:R-:W-:Y:S01]  /*1110*/  UIADD3 UR7, UPT, UPT, UR7, 0x1, URZ ;  /* 0x0000000107077890 */ /* 0x000fe2000fffe0ff */
[----:B------:R-:W-:-:S03]  /*1120*/  IADD3 R21, PT, PT, R21, UR9, RZ ;  /* 0x0000000915157c10 */ /* 0x000fc6000fffe0ff */
[----:B------:R3:W-:Y:S01]  /*1130*/  STG.E.64 desc[UR10][R12.64], RZ ;  /* 0x000000ff0c007986 */ /* 0x0007e2000c101b0a */
[----:B------:R-:W-:-:S09]  /*1140*/  UISETP.NE.AND UP1, UPT, UR7, URZ, UPT ;  /* 0x000000ff0700728c */ /* 0x000fd2000bf25270 */
[----:B---3--:R-:W-:Y:S05]  /*1150*/  BRA.U UP1, `(.L_x_2254) ;  /* 0xfffffffd01e87547 */ /* 0x008fea000b83ffff */
.L_x_2249:
[----:B------:R-:W0:Y:S01]  /*1160*/  LDCU UR7, c[0x0][0x3c8] ;  /* 0x00007900ff0777ac */ /* 0x000e220008000800 */
[----:B------:R-:W-:Y:S01]  /*1170*/  BAR.SYNC.DEFER_BLOCKING 0x0 ;  /* 0x0000000000007b1d */ /* 0x000fe20000010000 */
[----:B------:R-:W-:-:S05]  /*1180*/  ISETP.GE.AND P0, PT, R3, R2, PT ;  /* 0x000000020300720c */ /* 0x000fca0003f06270 */
[----:B------:R-:W3:Y:S01]  /*1190*/  LDCU UR8, c[0x0][0x3cc] ;  /* 0x00007980ff0877ac */ /* 0x000ee20008000800 */
[----:B------:R-:W4:Y:S01]  /*11a0*/  LDCU UR13, c[0x0][0x3d0] ;  /* 0x00007a00ff0d77ac */ /* 0x000f220008000800 */
[----:B------:R-:W1:Y:S01]  /*11b0*/  LDCU UR16, c[0x0][0x3d4] ;  /* 0x00007a80ff1077ac */ /* 0x000e620008000800 */
[----:B0-----:R-:W-:Y:S01]  /*11c0*/  VIMNMX R8, PT, PT, R3, UR7, PT ;  /* 0x0000000703087c48 */ /* 0x001fe2000bfe0100 */
[----:B------:R-:W0:Y:S04]  /*11d0*/  LDCU UR14, c[0x0][0x3d8] ;  /* 0x00007b00ff0e77ac */ /* 0x000e280008000800 */
[----:B------:R-:W-:Y:S05]  /*11e0*/  @P0 BRA `(.L_x_2255) ;  /* 0x0000000000d40947 */ /* 0x000fea0003800000 */
[----:B--2---:R-:W2:Y:S01]  /*11f0*/  LDC.64 R14, c[0x0][0x3b8] ;  /* 0x0000ee00ff0e7b82 */ /* 0x004ea20000000a00 */
[----:B-1----:R-:W-:-:S05]  /*1200*/  SHF.L.U32 R11, R7, 0x6, RZ ;  /* 0x00000006070b7819 */ /* 0x002fca00000006ff */
        /* <DEDUP_REMOVED lines=8> */
[----:B-1---5:R-:W-:-:S07]  /*1290*/  SHF.R.S32.HI R16, RZ, 0x3, R12 ;  /* 0x00000003ff107819 */ /* 0x022fce000001140c */
.L_x_2256:
[----:B------:R-:W1:Y:S01]  /*12a0*/  LDC.64 R10, c[0x0][0x390] ;  /* 0x0000e400ff0a7b82 */ /* 0x000e620000000a00 */
[----:B------:R-:W-:-:S05]  /*12b0*/  IADD3 R21, PT, PT, R7, UR4, RZ ;  /* 0x0000000407157c10 */ /* 0x000fca000fffe0ff */
[----:B------:R-:W-:-:S05]  /*12c0*/  IMAD R12, R21, UR9, RZ ;  /* 0x00000009150c7c24 */ /* 0x000fca000f8e02ff */
[----:B------:R-:W-:-:S04]  /*12d0*/  SHF.R.S32.HI R13, RZ, 0x1f, R12 ;  /* 0x0000001fff0d7819 */ /* 0x000fc8000001140c */
[----:B------:R-:W-:-:S04]  /*12e0*/  LEA.HI R13, R13, R12, RZ, 0x3 ;  /* 0x0000000c0d0d7211 */ /* 0x000fc800078f18ff */
[----:B------:R-:W-:-:S05]  /*12f0*/  LEA.HI.SX32 R13, R13, R16, 0x1d ;  /* 0x000000100d0d7211 */ /* 0x000fca00078feaff */
[----:B-1----:R-:W-:Y:S02]  /*1300*/  IMAD.WIDE R10, R13, 0x4, R10 ;  /* 0x000000040d0a7825 */ /* 0x002fe400078e020a */
[----:B------:R-:W1:Y:S04]  /*1310*/  LDC.64 R12, c[0x0][0x398] ;  /* 0x0000e600ff0c7b82 */ /* 0x000e680000000a00 */
[----:B------:R-:W2:Y:S01]  /*1320*/  LDG.E.CONSTANT R11, desc[UR10][R10.64] ;  /* 0x0000000a0a0b7981 */ /* 0x000ea2000c1e9900 */
[----:B------:R-:W-:-:S05]  /*1330*/  SHF.L.U32 R19, R17, 0x1, RZ ;  /* 0x0000000111137819 */ /* 0x000fca00000006ff */
[----:B------:R-:W-:-:S05]  /*1340*/  IMAD.WIDE.U32 R18, R19, 0x2, R14 ;  /* 0x0000000213127825 */ /* 0x000fca00078e000e */
[----:B------:R-:W5:Y:S01]  /*1350*/  LDG.E.U16.CONSTANT R26, desc[UR10][R18.64+0x2] ;  /* 0x0000020a121a7981 */ /* 0x000f62000c1e9500 */
[----:B-1----:R-:W-:-:S06]  /*1360*/  IMAD.WIDE.U32 R12, R21, 0x2, R12 ;  /* 0x00000002150c7825 */ /* 0x002fcc00078e000c */
[----:B------:R-:W3:Y:S01]  /*1370*/  LDG.E.U16.CONSTANT R13, desc[UR10][R12.64] ;  /* 0x0000000a0c0d7981 */ /* 0x000ee2000c1e9500 */
        /* <DEDUP_REMOVED lines=9> */
[----:B-----5:R-:W-:Y:S01]  /*1410*/  IADD3 R17, PT, PT, R26, R17, RZ ;  /* 0x000000111a117210 */ /* 0x020fe20007ffe0ff */
[C---:B------:R-:W-:Y:S01]  /*1420*/  IMAD R24, R21.reuse, R21, R21 ;  /* 0x0000001515187224 */ /* 0x040fe200078e0215 */
[----:B------:R-:W-:Y:S01]  /*1430*/  IADD3 R22, PT, PT, R22, 0x1, R11 ;  /* 0x0000000116167810 */ /* 0x000fe20007ffe00b */
[----:B------:R-:W-:Y:S01]  /*1440*/  IMAD R11, R10, R10, R10 ;  /* 0x0000000a0a0b7224 */ /* 0x000fe200078e020a */
[----:B------:R-:W-:Y:S02]  /*1450*/  LOP3.LUT R20, R20, 0xf, RZ, 0xc0, !PT ;  /* 0x0000000f14147812 */ /* 0x000fe400078ec0ff */
[----:B------:R-:W-:Y:S02]  /*1460*/  IADD3 R24, PT, PT, R21, 0x1, R24 ;  /* 0x0000000115187810 */ /* 0x000fe40007ffe018 */
[----:B------:R-:W-:Y:S01]  /*1470*/  IADD3 R18, PT, PT, R10, 0x1, R11 ;  /* 0x000000010a127810 */ /* 0x000fe20007ffe00b */
[----:B------:R-:W-:Y:S01]  /*1480*/  IMAD R11, R20, R20, R20 ;  /* 0x00000014140b7224 */ /* 0x000fe200078e0214 */
[----:B------:R-:W3:Y:S01]  /*1490*/  I2F.F16 R22, R22 ;  /* 0x0000001600167306 */ /* 0x000ee20000200c00 */
[----:B------:R-:W-:-:S03]  /*14a0*/  ISETP.GE.AND P0, PT, R17, R4, PT ;  /* 0x000000041100720c */ /* 0x000fc60003f06270 */
[----:B------:R-:W-:-:S04]  /*14b0*/  IADD3 R20, PT, PT, R20, 0x1, R11 ;  /* 0x0000000114147810 */ /* 0x000fc80007ffe00b */
[----:B------:R-:W1:Y:S01]  /*14c0*/  I2F.F16 R24, R24 ;  /* 0x0000001800187306 */ /* 0x000e620000200c00 */
[----:B---3--:R-:W-:-:S07]  /*14d0*/  HMUL2 R11, R22.H0_H0, R13.H0_H0 ;  /* 0x2000000d160b7232 */ /* 0x008fce0000000800 */
[----:B------:R-:W2:Y:S01]  /*14e0*/  I2F.F16 R12, R18 ;  /* 0x00000012000c7306 */ /* 0x000ea20000200c00 */
[----:B-1----:R-:W-:-:S07]  /*14f0*/  HMUL2 R10, R24.H0_H0, R13.H0_H0 ;  /* 0x2000000d180a7232 */ /* 0x002fce0000000800 */
[----:B------:R-:W1:Y:S01]  /*1500*/  I2F.F16 R20, R20 ;  /* 0x0000001400147306 */ /* 0x000e620000200c00 */
[-C--:B--2---:R-:W-:Y:S02]  /*1510*/  HMUL2 R12, R12.H0_H0, R13.reuse.H0_H0 ;  /* 0x2000000d0c0c7232 */ /* 0x084fe40000000800 */
[----:B-1----:R-:W-:Y:S01]  /*1520*/  HMUL2 R13, R20.H0_H0, R13.H0_H0 ;  /* 0x2000000d140d7232 */ /* 0x002fe20000000800 */
[----:B------:R-:W-:Y:S06]  /*1530*/  @!P0 BRA `(.L_x_2256) ;  /* 0xfffffffc00588947 */ /* 0x000fec000383ffff */
.L_x_2255:
[C---:B------:R-:W-:Y:S01]  /*1540*/  ISETP.GT.AND P0, PT, R3.reuse, UR7, PT ;  /* 0x0000000703007c0c */ /* 0x040fe2000bf04270 */
[----:B------:R-:W-:Y:S01]  /*1550*/  HFMA2 R6, -RZ, RZ, 0, 0 ;  /* 0x00000000ff067431 */ /* 0x000fe200000001ff */
[----:B------:R-:W-:Y:S01]  /*1560*/  SHF.R.S32.HI R7, RZ, 0x1f, R8 ;  /* 0x0000001fff077819 */ /* 0x000fe20000011408 */
[----:B------:R-:W-:Y:S01]  /*1570*/  HFMA2 R4, -RZ, RZ, 0, 0 ;  /* 0x00000000ff047431 */ /* 0x000fe200000001ff */
[----:B---3--:R-:W-:Y:S02]  /*1580*/  ISETP.GT.AND P1, PT, R3, UR8, PT ;  /* 0x0000000803007c0c */ /* 0x008fe4000bf24270 */
[----:B--2---:R-:W-:Y:S02]  /*1590*/  CS2R R14, SRZ ;  /* 0x00000000000e7805 */ /* 0x004fe4000001ff00 */
[----:B------:R-:W-:Y:S02]  /*15a0*/  LEA.HI R7, R7, R8, RZ, 0x5 ;  /* 0x0000000807077211 */ /* 0x000fe400078f28ff */
[----:B----4-:R-:W-:-:S02]  /*15b0*/  ISETP.GT.AND P2, PT, R3, UR13, PT ;  /* 0x0000000d03007c0c */ /* 0x010fc4000bf44270 */
[C---:B-1----:R-:W-:Y:S02]  /*15c0*/  ISETP.GT.AND P3, PT, R3.reuse, UR16, PT ;  /* 0x0000001003007c0c */ /* 0x042fe4000bf64270 */
[----:B0-----:R-:W-:Y:S02]  /*15d0*/  ISETP.GT.AND P4, PT, R3, UR14, PT ;  /* 0x0000000e03007c0c */ /* 0x001fe4000bf84270 */
        /* <DEDUP_REMOVED lines=10> */
.L_x_2257:
        /* <DEDUP_REMOVED lines=8> */
.L_x_2258:
        /* <DEDUP_REMOVED lines=8> */
.L_x_2259:
        /* <DEDUP_REMOVED lines=8> */
.L_x_2260:
        /* <DEDUP_REMOVED lines=8> */
.L_x_2261:
        /* <DEDUP_REMOVED lines=9> */
[----:B------:R-:W-:Y:S02]  /*1910*/  PRMT R14, RZ, 0x5410, RZ ;  /* 0x00005410ff0e7816 */ /* 0x000fe400000000ff */
[----:B------:R-:W-:Y:S02]  /*1920*/  PRMT R20, RZ, 0x5410, RZ ;  /* 0x00005410ff147816 */ /* 0x000fe400000000ff */
[----:B------:R-:W-:Y:S02]  /*1930*/  IADD3 R5, P0, PT, R5, R4, RZ ;  /* 0x0000000405057210 */ /* 0x000fe40007f1e0ff */
[----:B-----5:R-:W-:Y:S02]  /*1940*/  PRMT R16, RZ, 0x5410, RZ ;  /* 0x00005410ff107816 */ /* 0x020fe400000000ff */
[----:B------:R-:W-:-:S02]  /*1950*/  LEA.HI.X.SX32 R6, R4, R7, 0x1, P0 ;  /* 0x0000000704067211 */ /* 0x000fc400000f0eff */
[----:B------:R-:W-:Y:S02]  /*1960*/  ISETP.GT.AND P0, PT, R2, R3, PT ;  /* 0x000000030200720c */ /* 0x000fe40003f04270 */
[C---:B0-----:R-:W-:Y:S02]  /*1970*/  LEA R4, P1, R5.reuse, UR14, 0x2 ;  /* 0x0000000e05047c11 */ /* 0x041fe4000f8210ff */
[----:B------:R-:W-:Y:S02]  /*1980*/  PRMT R2, RZ, 0x5410, RZ ;  /* 0x00005410ff027816 */ /* 0x000fe400000000ff */
[----:B------:R-:W-:-:S07]  /*1990*/  LEA.HI.X R5, R5, UR15, R6, 0x2, P1 ;  /* 0x0000000f05057c11 */ /* 0x000fce00088f1406 */
[----:B------:R-:W-:Y:S05]  /*19a0*/  @!P0 BRA `(.L_x_2262) ;  /* 0x0000005400988947 */ /* 0x000fea0003800000 */
[----:B------:R-:W2:Y:S01]  /*19b0*/  LDG.E.128.CONSTANT R16, desc[UR10][R4.64] ;  /* 0x0000000a04107981 */ /* 0x000ea2000c1e9d00 */
[----:B------:R-:W-:Y:S02]  /*19c0*/  ISETP.NE.AND P0, PT, R0, RZ, PT ;  /* 0x000000ff0000720c */ /* 0x000fe40003f05270 */
[----:B------:R-:W-:Y:S02]  /*19d0*/  MOV R8, 0x2c00 ;  /* 0x00002c0000087802 */ /* 0x000fe40000000f00 */
[----:B------:R-:W-:Y:S02]  /*19e0*/  PRMT R2, RZ, 0x5410, RZ ;  /* 0x00005410ff027816 */ /* 0x000fe400000000ff */
[----:B------:R-:W-:Y:S02]  /*19f0*/  PRMT R15, RZ, 0x5410, RZ ;  /* 0x00005410ff0f7816 */ /* 0x000fe400000000ff */
[----:B------:R-:W-:Y:S02]  /*1a00*/  PRMT R14, RZ, 0x5410, RZ ;  /* 0x00005410ff0e7816 */ /* 0x000fe400000000ff */
[----:B--2---:R-:W-:-:S02]  /*1a10*/  LOP3.LUT R26, R18, 0xf000f, RZ, 0xc0, !PT ;  /* 0x000f000f121a7812 */ /* 0x004fc400078ec0ff */
        /* <DEDUP_REMOVED lines=47> */
[----:B------:R-:W-:Y:S01]  /*1d10*/  PRMT R16, RZ, 0x5410, RZ ;  /* 0x00005410ff107816 */ /* 0x000fe200000000ff */
[----:B------:R-:W-:Y:S01]  /*1d20*/  HADD2 R34, R19, -1032, -1032 ;  /* 0xe408e40813227430 */ /* 0x000fe20000000000 */
[----:B------:R-:W-:Y:S01]  /*1d30*/  PRMT R17, RZ, 0x5410, RZ ;  /* 0x00005410ff117816 */ /* 0x000fe200000000ff */
[----:B------:R-:W-:-:S02]  /*1d40*/  HFMA2 R35, R35, R8.H0_H0, -72, -72 ;  /* 0xd480d48023237431 */ /* 0x000fc40000040008 */
[----:B------:R-:W-:Y:S02]  /*1d50*/  HADD2 R36, R36, -1032, -1032 ;  /* 0xe408e40824247430 */ /* 0x000fe40000000000 */
[----:B------:R-:W-:Y:S01]  /*1d60*/  HFMA2 R21, R37, R8.H0_H0, -72, -72 ;  /* 0xd480d48025157431 */ /* 0x000fe20000040008 */
        /* <DEDUP_REMOVED lines=11> */
[----:B------:R-:W0:Y:S04]  /*1e20*/  LDS.64 R18, [UR4] ;  /* 0x00000004ff127984 */ /* 0x000e280008000a00 */
[----:B------:R-:W1:Y:S01]  /*1e30*/  LDS.64 R6, [UR4+0x8] ;  /* 0x00000804ff067984 */ /* 0x000e620008000a00 */
[--C-:B0-----:R-:W-:Y:S02]  /*1e40*/  HADD2.F32 R3, -RZ, R18.reuse.H0_H0 ;  /* 0x20000012ff037230 */ /* 0x101fe40000004100 */
[----:B------:R-:W-:Y:S02]  /*1e50*/  HADD2.F32 R20, -RZ, R18.H1_H1 ;  /* 0x30000012ff147230 */ /* 0x000fe40000004100 */
[----:B------:R-:W-:Y:S02]  /*1e60*/  HADD2.F32 R18, -RZ, R19.H0_H0 ;  /* 0x20000013ff127230 */ /* 0x000fe40000004100 */
[----:B------:R-:W-:Y:S01]  /*1e70*/  FFMA.FTZ R0, R0, R3, RZ ;  /* 0x0000000300007223 */ /* 0x000fe200000100ff */
[C---:B------:R-:W-:Y:S01]  /*1e80*/  FFMA.FTZ R43, R3.reuse, R38, RZ ;  /* 0x00000026032b7223 */ /* 0x040fe200000100ff */
[C---:B------:R-:W-:Y:S01]  /*1e90*/  FFMA.FTZ R37, R3.reuse, R2, RZ ;  /* 0x0000000203257223 */ /* 0x040fe200000100ff */
[----:B------:R-:W-:Y:S01]  /*1ea0*/  FFMA.FTZ R3, R3, R16, RZ ;  /* 0x0000001003037223 */ /* 0x000fe200000100ff */
[----:B------:R-:W-:-:S02]  /*1eb0*/  HADD2.F32 R16, -RZ, R26.H1_H1 ;  /* 0x3000001aff107230 */ /* 0x000fc40000004100 */
[----:B------:R-:W-:Y:S01]  /*1ec0*/  FFMA.FTZ R39, R39, R20, R0 ;  /* 0x0000001427277223 */ /* 0x000fe20000010000 */
[----:B------:R-:W-:Y:S02]  /*1ed0*/  HADD2.F32 R38, -RZ, R27.H0_H0 ;  /* 0x2000001bff267230 */ /* 0x000fe40000004100 */
[C---:B------:R-:W-:Y:S01]  /*1ee0*/  FFMA.FTZ R41, R20.reuse, R41, R43 ;  /* 0x0000002914297223 */ /* 0x040fe2000001002b */
[----:B------:R-:W-:Y:S02]  /*1ef0*/  HADD2.F32 R0, -RZ, R23.H0_H0 ;  /* 0x20000017ff007230 */ /* 0x000fe40000004100 */
[C---:B------:R-:W-:Y:S01]  /*1f00*/  FFMA.FTZ R37, R20.reuse, R16, R37 ;  /* 0x0000001014257223 */ /* 0x040fe20000010025 */
[----:B------:R-:W-:Y:S02]  /*1f10*/  HADD2.F32 R2, -RZ, R25.H0_H0 ;  /* 0x20000019ff027230 */ /* 0x000fe40000004100 */
[----:B------:R-:W-:Y:S01]  /*1f20*/  FFMA.FTZ R3, R20, R40, R3 ;  /* 0x0000002814037223 */ /* 0x000fe20000010003 */
[----:B------:R-:W-:-:S02]  /*1f30*/  HADD2.F32 R19, -RZ, R19.H1_H1 ;  /* 0x30000013ff137230 */ /* 0x000fc40000004100 */
[----:B------:R-:W-:Y:S01]  /*1f40*/  FFMA.FTZ R37, R18, R38, R37 ;  /* 0x0000002612257223 */ /* 0x000fe20000010025 */
[----:B------:R-:W-:Y:S01]  /*1f50*/  FFMA.FTZ R39, R0, R18, R39 ;  /* 0x0000001200277223 */ /* 0x000fe20000010027 */
[----:B------:R-:W-:Y:S02]  /*1f60*/  HADD2.F32 R38, -RZ, R29.H0_H0 ;  /* 0x2000001dff267230 */ /* 0x000fe40000004100 */
[C---:B------:R-:W-:Y:S01]  /*1f70*/  FFMA.FTZ R16, R18.reuse, R2, R41 ;  /* 0x0000000212107223 */ /* 0x040fe20000010029 */
[----:B------:R-:W-:Y:S02]  /*1f80*/  HADD2.F32 R0, -RZ, R25.H1_H1 ;  /* 0x30000019ff007230 */ /* 0x000fe40000004100 */
[----:B------:R-:W-:Y:S02]  /*1f90*/  HADD2.F32 R20, -RZ, R27.H1_H1 ;  /* 0x3000001bff147230 */ /* 0x000fe40000004100 */
[----:B------:R-:W-:Y:S01]  /*1fa0*/  FFMA.FTZ R41, R18, R38, R3 ;  /* 0x0000002612297223 */ /* 0x000fe20000010003 */
[----:B------:R-:W-:-:S02]  /*1fb0*/  HADD2.F32 R2, -RZ, R23.H1_H1 ;  /* 0x30000017ff027230 */ /* 0x000fc40000004100 */
[C---:B------:R-:W-:Y:S01]  /*1fc0*/  FFMA.FTZ R3, R19.reuse, R0, R16 ;  /* 0x0000000013037223 */ /* 0x040fe20000010010 */
[----:B------:R-:W-:Y:S02]  /*1fd0*/  HADD2.F32 R40, -RZ, R29.H1_H1 ;  /* 0x3000001dff287230 */ /* 0x000fe40000004100 */
[C---:B------:R-:W-:Y:S01]  /*1fe0*/  FFMA.FTZ R16, R19.reuse, R20, R37 ;  /* 0x0000001413107223 */ /* 0x040fe20000010025 */
[----:B-1----:R-:W-:Y:S02]  /*1ff0*/  HADD2.F32 R18, -RZ, R6.H0_H0 ;  /* 0x20000006ff127230 */ /* 0x002fe40000004100 */
[----:B------:R-:W-:Y:S01]  /*2000*/  FFMA.FTZ R2, R2, R19, R39 ;  /* 0x0000001302027223 */ /* 0x000fe20000010027 */
[----:B------:R-:W-:Y:S02]  /*2010*/  HADD2.F32 R20, -RZ, R32.H0_H0 ;  /* 0x20000020ff147230 */ /* 0x000fe40000004100 */
[----:B------:R-:W-:Y:S01]  /*2020*/  FFMA.FTZ R41, R19, R40, R41 ;  /* 0x0000002813297223 */ /* 0x000fe20000010029 */
[----:B------:R-:W-:-:S02]  /*2030*/  HADD2.F32 R39, -RZ, R34.H0_H0 ;  /* 0x20000022ff277230 */ /* 0x000fc40000004100 */
[----:B------:R-:W-:Y:S02]  /*2040*/  HADD2.F32 R19, -RZ, R30.H0_H0 ;  /* 0x2000001eff137230 */ /* 0x000fe40000004100 */
[C---:B------:R-:W-:Y:S01]  /*2050*/  FFMA.FTZ R3, R18.reuse, R20, R3 ;  /* 0x0000001412037223 */ /* 0x040fe20000010003 */
[----:B------:R-:W-:Y:S02]  /*2060*/  HADD2.F32 R38, -RZ, R36.H0_H0 ;  /* 0x20000024ff267230 */ /* 0x000fe40000004100 */
[C---:B------:R-:W-:Y:S01]  /*2070*/  FFMA.FTZ R20, R18.reuse, R39, R16 ;  /* 0x0000002712147223 */ /* 0x040fe20000010010 */
[----:B------:R-:W-:Y:S02]  /*2080*/  HADD2.F32 R6, -RZ, R6.H1_H1 ;  /* 0x30000006ff067230 */ /* 0x000fe40000004100 */
[----:B------:R-:W-:Y:S01]  /*2090*/  FFMA.FTZ R2, R19, R18, R2 ;  /* 0x0000001213027223 */ /* 0x000fe20000010002 */
[----:B------:R-:W-:Y:S02]  /*20a0*/  HADD2.F32 R16, -RZ, R32.H1_H1 ;  /* 0x30000020ff107230 */ /* 0x000fe40000004100 */
[----:B------:R-:W-:Y:S01]  /*20b0*/  FFMA.FTZ R38, R18, R38, R41 ;  /* 0x0000002612267223 */ /* 0x000fe20000010029 */
[----:B------:R-:W-:-:S02]  /*20c0*/  HADD2.F32 R0, -RZ, R7.H0_H0 ;  /* 0x20000007ff007230 */ /* 0x000fc40000004100 */
[----:B------:R-:W-:Y:S02]  /*20d0*/  HADD2.F32 R37, -RZ, R30.H1_H1 ;  /* 0x3000001eff257230 */ /* 0x000fe40000004100 */
[----:B------:R-:W-:Y:S01]  /*20e0*/  FFMA.FTZ R3, R6, R16, R3 ;  /* 0x0000001006037223 */ /* 0x000fe20000010003 */
[----:B------:R-:W-:Y:S02]  /*20f0*/  HADD2.F32 R18, -RZ, R33.H0_H0 ;  /* 0x20000021ff127230 */ /* 0x000fe40000004100 */
        /* <DEDUP_REMOVED lines=37> */
.L_x_2263:
[----:B------:R-:W-:Y:S01]  /*2350*/  PRMT R20, RZ, 0x5410, RZ ;  /* 0x00005410ff147816 */ /* 0x000fe200000000ff */
[----:B------:R-:W-:Y:S06]  /*2360*/  BRA.U !UP2, `(.L_x_2264) ;  /* 0x0000000d0a0c7547 */ /* 0x000fec000b800000 */
[----:B------:R-:W-:Y:S01]  /*2370*/  PRMT R0, R9, 0x9910, RZ ;  /* 0x0000991009007816 */ /* 0x000fe200000000ff */
[----:B------:R-:W-:Y:S01]  /*2380*/  UISETP.EQ.OR UP1, UPT, UR6, 0x2, UP0 ;  /* 0x000000020600788c */ /* 0x000fe20008722670 */
[----:B------:R-:W-:Y:S02]  /*2390*/  PRMT R14, RZ, 0x5410, RZ ;  /* 0x00005410ff0e7816 */ /* 0x000fe400000000ff */
[----:B------:R-:W-:Y:S02]  /*23a0*/  ISETP.NE.AND P1, PT, R0, RZ, PT ;  /* 0x000000ff0000720c */ /* 0x000fe40003f25270 */
[----:B------:R-:W-:Y:S02]  /*23b0*/  PRMT R20, RZ, 0x5410, RZ ;  /* 0x00005410ff147816 */ /* 0x000fe400000000ff */
[----:B------:R-:W-:-:S09]  /*23c0*/  PRMT R15, RZ, 0x5410, RZ ;  /* 0x00005410ff0f7816 */ /* 0x000fd200000000ff */
[----:B------:R-:W-:Y:S05]  /*23d0*/  @!P1 BRA `(.L_x_2265) ;  /* 0x0000000400749947 */ /* 0x000fea0003800000 */
[----:B------:R-:W0:Y:S01]  /*23e0*/  S2UR UR6, SR_CgaCtaId ;  /* 0x00000000000679c3 */ /* 0x000e220000008800 */
[----:B------:R-:W-:Y:S01]  /*23f0*/  UMOV UR4, 0x400 ;  /* 0x0000040000047882 */ /* 0x000fe20000000000 */
[----:B------:R-:W-:Y:S02]  /*2400*/  HADD2.F32 R0, -RZ, R22.H0_H0 ;  /* 0x20000016ff007230 */ /* 0x000fe40000004100 */
[----:B------:R-:W-:Y:S02]  /*2410*/  HADD2.F32 R3, -RZ, R24.H0_H0 ;  /* 0x20000018ff037230 */ /* 0x000fe40000004100 */
[----:B------:R-:W-:Y:S02]  /*2420*/  HADD2.F32 R38, -RZ, R22.H1_H1 ;  /* 0x30000016ff267230 */ /* 0x000fe40000004100 */
        /* <DEDUP_REMOVED lines=12> */
[----:B------:R-:W-:Y:S01]  /*24f0*/  FFMA.FTZ R3, R6, R37, RZ ;  /* 0x0000002506037223 */ /* 0x000fe200000100ff */
[----:B------:R-:W-:Y:S02]  /*2500*/  HADD2.F32 R7, -RZ, R28.H0_H0 ;  /* 0x2000001cff077230 */ /* 0x000fe40000004100 */
[-C--:B------:R-:W-:Y:S01]  /*2510*/  FFMA.FTZ R0, R38, R20.reuse, R39 ;  /* 0x0000001426007223 */ /* 0x080fe20000010027 */
[----:B------:R-:W-:Y:S01]  /*2520*/  FFMA.FTZ R6, R40, R20, R41 ;  /* 0x0000001428067223 */ /* 0x000fe20000010029 */
[----:B------:R-:W-:Y:S02]  /*2530*/  HADD2.F32 R38, -RZ, R26.H1_H1 ;  /* 0x3000001aff267230 */ /* 0x000fe40000004100 */
[----:B------:R-:W-:-:S02]  /*2540*/  HADD2.F32 R40, -RZ, R28.H1_H1 ;  /* 0x3000001cff287230 */ /* 0x000fc40000004100 */
[----:B------:R-:W-:Y:S01]  /*2550*/  FFMA.FTZ R7, R7, R37, RZ ;  /* 0x0000002507077223 */ /* 0x000fe200000100ff */
        /* <DEDUP_REMOVED lines=20> */
[----:B-1----:R-:W-:Y:S02]  /*26a0*/  HADD2.F32 R14, -RZ, R18.H0_H0 ;  /* 0x20000012ff0e7230 */ /* 0x002fe40000004100 */
[----:B------:R-:W-:Y:S02]  /*26b0*/  HADD2.F32 R40, -RZ, R34.H0_H0 ;  /* 0x20000022ff287230 */ /* 0x000fe40000004100 */
[----:B------:R-:W-:-:S02]  /*26c0*/  HADD2.F32 R18, -RZ, R18.H1_H1 ;  /* 0x30000012ff127230 */ /* 0x000fc40000004100 */
[-C--:B------:R-:W-:Y:S01]  /*26d0*/  FFMA.FTZ R17, R20, R14.reuse, R3 ;  /* 0x0000000e14117223 */ /* 0x080fe20000010003 */
[----:B------:R-:W-:Y:S02]  /*26e0*/  HADD2.F32 R38, -RZ, R30.H1_H1 ;  /* 0x3000001eff267230 */ /* 0x000fe40000004100 */
[-C--:B------:R-:W-:Y:S01]  /*26f0*/  FFMA.FTZ R3, R39, R14.reuse, R6 ;  /* 0x0000000e27037223 */ /* 0x080fe20000010006 */
[-C--:B------:R-:W-:Y:S01]  /*2700*/  FFMA.FTZ R7, R40, R14.reuse, R7 ;  /* 0x0000000e28077223 */ /* 0x080fe20000010007 */
[----:B------:R-:W-:Y:S01]  /*2710*/  FFMA.FTZ R37, R42, R14, R37 ;  /* 0x0000000e2a257223 */ /* 0x000fe20000010025 */
[----:B------:R-:W-:Y:S02]  /*2720*/  HADD2.F32 R14, -RZ, R32.H1_H1 ;  /* 0x30000020ff0e7230 */ /* 0x000fe40000004100 */
[----:B------:R-:W-:Y:S01]  /*2730*/  FFMA.FTZ R17, R38, R18, R17 ;  /* 0x0000001226117223 */ /* 0x000fe20000010011 */
[----:B------:R-:W-:Y:S02]  /*2740*/  HADD2.F32 R38, -RZ, R34.H1_H1 ;  /* 0x30000022ff267230 */ /* 0x000fe40000004100 */
        /* <DEDUP_REMOVED lines=36> */
[----:B------:R-:W-:Y:S02]  /*2990*/  HFMA2 R20, R6, 1, 1, RZ ;  /* 0x3c003c0006147831 */ /* 0x000fe400000000ff */
[----:B------:R-:W-:-:S07]  /*29a0*/  HADD2 R14, R18, RZ.H0_H0 ;  /* 0x200000ff120e7230 */ /* 0x000fce0000000000 */
.L_x_2265:
[----:B------:R-:W-:Y:S01]  /*29b0*/  PRMT R17, RZ, 0x5410, RZ ;  /* 0x00005410ff117816 */ /* 0x000fe200000000ff */
[----:B------:R-:W-:Y:S06]  /*29c0*/  BRA.U UP1, `(.L_x_2264) ;  /* 0x0000000501747547 */ /* 0x000fec000b800000 */
[----:B------:R-:W0:Y:S01]  /*29d0*/  S2UR UR6, SR_CgaCtaId ;  /* 0x00000000000679c3 */ /* 0x000e220000008800 */
[----:B------:R-:W-:Y:S01]  /*29e0*/  UMOV UR4, 0x400 ;  /* 0x0000040000047882 */ /* 0x000fe20000000000 */
[--C-:B------:R-:W-:Y:S02]  /*29f0*/  HADD2.F32 R0, -RZ, R22.reuse.H0_H0 ;  /* 0x20000016ff007230 */ /* 0x100fe40000004100 */
[----:B------:R-:W-:Y:S02]  /*2a00*/  HADD2.F32 R39, -RZ, R22.H1_H1 ;  /* 0x30000016ff277230 */ /* 0x000fe40000004100 */
[--C-:B------:R-:W-:Y:S02]  /*2a10*/  HADD2.F32 R3, -RZ, R24.reuse.H0_H0 ;  /* 0x20000018ff037230 */ /* 0x100fe40000004100 */
[----:B------:R-:W-:Y:S02]  /*2a20*/  HADD2.F32 R41, -RZ, R24.H1_H1 ;  /* 0x30000018ff297230 */ /* 0x000fe40000004100 */
[----:B------:R-:W-:-:S02]  /*2a30*/  HADD2.F32 R43, -RZ, R28.H1_H1 ;  /* 0x3000001cff2b7230 */ /* 0x000fc40000004100 */
[--C-:B------:R-:W-:Y:S02]  /*2a40*/  HADD2.F32 R24, -RZ, R32.reuse.H0_H0 ;  /* 0x20000020ff187230 */ /* 0x100fe40000004100 */
[----:B------:R-:W-:Y:S01]  /*2a50*/  HADD2.F32 R32, -RZ, R32.H1_H1 ;  /* 0x30000020ff207230 */ /* 0x000fe20000004100 */
[----:B0-----:R-:W-:-:S09]  /*2a60*/  ULEA UR4, UR6, UR4, 0x18 ;  /* 0x0000000406047291 */ /* 0x001fd2000f8ec0ff */
[----:B------:R-:W0:Y:S04]  /*2a70*/  LDS.64 R6, [UR4+0x80] ;  /* 0x00008004ff067984 */ /* 0x000e280008000a00 */
[----:B------:R-:W1:Y:S01]  /*2a80*/  LDS.64 R18, [UR4+0x88] ;  /* 0x00008804ff127984 */ /* 0x000e620008000a00 */
[--C-:B0-----:R-:W-:Y:S02]  /*2a90*/  HADD2.F32 R38, -RZ, R6.reuse.H0_H0 ;  /* 0x20000006ff267230 */ /* 0x101fe40000004100 */
[----:B------:R-:W-:Y:S02]  /*2aa0*/  HADD2.F32 R37, -RZ, R6.H1_H1 ;  /* 0x30000006ff257230 */ /* 0x000fe40000004100 */
[--C-:B------:R-:W-:Y:S02]  /*2ab0*/  HADD2.F32 R17, -RZ, R7.reuse.H0_H0 ;  /* 0x20000007ff117230 */ /* 0x100fe40000004100 */
[----:B------:R-:W-:Y:S01]  /*2ac0*/  FFMA.FTZ R0, R0, R38, RZ ;  /* 0x0000002600007223 */ /* 0x000fe200000100ff */
[----:B------:R-:W-:-:S02]  /*2ad0*/  HADD2.F32 R15, -RZ, R7.H1_H1 ;  /* 0x30000007ff0f7230 */ /* 0x000fc40000004100 */
[-C--:B------:R-:W-:Y:S01]  /*2ae0*/  FFMA.FTZ R22, R3, R38.reuse, RZ ;  /* 0x0000002603167223 */ /* 0x080fe200000100ff */
[----:B------:R-:W-:Y:S02]  /*2af0*/  HADD2.F32 R6, -RZ, R26.H0_H0 ;  /* 0x2000001aff067230 */ /* 0x000fe40000004100 */
[-C--:B------:R-:W-:Y:S01]  /*2b00*/  FFMA.FTZ R0, R39, R37.reuse, R0 ;  /* 0x0000002527007223 */ /* 0x080fe20000010000 */
[----:B------:R-:W-:Y:S02]  /*2b10*/  HADD2.F32 R7, -RZ, R28.H0_H0 ;  /* 0x2000001cff077230 */ /* 0x000fe40000004100 */
[----:B------:R-:W-:Y:S01]  /*2b20*/  FFMA.FTZ R22, R41, R37, R22 ;  /* 0x0000002529167223 */ /* 0x000fe20000010016 */
[----:B------:R-:W-:Y:S02]  /*2b30*/  HADD2.F32 R39, -RZ, R26.H1_H1 ;  /* 0x3000001aff277230 */ /* 0x000fe40000004100 */
[----:B------:R-:W-:Y:S01]  /*2b40*/  FFMA.FTZ R6, R6, R38, RZ ;  /* 0x0000002606067223 */ /* 0x000fe200000100ff */
[----:B------:R-:W-:-:S02]  /*2b50*/  HADD2.F32 R41, -RZ, R27.H0_H0 ;  /* 0x2000001bff297230 */ /* 0x000fc40000004100 */
[----:B------:R-:W-:Y:S01]  /*2b60*/  FFMA.FTZ R38, R7, R38, RZ ;  /* 0x0000002607267223 */ /* 0x000fe200000100ff */
        /* <DEDUP_REMOVED lines=9> */
[-C--:B------:R-:W-:Y:S01]  /*2c00*/  FFMA.FTZ R0, R3, R17.reuse, R0 ;  /* 0x0000001103007223 */ /* 0x080fe20000010000 */
[----:B------:R-:W-:Y:S02]  /*2c10*/  HADD2.F32 R3, -RZ, R23.H1_H1 ;  /* 0x30000017ff037230 */ /* 0x000fe40000004100 */
[----:B------:R-:W-:Y:S01]  /*2c20*/  FFMA.FTZ R38, R37, R17, R38 ;  /* 0x0000001125267223 */ /* 0x000fe20000010026 */
[----:B------:R-:W-:Y:S02]  /*2c30*/  HADD2.F32 R29, -RZ, R29.H1_H1 ;  /* 0x3000001dff1d7230 */ /* 0x000fe40000004100 */
[----:B------:R-:W-:Y:S01]  /*2c40*/  FFMA.FTZ R17, R27, R15, R6 ;  /* 0x0000000f1b117223 */ /* 0x000fe20000010006 */
[----:B-1----:R-:W-:-:S02]  /*2c50*/  HADD2.F32 R6, -RZ, R18.H0_H0 ;  /* 0x20000012ff067230 */ /* 0x002fc40000004100 */
[-C--:B------:R-:W-:Y:S01]  /*2c60*/  FFMA.FTZ R7, R7, R15.reuse, R22 ;  /* 0x0000000f07077223 */ /* 0x080fe20000010016 */
        /* <DEDUP_REMOVED lines=51> */
.L_x_2264:
        /* <DEDUP_REMOVED lines=67> */
[----:B------:R-:W0:Y:S04]  /*33d0*/  LDS.64 R6, [UR4+0x10] ;  /* 0x00001004ff067984 */ /* 0x000e280008000a00 */
[----:B------:R-:W1:Y:S01]  /*33e0*/  LDS.64 R22, [UR4+0x18] ;  /* 0x00001804ff167984 */ /* 0x000e620008000a00 */
[--C-:B0-----:R-:W-:Y:S02]  /*33f0*/  HADD2.F32 R3, -RZ, R6.reuse.H0_H0 ;  /* 0x20000006ff037230 */ /* 0x101fe40000004100 */
[----:B------:R-:W-:-:S03]  /*3400*/  HADD2.F32 R6, -RZ, R6.H1_H1 ;  /* 0x30000006ff067230 */ /* 0x000fc60000004100 */
[C---:B------:R-:W-:Y:S01]  /*3410*/  FFMA.FTZ R38, R3.reuse, R38, RZ ;  /* 0x0000002603267223 */ /* 0x040fe200000100ff */
[C---:B------:R-:W-:Y:S01]  /*3420*/  FFMA.FTZ R0, R3.reuse, R0, RZ ;  /* 0x0000000003007223 */ /* 0x040fe200000100ff */
[----:B------:R-:W-:Y:S01]  /*3430*/  FFMA.FTZ R4, R4, R3, RZ ;  /* 0x0000000304047223 */ /* 0x000fe200000100ff */
[----:B------:R-:W-:Y:S01]  /*3440*/  FFMA.FTZ R45, R3, R40, RZ ;  /* 0x00000028032d7223 */ /* 0x000fe200000100ff */
[C---:B------:R-:W-:Y:S01]  /*3450*/  FFMA.FTZ R5, R6.reuse, R5, R38 ;  /* 0x0000000506057223 */ /* 0x040fe20000010026 */
[C---:B------:R-:W-:Y:S01]  /*3460*/  FFMA.FTZ R43, R6.reuse, R43, R0 ;  /* 0x0000002b062b7223 */ /* 0x040fe20000010000 */
[----:B------:R-:W-:Y:S01]  /*3470*/  FFMA.FTZ R41, R41, R6, R4 ;  /* 0x0000000629297223 */ /* 0x000fe20000010004 */
[----:B------:R-:W-:Y:S01]  /*3480*/  FFMA.FTZ R39, R6, R39, R45 ;  /* 0x0000002706277223 */ /* 0x000fe2000001002d */
[----:B------:R-:W-:Y:S02]  /*3490*/  HADD2.F32 R0, -RZ, R7.H0_H0 ;  /* 0x20000007ff007230 */ /* 0x000fe40000004100 */
[----:B------:R-:W-:-:S02]  /*34a0*/  HADD2.F32 R38, -RZ, R27.H0_H0 ;  /* 0x2000001bff267230 */ /* 0x000fc40000004100 */
[----:B------:R-:W-:Y:S02]  /*34b0*/  HADD2.F32 R6, -RZ, R28.H0_H0 ;  /* 0x2000001cff067230 */ /* 0x000fe40000004100 */
[----:B------:R-:W-:Y:S02]  /*34c0*/  HADD2.F32 R4, -RZ, R29.H0_H0 ;  /* 0x2000001dff047230 */ /* 0x000fe40000004100 */
[C---:B------:R-:W-:Y:S01]  /*34d0*/  FFMA.FTZ R38, R0.reuse, R38, R5 ;  /* 0x0000002600267223 */ /* 0x040fe20000010005 */
        /* <DEDUP_REMOVED lines=27> */
[----:B------:R-:W-:Y:S02]  /*3690*/  HADD2.F32 R40, -RZ, R37.H1_H1 ;  /* 0x30000025ff287230 */ /* 0x000fe40000004100 */
[----:B------:R-:W-:Y:S01]  /*36a0*/  FFMA.FTZ R6, R22, R0, R5 ;  /* 0x0000000016067223 */ /* 0x000fe20000010005 */
[----:B------:R-:W-:Y:S02]  /*36b0*/  HADD2.F32 R7, -RZ, R25.H0_H0 ;  /* 0x20000019ff077230 */ /* 0x000fe40000004100 */
        /* <DEDUP_REMOVED lines=8> */
[----:B------:R-:W-:-:S02]  /*3740*/  HADD2.F32 R39, -RZ, R30.H0_H0 ;  /* 0x2000001eff277230 */ /* 0x000fc40000004100 */
[C---:B------:R-:W-:Y:S01]  /*3750*/  FFMA.FTZ R5, R3.reuse, R5, R0 ;  /* 0x0000000503057223 */ /* 0x040fe20000010000 */
[----:B------:R-:W-:Y:S02]  /*3760*/  HADD2.F32 R4, -RZ, R25.H1_H1 ;  /* 0x30000019ff047230 */ /* 0x000fe40000004100 */
        /* <DEDUP_REMOVED lines=24> */
.L_x_2266:
[----:B------:R-:W-:Y:S05]  /*38f0*/  BRA.U !UP2, `(.L_x_2267) ;  /* 0x0000000d0a047547 */ /* 0x000fea000b800000 */
[----:B------:R-:W0:Y:S01]  /*3900*/  LDCU UR4, c[0x0][0x3a8] ;  /* 0x00007500ff0477ac */ /* 0x000e220008000800 */
[----:B------:R-:W-:-:S04]  /*3910*/  PRMT R0, R9, 0x9910, RZ ;  /* 0x0000991009007816 */ /* 0x000fc800000000ff */
[----:B------:R-:W-:Y:S01]  /*3920*/  ISETP.NE.AND P1, PT, R0, RZ, PT ;  /* 0x000000ff0000720c */ /* 0x000fe20003f25270 */
[----:B0-----:R-:W-:-:S04]  /*3930*/  UIMAD UR4, UR5, -0x3, UR4 ;  /* 0xfffffffd050478a4 */ /* 0x001fc8000f8e0204 */
[----:B------:R-:W-:-:S08]  /*3940*/  UISETP.EQ.OR UP1, UPT, UR4, 0x2, UP0 ;  /* 0x000000020400788c */ /* 0x000fd00008722670 */
        /* <DEDUP_REMOVED lines=59> */
[-C--:B------:R-:W-:Y:S01]  /*3d00*/  FFMA.FTZ R0, R0, R6.reuse, R39 ;  /* 0x0000000600007223 */ /* 0x080fe20000010027 */
[----:B------:R-:W-:Y:S02]  /*3d10*/  HADD2.F32 R43, -RZ, R24.H0_H0 ;  /* 0x20000018ff2b7230 */ /* 0x000fe40000004100 */
[----:B------:R-:W-:Y:S02]  /*3d20*/  HADD2.F32 R41, -RZ, R25.H0_H0 ;  /* 0x20000019ff297230 */ /* 0x000fe40000004100 */
[----:B------:R-:W-:Y:S01]  /*3d30*/  FFMA.FTZ R6, R38, R6, R5 ;  /* 0x0000000626067223 */ /* 0x000fe20000010005 */
        /* <DEDUP_REMOVED lines=31> */
.L_x_2268:
[----:B------:R-:W-:Y:S05]  /*3f30*/  BRA.U UP1, `(.L_x_2267) ;  /* 0x0000000501747547 */ /* 0x000fea000b800000 */
[----:B------:R-:W0:Y:S01]  /*3f40*/  S2UR UR6, SR_CgaCtaId ;  /* 0x00000000000679c3 */ /* 0x000e220000008800 */
[----:B------:R-:W-:Y:S01]  /*3f50*/  UMOV UR4, 0x400 ;  /* 0x0000040000047882 */ /* 0x000fe20000000000 */
[--C-:B------:R-:W-:Y:S02]  /*3f60*/  HADD2.F32 R3, -RZ, R32.reuse.H0_H0 ;  /* 0x20000020ff037230 */ /* 0x100fe40000004100 */
[----:B------:R-:W-:Y:S02]  /*3f70*/  HADD2.F32 R32, -RZ, R32.H1_H1 ;  /* 0x30000020ff207230 */ /* 0x000fe40000004100 */
[--C-:B------:R-:W-:Y:S02]  /*3f80*/  HADD2.F32 R0, -RZ, R31.reuse.H0_H0 ;  /* 0x2000001fff007230 */ /* 0x100fe40000004100 */
        /* <DEDUP_REMOVED lines=12> */
[--C-:B------:R-:W-:Y:S02]  /*4050*/  HADD2.F32 R5, -RZ, R34.reuse.H0_H0 ;  /* 0x20000022ff057230 */ /* 0x100fe40000004100 */
[-C--:B------:R-:W-:Y:S01]  /*4060*/  FFMA.FTZ R4, R32, R38.reuse, R41 ;  /* 0x0000002620047223 */ /* 0x080fe20000010029 */
[----:B------:R-:W-:Y:S02]  /*4070*/  HADD2.F32 R32, -RZ, R33.H1_H1 ;  /* 0x30000021ff207230 */ /* 0x000fe40000004100 */
[----:B------:R-:W-:Y:S01]  /*4080*/  FFMA.FTZ R0, R40, R38, R31 ;  /* 0x0000002628007223 */ /* 0x000fe2000001001f */
        /* <DEDUP_REMOVED lines=20> */
[--C-:B-1----:R-:W-:Y:S02]  /*41d0*/  HADD2.F32 R4, -RZ, R6.reuse.H0_H0 ;  /* 0x20000006ff047230 */ /* 0x102fe40000004100 */
[----:B------:R-:W-:Y:S01]  /*41e0*/  FFMA.FTZ R23, R26, R22, R23 ;  /* 0x000000161a177223 */ /* 0x000fe20000010017 */
[--C-:B------:R-:W-:Y:S02]  /*41f0*/  HADD2.F32 R22, -RZ, R35.reuse.H0_H0 ;  /* 0x20000023ff167230 */ /* 0x100fe40000004100 */
[----:B------:R-:W-:Y:S02]  /*4200*/  HADD2.F32 R6, -RZ, R6.H1_H1 ;  /* 0x30000006ff067230 */ /* 0x000fe40000004100 */
[----:B------:R-:W-:Y:S01]  /*4210*/  FFMA.FTZ R5, R28, R4, R5 ;  /* 0x000000041c057223 */ /* 0x000fe20000010005 */
[----:B------:R-:W-:-:S02]  /*4220*/  HADD2.F32 R26, -RZ, R35.H1_H1 ;  /* 0x30000023ff1a7230 */ /* 0x000fc40000004100 */
[----:B------:R-:W-:Y:S01]  /*4230*/  FFMA.FTZ R3, R22, R4, R3 ;  /* 0x0000000416037223 */ /* 0x000fe20000010003 */
[--C-:B------:R-:W-:Y:S02]  /*4240*/  HADD2.F32 R32, -RZ, R37.reuse.H0_H0 ;  /* 0x20000025ff207230 */ /* 0x100fe40000004100 */
        /* <DEDUP_REMOVED lines=44> */
.L_x_2267:
[----:B------:R-:W-:-:S05]  /*4510*/  MOV R3, UR9 ;  /* 0x0000000900037c02 */ /* 0x000fca0008000f00 */
[----:B------:R-:W-:-:S05]  /*4520*/  IMAD.WIDE R18, R3, 0x4, R18 ;  /* 0x0000000403127825 */ /* 0x000fca00078e0212 */
[----:B------:R-:W2:Y:S01]  /*4530*/  LDG.E.128.CONSTANT R4, desc[UR10][R18.64] ;  /* 0x0000000a12047981 */ /* 0x000ea2000c1e9d00 */
[----:B------:R-:W-:Y:S02]  /*4540*/  MOV R30, 0x2c00 ;  /* 0x00002c00001e7802 */ /* 0x000fe40000000f00 */
[C---:B--2---:R-:W-:Y:S02]  /*4550*/  LOP3.LUT R22, R4.reuse, 0xf000f, RZ, 0xc0, !PT ;  /* 0x000f000f04167812 */ /* 0x044fe400078ec0ff */
[----:B------:R-:W-:Y:S02]  /*4560*/  LOP3.LUT R21, R4, 0xf000f0, RZ, 0xc0, !PT ;  /* 0x00f000f004157812 */ /* 0x000fe400078ec0ff */
[----:B------:R-:W-:Y:S02]  /*4570*/  SHF.R.U32.HI R8, RZ, 0x8, R4 ;  /* 0x00000008ff087819 */ /* 0x000fe40000011604 */
[C---:B------:R-:W-:Y:S02]  /*4580*/  LOP3.LUT R4, R5.reuse, 0xf000f, RZ, 0xc0, !PT ;  /* 0x000f000f05047812 */ /* 0x040fe400078ec0ff */
[----:B------:R-:W-:-:S02]  /*4590*/  LOP3.LUT R23, R5, 0xf000f0, RZ, 0xc0, !PT ;  /* 0x00f000f005177812 */ /* 0x000fc400078ec0ff */
[C---:B------:R-:W-:Y:S02]  /*45a0*/  LOP3.LUT R24, R6.reuse, 0xf000f0, RZ, 0xc0, !PT ;  /* 0x00f000f006187812 */ /* 0x040fe400078ec0ff */
[----:B------:R-:W-:Y:S02]  /*45b0*/  SHF.R.U32.HI R5, RZ, 0x8, R5 ;  /* 0x00000008ff057819 */ /* 0x000fe40000011605 */
[----:B------:R-:W-:Y:S02]  /*45c0*/  LOP3.LUT R3, R6, 0xf000f, RZ, 0xc0, !PT ;  /* 0x000f000f06037812 */ /* 0x000fe400078ec0ff */
[C---:B------:R-:W-:Y:S02]  /*45d0*/  LOP3.LUT R26, R7.reuse, 0xf000f0, RZ, 0xc0, !PT ;  /* 0x00f000f0071a7812 */ /* 0x040fe400078ec0ff */
[----:B------:R-:W-:Y:S02]  /*45e0*/  SHF.R.U32.HI R6, RZ, 0x8, R6 ;  /* 0x00000008ff067819 */ /* 0x000fe40000011606 */
        /* <DEDUP_REMOVED lines=136> */
.L_x_2269:
        /* <DEDUP_REMOVED lines=100> */
.L_x_2271:
        /* <DEDUP_REMOVED lines=40> */
[--C-:B------:R-:W-:Y:S02]  /*5730*/  HADD2.F32 R24, -RZ, R35.reuse.H1_H1 ;  /* 0x30000023ff187230 */ /* 0x100fe40000004100 */
[-C--:B------:R-:W-:Y:S01]  /*5740*/  FFMA.FTZ R31, R4, R22.reuse, R31 ;  /* 0x00000016041f7223 */ /* 0x080fe2000001001f */
[----:B-1----:R-:W-:Y:S02]  /*5750*/  HADD2.F32 R4, -RZ, R6.H0_H0 ;  /* 0x20000006ff047230 */ /* 0x002fe40000004100 */
[----:B------:R-:W-:Y:S01]  /*5760*/  FFMA.FTZ R23, R26, R22, R23 ;  /* 0x000000161a177223 */ /* 0x000fe20000010017 */
[----:B------:R-:W-:Y:S02]  /*5770*/  HADD2.F32 R22, -RZ, R35.H0_H0 ;  /* 0x20000023ff167230 */ /* 0x000fe40000004100 */
[----:B------:R-:W-:Y:S02]  /*5780*/  HADD2.F32 R26, -RZ, R36.H0_H0 ;  /* 0x20000024ff1a7230 */ /* 0x000fe40000004100 */
[----:B------:R-:W-:-:S02]  /*5790*/  HADD2.F32 R6, -RZ, R6.H1_H1 ;  /* 0x30000006ff067230 */ /* 0x000fc40000004100 */
[-C--:B------:R-:W-:Y:S01]  /*57a0*/  FFMA.FTZ R3, R22, R4.reuse, R3 ;  /* 0x0000000416037223 */ /* 0x080fe20000010003 */
[--C-:B------:R-:W-:Y:S02]  /*57b0*/  HADD2.F32 R32, -RZ, R37.reuse.H0_H0 ;  /* 0x20000025ff207230 */ /* 0x100fe40000004100 */
        /* <DEDUP_REMOVED lines=45> */
.L_x_2270:
[----:B------:R-:W-:-:S05]  /*5a90*/  MOV R7, UR9 ;  /* 0x0000000900077c02 */ /* 0x000fca0008000f00 */
[----:B------:R-:W-:-:S06]  /*5aa0*/  IMAD.WIDE R6, R7, 0x4, R18 ;  /* 0x0000000407067825 */ /* 0x000fcc00078e0212 */
        /* <DEDUP_REMOVED lines=58> */
[--C-:B------:R-:W-:Y:S02]  /*5e50*/  HADD2.F32 R0, -RZ, R29.reuse.H0_H0 ;  /* 0x2000001dff007230 */ /* 0x100fe40000004100 */
[----:B------:R-:W-:Y:S02]  /*5e60*/  HADD2.F32 R6, -RZ, R32.H0_H0 ;  /* 0x20000020ff067230 */ /* 0x000fe40000004100 */
[----:B------:R-:W-:Y:S02]  /*5e70*/  HADD2.F32 R41, -RZ, R30.H1_H1 ;  /* 0x3000001eff297230 */ /* 0x000fe40000004100 */
[----:B------:R-:W-:-:S02]  /*5e80*/  HADD2.F32 R39, -RZ, R29.H1_H1 ;  /* 0x3000001dff277230 */ /* 0x000fc40000004100 */
        /* <DEDUP_REMOVED lines=8> */
[----:B------:R-:W-:Y:S01]  /*5f10*/  FFMA.FTZ R0, R0, R3, RZ ;  /* 0x0000000300007223 */ /* 0x000fe200000100ff */
[----:B------:R-:W-:-:S02]  /*5f20*/  HADD2.F32 R38, -RZ, R31.H1_H1 ;  /* 0x3000001fff267230 */ /* 0x000fc40000004100 */
[C---:B------:R-:W-:Y:S01]  /*5f30*/  FFMA.FTZ R37, R3.reuse, R4, RZ ;  /* 0x0000000403257223 */ /* 0x040fe200000100ff */
[----:B------:R-:W-:Y:S01]  /*5f40*/  FFMA.FTZ R3, R3, R6, RZ ;  /* 0x0000000603037223 */ /* 0x000fe200000100ff */
        /* <DEDUP_REMOVED lines=8> */
[----:B------:R-:W-:Y:S02]  /*5fd0*/  HADD2.F32 R37, -RZ, R24.H0_H0 ;  /* 0x20000018ff257230 */ /* 0x000fe40000004100 */
[C---:B------:R-:W-:Y:S01]  /*5fe0*/  FFMA.FTZ R6, R7.reuse, R6, R4 ;  /* 0x0000000607067223 */ /* 0x040fe20000010004 */
[----:B------:R-:W-:Y:S02]  /*5ff0*/  HADD2.F32 R5, -RZ, R5.H1_H1 ;  /* 0x30000005ff057230 */ /* 0x000fe40000004100 */
[----:B------:R-:W-:Y:S01]  /*6000*/  FFMA.FTZ R41, R7, R41, R38 ;  /* 0x0000002907297223 */ /* 0x000fe20000010026 */
[----:B------:R-:W-:Y:S02]  /*6010*/  HADD2.F32 R4, -RZ, R22.H1_H1 ;  /* 0x30000016ff047230 */ /* 0x000fe40000004100 */
[----:B------:R-:W-:Y:S01]  /*6020*/  FFMA.FTZ R3, R39, R7, R0 ;  /* 0x0000000727037223 */ /* 0x000fe20000010000 */
[----:B------:R-:W-:-:S02]  /*6030*/  HADD2.F32 R38, -RZ, R23.H1_H1 ;  /* 0x30000017ff267230 */ /* 0x000fc40000004100 */
[----:B------:R-:W-:Y:S01]  /*6040*/  FFMA.FTZ R37, R7, R37, R36 ;  /* 0x0000002507257223 */ /* 0x000fe20000010024 */
[----:B------:R-:W-:Y:S02]  /*6050*/  HADD2.F32 R40, -RZ, R24.H1_H1 ;  /* 0x30000018ff287230 */ /* 0x000fe40000004100 */
[C---:B------:R-:W-:Y:S01]  /*6060*/  FFMA.FTZ R4, R5.reuse, R4, R6 ;  /* 0x0000000405047223 */ /* 0x040fe20000010006 */
[----:B------:R-:W-:Y:S02]  /*6070*/  HADD2.F32 R0, -RZ, R21.H1_H1 ;  /* 0x30000015ff007230 */ /* 0x000fe40000004100 */
[C---:B------:R-:W-:Y:S01]  /*6080*/  FFMA.FTZ R6, R5.reuse, R38, R41 ;  /* 0x0000002605067223 */ /* 0x040fe20000010029 */
[----:B-1----:R-:W-:Y:S02]  /*6090*/  HADD2.F32 R7, -RZ, R18.H0_H0 ;  /* 0x20000012ff077230 */ /* 0x002fe40000004100 */
[----:B------:R-:W-:Y:S01]  /*60a0*/  FFMA.FTZ R40, R5, R40, R37 ;  /* 0x0000002805287223 */ /* 0x000fe20000010025 */
[----:B------:R-:W-:-:S02]  /*60b0*/  HADD2.F32 R39, -RZ, R35.H0_H0 ;  /* 0x20000023ff277230 */ /* 0x000fc40000004100 */
[----:B------:R-:W-:Y:S01]  /*60c0*/  FFMA.FTZ R3, R0, R5, R3 ;  /* 0x0000000500037223 */ /* 0x000fe20000010003 */
        /* <DEDUP_REMOVED lines=50> */
.L_x_2272:
        /* <DEDUP_REMOVED lines=9> */
[--C-:B------:R-:W-:Y:S02]  /*6480*/  HADD2.F32 R0, -RZ, R29.reuse.H0_H0 ;  /* 0x2000001dff007230 */ /* 0x100fe40000004100 */
[--C-:B------:R-:W-:Y:S02]  /*6490*/  HADD2.F32 R3, -RZ, R30.reuse.H0_H0 ;  /* 0x2000001eff037230 */ /* 0x100fe40000004100 */
[----:B------:R-:W-:Y:S02]  /*64a0*/  HADD2.F32 R37, -RZ, R29.H1_H1 ;  /* 0x3000001dff257230 */ /* 0x000fe40000004100 */
[----:B------:R-:W-:Y:S02]  /*64b0*/  HADD2.F32 R39, -RZ, R30.H1_H1 ;  /* 0x3000001eff277230 */ /* 0x000fe40000004100 */
[----:B------:R-:W-:-:S02]  /*64c0*/  HADD2.F32 R40, -RZ, R23.H0_H0 ;  /* 0x20000017ff287230 */ /* 0x000fc40000004100 */
[----:B------:R-:W-:Y:S01]  /*64d0*/  HADD2.F32 R42, -RZ, R8.H0_H0 ;  /* 0x20000008ff2a7230 */ /* 0x000fe20000004100 */
        /* <DEDUP_REMOVED lines=9> */
[--C-:B------:R-:W-:Y:S02]  /*6570*/  HADD2.F32 R6, -RZ, R31.reuse.H0_H0 ;  /* 0x2000001fff067230 */ /* 0x100fe40000004100 */
[-C--:B------:R-:W-:Y:S01]  /*6580*/  FFMA.FTZ R3, R37, R19.reuse, R0 ;  /* 0x0000001325037223 */ /* 0x080fe20000010000 */
[----:B------:R-:W-:Y:S02]  /*6590*/  HADD2.F32 R7, -RZ, R32.H0_H0 ;  /* 0x20000020ff077230 */ /* 0x000fe40000004100 */
[----:B------:R-:W-:Y:S02]  /*65a0*/  HADD2.F32 R37, -RZ, R31.H1_H1 ;  /* 0x3000001fff257230 */ /* 0x000fe40000004100 */
[-C--:B------:R-:W-:Y:S01]  /*65b0*/  FFMA.FTZ R6, R6, R36.reuse, RZ ;  /* 0x0000002406067223 */ /* 0x080fe200000100ff */
[----:B------:R-:W-:Y:S02]  /*65c0*/  HADD2.F32 R0, -RZ, R21.H0_H0 ;  /* 0x20000015ff007230 */ /* 0x000fe40000004100 */
[----:B------:R-:W-:Y:S01]  /*65d0*/  FFMA.FTZ R36, R7, R36, RZ ;  /* 0x0000002407247223 */ /* 0x000fe200000100ff */
[----:B------:R-:W-:Y:S01]  /*65e0*/  FFMA.FTZ R7, R39, R19, R38 ;  /* 0x0000001327077223 */ /* 0x000fe20000010026 */
[----:B------:R-:W-:-:S02]  /*65f0*/  HADD2.F32 R38, -RZ, R22.H0_H0 ;  /* 0x20000016ff267230 */ /* 0x000fc40000004100 */
[-C--:B------:R-:W-:Y:S01]  /*6600*/  FFMA.FTZ R37, R37, R19.reuse, R6 ;  /* 0x0000001325257223 */ /* 0x080fe20000010006 */
[----:B------:R-:W-:Y:S02]  /*6610*/  HADD2.F32 R39, -RZ, R32.H1_H1 ;  /* 0x30000020ff277230 */ /* 0x000fe40000004100 */
[-C--:B------:R-:W-:Y:S01]  /*6620*/  FFMA.FTZ R0, R0, R18.reuse, R3 ;  /* 0x0000001200007223 */ /* 0x080fe20000010003 */
[----:B------:R-:W-:Y:S02]  /*6630*/  HADD2.F32 R3, -RZ, R21.H1_H1 ;  /* 0x30000015ff037230 */ /* 0x000fe40000004100 */
[-C--:B------:R-:W-:Y:S01]  /*6640*/  FFMA.FTZ R6, R38, R18.reuse, R7 ;  /* 0x0000001226067223 */ /* 0x080fe20000010007 */
[----:B------:R-:W-:Y:S02]  /*6650*/  HADD2.F32 R38, -RZ, R24.H0_H0 ;  /* 0x20000018ff267230 */ /* 0x000fe40000004100 */
[----:B------:R-:W-:Y:S01]  /*6660*/  FFMA.FTZ R19, R39, R19, R36 ;  /* 0x0000001327137223 */ /* 0x000fe20000010024 */
        /* <DEDUP_REMOVED lines=11> */
[----:B-1----:R-:W-:Y:S02]  /*6720*/  HADD2.F32 R18, -RZ, R4.H0_H0 ;  /* 0x20000004ff127230 */ /* 0x002fe40000004100 */
[----:B------:R-:W-:Y:S02]  /*6730*/  HADD2.F32 R9, -RZ, R34.H0_H0 ;  /* 0x20000022ff097230 */ /* 0x000fe40000004100 */
[----:B------:R-:W-:Y:S02]  /*6740*/  HADD2.F32 R4, -RZ, R4.H1_H1 ;  /* 0x30000004ff047230 */ /* 0x000fe40000004100 */
[-C--:B------:R-:W-:Y:S01]  /*6750*/  FFMA.FTZ R3, R36, R18.reuse, R3 ;  /* 0x0000001224037223 */ /* 0x080fe20000010003 */
[----:B------:R-:W-:Y:S02]  /*6760*/  HADD2.F32 R38, -RZ, R33.H1_H1 ;  /* 0x30000021ff267230 */ /* 0x000fe40000004100 */
[-C--:B------:R-:W-:Y:S01]  /*6770*/  FFMA.FTZ R9, R9, R18.reuse, R6 ;  /* 0x0000001209097223 */ /* 0x080fe20000010006 */
[-C--:B------:R-:W-:Y:S01]  /*6780*/  FFMA.FTZ R7, R40, R18.reuse, R7 ;  /* 0x0000001228077223 */ /* 0x080fe20000010007 */
[----:B------:R-:W-:Y:S01]  /*6790*/  FFMA.FTZ R19, R42, R18, R19 ;  /* 0x000000122a137223 */ /* 0x000fe20000010013 */
[----:B------:R-:W-:-:S02]  /*67a0*/  HADD2.F32 R18, -RZ, R34.H1_H1 ;  /* 0x30000022ff127230 */ /* 0x000fc40000004100 */
[-C--:B------:R-:W-:Y:S01]  /*67b0*/  FFMA.FTZ R3, R38, R4.reuse, R3 ;  /* 0x0000000426037223 */ /* 0x080fe20000010003 */
[----:B------:R-:W-:Y:S02]  /*67c0*/  HADD2.F32 R38, -RZ, R35.H1_H1 ;  /* 0x30000023ff267230 */ /* 0x000fe40000004100 */
        /* <DEDUP_REMOVED lines=38> */
.L_x_2273:
[----:B------:R-:W-:Y:S05]  /*6a30*/  BRA.U UP0, `(.L_x_2262) ;  /* 0x0000000500747547 */ /* 0x000fea000b800000 */
        /* <DEDUP_REMOVED lines=19> */
[--C-:B------:R-:W-:Y:S02]  /*6b70*/  HADD2.F32 R5, -RZ, R32.reuse.H0_H0 ;  /* 0x20000020ff057230 */ /* 0x100fe40000004100 */
[----:B------:R-:W-:Y:S02]  /*6b80*/  HADD2.F32 R29, -RZ, R31.H1_H1 ;  /* 0x3000001fff1d7230 */ /* 0x000fe40000004100 */
[-C--:B------:R-:W-:Y:S01]  /*6b90*/  FFMA.FTZ R4, R4, R36.reuse, RZ ;  /* 0x0000002404047223 */ /* 0x080fe200000100ff */
[----:B------:R-:W-:Y:S02]  /*6ba0*/  HADD2.F32 R31, -RZ, R32.H1_H1 ;  /* 0x30000020ff1f7230 */ /* 0x000fe40000004100 */
[----:B------:R-:W-:Y:S01]  /*6bb0*/  FFMA.FTZ R36, R5, R36, RZ ;  /* 0x0000002405247223 */ /* 0x000fe200000100ff */
        /* <DEDUP_REMOVED lines=20> */
[----:B------:R-:W-:Y:S01]  /*6d00*/  FFMA.FTZ R9, R21, R9, R18 ;  /* 0x0000000915097223 */ /* 0x000fe20000010012 */
[--C-:B------:R-:W-:Y:S02]  /*6d10*/  HADD2.F32 R18, -RZ, R33.reuse.H0_H0 ;  /* 0x20000021ff127230 */ /* 0x100fe40000004100 */
[----:B------:R-:W-:Y:S02]  /*6d20*/  HADD2.F32 R6, -RZ, R6.H1_H1 ;  /* 0x30000006ff067230 */ /* 0x000fe40000004100 */
[-C--:B------:R-:W-:Y:S01]  /*6d30*/  FFMA.FTZ R5, R24, R4.reuse, R5 ;  /* 0x0000000418057223 */ /* 0x080fe20000010005 */
[----:B------:R-:W-:Y:S02]  /*6d40*/  HADD2.F32 R22, -RZ, R33.H1_H1 ;  /* 0x30000021ff167230 */ /* 0x000fe40000004100 */
[----:B------:R-:W-:Y:S01]  /*6d50*/  FFMA.FTZ R3, R18, R4, R3 ;  /* 0x0000000412037223 */ /* 0x000fe20000010003 */
[----:B------:R-:W-:-:S02]  /*6d60*/  HADD2.F32 R30, -RZ, R35.H0_H0 ;  /* 0x20000023ff1e7230 */ /* 0x000fc40000004100 */
[----:B------:R-:W-:Y:S02]  /*6d70*/  HADD2.F32 R32, -RZ, R8.H0_H0 ;  /* 0x20000008ff207230 */ /* 0x000fe40000004100 */
[----:B------:R-:W-:Y:S01]  /*6d80*/  FFMA.FTZ R3, R22, R6, R3 ;  /* 0x0000000616037223 */ /* 0x000fe20000010003 */
        /* <DEDUP_REMOVED lines=40> */
.L_x_2262:
[----:B------:R-:W0:Y:S01]  /*7010*/  S2R R0, SR_TID.X ;  /* 0x0000000000007919 */ /* 0x000e220000002100 */
[----:B------:R-:W1:Y:S01]  /*7020*/  LDC.64 R4, c[0x0][0x3a0] ;  /* 0x0000e800ff047b82 */ /* 0x000e620000000a00 */
[----:B------:R-:W-:Y:S01]  /*7030*/  MOV R3, UR12 ;  /* 0x0000000c00037c02 */ /* 0x000fe20008000f00 */
[----:B------:R-:W-:Y:S01]  /*7040*/  UIMAD UR5, UR5, 0x3, URZ ;  /* 0x00000003050578a4 */ /* 0x000fe2000f8e02ff */
[----:B------:R-:W2:Y:S02]  /*7050*/  LDCU UR4, c[0x0][0x3a8] ;  /* 0x00007500ff0477ac */ /* 0x000ea40008000800 */
[----:B0-----:R-:W-:-:S03]  /*7060*/  LEA R0, R3, R0, 0x5 ;  /* 0x0000000003007211 */ /* 0x001fc600078e28ff */
[----:B------:R-:W-:Y:S02]  /*7070*/  MOV R3, UR5 ;  /* 0x0000000500037c02 */ /* 0x000fe40008000f00 */
[----:B------:R-:W-:-:S05]  /*7080*/  SHF.L.U32 R0, R0, 0x2, RZ ;  /* 0x0000000200007819 */ /* 0x000fca00000006ff */
[----:B------:R-:W-:-:S04]  /*7090*/  IMAD R3, R3, UR9, R0 ;  /* 0x0000000903037c24 */ /* 0x000fc8000f8e0200 */
[----:B-1----:R-:W-:-:S05]  /*70a0*/  IMAD.WIDE R4, R3, 0x2, R4 ;  /* 0x0000000203047825 */ /* 0x002fca00078e0204 */
[----:B------:R0:W-:Y:S01]  /*70b0*/  ATOM.E.ADD.F16x2.RN.STRONG.GPU P0, RZ, desc[UR10][R4.64], R2 ;  /* 0x8000000204ff79a2 */ /* 0x0001e2000c10e10a */
[----:B--2---:R-:W-:Y:S01]  /*70c0*/  UIADD3 UR5, UPT, UPT, -UR5, UR4, URZ ;  /* 0x0000000405057290 */ /* 0x004fe2000fffe1ff */
[----:B------:R-:W-:Y:S03]  /*70d0*/  BSSY.RECONVERGENT B0, `(.L_x_2274) ;  /* 0x0000010000007945 */ /* 0x000fe60003800200 */
[----:B------:R-:W-:Y:S01]  /*70e0*/  UISETP.NE.AND UP0, UPT, UR5, 0x1, UPT ;  /* 0x000000010500788c */ /* 0x000fe2000bf05270 */
[----:B0-----:R-:W-:Y:S10]  /*70f0*/  @P0 BRA `(.L_x_2275) ;  /* 0x0000000000340947 */ /* 0x001ff40003800000 */
[----:B------:R-:W0:Y:S02]  /*7100*/  QSPC.E.S P0, RZ, [R4] ;  /* 0x0000000004ff73aa */ /* 0x000e240000000500 */
[----:B0-----:R-:W-:Y:S05]  /*7110*/  @!P0 BRA `(.L_x_2276) ;  /* 0x0000000000208947 */ /* 0x001fea0003800000 */
[----:B------:R-:W-:-:S04]  /*7120*/  MOV R6, R4 ;  /* 0x0000000400067202 */ /* 0x000fc80000000f00 */
[----:B------:R-:W-:Y:S02]  /*7130*/  MOV R6, R6 ;  /* 0x0000000600067202 */ /* 0x000fe40000000f00 */
[----:B------:R-:W-:-:S07]  /*7140*/  MOV R7, R2 ;  /* 0x0000000200077202 */ /* 0x000fce0000000f00 */
.L_x_2277:
[----:B------:R-:W0:Y:S02]  /*7150*/  LDS R2, [R6] ;  /* 0x0000000006027984 */ /* 0x000e240000000800 */
[----:B0-----:R-:W-:-:S05]  /*7160*/  HFMA2 R3, R2, 1, 1, R7 ;  /* 0x3c003c0002037831 */ /* 0x001fca0000000007 */
[----:B------:R-:W0:Y:S02]  /*7170*/  ATOMS.CAST.SPIN P0, [R6], R2, R3 ;  /* 0x000000020600758d */ /* 0x000e240001800003 */
[----:B0-----:R-:W-:Y:S05]  /*7180*/  @!P0 BRA `(.L_x_2277) ;  /* 0xfffffffc00f08947 */ /* 0x001fea000383ffff */
[----:B------:R-:W-:Y:S05]  /*7190*/  BRA `(.L_x_2275) ;  /* 0x00000000000c7947 */ /* 0x000fea0003800000 */
.L_x_2276:
[----:B------:R-:W2:Y:S02]  /*71a0*/  LD.E R0, desc[UR10][R4.64] ;  /* 0x0000000a04007980 */ /* 0x000ea4000c101900 */
[----:B--2---:R-:W-:-:S05]  /*71b0*/  IADD3 R3, PT, PT, R2, R0, RZ ;  /* 0x0000000002037210 */ /* 0x004fca0007ffe0ff */
[----:B------:R0:W-:Y:S02]  /*71c0*/  ST.E desc[UR10][R4.64], R3 ;  /* 0x0000000304007985 */ /* 0x0001e4000c10190a */
.L_x_2275:
[----:B------:R-:W-:Y:S05]  /*71d0*/  BSYNC.RECONVERGENT B0 ;  /* 0x0000000000007941 */ /* 0x000fea0003800200 */
.L_x_2274:
[----:B------:R1:W-:Y:S01]  /*71e0*/  ATOM.E.ADD.F16x2.RN.STRONG.GPU P0, RZ, desc[UR10][R4.64+0x4], R16 ;  /* 0x8000041004ff79a2 */ /* 0x0003e2000c10e10a */
[----:B------:R-:W-:Y:S04]  /*71f0*/  BSSY.RECONVERGENT B0, `(.L_x_2278) ;  /* 0x000000e000007945 */ /* 0x000fe80003800200 */
[----:B-1----:R-:W-:Y:S05]  /*7200*/  @P0 BRA `(.L_x_2279) ;  /* 0x0000000000300947 */ /* 0x002fea0003800000 */
[----:B------:R-:W1:Y:S02]  /*7210*/  QSPC.E.S P0, RZ, [R4+0x4] ;  /* 0x0000040004ff73aa */ /* 0x000e640000000500 */
[----:B-1----:R-:W-:Y:S05]  /*7220*/  @!P0 BRA `(.L_x_2280) ;  /* 0x00000000001c8947 */ /* 0x002fea0003800000 */
[----:B------:R-:W-:-:S04]  /*7230*/  MOV R2, R4 ;  /* 0x0000000400027202 */ /* 0x000fc80000000f00 */
[----:B------:R-:W-:-:S07]  /*7240*/  MOV R2, R2 ;  /* 0x0000000200027202 */ /* 0x000fce0000000f00 */
.L_x_2281:
[----:B------:R-:W1:Y:S02]  /*7250*/  LDS R6, [R2+0x4] ;  /* 0x0000040002067984 */ /* 0x000e640000000800 */
[----:B-1----:R-:W-:-:S05]  /*7260*/  HADD2 R7, R6, R16 ;  /* 0x0000001006077230 */ /* 0x002fca0000000000 */
[----:B------:R-:W1:Y:S02]  /*7270*/  ATOMS.CAST.SPIN P0, [R2+0x4], R6, R7 ;  /* 0x000004060200758d */ /* 0x000e640001800007 */
[----:B-1----:R-:W-:Y:S05]  /*7280*/  @!P0 BRA `(.L_x_2281) ;  /* 0xfffffffc00f08947 */ /* 0x002fea000383ffff */
[----:B------:R-:W-:Y:S05]  /*7290*/  BRA `(.L_x_2279) ;  /* 0x00000000000c7947 */ /* 0x000fea0003800000 */
.L_x_2280:
[----:B------:R-:W0:Y:S02]  /*72a0*/  LD.E R0, desc[UR10][R4.64+0x4] ;  /* 0x0000040a04007980 */ /* 0x000e24000c101900 */
[----:B0-----:R-:W-:-:S05]  /*72b0*/  IADD3 R3, PT, PT, R16, R0, RZ ;  /* 0x0000000010037210 */ /* 0x001fca0007ffe0ff */
[----:B------:R1:W-:Y:S02]  /*72c0*/  ST.E desc[UR10][R4.64+0x4], R3 ;  /* 0x0000040304007985 */ /* 0x0003e4000c10190a */
.L_x_2279:
[----:B------:R-:W-:Y:S05]  /*72d0*/  BSYNC.RECONVERGENT B0 ;  /* 0x0000000000007941 */ /* 0x000fea0003800200 */
.L_x_2278:
        /* <DEDUP_REMOVED lines=11> */
.L_x_2285:
[----:B------:R-:W0:Y:S02]  /*7390*/  LDS R6, [R2] ;  /* 0x0000000002067984 */ /* 0x000e240000000800 */
[----:B0-----:R-:W-:-:S05]  /*73a0*/  HFMA2 R7, R6, 1, 1, R20 ;  /* 0x3c003c0006077831 */ /* 0x001fca0000000014 */
[----:B------:R-:W0:Y:S02]  /*73b0*/  ATOMS.CAST.SPIN P0, [R2], R6, R7 ;  /* 0x000000060200758d */ /* 0x000e240001800007 */
[----:B0-----:R-:W-:Y:S05]  /*73c0*/  @!P0 BRA `(.L_x_2285) ;  /* 0xfffffffc00f08947 */ /* 0x001fea000383ffff */
[----:B------:R-:W-:Y:S05]  /*73d0*/  BRA `(.L_x_2283) ;  /* 0x00000000000c7947 */ /* 0x000fea0003800000 */
.L_x_2284:
[----:B------:R-:W2:Y:S02]  /*73e0*/  LD.E R0, desc[UR10][R4.64] ;  /* 0x0000000a04007980 */ /* 0x000ea4000c101900 */
[----:B--2---:R-:W-:-:S05]  /*73f0*/  IADD3 R3, PT, PT, R20, R0, RZ ;  /* 0x0000000014037210 */ /* 0x004fca0007ffe0ff */
[----:B------:R0:W-:Y:S02]  /*7400*/  ST.E desc[UR10][R4.64], R3 ;  /* 0x0000000304007985 */ /* 0x0001e4000c10190a */
.L_x_2283:
[----:B------:R-:W-:Y:S05]  /*7410*/  BSYNC.RECONVERGENT B0 ;  /* 0x0000000000007941 */ /* 0x000fea0003800200 */
.L_x_2282:
[----:B------:R1:W-:Y:S01]  /*7420*/  ATOM.E.ADD.F16x2.RN.STRONG.GPU P0, RZ, desc[UR10][R4.64+0x4], R14 ;  /* 0x8000040e04ff79a2 */ /* 0x0003e2000c10e10a */
[----:B------:R-:W-:Y:S04]  /*7430*/  BSSY.RECONVERGENT B0, `(.L_x_2286) ;  /* 0x000000e000007945 */ /* 0x000fe80003800200 */
[----:B-1----:R-:W-:Y:S05]  /*7440*/  @P0 BRA `(.L_x_2287) ;  /* 0x0000000000300947 */ /* 0x002fea0003800000 */
[----:B------:R-:W1:Y:S02]  /*7450*/  QSPC.E.S P0, RZ, [R4+0x4] ;  /* 0x0000040004ff73aa */ /* 0x000e640000000500 */
[----:B-1----:R-:W-:Y:S05]  /*7460*/  @!P0 BRA `(.L_x_2288) ;  /* 0x00000000001c8947 */ /* 0x002fea0003800000 */
[----:B------:R-:W-:-:S04]  /*7470*/  MOV R2, R4 ;  /* 0x0000000400027202 */ /* 0x000fc80000000f00 */
[----:B------:R-:W-:-:S07]  /*7480*/  MOV R2, R2 ;  /* 0x0000000200027202 */ /* 0x000fce0000000f00 */
.L_x_2289:
[----:B------:R-:W1:Y:S02]  /*7490*/  LDS R6, [R2+0x4] ;  /* 0x0000040002067984 */ /* 0x000e640000000800 */
[----:B-1----:R-:W-:-:S05]  /*74a0*/  HADD2 R7, R6, R14 ;  /* 0x0000000e06077230 */ /* 0x002fca0000000000 */
[----:B------:R-:W1:Y:S02]  /*74b0*/  ATOMS.CAST.SPIN P0, [R2+0x4], R6, R7 ;  /* 0x000004060200758d */ /* 0x000e640001800007 */
[----:B-1----:R-:W-:Y:S05]  /*74c0*/  @!P0 BRA `(.L_x_2289) ;  /* 0xfffffffc00f08947 */ /* 0x002fea000383ffff */
[----:B------:R-:W-:Y:S05]  /*74d0*/  BRA `(.L_x_2287) ;  /* 0x00000000000c7947 */ /* 0x000fea0003800000 */
.L_x_2288:
[----:B------:R-:W0:Y:S02]  /*74e0*/  LD.E R0, desc[UR10][R4.64+0x4] ;  /* 0x0000040a04007980 */ /* 0x000e24000c101900 */
[----:B0-----:R-:W-:-:S05]  /*74f0*/  IADD3 R3, PT, PT, R14, R0, RZ ;  /* 0x000000000e037210 */ /* 0x001fca0007ffe0ff */
[----:B------:R1:W-:Y:S02]  /*7500*/  ST.E desc[UR10][R4.64+0x4], R3 ;  /* 0x0000040304007985 */ /* 0x0003e4000c10190a */
.L_x_2287:
[----:B------:R-:W-:Y:S05]  /*7510*/  BSYNC.RECONVERGENT B0 ;  /* 0x0000000000007941 */ /* 0x000fea0003800200 */
.L_x_2286:
        /* <DEDUP_REMOVED lines=12> */
.L_x_2293:
[----:B------:R-:W0:Y:S02]  /*75e0*/  LDS R6, [R2] ;  /* 0x0000000002067984 */ /* 0x000e240000000800 */
[----:B0-----:R-:W-:-:S05]  /*75f0*/  HFMA2 R7, R6, 1, 1, R17 ;  /* 0x3c003c0006077831 */ /* 0x001fca0000000011 */
[----:B------:R-:W0:Y:S02]  /*7600*/  ATOMS.CAST.SPIN P0, [R2], R6, R7 ;  /* 0x000000060200758d */ /* 0x000e240001800007 */
[----:B0-----:R-:W-:Y:S05]  /*7610*/  @!P0 BRA `(.L_x_2293) ;  /* 0xfffffffc00f08947 */ /* 0x001fea000383ffff */
[----:B------:R-:W-:Y:S05]  /*7620*/  BRA `(.L_x_2291) ;  /* 0x00000000000c7947 */ /* 0x000fea0003800000 */
.L_x_2292:
[----:B------:R-:W2:Y:S02]  /*7630*/  LD.E R0, desc[UR10][R4.64] ;  /* 0x0000000a04007980 */ /* 0x000ea4000c101900 */
[----:B--2---:R-:W-:-:S05]  /*7640*/  IADD3 R3, PT, PT, R17, R0, RZ ;  /* 0x0000000011037210 */ /* 0x004fca0007ffe0ff */
[----:B------:R0:W-:Y:S02]  /*7650*/  ST.E desc[UR10][R4.64], R3 ;  /* 0x0000000304007985 */ /* 0x0001e4000c10190a */
.L_x_2291:
[----:B------:R-:W-:Y:S05]  /*7660*/  BSYNC.RECONVERGENT B0 ;  /* 0x0000000000007941 */ /* 0x000fea0003800200 */
.L_x_2290:
[----:B------:R1:W-:Y:S02]  /*7670*/  ATOM.E.ADD.F16x2.RN.STRONG.GPU P0, RZ, desc[UR10][R4.64+0x4], R15 ;  /* 0x8000040f04ff79a2 */ /* 0x0003e4000c10e10a */
[----:B-1----:R-:W-:Y:S05]  /*7680*/  @P0 EXIT ;  /* 0x000000000000094d */ /* 0x002fea0003800000 */
[----:B------:R-:W1:Y:S02]  /*7690*/  QSPC.E.S P0, RZ, [R4+0x4] ;  /* 0x0000040004ff73aa */ /* 0x000e640000000500 */
[----:B-1----:R-:W-:Y:S05]  /*76a0*/  @!P0 BRA `(.L_x_2294) ;  /* 0x0000000000188947 */ /* 0x002fea0003800000 */
[----:B0-----:R-:W-:-:S07]  /*76b0*/  MOV R4, R4 ;  /* 0x0000000400047202 */ /* 0x001fce0000000f00 */
.L_x_2295:
[----:B------:R-:W0:Y:S02]  /*76c0*/  LDS R2, [R4+0x4] ;  /* 0x0000040004027984 */ /* 0x000e240000000800 */
[----:B0-----:R-:W-:-:S05]  /*76d0*/  HADD2 R3, R2, R15 ;  /* 0x0000000f02037230 */ /* 0x001fca0000000000 */
[----:B------:R-:W0:Y:S02]  /*76e0*/  ATOMS.CAST.SPIN P0, [R4+0x4], R2, R3 ;  /* 0x000004020400758d */ /* 0x000e240001800003 */
[----:B0-----:R-:W-:Y:S05]  /*76f0*/  @!P0 BRA `(.L_x_2295) ;  /* 0xfffffffc00f08947 */ /* 0x001fea000383ffff */
[----:B------:R-:W-:Y:S05]  /*7700*/  EXIT ;  /* 0x000000000000794d */ /* 0x000fea0003800000 */
.L_x_2294:
[----:B------:R-:W0:Y:S02]  /*7710*/  LD.E R0, desc[UR10][R4.64+0x4] ;  /* 0x0000040a04007980 */ /* 0x000e24000c101900 */
[----:B0-----:R-:W-:-:S05]  /*7720*/  IADD3 R3, PT, PT, R15, R0, RZ ;  /* 0x000000000f037210 */ /* 0x001fca0007ffe0ff */
[----:B------:R-:W-:Y:S01]  /*7730*/  ST.E desc[UR10][R4.64+0x4], R3 ;  /* 0x0000040304007985 */ /* 0x000fe2000c10190a */
[----:B------:R-:W-:Y:S05]  /*7740*/  EXIT ;  /* 0x000000000000794d */ /* 0x000fea0003800000 */
.L_x_2296:
        /* <DEDUP_REMOVED lines=11> */
.L_x_3947:


//--------------------- .text._Z23gemm_half_q_half_kernelILi3ELi12ELb1ELb0ELi32EEvPK6__halfPKjS4_S2_PS0_iiiiPKtS7_iiiiiibS2_i --------------------------
	.section	.text._Z23gemm_half_q_half_kernelILi3ELi12ELb1ELb0ELi32EEvPK6__halfPKjS4_S2_PS0_iiiiPKtS7_iiiiiibS2_i,"ax",@progbits
	.align	128
        .global         _Z23gemm_half_q_half_kernelILi3ELi12ELb1ELb0ELi32EEvPK6__halfPKjS4_S2_PS0_iiiiPKtS7_iiiiiibS2_i
        .type           _Z23gemm_half_q_half_kernelILi3ELi12ELb1ELb0ELi32EEvPK6__halfPKjS4_S2_PS0_iiiiPKtS7_iiiiiibS2_i,@function
        .size           _Z23gemm_half_q_half_kernelILi3ELi12ELb1ELb0ELi32EEvPK6__halfPKjS4_S2_PS0_iiiiPKtS7_iiiiiibS2_i,(.L_x_3948 - _Z23gemm_half_q_half_kernelILi3ELi12ELb1ELb0ELi32EEvPK6__halfPKjS4_S2_PS0_iiiiPKtS7_iiiiiibS2_i)
        .other          _Z23gemm_half_q_half_kernelILi3ELi12ELb1ELb0ELi32EEvPK6__halfPKjS4_S2_PS0_iiiiPKtS7_iiiiiibS2_i,@"STO_CUDA_ENTRY STV_DEFAULT"
_Z23gemm_half_q_half_kernelILi3ELi12ELb1ELb0ELi32EEvPK6__halfPKjS4_S2_PS0_iiiiPKtS7_iiiiiibS2_i:
.text._Z23gemm_half_q_half_kernelILi3ELi12ELb1ELb0ELi32EEvPK6__halfPKjS4_S2_PS0_iiiiPKtS7_iiiiiibS2_i:
        /* <DEDUP_REMOVED lines=32> */
.L_x_2297:
        /* <DEDUP_REMOVED lines=37> */
[----:B------:R-:W-:Y:S02]  /*0450*/  IADD3 R12, PT, PT, R3, 0x40, RZ ;  /* 0x00000040030c7810 */ /* 0x000fe40007ffe0ff */
        /* <DEDUP_REMOVED lines=9> */
.L_x_2303:
        /* <DEDUP_REMOVED lines=9> */
[C---:B------:R-:W-:Y:S02]  /*0580*/  IADD3 R9, P3, PT, R18.reuse, R3, RZ ;  /* 0x0000000312097210 */ /* 0x040fe40007f7e0ff */
        /* <DEDUP_REMOVED lines=20> */
[----:B0-----:R-:W-:Y:S01]  /*06d0*/  IADD3 R12, PT, PT, R12, 0x100, RZ ;  /* 0x000001000c0c7810 */ /* 0x001fe20007ffe0ff */
[----:B------:R-:W-:Y:S06]  /*06e0*/  BRA.U !UP1, `(.L_x_2303) ;  /* 0xfffffffd09807547 */ /* 0x000fec000b83ffff */
.L_x_2302:
        /* <DEDUP_REMOVED lines=19> */
[----:B0-----:R-:W-:-:S07]  /*0820*/  IADD3 R12, PT, PT, R12, 0x80, RZ ;  /* 0x000000800c0c7810 */ /* 0x001fce0007ffe0ff */
.L_x_2304:
[----:B------:R-:W-:-:S13]  /*0830*/  ISETP.EQ.AND P1, PT, RZ, UR11, PT ;  /* 0x0000000bff007c0c */ /* 0x000fda000bf22270 */
[----:B------:R-:W-:Y:S05]  /*0840*/  @!P0 BRA P1, `(.L_x_2299) ;  /* 0x0000000400788947 */ /* 0x000fea0000800000 */
.L_x_2301:
        /* <DEDUP_REMOVED lines=12> */
.L_x_2300:
        /* <DEDUP_REMOVED lines=8> */
[----:B------:R-:W-:Y:S01]  /*0990*/  MOV R12, UR11 ;  /* 0x0000000b000c7c02 */ /* 0x000fe20008000f00 */
[----:B01----:R-:W-:Y:S06]  /*09a0*/  BRA.U UP1, `(.L_x_2305) ;  /* 0x0000000101f47547 */ /* 0x003fec000b800000 */
[----:B------:R-:W-:Y:S02]  /*09b0*/  UIADD3 UR11, UPT, UPT, URZ, -UR12, URZ ;  /* 0x8000000cff0b7290 */ /* 0x000fe4000fffe0ff */
[----:B------:R-:W-:Y:S02]  /*09c0*/  UPLOP3.LUT UP1, UPT, UPT, UPT, UPT, 0x80, 0x8 ;  /* 0x000000000008789c */ /* 0x000fe40003f2f070 */
[----:B------:R-:W-:-:S09]  /*09d0*/  UISETP.GT.AND UP3, UPT, UR11, 0x3, UPT ;  /* 0x000000030b00788c */ /* 0x000fd2000bf64270 */
[----:B------:R-:W-:Y:S05]  /*09e0*/  BRA.U !UP3, `(.L_x_2306) ;  /* 0x000000010b887547 */ /* 0x000fea000b800000 */
[----:B------:R-:W0:Y:S01]  /*09f0*/  LDCU.64 UR18, c[0x0][0x380] ;  /* 0x00007000ff1277ac */ /* 0x000e220008000a00 */
[----:B------:R-:W-:-:S11]  /*0a00*/  UPLOP3.LUT UP1, UPT, UPT, UPT, UPT, 0x40, 0x4 ;  /* 0x000000000004789c */ /* 0x000fd60003f2e870 */
.L_x_2307:
[----:B-----5:R-:W-:Y:S02]  /*0a10*/  IADD3 R5, P0, PT, R15, R12, RZ ;  /* 0x0000000c0f057210 */ /* 0x020fe40007f1e0ff */
[C---:B------:R-:W-:Y:S02]  /*0a20*/  IADD3 R6, PT, PT, R12.reuse, UR10, RZ ;  /* 0x0000000a0c067c10 */ /* 0x040fe4000fffe0ff */
[----:B------:R-:W-:Y:S02]  /*0a30*/  LEA.HI.X.SX32 R12, R12, RZ, 0x1, P0 ;  /* 0x000000ff0c0c7211 */ /* 0x000fe400000f0eff */
[----:B0-----:R-:W-:Y:S02]  /*0a40*/  LEA R4, P0, R5, UR18, 0x1 ;  /* 0x0000001205047c11 */ /* 0x001fe4000f8008ff */
[----:B------:R-:W-:Y:S02]  /*0a50*/  IADD3 R7, PT, PT, R6, UR10, RZ ;  /* 0x0000000a06077c10 */ /* 0x000fe4000fffe0ff */
[----:B------:R-:W-:-:S02]  /*0a60*/  IADD3 R10, P1, PT, R15, R6, RZ ;  /* 0x000000060f0a7210 */ /* 0x000fc40007f3e0ff */
[----:B------:R-:W-:Y:S02]  /*0a70*/  LEA.HI.X R5, R5, UR19, R12, 0x1, P0 ;  /* 0x0000001305057c11 */ /* 0x000fe400080f0c0c */
[----:B------:R-:W-:Y:S02]  /*0a80*/  IADD3 R12, PT, PT, R7, UR10, RZ ;  /* 0x0000000a070c7c10 */ /* 0x000fe4000fffe0ff */
[C---:B------:R-:W-:Y:S01]  /*0a90*/  IADD3 R9, P2, PT, R15.reuse, R7, RZ ;  /* 0x000000070f097210 */ /* 0x040fe20007f5e0ff */
        /* <DEDUP_REMOVED lines=23> */
.L_x_2306:
[----:B------:R-:W-:-:S04]  /*0c10*/  UIADD3 UR11, UPT, UPT, URZ, -UR12, URZ ;  /* 0x8000000cff0b7290 */ /* 0x000fc8000fffe0ff */
[----:B------:R-:W-:-:S09]  /*0c20*/  UISETP.GT.AND UP3, UPT, UR11, 0x1, UPT ;  /* 0x000000010b00788c */ /* 0x000fd2000bf64270 */
[----:B------:R-:W-:Y:S05]  /*0c30*/  BRA.U !UP3, `(.L_x_2308) ;  /* 0x000000010b487547 */ /* 0x000fea000b800000 */
        /* <DEDUP_REMOVED lines=18> */
.L_x_2308:
[----:B------:R-:W-:-:S09]  /*0d60*/  UISETP.NE.OR UP1, UPT, UR12, URZ, UP1 ;  /* 0x000000ff0c00728c */ /* 0x000fd20008f25670 */
[----:B------:R-:W-:Y:S05]  /*0d70*/  BRA.U !UP1, `(.L_x_2299) ;  /* 0x00000001092c7547 */ /* 0x000fea000b800000 */
.L_x_2305:
[----:B-----5:R-:W-:-:S04]  /*0d80*/  IADD3 R5, P0, PT, R15, R12, RZ ;  /* 0x0000000c0f057210 */ /* 0x020fc80007f1e0ff */
[----:B------:R-:W-:Y:S02]  /*0d90*/  LEA.HI.X.SX32 R6, R12, RZ, 0x1, P0 ;  /* 0x000000ff0c067211 */ /* 0x000fe400000f0eff */
[----:B------:R-:W-:-:S04]  /*0da0*/  LEA R4, P0, R5, UR20, 0x1 ;  /* 0x0000001405047c11 */ /* 0x000fc8000f8008ff */
[----:B------:R-:W-:-:S05]  /*0db0*/  LEA.HI.X R5, R5, UR21, R6, 0x1, P0 ;  /* 0x0000001505057c11 */ /* 0x000fca00080f0c06 */
[----:B------:R-:W2:Y:S01]  /*0dc0*/  LDG.E.U16.CONSTANT R4, desc[UR16][R4.64] ;  /* 0x0000001004047981 */ /* 0x000ea2000c1e9500 */
[----:B------:R-:W-:Y:S01]  /*0dd0*/  UIADD3 UR12, UPT, UPT, UR12, 0x1, URZ ;  /* 0x000000010c0c7890 */ /* 0x000fe2000fffe0ff */
[----:B------:R-:W-:-:S03]  /*0de0*/  IADD3 R12, PT, PT, R12, UR10, RZ ;  /* 0x0000000a0c0c7c10 */ /* 0x000fc6000fffe0ff */
[----:B------:R-:W-:Y:S01]  /*0df0*/  UISETP.NE.AND UP1, UPT, UR12, URZ, UPT ;  /* 0x000000ff0c00728c */ /* 0x000fe2000bf25270 */
[----:B--2---:R0:W-:Y:S02]  /*0e00*/  STS.U16 [R3], R4 ;  /* 0x0000000403007388 */ /* 0x0041e40000000400 */
[----:B0-----:R-:W-:-:S06]  /*0e10*/  IADD3 R3, PT, PT, R3, 0x40, RZ ;  /* 0x0000004003037810 */ /* 0x001fcc0007ffe0ff */
[----:B------:R-:W-:Y:S05]  /*0e20*/  BRA.U UP1, `(.L_x_2305) ;  /* 0xfffffffd01d47547 */ /* 0x000fea000b83ffff */
.L_x_2299:
[----:B------:R-:W-:Y:S05]  /*0e30*/  BSYNC.RECONVERGENT B0 ;  /* 0x0000000000007941 */ /* 0x000fea0003800200 */
.L_x_2298:
        /* <DEDUP_REMOVED lines=20> */
.L_x_2312:
[C---:B-1----:R-:W-:Y:S01]  /*0f80*/  IADD3 R7, PT, PT, R3.reuse, UR18, RZ ;  /* 0x0000001203077c10 */ /* 0x042fe2000fffe0ff */
[--C-:B0-----:R-:W-:Y:S01]  /*0f90*/  IMAD.WIDE R4, R3, 0x2, R12.reuse ;  /* 0x0000000203047825 */ /* 0x101fe200078e020c */
[----:B------:R-:W-:Y:S02]  /*0fa0*/  UIADD3 UR12, UPT, UPT, UR12, 0x4, URZ ;  /* 0x000000040c0c7890 */ /* 0x000fe4000fffe0ff */
[C---:B------:R-:W-:Y:S01]  /*0fb0*/  IADD3 R9, PT, PT, R7.reuse, UR18, RZ ;  /* 0x0000001207097c10 */ /* 0x040fe2000fffe0ff */
[--C-:B------:R-:W-:Y:S01]  /*0fc0*/  IMAD.WIDE R6, R7, 0x2, R12.reuse ;  /* 0x0000000207067825 */ /* 0x100fe200078e020c */
[----:B------:R1:W-:Y:S01]  /*0fd0*/  STG.E.64 desc[UR16][R4.64], RZ ;  /* 0x000000ff04007986 */ /* 0x0003e2000c101b10 */
[----:B------:R-:W-:Y:S01]  /*0fe0*/  UISETP.GE.AND UP3, UPT, UR12, -0x3, UPT ;  /* 0xfffffffd0c00788c */ /* 0x000fe2000bf66270 */
[C---:B-----5:R-:W-:Y:S01]  /*0ff0*/  IADD3 R15, PT, PT, R9.reuse, UR18, RZ ;  /* 0x00000012090f7c10 */ /* 0x060fe2000fffe0ff */
[--C-:B------:R-:W-:Y:S01]  /*1000*/  IMAD.WIDE R8, R9, 0x2, R12.reuse ;  /* 0x0000000209087825 */ /* 0x100fe200078e020c */
[----:B------:R1:W-:Y:S02]  /*1010*/  STG.E.64 desc[UR16][R6.64], RZ ;  /* 0x000000ff06007986 */ /* 0x0003e4000c101b10 */
[C---:B------:R-:W-:Y:S01]  /*1020*/  IADD3 R3, PT, PT, R15.reuse, UR18, RZ ;  /* 0x000000120f037c10 */ /* 0x040fe2000fffe0ff */
[----:B------:R-:W-:Y:S01]  /*1030*/  IMAD.WIDE R10, R15, 0x2, R12 ;  /* 0x000000020f0a7825 */ /* 0x000fe200078e020c */
[----:B------:R1:W-:Y:S04]  /*1040*/  STG.E.64 desc[UR16][R8.64], RZ ;  /* 0x000000ff08007986 */ /* 0x0003e8000c101b10 */
[----:B------:R1:W-:Y:S01]  /*1050*/  STG.E.64 desc[UR16][R10.64], RZ ;  /* 0x000000ff0a007986 */ /* 0x0003e2000c101b10 */
[----:B------:R-:W-:Y:S05]  /*1060*/  BRA.U !UP3, `(.L_x_2312) ;  /* 0xfffffffd0bc47547 */ /* 0x000fea000b83ffff */
.L_x_2311:
        /* <DEDUP_REMOVED lines=12> */
.L_x_2313:
[----:B------:R-:W-:-:S09]  /*1130*/  UISETP.NE.OR UP1, UPT, UR12, URZ, UP1 ;  /* 0x000000ff0c00728c */ /* 0x000fd20008f25670 */
[----:B------:R-:W-:Y:S05]  /*1140*/  BRA.U !UP1, `(.L_x_2309) ;  /* 0x00000001091c7547 */ /* 0x000fea000b800000 */
.L_x_2310:
[----:B01----:R-:W0:Y:S02]  /*1150*/  LDC.64 R4, c[0x0][0x3a0] ;  /* 0x0000e800ff047b82 */ /* 0x003e240000000a00 */
.L_x_2314:
[C---:B0-----:R-:W-:Y:S01]  /*1160*/  IMAD.WIDE R6, R3.reuse, 0x2, R4 ;  /* 0x0000000203067825 */ /* 0x041fe200078e0204 */
[----:B------:R-:W-:Y:S01]  /*1170*/  UIADD3 UR12, UPT, UPT, UR12, 0x1, URZ ;  /* 0x000000010c0c7890 */ /* 0x000fe2000fffe0ff */
[----:B------:R-:W-:-:S03]  /*1180*/  IADD3 R3, PT, PT, R3, UR18, RZ ;  /* 0x0000001203037c10 */ /* 0x000fc6000fffe0ff */
[----:B------:R2:W-:Y:S01]  /*1190*/  STG.E.64 desc[UR16][R6.64], RZ ;  /* 0x000000ff06007986 */ /* 0x0005e2000c101b10 */
[----:B------:R-:W-:-:S09]  /*11a0*/  UISETP.NE.AND UP1, UPT, UR12, URZ, UPT ;  /* 0x000000ff0c00728c */ /* 0x000fd2000bf25270 */
[----:B--2---:R-:W-:Y:S05]  /*11b0*/  BRA.U UP1, `(.L_x_2314) ;  /* 0xfffffffd01e87547 */ /* 0x004fea000b83ffff */
.L_x_2309:
        /* <DEDUP_REMOVED lines=30> */
[----:B-----5:R-:W-:-:S07]  /*13a0*/  SHF.R.S32.HI R15, RZ, 0x3, R3 ;  /* 0x00000003ff0f7819 */ /* 0x020fce0000011403 */
.L_x_2316:
[----:B0-----:R-:W-:-:S05]  /*13b0*/  IADD3 R7, PT, PT, R11, UR4, RZ ;  /* 0x000000040b077c10 */ /* 0x001fca000fffe0ff */
        /* <DEDUP_REMOVED lines=12> */
[----:B------:R-:W2:Y:S01]  /*1480*/  LDG.E.U16.CONSTANT R7, desc[UR16][R6.64] ;  /* 0x0000001006077981 */ /* 0x000ea2000c1e9500 */
[----:B------:R-:W-:Y:S01]  /*1490*/  UIADD3 UR4, UPT, UPT, UR4, 0x1, URZ ;  /* 0x0000000104047890 */ /* 0x000fe2000fffe0ff */
[----:B---3--:R-:W-:-:S04]  /*14a0*/  SHF.R.U32.HI R10, RZ, R14, R3 ;  /* 0x0000000eff0a7219 */ /* 0x008fc80000011603 */
[--C-:B------:R-:W-:Y:S02]  /*14b0*/  SHF.R.U32.HI R2, RZ, 0x8, R10.reuse ;  /* 0x00000008ff027819 */ /* 0x100fe4000001160a */
[----:B------:R-:W-:Y:S02]  /*14c0*/  LOP3.LUT R16, R10, 0xf, RZ, 0xc0, !PT ;  /* 0x0000000f0a107812 */ /* 0x000fe400078ec0ff */
[----:B------:R-:W-:Y:S02]  /*14d0*/  SHF.R.U32.HI R17, RZ, 0x4, R10 ;  /* 0x00000004ff117819 */ /* 0x000fe4000001160a */
[----:B------:R-:W-:Y:S01]  /*14e0*/  LOP3.LUT R2, R2, 0xf, RZ, 0xc0, !PT ;  /* 0x0000000f02027812 */ /* 0x000fe200078ec0ff */
[----:B------:R-:W-:Y:S01]  /*14f0*/  IMAD R19, R16, R16, R16 ;  /* 0x0000001010137224 */ /* 0x000fe200078e0210 */
[----:B------:R-:W-:Y:S02]  /*1500*/  SHF.R.U32.HI R10, RZ, 0xc, R10 ;  /* 0x0000000cff0a7819 */ /* 0x000fe4000001160a */
[----:B------:R-:W-:Y:S01]  /*1510*/  LOP3.LUT R17, R17, 0xf, RZ, 0xc0, !PT ;  /* 0x0000000f11117812 */ /* 0x000fe200078ec0ff */
[----:B------:R-:W-:Y:S01]  /*1520*/  IMAD R3, R2, R2, R2 ;  /* 0x0000000202037224 */ /* 0x000fe200078e0202 */
[----:B------:R-:W-:-:S02]  /*1530*/  LOP3.LUT R10, R10, 0xf, RZ, 0xc0, !PT ;  /* 0x0000000f0a0a7812 */ /* 0x000fc400078ec0ff */
[----:B------:R-:W-:Y:S01]  /*1540*/  IADD3 R19, PT, PT, R16, 0x1, R19 ;  /* 0x0000000110137810 */ /* 0x000fe20007ffe013 */
[----:B------:R-:W-:Y:S01]  /*1550*/  IMAD R16, R17, R17, R17 ;  /* 0x0000001111107224 */ /* 0x000fe200078e0211 */
[----:B----4-:R-:W-:Y:S02]  /*1560*/  R2UR UR12, R9 ;  /* 0x00000000090c72ca */ /* 0x010fe400000e0000 */
[----:B------:R-:W-:Y:S01]  /*1570*/  IADD3 R2, PT, PT, R2, 0x1, R3 ;  /* 0x0000000102027810 */ /* 0x000fe20007ffe003 */
[C---:B------:R-:W-:Y:S01]  /*1580*/  IMAD R3, R10.reuse, R10, R10 ;  /* 0x0000000a0a037224 */ /* 0x040fe200078e020a */
[----:B------:R-:W-:Y:S01]  /*1590*/  IADD3 R16, PT, PT, R17, 0x1, R16 ;  /* 0x0000000111107810 */ /* 0x000fe20007ffe010 */
[----:B------:R-:W2:Y:S03]  /*15a0*/  I2F.F16 R8, R19 ;  /* 0x0000001300087306 */ /* 0x000ea60000200c00 */
[----:B------:R-:W-:-:S05]  /*15b0*/  IADD3 R3, PT, PT, R10, 0x1, R3 ;  /* 0x000000010a037810 */ /* 0x000fca0007ffe003 */
[----:B------:R-:W0:Y:S01]  /*15c0*/  I2F.F16 R16, R16 ;  /* 0x0000001000107306 */ /* 0x000e220000200c00 */
[----:B------:R-:W-:-:S04]  /*15d0*/  UIADD3 UR11, UPT, UPT, UR12, UR11, URZ ;  /* 0x0000000b0c0b7290 */ /* 0x000fc8000fffe0ff */
[----:B------:R-:W-:Y:S01]  /*15e0*/  UISETP.GE.AND UP6, UPT, UR11, UR8, UPT ;  /* 0x000000080b00728c */ /* 0x000fe2000bfc6270 */
[-C--:B--2---:R-:W-:Y:S02]  /*15f0*/  HMUL2 R10, R8.H0_H0, R7.reuse.H0_H0 ;  /* 0x20000007080a7232 */ /* 0x084fe40000000800 */
[----:B------:R-:W1:Y:S01]  /*1600*/  I2F.F16 R2, R2 ;  /* 0x0000000200027306 */ /* 0x000e620000200c00 */
[----:B0-----:R-:W-:-:S07]  /*1610*/  HMUL2 R9, R16.H0_H0, R7.H0_H0 ;  /* 0x2000000710097232 */ /* 0x001fce0000000800 */
[----:B------:R-:W0:Y:S01]  /*1620*/  I2F.F16 R6, R3 ;  /* 0x0000000300067306 */ /* 0x000e220000200c00 */
[-C--:B-1----:R-:W-:Y:S02]  /*1630*/  HMUL2 R8, R2.H0_H0, R7.reuse.H0_H0 ;  /* 0x2000000702087232 */ /* 0x082fe40000000800 */
[----:B0-----:R-:W-:Y:S01]  /*1640*/  HMUL2 R7, R6.H0_H0, R7.H0_H0 ;  /* 0x2000000706077232 */ /* 0x001fe20000000800 */
[----:B------:R-:W-:Y:S06]  /*1650*/  BRA.U !UP6, `(.L_x_2316) ;  /* 0xfffffffd0e547547 */ /* 0x000fec000b83ffff */
.L_x_2315:
[----:B------:R-:W-:Y:S01]  /*1660*/  UISETP.GT.AND UP6, UPT, UR7, UR19, UPT ;  /* 0x000000130700728c */ /* 0x000fe2000bfc4270 */
[----:B------:R-:W-:Y:S01]  /*1670*/  HFMA2 R2, -RZ, RZ, 0, 0 ;  /* 0x00000000ff027431 */ /* 0x000fe200000001ff */
[----:B------:R-:W-:Y:S01]  /*1680*/  MOV R5, RZ ;  /* 0x000000ff00057202 */ /* 0x000fe20000000f00 */
[----:B------:R-:W-:Y:S01]  /*1690*/  HFMA2 R6, -RZ, RZ, 0, 0 ;  /* 0x00000000ff067431 */ /* 0x000fe200000001ff */
        /* <DEDUP_REMOVED lines=12> */
.L_x_2317:
        /* <DEDUP_REMOVED lines=8> */
.L_x_2318:
        /* <DEDUP_REMOVED lines=8> */
.L_x_2319:
        /* <DEDUP_REMOVED lines=8> */
.L_x_2320:
        /* <DEDUP_REMOVED lines=8> */
.L_x_2321:
[----:B------:R-:W-:Y:S01]  /*1960*/  ULEA UR4, UR14, UR4, 0x3 ;  /* 0x000000040e047291 */ /* 0x000fe2000f8e18ff */
[----:B------:R-:W0:Y:S01]  /*1970*/  S2UR UR11, SR_CgaCtaId ;  /* 0x00000000000b79c3 */ /* 0x000e220000008800 */
[----:B------:R-:W1:Y:S01]  /*1980*/  LDCU.64 UR12, c[0x0][0x388] ;  /* 0x00007100ff0c77ac */ /* 0x000e620008000a00 */
[----:B------:R-:W-:-:S03]  /*1990*/  PRMT R4, RZ, 0x5410, RZ ;  /* 0x00005410ff047816 */ /* 0x000fc600000000ff */
[----:B------:R-:W-:Y:S01]  /*19a0*/  IADD3 R2, PT, PT, R5, UR4, R2 ;  /* 0x0000000405027c10 */ /* 0x000fe2000fffe002 */
[----:B------:R-:W-:Y:S01]  /*19b0*/  UISETP.LT.AND UP1, UPT, UR10, UR20, UPT ;  /* 0x000000140a00728c */ /* 0x000fe2000bf21270 */
[----:B------:R-:W-:Y:S01]  /*19c0*/  PRMT R5, RZ, 0x5410, RZ ;  /* 0x00005410ff057816 */ /* 0x000fe200000000ff */
[----:B------:R-:W-:Y:S01]  /*19d0*/  UMOV UR4, 0x400 ;  /* 0x0000040000047882 */ /* 0x000fe20000000000 */
[----:B------:R-:W-:Y:S01]  /*19e0*/  IADD3 R2, PT, PT, R11, R2, R6 ;  /* 0x000000020b027210 */ /* 0x000fe20007ffe006 */
[----:B------:R-:W-:Y:S01]  /*19f0*/  USEL UR10, UR10, UR20, UP1 ;  /* 0x000000140a0a7287 */ /* 0x000fe20008800000 */
[----:B------:R-:W-:-:S03]  /*1a00*/  PRMT R6, RZ, 0x5410, RZ ;  /* 0x00005410ff067816 */ /* 0x000fc600000000ff */
[----:B------:R-:W-:Y:S01]  /*1a10*/  IMAD R3, R2, UR18, RZ ;  /* 0x0000001202037c24 */ /* 0x000fe2000f8e02ff */
[----:B------:R-:W-:Y:S01]  /*1a20*/  SHF.R.S32.HI R2, RZ, 0x1f, R0 ;  /* 0x0000001fff027819 */ /* 0x000fe20000011400 */
[----:B------:R-:W-:-:S03]  /*1a30*/  UISETP.GT.AND UP1, UPT, UR10, UR7, UPT ;  /* 0x000000070a00728c */ /* 0x000fc6000bf24270 */
[----:B------:R-:W-:-:S04]  /*1a40*/  IADD3 R0, P0, PT, R0, R3, RZ ;  /* 0x0000000300007210 */ /* 0x000fc80007f1e0ff */
[----:B------:R-:W-:Y:S01]  /*1a50*/  LEA.HI.X.SX32 R3, R3, R2, 0x1, P0 ;  /* 0x0000000203037211 */ /* 0x000fe200000f0eff */
[----:B0-----:R-:W-:Y:S01]  /*1a60*/  ULEA UR11, UR11, UR4, 0x18 ;  /* 0x000000040b0b7291 */ /* 0x001fe2000f8ec0ff */
[C---:B-1----:R-:W-:Y:S02]  /*1a70*/  LEA R24, P0, R0.reuse, UR12, 0x2 ;  /* 0x0000000c00187c11 */ /* 0x042fe4000f8010ff */
[----:B------:R-:W-:Y:S02]  /*1a80*/  PRMT R2, RZ, 0x5410, RZ ;  /* 0x00005410ff027816 */ /* 0x000fe400000000ff */
[----:B------:R-:W-:Y:S02]  /*1a90*/  LEA.HI.X R25, R0, UR13, R3, 0x2, P0 ;  /* 0x0000000d00197c11 */ /* 0x000fe400080f1403 */
[----:B------:R-:W-:Y:S01]  /*1aa0*/  PRMT R3, RZ, 0x5410, RZ ;  /* 0x00005410ff037816 */ /* 0x000fe200000000ff */
[----:B------:R-:W-:Y:S01]  /*1ab0*/  UMOV UR4, UR11 ;  /* 0x0000000b00047c82 */ /* 0x000fe20008000000 */
[----:B------:R-:W-:Y:S01]  /*1ac0*/  PRMT R0, RZ, 0x5410, RZ ;  /* 0x00005410ff007816 */ /* 0x000fe200000000ff */
[----:B------:R-:W-:Y:S06]  /*1ad0*/  BRA.U !UP1, `(.L_x_2322) ;  /* 0x0000005109fc7547 */ /* 0x000fec000b800000 */
[----:B-----5:R-:W2:Y:S01]  /*1ae0*/  LDG.E.128.CONSTANT R12, desc[UR16][R24.64] ;  /* 0x00000010180c7981 */ /* 0x020ea2000c1e9d00 */
[----:B------:R-:W-:Y:S01]  /*1af0*/  HFMA2 R0, -RZ, RZ, 0, 0.0625 ;  /* 0x00002c00ff007431 */ /* 0x000fe200000001ff */
[----:B------:R-:W-:Y:S02]  /*1b00*/  ISETP.NE.AND P0, PT, R88, RZ, PT ;  /* 0x000000ff5800720c */ /* 0x000fe40003f05270 */
[----:B------:R-:W-:Y:S02]  /*1b10*/  PRMT R6, RZ, 0x7610, R6 ;  /* 0x00007610ff067816 */ /* 0x000fe40000000006 */
[----:B------:R-:W-:Y:S02]  /*1b20*/  PRMT R4, RZ, 0x5410, RZ ;  /* 0x00005410ff047816 */ /* 0x000fe400000000ff */
[----:B------:R-:W-:Y:S02]  /*1b30*/  PRMT R3, RZ, 0x5410, RZ ;  /* 0x00005410ff037816 */ /* 0x000fe400000000ff */
[----:B------:R-:W-:-:S02]  /*1b40*/  PRMT R2, RZ, 0x5410, RZ ;  /* 0x00005410ff027816 */ /* 0x000fc400000000ff */
[----:B------:R-:W-:Y:S02]  /*1b50*/  PRMT R7, R7, 0x5410, R0 ;  /* 0x0000541007077816 */ /* 0x000fe40000000000 */
[----:B--2---:R-:W-:Y:S02]  /*1b60*/  LOP3.LUT R11, R12, 0xf000f0, RZ, 0xc0, !PT ;  /* 0x00f000f00c0b7812 */ /* 0x004fe400078ec0ff */
[C---:B------:R-:W-:Y:S02]  /*1b70*/  LOP3.LUT R17, R13.reuse, 0xf000f, RZ, 0xc0, !PT ;  /* 0x000f000f0d117812 */ /* 0x040fe400078ec0ff */
[----:B------:R-:W-:Y:S02]  /*1b80*/  LOP3.LUT R18, R13, 0xf000f0, RZ, 0xc0, !PT ;  /* 0x00f000f00d127812 */ /* 0x000fe400078ec0ff */
[----:B------:R-:W-:Y:S02]  /*1b90*/  SHF.R.U32.HI R16, RZ, 0x8, R12 ;  /* 0x00000008ff107819 */ /* 0x000fe4000001160c */
[----:B------:R-:W-:-:S02]  /*1ba0*/  SHF.R.U32.HI R13, RZ, 0x8, R13 ;  /* 0x00000008ff0d7819 */ /* 0x000fc4000001160d */
[----:B------:R-:W-:Y:S02]  /*1bb0*/  SHF.R.U32.HI R21, RZ, 0x8, R14 ;  /* 0x00000008ff157819 */ /* 0x000fe4000001160e */
[----:B------:R-:W-:Y:S02]  /*1bc0*/  LOP3.LUT R23, R15, 0xf000f0, RZ, 0xc0, !PT ;  /* 0x00f000f00f177812 */ /* 0x000fe400078ec0ff */
[----:B------:R-:W-:Y:S02]  /*1bd0*/  SHF.R.U32.HI R26, RZ, 0x8, R15 ;  /* 0x00000008ff1a7819 */ /* 0x000fe4000001160f */
[----:B------:R-:W-:Y:S02]  /*1be0*/  LOP3.LUT R0, R12, 0xf000f, RZ, 0xc0, !PT ;  /* 0x000f000f0c007812 */ /* 0x000fe400078ec0ff */
        /* <DEDUP_REMOVED lines=33> */
[----:B------:R-:W-:Y:S01]  /*1e00*/  HFMA2 R22, R32, R7.H1_H1, -72, -72 ;  /* 0xd480d48020167431 */ /* 0x000fe20000060007 */
[----:B------:R-:W-:Y:S01]  /*1e10*/  LOP3.LUT R34, R27, 0x64006400, RZ, 0xfc, !PT ;  /* 0x640064001b227812 */ /* 0x000fe200078efcff */
[----:B------:R-:W-:-:S02]  /*1e20*/  HADD2 R23, R11, -1032, -1032 ;  /* 0xe408e4080b177430 */ /* 0x000fc40000000000 */
[-C--:B------:R-:W-:Y:S02]  /*1e30*/  HFMA2 R26, R26, R7.reuse.H1_H1, -72, -72 ;  /* 0xd480d4801a1a7431 */ /* 0x080fe40000060007 */
[----:B------:R-:W-:Y:S02]  /*1e40*/  HADD2 R27, R15, -1032, -1032 ;  /* 0xe408e4080f1b7430 */ /* 0x000fe40000000000 */
[-C--:B------:R-:W-:Y:S02]  /*1e50*/  HFMA2 R28, R28, R7.reuse.H1_H1, -72, -72 ;  /* 0xd480d4801c1c7431 */ /* 0x080fe40000060007 */
[----:B------:R-:W-:Y:S02]  /*1e60*/  HADD2 R29, R29, -1032, -1032 ;  /* 0xe408e4081d1d7430 */ /* 0x000fe40000000000 */
[----:B------:R-:W-:Y:S02]  /*1e70*/  HFMA2 R30, R30, R7.H1_H1, -72, -72 ;  /* 0xd480d4801e1e7431 */ /* 0x000fe40000060007 */
[----:B------:R-:W-:-:S02]  /*1e80*/  HADD2 R31, R31, -1032, -1032 ;  /* 0xe408e4081f1f7430 */ /* 0x000fc40000000000 */
[----:B------:R-:W-:Y:S01]  /*1e90*/  HFMA2 R32, R34, R7.H1_H1, -72, -72 ;  /* 0xd480d48022207431 */ /* 0x000fe20000060007 */
[----:B------:R-:W-:Y:S06]  /*1ea0*/  @!P0 BRA `(.L_x_2323) ;  /* 0x0000000400688947 */ /* 0x000fec0003800000 */
[----:B------:R-:W0:Y:S01]  /*1eb0*/  LDS.64 R34, [UR11] ;  /* 0x0000000bff227984 */ /* 0x000e220008000a00 */
[--C-:B------:R-:W-:Y:S02]  /*1ec0*/  HADD2.F32 R36, -RZ, R16.reuse.H0_H0 ;  /* 0x20000010ff247230 */ /* 0x100fe40000004100 */
[----:B------:R-:W-:Y:S01]  /*1ed0*/  HADD2.F32 R0, -RZ, R17.H0_H0 ;  /* 0x20000011ff007230 */ /* 0x000fe20000004100 */
[----:B------:R-:W1:Y:S01]  /*1ee0*/  LDS.64 R14, [UR11+0x8] ;  /* 0x0000080bff0e7984 */ /* 0x000e620008000a00 */
[----:B------:R-:W-:Y:S02]  /*1ef0*/  HADD2.F32 R6, -RZ, R19.H0_H0 ;  /* 0x20000013ff067230 */ /* 0x000fe40000004100 */
[----:B------:R-:W-:Y:S02]  /*1f00*/  HADD2.F32 R37, -RZ, R16.H1_H1 ;  /* 0x30000010ff257230 */ /* 0x000fe40000004100 */
[----:B------:R-:W-:Y:S02]  /*1f10*/  HADD2.F32 R11, -RZ, R17.H1_H1 ;  /* 0x30000011ff0b7230 */ /* 0x000fe40000004100 */
[----:B------:R-:W-:-:S02]  /*1f20*/  HADD2.F32 R12, -RZ, R21.H0_H0 ;  /* 0x20000015ff0c7230 */ /* 0x000fc40000004100 */
[----:B------:R-:W-:Y:S02]  /*1f30*/  HADD2.F32 R43, -RZ, R21.H1_H1 ;  /* 0x30000015ff2b7230 */ /* 0x000fe40000004100 */
[----:B------:R-:W-:Y:S02]  /*1f40*/  HADD2.F32 R38, -RZ, R22.H1_H1 ;  /* 0x30000016ff267230 */ /* 0x000fe40000004100 */
        /* <DEDUP_REMOVED lines=12> */
[C---:B------:R-:W-:Y:S01]  /*2010*/  FFMA.FTZ R36, R34.reuse, R37, R41 ;  /* 0x0000002522247223 */ /* 0x040fe20000010029 */
[----:B------:R-:W-:Y:S01]  /*2020*/  FFMA.FTZ R34, R34, R43, R12 ;  /* 0x0000002b22227223 */ /* 0x000fe2000001000c */
[----:B------:R-:W-:Y:S01]  /*2030*/  FFMA.FTZ R12, R33, R11, R6 ;  /* 0x0000000b210c7223 */ /* 0x000fe20000010006 */
[----:B------:R-:W-:Y:S02]  /*2040*/  HADD2.F32 R11, -RZ, R22.H0_H0 ;  /* 0x20000016ff0b7230 */ /* 0x000fe40000004100 */
[----:B------:R-:W-:Y:S01]  /*2050*/  FFMA.FTZ R5, R5, R33, R0 ;  /* 0x0000002105057223 */ /* 0x000fe20000010000 */
[----:B------:R-:W-:-:S02]  /*2060*/  HADD2.F32 R35, -RZ, R35.H1_H1 ;  /* 0x30000023ff237230 */ /* 0x000fc40000004100 */
[----:B------:R-:W-:Y:S02]  /*2070*/  HADD2.F32 R0, -RZ, R13.H1_H1 ;  /* 0x3000000dff007230 */ /* 0x000fe40000004100 */
[----:B------:R-:W-:Y:S01]  /*2080*/  FFMA.FTZ R11, R33, R11, R34 ;  /* 0x0000000b210b7223 */ /* 0x000fe20000010022 */
[----:B------:R-:W-:Y:S02]  /*2090*/  HADD2.F32 R39, -RZ, R20.H0_H0 ;  /* 0x20000014ff277230 */ /* 0x000fe40000004100 */
[----:B------:R-:W-:Y:S02]  /*20a0*/  HADD2.F32 R6, -RZ, R18.H1_H1 ;  /* 0x30000012ff067230 */ /* 0x000fe40000004100 */
[----:B------:R-:W-:Y:S01]  /*20b0*/  FFMA.FTZ R0, R0, R35, R5 ;  /* 0x0000002300007223 */ /* 0x000fe20000010005 */
[----:B------:R-:W-:Y:S01]  /*20c0*/  FFMA.FTZ R38, R35, R38, R11 ;  /* 0x0000002623267223 */ /* 0x000fe2000001000b */
[----:B-1----:R-:W-:Y:S02]  /*20d0*/  HADD2.F32 R11, -RZ, R14.H0_H0 ;  /* 0x2000000eff0b7230 */ /* 0x002fe40000004100 */
[----:B------:R-:W-:Y:S01]  /*20e0*/  FFMA.FTZ R39, R33, R39, R36 ;  /* 0x0000002721277223 */ /* 0x000fe20000010024 */
[----:B------:R-:W-:-:S02]  /*20f0*/  HADD2.F32 R5, -RZ, R23.H0_H0 ;  /* 0x20000017ff057230 */ /* 0x000fc40000004100 */
[----:B------:R-:W-:Y:S01]  /*2100*/  FFMA.FTZ R34, R35, R6, R12 ;  /* 0x0000000623227223 */ /* 0x000fe2000001000c */
[----:B------:R-:W-:Y:S02]  /*2110*/  HADD2.F32 R36, -RZ, R20.H1_H1 ;  /* 0x30000014ff247230 */ /* 0x000fe40000004100 */
[----:B------:R-:W-:Y:S02]  /*2120*/  HADD2.F32 R33, -RZ, R14.H1_H1 ;  /* 0x3000000eff217230 */ /* 0x000fe40000004100 */
[----:B------:R-:W-:Y:S01]  /*2130*/  FFMA.FTZ R5, R5, R11, R0 ;  /* 0x0000000b05057223 */ /* 0x000fe20000010000 */
[----:B------:R-:W-:Y:S02]  /*2140*/  HADD2.F32 R6, -RZ, R23.H1_H1 ;  /* 0x30000017ff067230 */ /* 0x000fe40000004100 */
[----:B------:R-:W-:Y:S01]  /*2150*/  FFMA.FTZ R36, R35, R36, R39 ;  /* 0x0000002423247223 */ /* 0x000fe20000010027 */
[----:B------:R-:W-:Y:S02]  /*2160*/  HADD2.F32 R14, -RZ, R27.H0_H0 ;  /* 0x2000001bff0e7230 */ /* 0x000fe40000004100 */
[----:B------:R-:W-:-:S02]  /*2170*/  HADD2.F32 R35, -RZ, R29.H0_H0 ;  /* 0x2000001dff237230 */ /* 0x000fc40000004100 */
[----:B------:R-:W-:Y:S01]  /*2180*/  FFMA.FTZ R5, R6, R33, R5 ;  /* 0x0000002106057223 */ /* 0x000fe20000010005 */
[----:B------:R-:W-:Y:S02]  /*2190*/  HADD2.F32 R37, -RZ, R31.H0_H0 ;  /* 0x2000001fff257230 */ /* 0x000fe40000004100 */
[C---:B------:R-:W-:Y:S01]  /*21a0*/  FFMA.FTZ R14, R11.reuse, R14, R34 ;  /* 0x0000000e0b0e7223 */ /* 0x040fe20000010022 */
[----:B------:R-:W-:Y:S02]  /*21b0*/  HADD2.F32 R6, -RZ, R27.H1_H1 ;  /* 0x3000001bff067230 */ /* 0x000fe40000004100 */
[C---:B------:R-:W-:Y:S01]  /*21c0*/  FFMA.FTZ R35, R11.reuse, R35, R36 ;  /* 0x000000230b237223 */ /* 0x040fe20000010024 */
[----:B------:R-:W-:Y:S02]  /*21d0*/  HADD2.F32 R12, -RZ, R15.H0_H0 ;  /* 0x2000000fff0c7230 */ /* 0x000fe40000004100 */
[----:B------:R-:W-:Y:S01]  /*21e0*/  FFMA.FTZ R37, R11, R37, R38 ;  /* 0x000000250b257223 */ /* 0x000fe20000010026 */
[----:B------:R-:W-:-:S02]  /*21f0*/  HADD2.F32 R34, -RZ, R28.H0_H0 ;  /* 0x2000001cff227230 */ /* 0x000fc40000004100 */
[C---:B------:R-:W-:Y:S01]  /*2200*/  FFMA.FTZ R11, R33.reuse, R6, R14 ;  /* 0x00000006210b7223 */ /* 0x040fe2000001000e */
        /* <DEDUP_REMOVED lines=36> */
.L_x_2323:
        /* <DEDUP_REMOVED lines=8> */
[----:B------:R-:W0:Y:S01]  /*24d0*/  LDS.64 R34, [UR11+0x40] ;  /* 0x0000400bff227984 */ /* 0x000e220008000a00 */
[--C-:B------:R-:W-:Y:S02]  /*24e0*/  HADD2.F32 R3, -RZ, R16.reuse.H0_H0 ;  /* 0x20000010ff037230 */ /* 0x100fe40000004100 */
[----:B------:R-:W-:Y:S01]  /*24f0*/  HADD2.F32 R0, -RZ, R17.H0_H0 ;  /* 0x20000011ff007230 */ /* 0x000fe20000004100 */
[----:B------:R-:W1:Y:S01]  /*2500*/  LDS.64 R14, [UR11+0x48] ;  /* 0x0000480bff0e7984 */ /* 0x000e620008000a00 */
[----:B------:R-:W-:Y:S02]  /*2510*/  HADD2.F32 R4, -RZ, R19.H0_H0 ;  /* 0x20000013ff047230 */ /* 0x000fe40000004100 */
[----:B------:R-:W-:Y:S02]  /*2520*/  HADD2.F32 R11, -RZ, R21.H0_H0 ;  /* 0x20000015ff0b7230 */ /* 0x000fe40000004100 */
[----:B------:R-:W-:Y:S02]  /*2530*/  HADD2.F32 R40, -RZ, R16.H1_H1 ;  /* 0x30000010ff287230 */ /* 0x000fe40000004100 */
[----:B------:R-:W-:-:S02]  /*2540*/  HADD2.F32 R38, -RZ, R17.H1_H1 ;  /* 0x30000011ff267230 */ /* 0x000fc40000004100 */
        /* <DEDUP_REMOVED lines=82> */
.L_x_2325:
[----:B------:R-:W-:Y:S01]  /*2a70*/  PRMT R0, RZ, 0x5410, RZ ;  /* 0x00005410ff007816 */ /* 0x000fe200000000ff */
[----:B------:R-:W-:Y:S06]  /*2a80*/  BRA.U UP1, `(.L_x_2324) ;  /* 0x0000000501687547 */ /* 0x000fec000b800000 */
[----:B------:R-:W0:Y:S01]  /*2a90*/  LDS.64 R34, [UR11+0x80] ;  /* 0x0000800bff227984 */ /* 0x000e220008000a00 */
[----:B------:R-:W-:Y:S02]  /*2aa0*/  HADD2.F32 R0, -RZ, R17.H0_H0 ;  /* 0x20000011ff007230 */ /* 0x000fe40000004100 */
[--C-:B------:R-:W-:Y:S01]  /*2ab0*/  HADD2.F32 R2, -RZ, R16.reuse.H0_H0 ;  /* 0x20000010ff027230 */ /* 0x100fe20000004100 */
[----:B------:R-:W1:Y:S01]  /*2ac0*/  LDS.64 R14, [UR11+0x88] ;  /* 0x0000880bff0e7984 */ /* 0x000e620008000a00 */
[----:B------:R-:W-:Y:S02]  /*2ad0*/  HADD2.F32 R11, -RZ, R19.H0_H0 ;  /* 0x20000013ff0b7230 */ /* 0x000fe40000004100 */
[----:B------:R-:W-:Y:S02]  /*2ae0*/  HADD2.F32 R12, -RZ, R21.H0_H0 ;  /* 0x20000015ff0c7230 */ /* 0x000fe40000004100 */
[----:B------:R-:W-:Y:S02]  /*2af0*/  HADD2.F32 R38, -RZ, R17.H1_H1 ;  /* 0x30000011ff267230 */ /* 0x000fe40000004100 */
[----:B------:R-:W-:-:S02]  /*2b00*/  HADD2.F32 R16, -RZ, R16.H1_H1 ;  /* 0x30000010ff107230 */ /* 0x000fc40000004100 */
        /* <DEDUP_REMOVED lines=9> */
[-C--:B------:R-:W-:Y:S01]  /*2ba0*/  FFMA.FTZ R17, R38, R34.reuse, R17 ;  /* 0x0000002226117223 */ /* 0x080fe20000010011 */
[----:B------:R-:W-:Y:S02]  /*2bb0*/  HADD2.F32 R16, -RZ, R20.H0_H0 ;  /* 0x20000014ff107230 */ /* 0x000fe40000004100 */
[----:B------:R-:W-:Y:S02]  /*2bc0*/  HADD2.F32 R38, -RZ, R21.H1_H1 ;  /* 0x30000015ff267230 */ /* 0x000fe40000004100 */
[----:B------:R-:W-:Y:S01]  /*2bd0*/  FFMA.FTZ R11, R12, R34, R11 ;  /* 0x000000220c0b7223 */ /* 0x000fe2000001000b */
[----:B------:R-:W-:Y:S02]  /*2be0*/  HADD2.F32 R0, -RZ, R13.H0_H0 ;  /* 0x2000000dff007230 */ /* 0x000fe40000004100 */
        /* <DEDUP_REMOVED lines=68> */
.L_x_2324:
[----:B------:R-:W-:-:S05]  /*3030*/  MOV R11, UR18 ;  /* 0x00000012000b7c02 */ /* 0x000fca0008000f00 */
[----:B------:R-:W-:-:S05]  /*3040*/  IMAD.WIDE R24, R11, 0x4, R24 ;  /* 0x000000040b187825 */ /* 0x000fca00078e0218 */
[----:B------:R-:W2:Y:S02]  /*3050*/  LDG.E.128.CONSTANT R12, desc[UR16][R24.64] ;  /* 0x00000010180c7981 */ /* 0x000ea4000c1e9d00 */
[----:B--2---:R-:W-:Y:S02]  /*3060*/  SHF.R.U32.HI R19, RZ, 0x8, R13 ;  /* 0x00000008ff137819 */ /* 0x004fe4000001160d */
[----:B------:R-:W-:Y:S02]  /*3070*/  LOP3.LUT R18, R13, 0xf000f0, RZ, 0xc0, !PT ;  /* 0x00f000f00d127812 */ /* 0x000fe400078ec0ff */
[----:B------:R-:W-:Y:S02]  /*3080*/  SHF.R.U32.HI R23, RZ, 0x8, R14 ;  /* 0x00000008ff177819 */ /* 0x000fe4000001160e */
[C---:B------:R-:W-:Y:S02]  /*3090*/  LOP3.LUT R11, R12.reuse, 0xf000f, RZ, 0xc0, !PT ;  /* 0x000f000f0c0b7812 */ /* 0x040fe400078ec0ff */
[----:B------:R-:W-:-:S02]  /*30a0*/  LOP3.LUT R16, R12, 0xf000f0, RZ, 0xc0, !PT ;  /* 0x00f000f00c107812 */ /* 0x000fc400078ec0ff */
[C---:B------:R-:W-:Y:S02]  /*30b0*/  LOP3.LUT R20, R14.reuse, 0xf000f, RZ, 0xc0, !PT ;  /* 0x000f000f0e147812 */ /* 0x040fe400078ec0ff */
[C---:B------:R-:W-:Y:S02]  /*30c0*/  LOP3.LUT R27, R15.reuse, 0xf000f, RZ, 0xc0, !PT ;  /* 0x000f000f0f1b7812 */ /* 0x040fe400078ec0ff */
[----:B------:R-:W-:Y:S02]  /*30d0*/  LOP3.LUT R28, R15, 0xf000f0, RZ, 0xc0, !PT ;  /* 0x00f000f00f1c7812 */ /* 0x000fe400078ec0ff */
[----:B------:R-:W-:Y:S02]  /*30e0*/  SHF.R.U32.HI R29, RZ, 0x8, R15 ;  /* 0x00000008ff1d7819 */ /* 0x000fe4000001160f */
[----:B------:R-:W-:Y:S02]  /*30f0*/  SHF.R.U32.HI R12, RZ, 0x8, R12 ;  /* 0x00000008ff0c7819 */ /* 0x000fe4000001160c */
        /* <DEDUP_REMOVED lines=8> */
[C---:B------:R-:W-:Y:S01]  /*3180*/  LOP3.LUT R13, R12.reuse, 0xf000f, RZ, 0xc0, !PT ;  /* 0x000f000f0c0d7812 */ /* 0x040fe200078ec0ff */
[----:B------:R-:W-:Y:S01]  /*3190*/  HADD2 R22, R22, -1032, -1032 ;  /* 0xe408e40816167430 */ /* 0x000fe20000000000 */
[C---:B------:R-:W-:Y:S02]  /*31a0*/  LOP3.LUT R20, R29.reuse, 0xf000f, RZ, 0xc0, !PT ;  /* 0x000f000f1d147812 */ /* 0x040fe400078ec0ff */
[----:B------:R-:W-:Y:S02]  /*31b0*/  LOP3.LUT R12, R12, 0xf000f0, RZ, 0xc0, !PT ;  /* 0x00f000f00c0c7812 */ /* 0x000fe400078ec0ff */
[----:B------:R-:W-:Y:S02]  /*31c0*/  LOP3.LUT R29, R29, 0xf000f0, RZ, 0xc0, !PT ;  /* 0x00f000f01d1d7812 */ /* 0x000fe400078ec0ff */
[----:B------:R-:W-:-:S02]  /*31d0*/  LOP3.LUT R32, R19, 0x64006400, RZ, 0xfc, !PT ;  /* 0x6400640013207812 */ /* 0x000fc400078efcff */
[----:B------:R-:W-:Y:S01]  /*31e0*/  LOP3.LUT R26, R21, 0x64006400, RZ, 0xfc, !PT ;  /* 0x64006400151a7812 */ /* 0x000fe200078efcff */
[-C--:B------:R-:W-:Y:S01]  /*31f0*/  HFMA2 R21, R14, R7.reuse.H1_H1, -72, -72 ;  /* 0xd480d4800e157431 */ /* 0x080fe20000060007 */
[----:B------:R-:W-:Y:S01]  /*3200*/  LOP3.LUT R33, R18, 0x64006400, RZ, 0xfc, !PT ;  /* 0x6400640012217812 */ /* 0x000fe200078efcff */
[-C--:B------:R-:W-:Y:S01]  /*3210*/  HFMA2 R31, R32, R7.reuse.H1_H1, -72, -72 ;  /* 0xd480d480201f7431 */ /* 0x080fe20000060007 */
        /* <DEDUP_REMOVED lines=20> */
[----:B------:R-:W-:-:S02]  /*3360*/  HADD2 R28, R13, -1032, -1032 ;  /* 0xe408e4080d1c7430 */ /* 0x000fc40000000000 */
[-C--:B------:R-:W-:Y:S02]  /*3370*/  HFMA2 R29, R12, R7.reuse.H1_H1, -72, -72 ;  /* 0xd480d4800c1d7431 */ /* 0x080fe40000060007 */
[----:B------:R-:W-:Y:S02]  /*3380*/  HADD2 R30, R15, -1032, -1032 ;  /* 0xe408e4080f1e7430 */ /* 0x000fe40000000000 */
[----:B------:R-:W-:Y:S01]  /*3390*/  HFMA2 R35, R36, R7.H1_H1, -72, -72 ;  /* 0xd480d48024237431 */ /* 0x000fe20000060007 */
        /* <DEDUP_REMOVED lines=91> */
.L_x_2326:
[----:B------:R-:W-:Y:S05]  /*3950*/  BRA.U !UP2, `(.L_x_2327) ;  /* 0x000000090ae47547 */ /* 0x000fea000b800000 */
[----:B------:R-:W-:Y:S01]  /*3960*/  PRMT R11, R87, 0x9910, RZ ;  /* 0x00009910570b7816 */ /* 0x000fe200000000ff */
[----:B------:R-:W-:-:S03]  /*3970*/  UISETP.EQ.OR UP1, UPT, UR22, 0x2, UP0 ;  /* 0x000000021600788c */ /* 0x000fc60008722670 */
        /* <DEDUP_REMOVED lines=92> */
.L_x_2328:
[----:B------:R-:W-:Y:S05]  /*3f40*/  BRA.U UP1, `(.L_x_2327) ;  /* 0x0000000501687547 */ /* 0x000fea000b800000 */
        /* <DEDUP_REMOVED lines=17> */
[----:B------:R-:W-:Y:S01]  /*4060*/  FFMA.FTZ R19, R40, R36, R19 ;  /* 0x0000002428137223 */ /* 0x000fe20000010013 */
[----:B------:R-:W-:Y:S02]  /*4070*/  HADD2.F32 R12, -RZ, R18.H0_H0 ;  /* 0x20000012ff0c7230 */ /* 0x000fe40000004100 */
[-C--:B------:R-:W-:Y:S01]  /*4080*/  FFMA.FTZ R13, R13, R15.reuse, RZ ;  /* 0x0000000f0d0d7223 */ /* 0x080fe200000100ff */
[----:B------:R-:W-:Y:S01]  /*4090*/  FFMA.FTZ R15, R14, R15, RZ ;  /* 0x0000000f0e0f7223 */ /* 0x000fe200000100ff */
[----:B------:R-:W-:Y:S02]  /*40a0*/  HADD2.F32 R14, -RZ, R21.H0_H0 ;  /* 0x20000015ff0e7230 */ /* 0x000fe40000004100 */
        /* <DEDUP_REMOVED lines=40> */
[----:B------:R-:W-:Y:S01]  /*4330*/  FFMA.FTZ R12, R12, R14, R13 ;  /* 0x0000000e0c0c7223 */ /* 0x000fe2000001000d */
[----:B------:R-:W-:Y:S02]  /*4340*/  HADD2.F32 R17, -RZ, R17.H1_H1 ;  /* 0x30000011ff117230 */ /* 0x000fe40000004100 */
        /* <DEDUP_REMOVED lines=26> */
.L_x_2327:
        /* <DEDUP_REMOVED lines=146> */
.L_x_2329:
        /* <DEDUP_REMOVED lines=95> */
.L_x_2331:
        /* <DEDUP_REMOVED lines=91> */
.L_x_2330:
[----:B------:R-:W-:-:S05]  /*59b0*/  MOV R11, UR18 ;  /* 0x00000012000b7c02 */ /* 0x000fca0008000f00 */
[----:B------:R-:W-:-:S05]  /*59c0*/  IMAD.WIDE R24, R11, 0x4, R24 ;  /* 0x000000040b187825 */ /* 0x000fca00078e0218 */
[----:B------:R-:W2:Y:S01]  /*59d0*/  LDG.E.128.CONSTANT R12, desc[UR16][R24.64] ;  /* 0x00000010180c7981 */ /* 0x000ea2000c1e9d00 */
[----:B------:R-:W-:Y:S01]  /*59e0*/  UIADD3 UR4, UPT, UPT, UR11, 0x40, URZ ;  /* 0x000000400b047890 */ /* 0x000fe2000fffe0ff */
[----:B------:R-:W-:Y:S02]  /*59f0*/  MOV R29, UR18 ;  /* 0x00000012001d7c02 */ /* 0x000fe40008000f00 */
[C---:B--2---:R-:W-:Y:S02]  /*5a00*/  LOP3.LUT R17, R13.reuse, 0xf000f, RZ, 0xc0, !PT ;  /* 0x000f000f0d117812 */ /* 0x044fe400078ec0ff */
[----:B------:R-:W-:Y:S02]  /*5a10*/  LOP3.LUT R18, R13, 0xf000f0, RZ, 0xc0, !PT ;  /* 0x00f000f00d127812 */ /* 0x000fe400078ec0ff */
[----:B------:R-:W-:Y:S02]  /*5a20*/  SHF.R.U32.HI R28, RZ, 0x8, R13 ;  /* 0x00000008ff1c7819 */ /* 0x000fe4000001160d */
[----:B------:R-:W-:-:S02]  /*5a30*/  LOP3.LUT R11, R12, 0xf000f, RZ, 0xc0, !PT ;  /* 0x000f000f0c0b7812 */ /* 0x000fc400078ec0ff */
[----:B------:R-:W-:Y:S02]  /*5a40*/  LOP3.LUT R16, R12, 0xf000f0, RZ, 0xc0, !PT ;  /* 0x00f000f00c107812 */ /* 0x000fe400078ec0ff */
[C---:B------:R-:W-:Y:S02]  /*5a50*/  LOP3.LUT R13, R14.reuse, 0xf000f0, RZ, 0xc0, !PT ;  /* 0x00f000f00e0d7812 */ /* 0x040fe400078ec0ff */
[----:B------:R-:W-:Y:S02]  /*5a60*/  SHF.R.U32.HI R31, RZ, 0x8, R14 ;  /* 0x00000008ff1f7819 */ /* 0x000fe4000001160e */
        /* <DEDUP_REMOVED lines=21> */
[-C--:B------:R-:W-:Y:S01]  /*5bc0*/  HFMA2 R22, R22, R7.reuse.H1_H1, -72, -72 ;  /* 0xd480d48016167431 */ /* 0x080fe20000060007 */
[----:B------:R-:W-:Y:S02]  /*5bd0*/  LOP3.LUT R31, R31, 0xf000f, RZ, 0xc0, !PT ;  /* 0x000f000f1f1f7812 */ /* 0x000fe400078ec0ff */
[----:B------:R-:W-:Y:S02]  /*5be0*/  LOP3.LUT R13, R35, 0xf000f, RZ, 0xc0, !PT ;  /* 0x000f000f230d7812 */ /* 0x000fe400078ec0ff */
[----:B------:R-:W-:Y:S01]  /*5bf0*/  LOP3.LUT R36, R19, 0x64006400, RZ, 0xfc, !PT ;  /* 0x6400640013247812 */ /* 0x000fe200078efcff */
[-C--:B------:R-:W-:Y:S01]  /*5c00*/  HFMA2 R19, R14, R7.reuse.H1_H1, -72, -72 ;  /* 0xd480d4800e137431 */ /* 0x080fe20000060007 */
        /* <DEDUP_REMOVED lines=110> */
.L_x_2332:
[----:B------:R-:W-:Y:S01]  /*62f0*/  IMAD.WIDE R24, R29, 0x4, R24 ;  /* 0x000000041d187825 */ /* 0x000fe200078e0218 */
[----:B------:R-:W-:Y:S01]  /*6300*/  UMOV UR7, UR9 ;  /* 0x0000000900077c82 */ /* 0x000fe20008000000 */
[----:B------:R-:W-:Y:S05]  /*6310*/  BRA.U !UP2, `(.L_x_2322) ;  /* 0x000000090aec7547 */ /* 0x000fea000b800000 */
[----:B------:R-:W-:Y:S01]  /*6320*/  PRMT R11, R87, 0x9910, RZ ;  /* 0x00009910570b7816 */ /* 0x000fe200000000ff */
[----:B------:R-:W-:-:S03]  /*6330*/  UISETP.EQ.OR UP1, UPT, UR22, 0x2, UP0 ;  /* 0x000000021600788c */ /* 0x000fc60008722670 */
        /* <DEDUP_REMOVED lines=12> */
[-C--:B------:R-:W-:Y:S01]  /*6400*/  FFMA.FTZ R38, R11, R15.reuse, RZ ;  /* 0x0000000f0b267223 */ /* 0x080fe200000100ff */
[--C-:B------:R-:W-:Y:S02]  /*6410*/  HADD2.F32 R37, -RZ, R13.reuse.H0_H0 ;  /* 0x2000000dff257230 */ /* 0x100fe40000004100 */
[-C--:B------:R-:W-:Y:S01]  /*6420*/  FFMA.FTZ R14, R14, R15.reuse, RZ ;  /* 0x0000000f0e0e7223 */ /* 0x080fe200000100ff */
[----:B------:R-:W-:Y:S02]  /*6430*/  HADD2.F32 R39, -RZ, R13.H1_H1 ;  /* 0x3000000dff277230 */ /* 0x000fe40000004100 */
[----:B------:R-:W-:Y:S01]  /*6440*/  FFMA.FTZ R12, R12, R15, RZ ;  /* 0x0000000f0c0c7223 */ /* 0x000fe200000100ff */
[----:B------:R-:W-:-:S02]  /*6450*/  HADD2.F32 R13, -RZ, R30.H0_H0 ;  /* 0x2000001eff0d7230 */ /* 0x000fc40000004100 */
[-C--:B------:R-:W-:Y:S01]  /*6460*/  FFMA.FTZ R38, R41, R29.reuse, R38 ;  /* 0x0000001d29267223 */ /* 0x080fe20000010026 */
[----:B------:R-:W-:Y:S02]  /*6470*/  HADD2.F32 R11, -RZ, R18.H0_H0 ;  /* 0x20000012ff0b7230 */ /* 0x000fe40000004100 */
[----:B------:R-:W-:Y:S01]  /*6480*/  FFMA.FTZ R12, R43, R29, R12 ;  /* 0x0000001d2b0c7223 */ /* 0x000fe2000001000c */
[----:B------:R-:W-:Y:S02]  /*6490*/  HADD2.F32 R43, -RZ, R32.H1_H1 ;  /* 0x30000020ff2b7230 */ /* 0x000fe40000004100 */
[----:B------:R-:W-:Y:S01]  /*64a0*/  FFMA.FTZ R40, R13, R15, RZ ;  /* 0x0000000f0d287223 */ /* 0x000fe200000100ff */
        /* <DEDUP_REMOVED lines=69> */
.L_x_2333:
[----:B------:R-:W-:Y:S01]  /*6900*/  UMOV UR7, UR9 ;  /* 0x0000000900077c82 */ /* 0x000fe20008000000 */
[----:B------:R-:W-:Y:S05]  /*6910*/  BRA.U UP1, `(.L_x_2322) ;  /* 0x00000005016c7547 */ /* 0x000fea000b800000 */
[----:B------:R-:W0:Y:S01]  /*6920*/  LDS.64 R12, [UR11+0xb0] ;  /* 0x0000b00bff0c7984 */ /* 0x000e220008000a00 */
[--C-:B------:R-:W-:Y:S01]  /*6930*/  HADD2.F32 R11, -RZ, R31.reuse.H0_H0 ;  /* 0x2000001fff0b7230 */ /* 0x100fe20000004100 */
[----:B------:R-:W-:Y:S01]  /*6940*/  UMOV UR7, UR9 ;  /* 0x0000000900077c82 */ /* 0x000fe20008000000 */
        /* <DEDUP_REMOVED lines=9> */
[-C--:B------:R-:W-:Y:S01]  /*69e0*/  FFMA.FTZ R14, R14, R15.reuse, RZ ;  /* 0x0000000f0e0e7223 */ /* 0x080fe200000100ff */
[----:B------:R-:W-:Y:S02]  /*69f0*/  HADD2.F32 R38, -RZ, R13.H1_H1 ;  /* 0x3000000dff267230 */ /* 0x000fe40000004100 */
[----:B------:R-:W-:Y:S01]  /*6a00*/  FFMA.FTZ R12, R12, R15, RZ ;  /* 0x0000000f0c0c7223 */ /* 0x000fe200000100ff */
[----:B------:R-:W-:Y:S02]  /*6a10*/  HADD2.F32 R13, -RZ, R30.H0_H0 ;  /* 0x2000001eff0d7230 */ /* 0x000fe40000004100 */
[----:B------:R-:W-:Y:S01]  /*6a20*/  FFMA.FTZ R28, R31, R29, R28 ;  /* 0x0000001d1f1c7223 */ /* 0x000fe2000001001c */
[----:B------:R-:W-:-:S02]  /*6a30*/  HADD2.F32 R11, -RZ, R18.H0_H0 ;  /* 0x20000012ff0b7230 */ /* 0x000fc40000004100 */
[----:B------:R-:W-:Y:S01]  /*6a40*/  FFMA.FTZ R12, R39, R29, R12 ;  /* 0x0000001d270c7223 */ /* 0x000fe2000001000c */
[----:B------:R-:W-:Y:S02]  /*6a50*/  HADD2.F32 R39, -RZ, R32.H1_H1 ;  /* 0x30000020ff277230 */ /* 0x000fe40000004100 */
[----:B------:R-:W-:Y:S01]  /*6a60*/  FFMA.FTZ R40, R13, R15, RZ ;  /* 0x0000000f0d287223 */ /* 0x000fe200000100ff */
        /* <DEDUP_REMOVED lines=46> */
[----:B------:R-:W-:Y:S02]  /*6d50*/  HADD2.F32 R20, -RZ, R27.H0_H0 ;  /* 0x2000001bff147230 */ /* 0x000fe40000004100 */
        /* <DEDUP_REMOVED lines=23> */
.L_x_2322:
        /* <DEDUP_REMOVED lines=10> */
.L_x_2338:
[----:B0-----:R-:W-:Y:S01]  /*6f70*/  MOV R27, UR18 ;  /* 0x00000012001b7c02 */ /* 0x001fe20008000f00 */
[----:B------:R-:W2:Y:S01]  /*6f80*/  LDG.E.128.CONSTANT R20, desc[UR16][R24.64] ;  /* 0x0000001018147981 */ /* 0x000ea2000c1e9d00 */
[----:B------:R-:W-:-:S03]  /*6f90*/  MOV R91, UR18 ;  /* 0x00000012005b7c02 */ /* 0x000fc60008000f00 */
[----:B------:R-:W-:-:S05]  /*6fa0*/  IMAD.WIDE R26, R27, 0x4, R24 ;  /* 0x000000041b1a7825 */ /* 0x000fca00078e0218 */
[----:B------:R2:W3:Y:S01]  /*6fb0*/  LDG.E.128.CONSTANT R16, desc[UR16][R26.64] ;  /* 0x000000101a107981 */ /* 0x0004e2000c1e9d00 */
[----:B------:R-:W-:-:S05]  /*6fc0*/  IMAD.WIDE R90, R91, 0x4, R26 ;  /* 0x000000045b5a7825 */ /* 0x000fca00078e021a */
[----:B-----5:R-:W4:Y:S01]  /*6fd0*/  LDG.E.128.CONSTANT R12, desc[UR16][R90.64] ;  /* 0x000000105a0c7981 */ /* 0x020f22000c1e9d00 */
[----:B------:R-:W-:Y:S01]  /*6fe0*/  HFMA2 R34, -RZ, RZ, 0, 0.125 ;  /* 0x00003000ff227431 */ /* 0x000fe200000001ff */
[----:B------:R-:W1:Y:S01]  /*6ff0*/  S2UR UR6, SR_CTAID.Y ;  /* 0x00000000000679c3 */ /* 0x000e620000002600 */
[----:B------:R-:W-:Y:S02]  /*7000*/  MOV R42, 0x2400 ;  /* 0x00002400002a7802 */ /* 0x000fe40000000f00 */
[----:B------:R-:W-:Y:S01]  /*7010*/  ISETP.NE.AND P0, PT, R88, RZ, PT ;  /* 0x000000ff5800720c */ /* 0x000fe20003f05270 */
[----:B-1----:R-:W-:-:S04]  /*7020*/  UIMAD UR9, UR6, -0x3, UR5 ;  /* 0xfffffffd060978a4 */ /* 0x002fc8000f8e0205 */
[----:B------:R-:W-:Y:S01]  /*7030*/  UISETP.NE.AND UP1, UPT, UR9, 0x1, UPT ;  /* 0x000000010900788c */ /* 0x000fe2000bf25270 */
[--C-:B--2---:R-:W-:Y:S02]  /*7040*/  SHF.R.U32.HI R26, RZ, 0xf, R20.reuse ;  /* 0x0000000fff1a7819 */ /* 0x104fe40000011614 */
[----:B------:R-:W-:Y:S02]  /*7050*/  SHF.R.U32.HI R28, RZ, 0xf, R21 ;  /* 0x0000000fff1c7819 */ /* 0x000fe40000011615 */
[C---:B------:R-:W-:Y:S02]  /*7060*/  LOP3.LUT R52, R20.reuse, 0x70007, RZ, 0xc0, !PT ;  /* 0x0007000714347812 */ /* 0x040fe400078ec0ff */
        /* <DEDUP_REMOVED lines=9> */
[----:B------:R-:W-:Y:S02]  /*7100*/  SHF.R.U32.HI R55, RZ, 0x6, R22 ;  /* 0x00000006ff377819 */ /* 0x000fe40000011616 */
[C---:B------:R-:W-:Y:S02]  /*7110*/  LOP3.LUT R57, R23.reuse, 0x70007, RZ, 0xc0, !PT ;  /* 0x0007000717397812 */ /* 0x040fe400078ec0ff */
[----:B------:R-:W-:Y:S02]  /*7120*/  LOP3.LUT R37, R23, 0x380038, RZ, 0xc0, !PT ;  /* 0x0038003817257812 */ /* 0x000fe400078ec0ff */
[----:B------:R-:W-:Y:S02]  /*7130*/  SHF.R.U32.HI R61, RZ, 0x6, R23 ;  /* 0x00000006ff3d7819 */ /* 0x000fe40000011617 */
[C---:B---3--:R-:W-:Y:S02]  /*7140*/  LOP3.LUT R20, R16.reuse, 0x70007, RZ, 0xc0, !PT ;  /* 0x0007000710147812 */ /* 0x048fe400078ec0ff */
[----:B------:R-:W-:-:S02]  /*7150*/  LOP3.LUT R32, R16, 0x380038, RZ, 0xc0, !PT ;  /* 0x0038003810207812 */ /* 0x000fc400078ec0ff */
[--C-:B------:R-:W-:Y:S02]  /*7160*/  SHF.R.U32.HI R21, RZ, 0x6, R16.reuse ;  /* 0x00000006ff157819 */ /* 0x100fe40000011610 */
        /* <DEDUP_REMOVED lines=17> */
[----:B------:R-:W-:Y:S02]  /*7280*/  LOP3.LUT R28, R26, 0x20002, R27, 0xf8, !PT ;  /* 0x000200021a1c7812 */ /* 0x000fe400078ef81b */
[----:B------:R-:W-:Y:S02]  /*7290*/  LOP3.LUT R30, R18, 0x20002, R29, 0xf8, !PT ;  /* 0x00020002121e7812 */ /* 0x000fe400078ef81d */
[----:B------:R-:W-:Y:S02]  /*72a0*/  LOP3.LUT R38, R19, 0x20002, R38, 0xf8, !PT ;  /* 0x0002000213267812 */ /* 0x000fe400078ef826 */
[----:B------:R-:W-:Y:S02]  /*72b0*/  LOP3.LUT R40, R31, 0x20002, R40, 0xf8, !PT ;  /* 0x000200021f287812 */ /* 0x000fe400078ef828 */
[C---:B----4-:R-:W-:Y:S02]  /*72c0*/  LOP3.LUT R45, R12.reuse, 0x70007, RZ, 0xc0, !PT ;  /* 0x000700070c2d7812 */ /* 0x050fe400078ec0ff */
        /* <DEDUP_REMOVED lines=16> */
[----:B------:R-:W-:Y:S02]  /*73d0*/  LOP3.LUT R27, R28, 0x40004, R27, 0xf8, !PT ;  /* 0x000400041c1b7812 */ /* 0x000fe400078ef81b */
[----:B------:R-:W-:Y:S01]  /*73e0*/  LOP3.LUT R28, R30, 0x40004, R19, 0xf8, !PT ;  /* 0x000400041e1c7812 */ /* 0x000fe200078ef813 */
[----:B------:R-:W-:Y:S01]  /*73f0*/  HFMA2 R74, R37, R34.H0_H0, -132, -132 ;  /* 0xd820d820254a7431 */ /* 0x000fe20000040022 */
[----:B------:R-:W-:-:S02]  /*7400*/  LOP3.LUT R30, R40, 0x40004, R15, 0xf8, !PT ;  /* 0x00040004281e7812 */ /* 0x000fc400078ef80f */
[----:B------:R-:W-:Y:S02]  /*7410*/  LOP3.LUT R29, R38, 0x40004, R29, 0xf8, !PT ;  /* 0x00040004261d7812 */ /* 0x000fe400078ef81d */
        /* <DEDUP_REMOVED lines=57> */
[----:B------:R-:W-:Y:S01]  /*77b0*/  LOP3.LUT R11, R11, 0x64006400, RZ, 0xfc, !PT ;  /* 0x640064000b0b7812 */ /* 0x000fe200078efcff */
[----:B------:R-:W-:Y:S01]  /*77c0*/  HFMA2 R68, R37, R42.H0_H0, -20, -20 ;  /* 0xcd00cd0025447431 */ /* 0x000fe2000004002a */
[----:B------:R-:W-:Y:S01]  /*77d0*/  LOP3.LUT R19, R12, 0x64006400, RZ, 0xfc, !PT ;  /* 0x640064000c137812 */ /* 0x000fe200078efcff */
[-C--:B------:R-:W-:Y:S01]  /*77e0*/  HFMA2 R12, R33, R34.reuse.H0_H0, -132, -132 ;  /* 0xd820d820210c7431 */ /* 0x080fe20000040022 */
[----:B------:R-:W-:Y:S01]  /*77f0*/  LOP3.LUT R35, R35, 0x64006400, RZ, 0xfc, !PT ;  /* 0x6400640023237812 */ /* 0x000fe200078efcff */
[----:B------:R-:W-:Y:S01]  /*7800*/  HFMA2 R33, R63, R34.H0_H0, -132, -132 ;  /* 0xd820d8203f217431 */ /* 0x000fe20000040022 */
        /* <DEDUP_REMOVED lines=178> */
.L_x_2335:
        /* <DEDUP_REMOVED lines=82> */
.L_x_2337:
        /* <DEDUP_REMOVED lines=79> */
.L_x_2336:
[----:B------:R-:W-:Y:S01]  /*8d40*/  UIADD3 UR7, UPT, UPT, UR7, 0x20, URZ ;  /* 0x0000002007077890 */ /* 0x000fe2000fffe0ff */
[----:B------:R-:W-:Y:S01]  /*8d50*/  MOV R25, UR18 ;  /* 0x0000001200197c02 */ /* 0x000fe20008000f00 */
[----:B------:R-:W-:Y:S02]  /*8d60*/  UIADD3 UR4, UPT, UPT, UR4, 0x40, URZ ;  /* 0x0000004004047890 */ /* 0x000fe4000fffe0ff */
[----:B------:R-:W-:Y:S02]  /*8d70*/  UISETP.GE.AND UP1, UPT, UR7, UR8, UPT ;  /* 0x000000080700728c */ /* 0x000fe4000bf26270 */
[----:B------:R-:W-:-:S07]  /*8d80*/  IMAD.WIDE R24, R25, 0x4, R90 ;  /* 0x0000000419187825 */ /* 0x000fce00078e025a */
[----:B------:R-:W-:Y:S05]  /*8d90*/  BRA.U !UP1, `(.L_x_2338) ;  /* 0xffffffe109747547 */ /* 0x000fea000b83ffff */
.L_x_2334:
[----:B------:R-:W0:Y:S01]  /*8da0*/  S2R R7, SR_CTAID.X ;  /* 0x0000000000077919 */ /* 0x000e220000002500 */
[----:B------:R-:W1:Y:S01]  /*8db0*/  LDC.64 R10, c[0x0][0x3a0] ;  /* 0x0000e800ff0a7b82 */ /* 0x000e620000000a00 */
[----:B------:R-:W-:Y:S01]  /*8dc0*/  UIMAD UR6, UR6, 0x3, URZ ;  /* 0x00000003060678a4 */ /* 0x000fe2000f8e02ff */
[----:B------:R-:W0:Y:S02]  /*8dd0*/  S2R R8, SR_TID.X ;  /* 0x0000000000087919 */ /* 0x000e240000002100 */
[----:B0-----:R-:W-:-:S03]  /*8de0*/  LEA R7, R7, R8, 0x5 ;  /* 0x0000000807077211 */ /* 0x001fc600078e28ff */
[----:B------:R-:W-:Y:S02]  /*8df0*/  MOV R8, UR6 ;  /* 0x0000000600087c02 */ /* 0x000fe40008000f00 */
[----:B------:R-:W-:-:S05]  /*8e00*/  SHF.L.U32 R7, R7, 0x2, RZ ;  /* 0x0000000207077819 */ /* 0x000fca00000006ff */
[----:B------:R-:W-:-:S04]  /*8e10*/  IMAD R7, R8, UR18, R7 ;  /* 0x0000001208077c24 */ /* 0x000fc8000f8e0207 */
[----:B-1----:R-:W-:Y:S01]  /*8e20*/  IMAD.WIDE R10, R7, 0x2, R10 ;  /* 0x00000002070a7825 */ /* 0x002fe200078e020a */
[----:B------:R-:W-:-:S05]  /*8e30*/  MOV R7, R6 ;  /* 0x0000000600077202 */ /* 0x000fca0000000f00 */
[----:B------:R0:W-:Y:S01]  /*8e40*/  ATOM.E.ADD.F16x2.RN.STRONG.GPU P0, RZ, desc[UR16][R10.64], R7 ;  /* 0x800000070aff79a2 */ /* 0x0001e2000c10e110 */
[----:B------:R-:W-:Y:S01]  /*8e50*/  UIADD3 UR5, UPT, UPT, -UR6, UR5, URZ ;  /* 0x0000000506057290 */ /* 0x000fe2000fffe1ff */
[----:B------:R-:W-:Y:S01]  /*8e60*/  BSSY.RECONVERGENT B0, `(.L_x_2339) ;  /* 0x0000011000007945 */ /* 0x000fe20003800200 */
[----:B------:R-:W-:Y:S02]  /*8e70*/  MOV R12, R5 ;  /* 0x00000005000c7202 */ /* 0x000fe40000000f00 */
[----:B------:R-:W-:Y:S01]  /*8e80*/  UISETP.NE.AND UP0, UPT, UR5, 0x1, UPT ;  /* 0x000000010500788c */ /* 0x000fe2000bf05270 */
[----:B0-----:R-:W-:Y:S10]  /*8e90*/  @P0 BRA `(.L_x_2340) ;  /* 0x0000000000340947 */ /* 0x001ff40003800000 */
[----:B------:R-:W0:Y:S02]  /*8ea0*/  QSPC.E.S P0, RZ, [R10] ;  /* 0x000000000aff73aa */ /* 0x000e240000000500 */
[----:B0-----:R-:W-:Y:S05]  /*8eb0*/  @!P0 BRA `(.L_x_2341) ;  /* 0x0000000000208947 */ /* 0x001fea0003800000 */
[----:B------:R-:W-:-:S04]  /*8ec0*/  MOV R8, R10 ;  /* 0x0000000a00087202 */ /* 0x000fc80000000f00 */
[----:B------:R-:W-:Y:S02]  /*8ed0*/  MOV R8, R8 ;  /* 0x0000000800087202 */ /* 0x000fe40000000f00 */
[----:B------:R-:W-:-:S07]  /*8ee0*/  MOV R9, R6 ;  /* 0x0000000600097202 */ /* 0x000fce0000000f00 */
.L_x_2342:
[----:B------:R-:W0:Y:S02]  /*8ef0*/  LDS R6, [R8] ;  /* 0x0000000008067984 */ /* 0x000e240000000800 */
[----:B0-----:R-:W-:-:S05]  /*8f00*/  HADD2 R7, R6, R9 ;  /* 0x0000000906077230 */ /* 0x001fca0000000000 */
[----:B------:R-:W0:Y:S02]  /*8f10*/  ATOMS.CAST.SPIN P0, [R8], R6, R7 ;  /* 0x000000060800758d */ /* 0x000e240001800007 */
[----:B0-----:R-:W-:Y:S05]  /*8f20*/  @!P0 BRA `(.L_x_2342) ;  /* 0xfffffffc00f08947 */ /* 0x001fea000383ffff */
[----:B------:R-:W-:Y:S05]  /*8f30*/  BRA `(.L_x_2340) ;  /* 0x00000000000c7947 */ /* 0x000fea0003800000 */
.L_x_2341:
[----:B------:R-:W2:Y:S02]  /*8f40*/  LD.E R6, desc[UR16][R10.64] ;  /* 0x000000100a067980 */ /* 0x000ea4000c101900 */
[----:B--2---:R-:W-:-:S05]  /*8f50*/  IADD3 R7, PT, PT, R7, R6, RZ ;  /* 0x0000000607077210 */ /* 0x004fca0007ffe0ff */
[----:B------:R0:W-:Y:S02]  /*8f60*/  ST.E desc[UR16][R10.64], R7 ;  /* 0x000000070a007985 */ /* 0x0001e4000c101910 */
.L_x_2340:
[----:B------:R-:W-:Y:S05]  /*8f70*/  BSYNC.RECONVERGENT B0 ;  /* 0x0000000000007941 */ /* 0x000fea0003800200 */
.L_x_2339:
[----:B------:R1:W-:Y:S01]  /*8f80*/  ATOM.E.ADD.F16x2.RN.STRONG.GPU P0, RZ, desc[UR16][R10.64+0x4], R12 ;  /* 0x8000040c0aff79a2 */ /* 0x0003e2000c10e110 */
[----:B------:R-:W-:Y:S04]  /*8f90*/  BSSY.RECONVERGENT B0, `(.L_x_2343) ;  /* 0x000000e000007945 */ /* 0x000fe80003800200 */
[----:B-1----:R-:W-:Y:S05]  /*8fa0*/  @P0 BRA `(.L_x_2344) ;  /* 0x0000000000300947 */ /* 0x002fea0003800000 */
[----:B------:R-:W1:Y:S02]  /*8fb0*/  QSPC.E.S P0, RZ, [R10+0x4] ;  /* 0x000004000aff73aa */ /* 0x000e640000000500 */
[----:B-1----:R-:W-:Y:S05]  /*8fc0*/  @!P0 BRA `(.L_x_2345) ;  /* 0x00000000001c8947 */ /* 0x002fea0003800000 */
[----:B------:R-:W-:-:S04]  /*8fd0*/  MOV R6, R10 ;  /* 0x0000000a00067202 */ /* 0x000fc80000000f00 */
[----:B------:R-:W-:-:S07]  /*8fe0*/  MOV R8, R6 ;  /* 0x0000000600087202 */ /* 0x000fce0000000f00 */
.L_x_2346:
[----:B------:R-:W0:Y:S02]  /*8ff0*/  LDS R6, [R8+0x4] ;  /* 0x0000040008067984 */ /* 0x000e240000000800 */
[----:B0-----:R-:W-:-:S05]  /*9000*/  HFMA2 R7, R6, 1, 1, R5 ;  /* 0x3c003c0006077831 */ /* 0x001fca0000000005 */
[----:B------:R-:W0:Y:S02]  /*9010*/  ATOMS.CAST.SPIN P0, [R8+0x4], R6, R7 ;  /* 0x000004060800758d */ /* 0x000e240001800007 */
[----:B0-----:R-:W-:Y:S05]  /*9020*/  @!P0 BRA `(.L_x_2346) ;  /* 0xfffffffc00f08947 */ /* 0x001fea000383ffff */
[----:B------:R-:W-:Y:S05]  /*9030*/  BRA `(.L_x_2344) ;  /* 0x00000000000c7947 */ /* 0x000fea0003800000 */
.L_x_2345:
[----:B------:R-:W2:Y:S02]  /*9040*/  LD.E R5, desc[UR16][R10.64+0x4] ;  /* 0x000004100a057980 */ /* 0x000ea4000c101900 */
[----:B--2---:R-:W-:-:S05]  /*9050*/  IADD3 R5, PT, PT, R12, R5, RZ ;  /* 0x000000050c057210 */ /* 0x004fca0007ffe0ff */
[----:B------:R1:W-:Y:S02]  /*9060*/  ST.E desc[UR16][R10.64+0x4], R5 ;  /* 0x000004050a007985 */ /* 0x0003e4000c101910 */
.L_x_2344:
[----:B------:R-:W-:Y:S05]  /*9070*/  BSYNC.RECONVERGENT B0 ;  /* 0x0000000000007941 */ /* 0x000fea0003800200 */
.L_x_2343:
[----:B------:R-:W-:-:S13]  /*9080*/  PLOP3.LUT P0, PT, PT, PT, UP0, 0x80, 0x8 ;  /* 0x000000000008781c */ /* 0x000fda0003f0f008 */
[----:B------:R-:W-:Y:S05]  /*9090*/  @!P0 EXIT ;  /* 0x000000000000894d */ /* 0x000fea0003800000 */
[----:B-1----:R-:W-:-:S05]  /*90a0*/  MOV R5, UR18 ;  /* 0x0000001200057c02 */ /* 0x002fca0008000f00 */
        /* <DEDUP_REMOVED lines=11> */
.L_x_2350:
[----:B------:R-:W0:Y:S02]  /*9160*/  LDS R4, [R6] ;  /* 0x0000000006047984 */ /* 0x000e240000000800 */
[----:B0-----:R-:W-:-:S05]  /*9170*/  HADD2 R5, R4, R7 ;  /* 0x0000000704057230 */ /* 0x001fca0000000000 */
[----:B------:R-:W0:Y:S02]  /*9180*/  ATOMS.CAST.SPIN P0, [R6], R4, R5 ;  /* 0x000000040600758d */ /* 0x000e240001800005 */
[----:B0-----:R-:W-:Y:S05]  /*9190*/  @!P0 BRA `(.L_x_2350) ;  /* 0xfffffffc00f08947 */ /* 0x001fea000383ffff */
[----:B------:R-:W-:Y:S05]  /*91a0*/  BRA `(.L_x_2348) ;  /* 0x00000000000c7947 */ /* 0x000fea0003800000 */
.L_x_2349:
[----:B------:R-:W2:Y:S02]  /*91b0*/  LD.E R4, desc[UR16][R10.64] ;  /* 0x000000100a047980 */ /* 0x000ea4000c101900 */
[----:B--2---:R-:W-:-:S05]  /*91c0*/  IADD3 R5, PT, PT, R5, R4, RZ ;  /* 0x0000000405057210 */ /* 0x004fca0007ffe0ff */
[----:B------:R0:W-:Y:S02]  /*91d0*/  ST.E desc[UR16][R10.64], R5 ;  /* 0x000000050a007985 */ /* 0x0001e4000c101910 */
.L_x_2348:
[----:B------:R-:W-:Y:S05]  /*91e0*/  BSYNC.RECONVERGENT B0 ;  /* 0x0000000000007941 */ /* 0x000fea0003800200 */
.L_x_2347:
[----:B------:R1:W-:Y:S01]  /*91f0*/  ATOM.E.ADD.F16x2.RN.STRONG.GPU P0, RZ, desc[UR16][R10.64+0x4], R8 ;  /* 0x800004080aff79a2 */ /* 0x0003e2000c10e110 */
[----:B------:R-:W-:Y:S04]  /*9200*/  BSSY.RECONVERGENT B0, `(.L_x_2351) ;  /* 0x000000e000007945 */ /* 0x000fe80003800200 */
[----:B-1----:R-:W-:Y:S05]  /*9210*/  @P0 BRA `(.L_x_2352) ;  /* 0x0000000000300947 */ /* 0x002fea0003800000 */
[----:B------:R-:W1:Y:S02]  /*9220*/  QSPC.E.S P0, RZ, [R10+0x4] ;  /* 0x000004000aff73aa */ /* 0x000e640000000500 */
[----:B-1----:R-:W-:Y:S05]  /*9230*/  @!P0 BRA `(.L_x_2353) ;  /* 0x00000000001c8947 */ /* 0x002fea0003800000 */
[----:B------:R-:W-:-:S04]  /*9240*/  MOV R4, R10 ;  /* 0x0000000a00047202 */ /* 0x000fc80000000f00 */
[----:B------:R-:W-:-:S07]  /*9250*/  MOV R6, R4 ;  /* 0x0000000400067202 */ /* 0x000fce0000000f00 */
.L_x_2354:
[----:B------:R-:W0:Y:S02]  /*9260*/  LDS R4, [R6+0x4] ;  /* 0x0000040006047984 */ /* 0x000e240000000800 */
[----:B0-----:R-:W-:-:S05]  /*9270*/  HFMA2 R5, R4, 1, 1, R3 ;  /* 0x3c003c0004057831 */ /* 0x001fca0000000003 */
[----:B------:R-:W0:Y:S02]  /*9280*/  ATOMS.CAST.SPIN P0, [R6+0x4], R4, R5 ;  /* 0x000004040600758d */ /* 0x000e240001800005 */
[----:B0-----:R-:W-:Y:S05]  /*9290*/  @!P0 BRA `(.L_x_2354) ;  /* 0xfffffffc00f08947 */ /* 0x001fea000383ffff */
[----:B------:R-:W-:Y:S05]  /*92a0*/  BRA `(.L_x_2352) ;  /* 0x00000000000c7947 */ /* 0x000fea0003800000 */
.L_x_2353:
[----:B------:R-:W2:Y:S02]  /*92b0*/  LD.E R3, desc[UR16][R10.64+0x4] ;  /* 0x000004100a037980 */ /* 0x000ea4000c101900 */
[----:B--2---:R-:W-:-:S05]  /*92c0*/  IADD3 R3, PT, PT, R8, R3, RZ ;  /* 0x0000000308037210 */ /* 0x004fca0007ffe0ff */
[----:B------:R1:W-:Y:S02]  /*92d0*/  ST.E desc[UR16][R10.64+0x4], R3 ;  /* 0x000004030a007985 */ /* 0x0003e4000c101910 */
.L_x_2352:
[----:B------:R-:W-:Y:S05]  /*92e0*/  BSYNC.RECONVERGENT B0 ;  /* 0x0000000000007941 */ /* 0x000fea0003800200 */
.L_x_2351:
[----:B------:R-:W-:-:S06]  /*92f0*/  UISETP.NE.AND UP0, UPT, UR5, 0x2, UPT ;  /* 0x000000020500788c */ /* 0x000fcc000bf05270 */
        /* <DEDUP_REMOVED lines=14> */
.L_x_2358:
[----:B------:R-:W0:Y:S02]  /*93e0*/  LDS R2, [R4] ;  /* 0x0000000004027984 */ /* 0x000e240000000800 */
[----:B0-----:R-:W-:-:S05]  /*93f0*/  HADD2 R3, R2, R5 ;  /* 0x0000000502037230 */ /* 0x001fca0000000000 */
[----:B------:R-:W0:Y:S02]  /*9400*/  ATOMS.CAST.SPIN P0, [R4], R2, R3 ;  /* 0x000000020400758d */ /* 0x000e240001800003 */
[----:B0-----:R-:W-:Y:S05]  /*9410*/  @!P0 BRA `(.L_x_2358) ;  /* 0xfffffffc00f08947 */ /* 0x001fea000383ffff */
[----:B------:R-:W-:Y:S05]  /*9420*/  BRA `(.L_x_2356) ;  /* 0x00000000000c7947 */ /* 0x000fea0003800000 */
.L_x_2357:
[----:B------:R-:W2:Y:S02]  /*9430*/  LD.E R2, desc[UR16][R10.64] ;  /* 0x000000100a027980 */ /* 0x000ea4000c101900 */
[----:B--2---:R-:W-:-:S05]  /*9440*/  IADD3 R3, PT, PT, R3, R2, RZ ;  /* 0x0000000203037210 */ /* 0x004fca0007ffe0ff */
[----:B------:R0:W-:Y:S02]  /*9450*/  ST.E desc[UR16][R10.64], R3 ;  /* 0x000000030a007985 */ /* 0x0001e4000c101910 */
.L_x_2356:
[----:B------:R-:W-:Y:S05]  /*9460*/  BSYNC.RECONVERGENT B0 ;  /* 0x0000000000007941 */ /* 0x000fea0003800200 */
.L_x_2355:
[----:B------:R1:W-:Y:S02]  /*9470*/  ATOM.E.ADD.F16x2.RN.STRONG.GPU P0, RZ, desc[UR16][R10.64+0x4], R7 ;  /* 0x800004070aff79a2 */ /* 0x0003e4000c10e110 */
[----:B-1----:R-:W-:Y:S05]  /*9480*/  @P0 EXIT ;  /* 0x000000000000094d */ /* 0x002fea0003800000 */
[----:B------:R-:W1:Y:S02]  /*9490*/  QSPC.E.S P0, RZ, [R10+0x4] ;  /* 0x000004000aff73aa */ /* 0x000e640000000500 */
[----:B-1----:R-:W-:Y:S05]  /*94a0*/  @!P0 BRA `(.L_x_2359) ;  /* 0x00000000001c8947 */ /* 0x002fea0003800000 */
[----:B------:R-:W-:-:S04]  /*94b0*/  MOV R2, R10 ;  /* 0x0000000a00027202 */ /* 0x000fc80000000f00 */
[----:B------:R-:W-:-:S07]  /*94c0*/  MOV R4, R2 ;  /* 0x0000000200047202 */ /* 0x000fce0000000f00 */
.L_x_2360:
[----:B------:R-:W0:Y:S02]  /*94d0*/  LDS R2, [R4+0x4] ;  /* 0x0000040004027984 */ /* 0x000e240000000800 */
[----:B0-----:R-:W-:-:S05]  /*94e0*/  HFMA2 R3, R2, 1, 1, R0 ;  /* 0x3c003c0002037831 */ /* 0x001fca0000000000 */
[----:B------:R-:W0:Y:S02]  /*94f0*/  ATOMS.CAST.SPIN P0, [R4+0x4], R2, R3 ;  /* 0x000004020400758d */ /* 0x000e240001800003 */
[----:B0-----:R-:W-:Y:S05]  /*9500*/  @!P0 BRA `(.L_x_2360) ;  /* 0xfffffffc00f08947 */ /* 0x001fea000383ffff */
[----:B------:R-:W-:Y:S05]  /*9510*/  EXIT ;  /* 0x000000000000794d */ /* 0x000fea0003800000 */
.L_x_2359:
[----:B------:R-:W0:Y:S02]  /*9520*/  LD.E R0, desc[UR16][R10.64+0x4] ;  /* 0x000004100a007980 */ /* 0x000e24000c101900 */
[----:B0-----:R-:W-:-:S05]  /*9530*/  IADD3 R3, PT, PT, R7, R0, RZ ;  /* 0x0000000007037210 */ /* 0x001fca0007ffe0ff */
[----:B------:R-:W-:Y:S01]  /*9540*/  ST.E desc[UR16][R10.64+0x4], R3 ;  /* 0x000004030a007985 */ /* 0x000fe2000c101910 */
[----:B------:R-:W-:Y:S05]  /*9550*/  EXIT ;  /* 0x000000000000794d */ /* 0x000fea0003800000 */
.L_x_2361:
        /* <DEDUP_REMOVED lines=10> */
.L_x_3948:


//--------------------- .text._Z23gemm_half_q_half_kernelILi3ELi14ELb1ELb0ELi32EEvPK6__halfPKjS4_S2_PS0_iiiiPKtS7_iiiiiibS2_i --------------------------
	.section	.text._Z23gemm_half_q_half_kernelILi3ELi14ELb1ELb0ELi32EEvPK6__halfPKjS4_S2_PS0_iiiiPKtS7_iiiiiibS2_i,"ax",@progbits
	.align	128
        .global         _Z23gemm_half_q_half_kernelILi3ELi14ELb1ELb0ELi32EEvPK6__halfPKjS4_S2_PS0_iiiiPKtS7_iiiiiibS2_i
        .type           _Z23gemm_half_q_half_kernelILi3ELi14ELb1ELb0ELi32EEvPK6__halfPKjS4_S2_PS0_iiiiPKtS7_iiiiiibS2_i,@function
        .size           _Z23gemm_half_q_half_kernelILi3ELi14ELb1ELb0ELi32EEvPK6__halfPKjS4_S2_PS0_iiiiPKtS7_iiiiiibS2_i,(.L_x_3949 - _Z23gemm_half_q_half_kernelILi3ELi14ELb1ELb0ELi32EEvPK6__halfPKjS4_S2_PS0_iiiiPKtS7_iiiiiibS2_i)
        .other          _Z23gemm_half_q_half_kernelILi3ELi14ELb1ELb0ELi32EEvPK6__halfPKjS4_S2_PS0_iiiiPKtS7_iiiiiibS2_i,@"STO_CUDA_ENTRY STV_DEFAULT"
_Z23gemm_half_q_half_kernelILi3ELi14ELb1ELb0ELi32EEvPK6__halfPKjS4_S2_PS0_iiiiPKtS7_iiiiiibS2_i:
.text._Z23gemm_half_q_half_kernelILi3ELi14ELb1ELb0ELi32EEvPK6__halfPKjS4_S2_PS0_iiiiPKtS7_iiiiiibS2_i:
        /* <DEDUP_REMOVED lines=17> */
[----:B---3--:R-:W-:-:S13]  /*0110*/  R2UR UR21, R4 ;  /* 0x00000000041572ca */ /* 0x008fda00000e0000 */
[----:B------:R-:W-:Y:S01]  /*0120*/  MOV R0, UR21 ;  /* 0x0000001500007c02 */ /* 0x000fe20008000f00 */
        /* <DEDUP_REMOVED lines=10> */
[----:B--2---:R-:W-:-:S11]  /*01d0*/  LOP3.LUT R0, R87, UR21, RZ, 0xfc, !PT ;  /* 0x0000001557007c12 */ /* 0x004fd6000f8efcff */
[----:B------:R-:W-:Y:S01]  /*01e0*/  @P0 LOP3.LUT R3, R0, UR5, RZ, 0xfc, !PT ;  /* 0x0000000500030c12 */ /* 0x000fe2000f8efcff */
[----:B------:R-:W-:-:S03]  /*01f0*/  @UP1 UISETP.EQ.AND UP0, UPT, UR5, URZ, UPT ;  /* 0x000000ff0500128c */ /* 0x000fc6000bf02270 */
[----:B------:R-:W-:-:S08]  /*0200*/  @P0 PRMT R0, R3, 0x7610, R0 ;  /* 0x0000761003000816 */ /* 0x000fd00000000000 */
.L_x_2362:
        /* <DEDUP_REMOVED lines=47> */
.L_x_2368:
        /* <DEDUP_REMOVED lines=32> */
.L_x_2367:
        /* <DEDUP_REMOVED lines=20> */
.L_x_2369:
[----:B------:R-:W-:-:S13]  /*0840*/  ISETP.EQ.AND P1, PT, RZ, UR10, PT ;  /* 0x0000000aff007c0c */ /* 0x000fda000bf22270 */
[----:B------:R-:W-:Y:S05]  /*0850*/  @!P0 BRA P1, `(.L_x_2364) ;  /* 0x0000000400788947 */ /* 0x000fea0000800000 */
.L_x_2366:
        /* <DEDUP_REMOVED lines=12> */
.L_x_2365:
        /* <DEDUP_REMOVED lines=16> */
.L_x_2372:
        /* <DEDUP_REMOVED lines=32> */
.L_x_2371:
        /* <DEDUP_REMOVED lines=21> */
.L_x_2373:
[----:B------:R-:W-:-:S09]  /*0d70*/  UISETP.NE.OR UP1, UPT, UR11, URZ, UP1 ;  /* 0x000000ff0b00728c */ /* 0x000fd20008f25670 */
[----:B------:R-:W-:Y:S05]  /*0d80*/  BRA.U !UP1, `(.L_x_2364) ;  /* 0x00000001092c7547 */ /* 0x000fea000b800000 */
.L_x_2370:
        /* <DEDUP_REMOVED lines=11> */
.L_x_2364:
[----:B------:R-:W-:Y:S05]  /*0e40*/  BSYNC.RECONVERGENT B0 ;  /* 0x0000000000007941 */ /* 0x000fea0003800200 */
.L_x_2363:
        /* <DEDUP_REMOVED lines=20> */
.L_x_2377:
        /* <DEDUP_REMOVED lines=15> */
.L_x_2376:
        /* <DEDUP_REMOVED lines=12> */
.L_x_2378:
[----:B------:R-:W-:-:S09]  /*1140*/  UISETP.NE.OR UP1, UPT, UR11, URZ, UP1 ;  /* 0x000000ff0b00728c */ /* 0x000fd20008f25670 */
[----:B------:R-:W-:Y:S05]  /*1150*/  BRA.U !UP1, `(.L_x_2374) ;  /* 0x00000001091c7547 */ /* 0x000fea000b800000 */
.L_x_2375:
[----:B01----:R-:W0:Y:S02]  /*1160*/  LDC.64 R4, c[0x0][0x3a0] ;  /* 0x0000e800ff047b82 */ /* 0x003e240000000a00 */
.L_x_2379:
[C---:B0-----:R-:W-:Y:S01]  /*1170*/  IMAD.WIDE R6, R3.reuse, 0x2, R4 ;  /* 0x0000000203067825 */ /* 0x041fe200078e0204 */
[----:B------:R-:W-:Y:S01]  /*1180*/  UIADD3 UR11, UPT, UPT, UR11, 0x1, URZ ;  /* 0x000000010b0b7890 */ /* 0x000fe2000fffe0ff */
[----:B------:R-:W-:-:S03]  /*1190*/  IADD3 R3, PT, PT, R3, UR17, RZ ;  /* 0x0000001103037c10 */ /* 0x000fc6000fffe0ff */
[----:B------:R2:W-:Y:S01]  /*11a0*/  STG.E.64 desc[UR14][R6.64], RZ ;  /* 0x000000ff06007986 */ /* 0x0005e2000c101b0e */
[----:B------:R-:W-:-:S09]  /*11b0*/  UISETP.NE.AND UP1, UPT, UR11, URZ, UPT ;  /* 0x000000ff0b00728c */ /* 0x000fd2000bf25270 */
[----:B--2---:R-:W-:Y:S05]  /*11c0*/  BRA.U UP1, `(.L_x_2379) ;  /* 0xfffffffd01e87547 */ /* 0x004fea000b83ffff */
.L_x_2374:
        /* <DEDUP_REMOVED lines=19> */
[----:B-----5:R-:W2:Y:S01]  /*1300*/  LDC.64 R14, c[0x0][0x398] ;  /* 0x0000e600ff0e7b82 */ /* 0x020ea20000000a00 */
        /* <DEDUP_REMOVED lines=11> */
.L_x_2381:
[----:B0----5:R-:W-:-:S05]  /*13c0*/  IADD3 R5, PT, PT, R11, UR4, RZ ;  /* 0x000000040b057c10 */ /* 0x021fca000fffe0ff */
[----:B------:R-:W-:-:S05]  /*13d0*/  IMAD R2, R5, UR17, RZ ;  /* 0x0000001105027c24 */ /* 0x000fca000f8e02ff */
        /* <DEDUP_REMOVED lines=25> */
[----:B----4-:R-:W-:Y:S02]  /*1570*/  R2UR UR10, R6 ;  /* 0x00000000060a72ca */ /* 0x010fe400000e0000 */
[----:B------:R-:W-:Y:S01]  /*1580*/  IADD3 R2, PT, PT, R2, 0x1, R3 ;  /* 0x0000000102027810 */ /* 0x000fe20007ffe003 */
[C---:B------:R-:W-:Y:S01]  /*1590*/  IMAD R3, R8.reuse, R8, R8 ;  /* 0x0000000808037224 */ /* 0x040fe200078e0208 */
[----:B------:R-:W-:Y:S02]  /*15a0*/  IADD3 R18, PT, PT, R9, 0x1, R18 ;  /* 0x0000000109127810 */ /* 0x000fe40007ffe012 */
[----:B------:R-:W2:Y:S02]  /*15b0*/  I2F.F16 R9, R10 ;  /* 0x0000000a00097306 */ /* 0x000ea40000200c00 */
[----:B------:R-:W-:-:S05]  /*15c0*/  IADD3 R3, PT, PT, R8, 0x1, R3 ;  /* 0x0000000108037810 */ /* 0x000fca0007ffe003 */
[----:B------:R-:W-:Y:S01]  /*15d0*/  UIADD3 UR12, UPT, UPT, UR10, UR12, URZ ;  /* 0x0000000c0a0c7290 */ /* 0x000fe2000fffe0ff */
[----:B------:R-:W0:Y:S03]  /*15e0*/  I2F.F16 R7, R18 ;  /* 0x0000001200077306 */ /* 0x000e260000200c00 */
        /* <DEDUP_REMOVED lines=8> */
.L_x_2380:
        /* <DEDUP_REMOVED lines=16> */
.L_x_2382:
        /* <DEDUP_REMOVED lines=8> */
.L_x_2383:
        /* <DEDUP_REMOVED lines=8> */
.L_x_2384:
        /* <DEDUP_REMOVED lines=8> */
.L_x_2385:
        /* <DEDUP_REMOVED lines=8> */
.L_x_2386:
        /* <DEDUP_REMOVED lines=26> */
[----:B------:R-:W-:Y:S01]  /*1b10*/  UISETP.NE.AND UP3, UPT, UR21, URZ, UPT ;  /* 0x000000ff1500728c */ /* 0x000fe2000bf65270 */
[----:B------:R-:W-:Y:S02]  /*1b20*/  PRMT R6, RZ, 0x7610, R6 ;  /* 0x00007610ff067816 */ /* 0x000fe40000000006 */
[----:B------:R-:W-:Y:S02]  /*1b30*/  PRMT R4, RZ, 0x5410, RZ ;  /* 0x00005410ff047816 */ /* 0x000fe400000000ff */
[----:B------:R-:W-:Y:S02]  /*1b40*/  PRMT R3, RZ, 0x5410, RZ ;  /* 0x00005410ff037816 */ /* 0x000fe400000000ff */
[----:B------:R-:W-:Y:S02]  /*1b50*/  PRMT R2, RZ, 0x5410, RZ ;  /* 0x00005410ff027816 */ /* 0x000fe400000000ff */
[----:B------:R-:W-:-:S02]  /*1b60*/  PRMT R7, R7, 0x5410, R0 ;  /* 0x0000541007077816 */ /* 0x000fc40000000000 */
[----:B--2---:R-:W-:Y:S02]  /*1b70*/  LOP3.LUT R11, R12, 0xf000f0, RZ, 0xc0, !PT ;  /* 0x00f000f00c0b7812 */ /* 0x004fe400078ec0ff */
[C---:B------:R-:W-:Y:S02]  /*1b80*/  LOP3.LUT R17, R13.reuse, 0xf000f, RZ, 0xc0, !PT ;  /* 0x000f000f0d117812 */ /* 0x040fe400078ec0ff */
[----:B------:R-:W-:Y:S02]  /*1b90*/  LOP3.LUT R18, R13, 0xf000f0, RZ, 0xc0, !PT ;  /* 0x00f000f00d127812 */ /* 0x000fe400078ec0ff */
[----:B------:R-:W-:Y:S02]  /*1ba0*/  SHF.R.U32.HI R16, RZ, 0x8, R12 ;  /* 0x00000008ff107819 */ /* 0x000fe4000001160c */
[----:B------:R-:W-:Y:S02]  /*1bb0*/  SHF.R.U32.HI R13, RZ, 0x8, R13 ;  /* 0x00000008ff0d7819 */ /* 0x000fe4000001160d */
[----:B------:R-:W-:-:S02]  /*1bc0*/  SHF.R.U32.HI R21, RZ, 0x8, R14 ;  /* 0x00000008ff157819 */ /* 0x000fc4000001160e */
[C---:B------:R-:W-:Y:S02]  /*1bd0*/  LOP3.LUT R23, R15.reuse, 0xf000f0, RZ, 0xc0, !PT ;  /* 0x00f000f00f177812 */ /* 0x040fe400078ec0ff */
[----:B------:R-:W-:Y:S02]  /*1be0*/  SHF.R.U32.HI R24, RZ, 0x8, R15 ;  /* 0x00000008ff187819 */ /* 0x000fe4000001160f */
[----:B------:R-:W-:Y:S02]  /*1bf0*/  LOP3.LUT R0, R12, 0xf000f, RZ, 0xc0, !PT ;  /* 0x000f000f0c007812 */ /* 0x000fe400078ec0ff */
[C---:B------:R-:W-:Y:S02]  /*1c00*/  LOP3.LUT R19, R14.reuse, 0xf000f, RZ, 0xc0, !PT ;  /* 0x000f000f0e137812 */ /* 0x040fe400078ec0ff */
        /* <DEDUP_REMOVED lines=42> */
[----:B------:R-:W-:Y:S06]  /*1eb0*/  BRA.U !UP3, `(.L_x_2388) ;  /* 0x000000050b687547 */ /* 0x000fec000b800000 */
        /* <DEDUP_REMOVED lines=90> */
.L_x_2388:
        /* <DEDUP_REMOVED lines=98> */
.L_x_2390:
        /* <DEDUP_REMOVED lines=92> */
.L_x_2389:
        /* <DEDUP_REMOVED lines=55> */
[----:B------:R-:W-:Y:S06]  /*33b0*/  BRA.U !UP3, `(.L_x_2391) ;  /* 0x000000050b687547 */ /* 0x000fec000b800000 */
        /* <DEDUP_REMOVED lines=90> */
.L_x_2391:
        /* <DEDUP_REMOVED lines=95> */
.L_x_2393:
        /* <DEDUP_REMOVED lines=91> */
.L_x_2392:
        /* <DEDUP_REMOVED lines=146> */
.L_x_2394:
        /* <DEDUP_REMOVED lines=95> */
.L_x_2396:
        /* <DEDUP_REMOVED lines=91> */
.L_x_2395:
[----:B------:R-:W-:-:S05]  /*59c0*/  MOV R11, UR17 ;  /* 0x00000011000b7c02 */ /* 0x000fca0008000f00 */
[----:B------:R-:W-:-:S05]  /*59d0*/  IMAD.WIDE R92, R11, 0x4, R92 ;  /* 0x000000040b5c7825 */ /* 0x000fca00078e025c */
[----:B------:R-:W2:Y:S01]  /*59e0*/  LDG.E.128.CONSTANT R12, desc[UR14][R92.64] ;  /* 0x0000000e5c0c7981 */ /* 0x000ea2000c1e9d00 */
[----:B------:R-:W-:Y:S01]  /*59f0*/  MOV R27, UR17 ;  /* 0x00000011001b7c02 */ /* 0x000fe20008000f00 */
[----:B------:R-:W-:Y:S01]  /*5a00*/  UIADD3 UR4, UPT, UPT, UR10, 0x40, URZ ;  /* 0x000000400a047890 */ /* 0x000fe2000fffe0ff */
[C---:B--2---:R-:W-:Y:S02]  /*5a10*/  LOP3.LUT R17, R13.reuse, 0xf000f, RZ, 0xc0, !PT ;  /* 0x000f000f0d117812 */ /* 0x044fe400078ec0ff */
[----:B------:R-:W-:Y:S02]  /*5a20*/  LOP3.LUT R18, R13, 0xf000f0, RZ, 0xc0, !PT ;  /* 0x00f000f00d127812 */ /* 0x000fe400078ec0ff */
[----:B------:R-:W-:Y:S02]  /*5a30*/  SHF.R.U32.HI R26, RZ, 0x8, R13 ;  /* 0x00000008ff1a7819 */ /* 0x000fe4000001160d */
[C---:B------:R-:W-:Y:S02]  /*5a40*/  LOP3.LUT R11, R12.reuse, 0xf000f, RZ, 0xc0, !PT ;  /* 0x000f000f0c0b7812 */ /* 0x040fe400078ec0ff */
[----:B------:R-:W-:-:S02]  /*5a50*/  LOP3.LUT R16, R12, 0xf000f0, RZ, 0xc0, !PT ;  /* 0x00f000f00c107812 */ /* 0x000fc400078ec0ff */
[C---:B------:R-:W-:Y:S02]  /*5a60*/  LOP3.LUT R13, R14.reuse, 0xf000f0, RZ, 0xc0, !PT ;  /* 0x00f000f00e0d7812 */ /* 0x040fe400078ec0ff */
[----:B------:R-:W-:Y:S02]  /*5a70*/  SHF.R.U32.HI R29, RZ, 0x8, R14 ;  /* 0x00000008ff1d7819 */ /* 0x000fe4000001160e */
[----:B------:R-:W-:Y:S02]  /*5a80*/  SHF.R.U32.HI R12, RZ, 0x8, R12 ;  /* 0x00000008ff0c7819 */ /* 0x000fe4000001160c */
[----:B------:R-:W-:Y:S02]  /*5a90*/  LOP3.LUT R28, R14, 0xf000f, RZ, 0xc0, !PT ;  /* 0x000f000f0e1c7812 */ /* 0x000fe400078ec0ff */
[C---:B------:R-:W-:Y:S02]  /*5aa0*/  LOP3.LUT R31, R15.reuse, 0xf000f, RZ, 0xc0, !PT ;  /* 0x000f000f0f1f7812 */ /* 0x040fe400078ec0ff */
[----:B------:R-:W-:-:S02]  /*5ab0*/  LOP3.LUT R19, R15, 0xf000f0, RZ, 0xc0, !PT ;  /* 0x00f000f00f137812 */ /* 0x000fc400078ec0ff */
[----:B------:R-:W-:Y:S02]  /*5ac0*/  SHF.R.U32.HI R33, RZ, 0x8, R15 ;  /* 0x00000008ff217819 */ /* 0x000fe4000001160f */
[----:B------:R-:W-:Y:S02]  /*5ad0*/  LOP3.LUT R14, R18, 0x64006400, RZ, 0xfc, !PT ;  /* 0x64006400120e7812 */ /* 0x000fe400078efcff */
[----:B------:R-:W-:Y:S02]  /*5ae0*/  LOP3.LUT R15, R26, 0xf000f0, RZ, 0xc0, !PT ;  /* 0x00f000f01a0f7812 */ /* 0x000fe400078ec0ff */
[----:B------:R-:W-:Y:S02]  /*5af0*/  LOP3.LUT R20, R13, 0x64006400, RZ, 0xfc, !PT ;  /* 0x640064000d147812 */ /* 0x000fe400078efcff */
[----:B------:R-:W-:Y:S02]  /*5b00*/  LOP3.LUT R18, R29, 0xf000f0, RZ, 0xc0, !PT ;  /* 0x00f000f01d127812 */ /* 0x000fe400078ec0ff */
        /* <DEDUP_REMOVED lines=36> */
[----:B------:R-:W-:Y:S06]  /*5d50*/  BRA.U !UP3, `(.L_x_2397) ;  /* 0x000000050b687547 */ /* 0x000fec000b800000 */
        /* <DEDUP_REMOVED lines=90> */
.L_x_2397:
        /* <DEDUP_REMOVED lines=97> */
.L_x_2398:
        /* <DEDUP_REMOVED lines=93> */
.L_x_2387:
[----:B------:R-:W-:-:S04]  /*6ee0*/  UISETP.LT.AND UP1, UPT, UR7, UR20, UPT ;  /* 0x000000140700728c */ /* 0x000fc8000bf21270 */
[----:B------:R-:W-:-:S04]  /*6ef0*/  USEL UR8, UR7, UR20, UP1 ;  /* 0x0000001407087287 */ /* 0x000fc80008800000 */
[----:B------:R-:W-:-:S09]  /*6f00*/  UISETP.GT.AND UP1, UPT, UR8, UR5, UPT ;  /* 0x000000050800728c */ /* 0x000fd2000bf24270 */
[----:B------:R-:W-:Y:S05]  /*6f10*/  BRA.U !UP1, `(.L_x_2399) ;  /* 0x0000001d09b07547 */ /* 0x000fea000b800000 */
[----:B------:R-:W-:Y:S01]  /*6f20*/  UISETP.LT.U32.AND UP1, UPT, UR7, UR20, UPT ;  /* 0x000000140700728c */ /* 0x000fe2000bf21070 */
[----:B------:R-:W0:Y:S01]  /*6f30*/  LDCU UR17, c[0x0][0x3ac] ;  /* 0x00007580ff1177ac */ /* 0x000e220008000800 */
[----:B------:R-:W1:Y:S02]  /*6f40*/  LDCU UR6, c[0x0][0x3a8] ;  /* 0x00007500ff0677ac */ /* 0x000e640008000800 */
[----:B------:R-:W-:Y:S02]  /*6f50*/  USEL UR8, UR7, UR20, UP1 ;  /* 0x0000001407087287 */ /* 0x000fe40008800000 */
[----:B------:R-:W-:-:S11]  /*6f60*/  UISETP.EQ.OR UP2, UPT, UR22, 0x2, UP0 ;  /* 0x000000021600788c */ /* 0x000fd60008742670 */
.L_x_2403:
[----:B0-----:R-:W-:Y:S01]  /*6f70*/  MOV R25, UR17 ;  /* 0x0000001100197c02 */ /* 0x001fe20008000f00 */
[----:B------:R-:W2:Y:S01]  /*6f80*/  LDG.E.128.CONSTANT R20, desc[UR14][R92.64] ;  /* 0x0000000e5c147981 */ /* 0x000ea2000c1e9d00 */
[----:B------:R-:W-:-:S03]  /*6f90*/  MOV R89, UR17 ;  /* 0x0000001100597c02 */ /* 0x000fc60008000f00 */
[----:B------:R-:W-:-:S05]  /*6fa0*/  IMAD.WIDE R24, R25, 0x4, R92 ;  /* 0x0000000419187825 */ /* 0x000fca00078e025c */
[----:B------:R-:W3:Y:S01]  /*6fb0*/  LDG.E.128.CONSTANT R16, desc[UR14][R24.64] ;  /* 0x0000000e18107981 */ /* 0x000ee2000c1e9d00 */
[----:B------:R-:W-:-:S05]  /*6fc0*/  IMAD.WIDE R88, R89, 0x4, R24 ;  /* 0x0000000459587825 */ /* 0x000fca00078e0218 */
[----:B-----5:R-:W4:Y:S01]  /*6fd0*/  LDG.E.128.CONSTANT R12, desc[UR14][R88.64] ;  /* 0x0000000e580c7981 */ /* 0x020f22000c1e9d00 */
[----:B------:R-:W-:Y:S01]  /*6fe0*/  HFMA2 R34, -RZ, RZ, 0, 0.125 ;  /* 0x00003000ff227431 */ /* 0x000fe200000001ff */
[----:B------:R-:W-:Y:S01]  /*6ff0*/  MOV R42, 0x2400 ;  /* 0x00002400002a7802 */ /* 0x000fe20000000f00 */
[----:B------:R-:W1:Y:S01]  /*7000*/  S2UR UR23, SR_CTAID.Y ;  /* 0x00000000001779c3 */ /* 0x000e620000002600 */
[----:B------:R-:W-:Y:S02]  /*7010*/  UISETP.NE.AND UP1, UPT, UR21, URZ, UPT ;  /* 0x000000ff1500728c */ /* 0x000fe4000bf25270 */
[----:B-1----:R-:W-:-:S04]  /*7020*/  UIMAD UR22, UR23, -0x3, UR6 ;  /* 0xfffffffd171678a4 */ /* 0x002fc8000f8e0206 */
[----:B------:R-:W-:Y:S01]  /*7030*/  UISETP.NE.AND UP3, UPT, UR22, 0x1, UPT ;  /* 0x000000011600788c */ /* 0x000fe2000bf65270 */
[----:B--2---:R-:W-:Y:S02]  /*7040*/  SHF.R.U32.HI R30, RZ, 0xf, R21 ;  /* 0x0000000fff1e7819 */ /* 0x004fe40000011615 */
[C---:B------:R-:W-:Y:S02]  /*7050*/  LOP3.LUT R52, R20.reuse, 0x70007, RZ, 0xc0, !PT ;  /* 0x0007000714347812 */ /* 0x040fe400078ec0ff */
[----:B------:R-:W-:Y:S02]  /*7060*/  LOP3.LUT R33, R20, 0x380038, RZ, 0xc0, !PT ;  /* 0x0038003814217812 */ /* 0x000fe400078ec0ff */
[--C-:B------:R-:W-:Y:S02]  /*7070*/  SHF.R.U32.HI R51, RZ, 0x6, R20.reuse ;  /* 0x00000006ff337819 */ /* 0x100fe40000011614 */
[----:B------:R-:W-:Y:S02]  /*7080*/  SHF.R.U32.HI R28, RZ, 0xf, R20 ;  /* 0x0000000fff1c7819 */ /* 0x000fe40000011614 */
        /* <DEDUP_REMOVED lines=29> */
[----:B------:R-:W-:Y:S02]  /*7260*/  LOP3.LUT R36, R18, 0x20002, R31, 0xf8, !PT ;  /* 0x0002000212247812 */ /* 0x000fe400078ef81f */
[----:B------:R-:W-:-:S02]  /*7270*/  LOP3.LUT R28, R28, 0x10001, RZ, 0xc0, !PT ;  /* 0x000100011c1c7812 */ /* 0x000fc400078ec0ff */
[----:B------:R-:W-:Y:S02]  /*7280*/  LOP3.LUT R38, R19, 0x20002, R38, 0xf8, !PT ;  /* 0x0002000213267812 */ /* 0x000fe400078ef826 */
[----:B----4-:R-:W-:Y:S02]  /*7290*/  SHF.R.U32.HI R31, RZ, 0xd, R14 ;  /* 0x0000000dff1f7819 */ /* 0x010fe4000001160e */
[----:B------:R-:W-:Y:S02]  /*72a0*/  LOP3.LUT R40, R40, 0x10001, RZ, 0xc0, !PT ;  /* 0x0001000128287812 */ /* 0x000fe400078ec0ff */
[----:B------:R-:W-:Y:S02]  /*72b0*/  LOP3.LUT R30, R28, 0x20002, R29, 0xf8, !PT ;  /* 0x000200021c1e7812 */ /* 0x000fe400078ef81d */
[----:B------:R-:W-:Y:S02]  /*72c0*/  LOP3.LUT R31, R38, 0x40004, R31, 0xf8, !PT ;  /* 0x00040004261f7812 */ /* 0x000fe400078ef81f */
[----:B------:R-:W-:-:S02]  /*72d0*/  LOP3.LUT R44, R12, 0x70007, RZ, 0xc0, !PT ;  /* 0x000700070c2c7812 */ /* 0x000fc400078ec0ff */
[----:B------:R-:W-:Y:S02]  /*72e0*/  LOP3.LUT R18, R12, 0x380038, RZ, 0xc0, !PT ;  /* 0x003800380c127812 */ /* 0x000fe400078ec0ff */
[--C-:B------:R-:W-:Y:S02]  /*72f0*/  SHF.R.U32.HI R28, RZ, 0x6, R12.reuse ;  /* 0x00000006ff1c7819 */ /* 0x100fe4000001160c */
[----:B------:R-:W-:Y:S02]  /*7300*/  SHF.R.U32.HI R29, RZ, 0xd, R12 ;  /* 0x0000000dff1d7819 */ /* 0x000fe4000001160c */
[----:B------:R-:W-:Y:S02]  /*7310*/  LOP3.LUT R37, R37, 0x64006400, RZ, 0xfc, !PT ;  /* 0x6400640025257812 */ /* 0x000fe400078efcff */
[----:B------:R-:W-:Y:S02]  /*7320*/  LOP3.LUT R38, R61, 0x380038, RZ, 0xc0, !PT ;  /* 0x003800383d267812 */ /* 0x000fe400078ec0ff */
[C---:B------:R-:W-:Y:S01]  /*7330*/  LOP3.LUT R46, R13.reuse, 0x70007, RZ, 0xc0, !PT ;  /* 0x000700070d2e7812 */ /* 0x040fe200078ec0ff */
[----:B------:R-:W-:Y:S01]  /*7340*/  HFMA2 R77, R37, R34.H0_H0, -132, -132 ;  /* 0xd820d820254d7431 */ /* 0x000fe20000040022 */
[----:B------:R-:W-:-:S02]  /*7350*/  LOP3.LUT R12, R13, 0x380038, RZ, 0xc0, !PT ;  /* 0x003800380d0c7812 */ /* 0x000fc400078ec0ff */
[--C-:B------:R-:W-:Y:S02]  /*7360*/  SHF.R.U32.HI R45, RZ, 0x6, R13.reuse ;  /* 0x00000006ff2d7819 */ /* 0x100fe4000001160d */
[----:B------:R-:W-:Y:S02]  /*7370*/  SHF.R.U32.HI R19, RZ, 0xd, R13 ;  /* 0x0000000dff137819 */ /* 0x000fe4000001160d */
[C---:B------:R-:W-:Y:S02]  /*7380*/  LOP3.LUT R48, R14.reuse, 0x70007, RZ, 0xc0, !PT ;  /* 0x000700070e307812 */ /* 0x040fe400078ec0ff */
[----:B------:R-:W-:Y:S02]  /*7390*/  LOP3.LUT R13, R14, 0x380038, RZ, 0xc0, !PT ;  /* 0x003800380e0d7812 */ /* 0x000fe400078ec0ff */
[----:B------:R-:W-:Y:S02]  /*73a0*/  SHF.R.U32.HI R47, RZ, 0x6, R14 ;  /* 0x00000006ff2f7819 */ /* 0x000fe4000001160e */
[----:B------:R-:W-:-:S02]  /*73b0*/  LOP3.LUT R40, R40, 0x20002, R41, 0xf8, !PT ;  /* 0x0002000228287812 */ /* 0x000fc400078ef829 */
[C---:B------:R-:W-:Y:S02]  /*73c0*/  LOP3.LUT R50, R15.reuse, 0x70007, RZ, 0xc0, !PT ;  /* 0x000700070f327812 */ /* 0x040fe400078ec0ff */
[----:B------:R-:W-:Y:S02]  /*73d0*/  LOP3.LUT R14, R15, 0x380038, RZ, 0xc0, !PT ;  /* 0x003800380f0e7812 */ /* 0x000fe400078ec0ff */
[--C-:B------:R-:W-:Y:S02]  /*73e0*/  SHF.R.U32.HI R49, RZ, 0x6, R15.reuse ;  /* 0x00000006ff317819 */ /* 0x100fe4000001160f */
[----:B------:R-:W-:Y:S02]  /*73f0*/  SHF.R.U32.HI R43, RZ, 0xd, R15 ;  /* 0x0000000dff2b7819 */ /* 0x000fe4000001160f */
[----:B------:R-:W-:Y:S02]  /*7400*/  LOP3.LUT R29, R30, 0x40004, R29, 0xf8, !PT ;  /* 0x000400041e1d7812 */ /* 0x000fe400078ef81d */
[----:B------:R-:W-:-:S02]  /*7410*/  LOP3.LUT R15, R51, 0x380038, RZ, 0xc0, !PT ;  /* 0x00380038330f7812 */ /* 0x000fc400078ec0ff */
        /* <DEDUP_REMOVED lines=50> */
[----:B------:R-:W-:Y:S01]  /*7740*/  LOP3.LUT R43, R40, 0x40004, R43, 0xf8, !PT ;  /* 0x00040004282b7812 */ /* 0x000fe200078ef82b */
        /* <DEDUP_REMOVED lines=111> */
[----:B------:R-:W-:Y:S06]  /*7e40*/  BRA.U !UP1, `(.L_x_2400) ;  /* 0x0000000509387547 */ /* 0x000fec000b800000 */
        /* <DEDUP_REMOVED lines=17> */
[----:B-1----:R-:W-:Y:S02]  /*7f60*/  HFMA2 R28, R68, R20, R28 ;  /* 0x00000014441c7231 */ /* 0x002fe4000000001c */
[-C--:B------:R-:W-:Y:S02]  /*7f70*/  HFMA2 R30, R58, R31.reuse, R30 ;  /* 0x0000001f3a1e7231 */ /* 0x080fe4000000001e */
[----:B------:R-:W-:-:S02]  /*7f80*/  HFMA2 R29, R83, R31, R26 ;  /* 0x0000001f531d7231 */ /* 0x000fc4000000001a */
[----:B------:R-:W0:Y:S01]  /*7f90*/  LDS.128 R24, [UR4+0x20] ;  /* 0x00002004ff187984 */ /* 0x000e220008000c00 */
        /* <DEDUP_REMOVED lines=13> */
[----:B------:R-:W1:Y:S01]  /*8070*/  LDS.128 R28, [UR4+0x30] ;  /* 0x00003004ff1c7984 */ /* 0x000e620008000c00 */
[-C--:B------:R-:W-:Y:S02]  /*8080*/  HFMA2 R21, R69, R23.reuse, R21 ;  /* 0x0000001745157231 */ /* 0x080fe40000000015 */
        /* <DEDUP_REMOVED lines=42> */
.L_x_2400:
[----:B------:R-:W-:Y:S02]  /*8330*/  MOV R90, R92 ;  /* 0x0000005c005a7202 */ /* 0x000fe40000000f00 */
[----:B------:R-:W-:Y:S01]  /*8340*/  MOV R91, R93 ;  /* 0x0000005d005b7202 */ /* 0x000fe20000000f00 */
[----:B------:R-:W-:Y:S06]  /*8350*/  BRA.U !UP3, `(.L_x_2401) ;  /* 0x000000090b807547 */ /* 0x000fec000b800000 */
        /* <DEDUP_REMOVED lines=81> */
.L_x_2402:
        /* <DEDUP_REMOVED lines=79> */
.L_x_2401:
[----:B------:R-:W-:Y:S01]  /*8d60*/  UIADD3 UR5, UPT, UPT, UR5, 0x20, URZ ;  /* 0x0000002005057890 */ /* 0x000fe2000fffe0ff */
[----:B------:R-:W-:Y:S01]  /*8d70*/  MOV R93, UR17 ;  /* 0x00000011005d7c02 */ /* 0x000fe20008000f00 */
[----:B------:R-:W-:Y:S02]  /*8d80*/  UIADD3 UR4, UPT, UPT, UR4, 0x40, URZ ;  /* 0x0000004004047890 */ /* 0x000fe4000fffe0ff */
[----:B------:R-:W-:Y:S02]  /*8d90*/  UISETP.GE.AND UP1, UPT, UR5, UR8, UPT ;  /* 0x000000080500728c */ /* 0x000fe4000bf26270 */
[----:B------:R-:W-:-:S07]  /*8da0*/  IMAD.WIDE R92, R93, 0x4, R88 ;  /* 0x000000045d5c7825 */ /* 0x000fce00078e0258 */
[----:B------:R-:W-:Y:S05]  /*8db0*/  BRA.U !UP1, `(.L_x_2403) ;  /* 0xffffffe1096c7547 */ /* 0x000fea000b83ffff */
[----:B------:R-:W-:-:S05]  /*8dc0*/  MOV R93, UR17 ;  /* 0x00000011005d7c02 */ /* 0x000fca0008000f00 */
[----:B------:R-:W-:-:S07]  /*8dd0*/  IMAD.WIDE R92, R93, 0xc, R90 ;  /* 0x0000000c5d5c7825 */ /* 0x000fce00078e025a */
.L_x_2399:
[----:B------:R-:W0:Y:S02]  /*8de0*/  LDCU UR8, c[0x0][0x3dc] ;  /* 0x00007b80ff0877ac */ /* 0x000e240008000800 */
[----:B0-----:R-:W-:-:S04]  /*8df0*/  UISETP.LT.AND UP1, UPT, UR7, UR8, UPT ;  /* 0x000000080700728c */ /* 0x001fc8000bf21270 */
[----:B------:R-:W-:-:S04]  /*8e00*/  USEL UR7, UR7, UR8, UP1 ;  /* 0x0000000807077287 */ /* 0x000fc80008800000 */
[----:B------:R-:W-:-:S09]  /*8e10*/  UISETP.GT.AND UP1, UPT, UR7, UR5, UPT ;  /* 0x000000050700728c */ /* 0x000fd2000bf24270 */
[----:B------:R-:W-:Y:S05]  /*8e20*/  BRA.U !UP1, `(.L_x_2404) ;  /* 0x0000001109047547 */ /* 0x000fea000b800000 */
[----:B------:R-:W0:Y:S01]  /*8e30*/  LDCU UR17, c[0x0][0x3ac] ;  /* 0x00007580ff1177ac */ /* 0x000e220008000800 */
[----:B------:R-:W1:Y:S01]  /*8e40*/  LDCU UR6, c[0x0][0x3a8] ;  /* 0x00007500ff0677ac */ /* 0x000e620008000800 */
[----:B------:R-:W-:Y:S02]  /*8e50*/  UIADD3 UR4, UPT, UPT, UR4, 0x50, URZ ;  /* 0x0000005004047890 */ /* 0x000fe4000fffe0ff */
[----:B------:R-:W-:-:S11]  /*8e60*/  UISETP.EQ.OR UP0, UPT, UR22, 0x2, UP0 ;  /* 0x000000021600788c */ /* 0x000fd60008702670 */
.L_x_2408:
[----:B-----5:R-:W2:Y:S01]  /*8e70*/  LDG.E.128.CONSTANT R12, desc[UR14][R92.64] ;  /* 0x0000000e5c0c7981 */ /* 0x020ea2000c1e9d00 */
[----:B------:R-:W-:Y:S01]  /*8e80*/  MOV R11, 0x2400 ;  /* 0x00002400000b7802 */ /* 0x000fe20000000f00 */
[----:B------:R-:W-:Y:S01]  /*8e90*/  HFMA2 R34, -RZ, RZ, 0, 0.0625 ;  /* 0x00002c00ff227431 */ /* 0x000fe200000001ff */
[----:B------:R-:W-:Y:S01]  /*8ea0*/  MOV R33, 0x3400 ;  /* 0x0000340000217802 */ /* 0x000fe20000000f00 */
[----:B------:R-:W-:Y:S01]  /*8eb0*/  UISETP.NE.AND UP2, UPT, UR21, URZ, UPT ;  /* 0x000000ff1500728c */ /* 0x000fe2000bf45270 */
[----:B------:R-:W-:Y:S01]  /*8ec0*/  PRMT R7, R7, 0x5410, R11 ;  /* 0x0000541007077816 */ /* 0x000fe2000000000b */
[----:B-1----:R-:W-:-:S04]  /*8ed0*/  UIMAD UR8, UR23, -0x3, UR6 ;  /* 0xfffffffd170878a4 */ /* 0x002fc8000f8e0206 */
[----:B------:R-:W-:Y:S01]  /*8ee0*/  UISETP.NE.AND UP1, UPT, UR8, 0x1, UPT ;  /* 0x000000010800788c */ /* 0x000fe2000bf25270 */
[C---:B--2---:R-:W-:Y:S02]  /*8ef0*/  LOP3.LUT R17, R15.reuse, 0x30003, RZ, 0xc0, !PT ;  /* 0x000300030f117812 */ /* 0x044fe400078ec0ff */
[C---:B------:R-:W-:Y:S02]  /*8f00*/  LOP3.LUT R24, R15.reuse, 0xc000c, RZ, 0xc0, !PT ;  /* 0x000c000c0f187812 */ /* 0x040fe400078ec0ff */
[C---:B------:R-:W-:Y:S02]  /*8f10*/  LOP3.LUT R31, R15.reuse, 0x300030, RZ, 0xc0, !PT ;  /* 0x003000300f1f7812 */ /* 0x040fe400078ec0ff */
[----:B------:R-:W-:Y:S02]  /*8f20*/  LOP3.LUT R42, R15, 0xc000c0, RZ, 0xc0, !PT ;  /* 0x00c000c00f2a7812 */ /* 0x000fe400078ec0ff */
[----:B------:R-:W-:Y:S02]  /*8f30*/  SHF.R.U32.HI R15, RZ, 0x8, R15 ;  /* 0x00000008ff0f7819 */ /* 0x000fe4000001160f */
[----:B------:R-:W-:-:S02]  /*8f40*/  LOP3.LUT R18, R12, 0x30003, RZ, 0xc0, !PT ;  /* 0x000300030c127812 */ /* 0x000fc400078ec0ff */
[C---:B------:R-:W-:Y:S02]  /*8f50*/  LOP3.LUT R11, R12.reuse, 0xc000c, RZ, 0xc0, !PT ;  /* 0x000c000c0c0b7812 */ /* 0x040fe400078ec0ff */
[C---:B------:R-:W-:Y:S02]  /*8f60*/  LOP3.LUT R27, R12.reuse, 0x300030, RZ, 0xc0, !PT ;  /* 0x003000300c1b7812 */ /* 0x040fe400078ec0ff */
[----:B------:R-:W-:Y:S02]  /*8f70*/  LOP3.LUT R35, R12, 0xc000c0, RZ, 0xc0, !PT ;  /* 0x00c000c00c237812 */ /* 0x000fe400078ec0ff */
[C---:B------:R-:W-:Y:S02]  /*8f80*/  LOP3.LUT R20, R13.reuse, 0xc000c, RZ, 0xc0, !PT ;  /* 0x000c000c0d147812 */ /* 0x040fe400078ec0ff */
[----:B------:R-:W-:Y:S02]  /*8f90*/  SHF.R.U32.HI R12, RZ, 0x8, R12 ;  /* 0x00000008ff0c7819 */ /* 0x000fe4000001160c */
[----:B------:R-:W-:-:S02]  /*8fa0*/  LOP3.LUT R16, R13, 0x30003, RZ, 0xc0, !PT ;  /* 0x000300030d107812 */ /* 0x000fc400078ec0ff */
[C---:B------:R-:W-:Y:S02]  /*8fb0*/  LOP3.LUT R28, R13.reuse, 0x300030, RZ, 0xc0, !PT ;  /* 0x003000300d1c7812 */ /* 0x040fe400078ec0ff */
[----:B------:R-:W-:Y:S02]  /*8fc0*/  LOP3.LUT R37, R13, 0xc000c0, RZ, 0xc0, !PT ;  /* 0x00c000c00d257812 */ /* 0x000fe400078ec0ff */
[C---:B------:R-:W-:Y:S02]  /*8fd0*/  LOP3.LUT R19, R14.reuse, 0x30003, RZ, 0xc0, !PT ;  /* 0x000300030e137812 */ /* 0x040fe400078ec0ff */
[C---:B------:R-:W-:Y:S02]  /*8fe0*/  LOP3.LUT R22, R14.reuse, 0xc000c, RZ, 0xc0, !PT ;  /* 0x000c000c0e167812 */ /* 0x040fe400078ec0ff */
[C---:B------:R-:W-:Y:S02]  /*8ff0*/  LOP3.LUT R30, R14.reuse, 0x300030, RZ, 0xc0, !PT ;  /* 0x003000300e1e7812 */ /* 0x040fe400078ec0ff */
[----:B------:R-:W-:-:S02]  /*9000*/  LOP3.LUT R40, R14, 0xc000c0, RZ, 0xc0, !PT ;  /* 0x00c000c00e287812 */ /* 0x000fc400078ec0ff */
        /* <DEDUP_REMOVED lines=60> */
[-C--:B------:R-:W-:Y:S01]  /*93d0*/  HFMA2 R27, R27, R34.reuse.H0_H0, -66, -66 ;  /* 0xd420d4201b1b7431 */ /* 0x080fe20000040022 */
[----:B------:R-:W-:Y:S01]  /*93e0*/  LOP3.LUT R18, R18, 0x64006400, RZ, 0xfc, !PT ;  /* 0x6400640012127812 */ /* 0x000fe200078efcff */
[-C--:B------:R-:W-:Y:S01]  /*93f0*/  HFMA2 R40, R42, R7.reuse.H1_H1, -18, -18 ;  /* 0xcc80cc802a287431 */ /* 0x080fe20000060007 */
[----:B------:R-:W-:Y:S01]  /*9400*/  LOP3.LUT R16, R16, 0x64006400, RZ, 0xfc, !PT ;  /* 0x6400640010107812 */ /* 0x000fe200078efcff */
[----:B------:R-:W-:Y:S01]  /*9410*/  HFMA2 R34, R45, R34.H0_H0, -66, -66 ;  /* 0xd420d4202d227431 */ /* 0x000fe20000040022 */
        /* <DEDUP_REMOVED lines=17> */
[----:B------:R-:W-:Y:S06]  /*9530*/  BRA.U !UP2, `(.L_x_2405) ;  /* 0x000000010ab07547 */ /* 0x000fec000b800000 */
[----:B------:R-:W1:Y:S01]  /*9540*/  LDS.128 R12, [UR4+-0x50] ;  /* 0xffffb004ff0c7984 */ /* 0x000e620008000c00 */
[----:B------:R-:W-:Y:S02]  /*9550*/  PRMT R10, R10, 0x5410, R9 ;  /* 0x000054100a0a7816 */ /* 0x000fe40000000009 */
[----:B------:R-:W-:Y:S01]  /*9560*/  PRMT R8, R8, 0x5410, R7 ;  /* 0x0000541008087816 */ /* 0x000fe20000000007 */
[----:B------:R-:W2:Y:S01]  /*9570*/  LDS.128 R16, [UR4+-0x40] ;  /* 0xffffc004ff107984 */ /* 0x000ea20008000c00 */
[-C--:B-1----:R-:W-:Y:S02]  /*9580*/  HFMA2 R51, R43, R12.reuse, RZ ;  /* 0x0000000c2b337231 */ /* 0x082fe400000000ff */
        /* <DEDUP_REMOVED lines=12> */
[----:B--2---:R-:W-:Y:S02]  /*9650*/  HFMA2 R52, R48, R16, R52 ;  /* 0x0000001030347231 */ /* 0x004fe40000000034 */
        /* <DEDUP_REMOVED lines=26> */
.L_x_2405:
[----:B------:R-:W-:Y:S05]  /*9800*/  BRA.U !UP1, `(.L_x_2406) ;  /* 0x0000000509747547 */ /* 0x000fea000b800000 */
[----:B------:R-:W-:-:S04]  /*9810*/  PRMT R12, R87, 0x9910, RZ ;  /* 0x00009910570c7816 */ /* 0x000fc800000000ff */
[----:B------:R-:W-:-:S13]  /*9820*/  ISETP.NE.AND P0, PT, R12, RZ, PT ;  /* 0x000000ff0c00720c */ /* 0x000fda0003f05270 */
[----:B------:R-:W-:Y:S05]  /*9830*/  @!P0 BRA `(.L_x_2407) ;  /* 0x0000000000b08947 */ /* 0x000fea0003800000 */
[----:B------:R-:W1:Y:S01]  /*9840*/  LDS.128 R12, [UR4+-0x10] ;  /* 0xfffff004ff0c7984 */ /* 0x000e620008000c00 */
[----:B------:R-:W-:Y:S02]  /*9850*/  PRMT R10, R10, 0x5410, R9 ;  /* 0x000054100a0a7816 */ /* 0x000fe40000000009 */
[----:B------:R-:W-:Y:S01]  /*9860*/  PRMT R8, R8, 0x5410, R7 ;  /* 0x0000541008087816 */ /* 0x000fe20000000007 */
[----:B------:R-:W2:Y:S01]  /*9870*/  LDS.128 R16, [UR4] ;  /* 0x00000004ff107984 */ /* 0x000ea20008000c00 */
        /* <DEDUP_REMOVED lines=40> */
.L_x_2407:
[----:B------:R-:W-:Y:S05]  /*9b00*/  BRA.U UP0, `(.L_x_2406) ;  /* 0x0000000100b47547 */ /* 0x000fea000b800000 */
[----:B------:R-:W1:Y:S01]  /*9b10*/  LDS.128 R12, [UR4+0x30] ;  /* 0x00003004ff0c7984 */ /* 0x000e620008000c00 */
[----:B------:R-:W-:Y:S02]  /*9b20*/  MOV R52, R11 ;  /* 0x0000000b00347202 */ /* 0x000fe40000000f00 */
[----:B------:R-:W-:Y:S01]  /*9b30*/  PRMT R10, R10, 0x5410, R9 ;  /* 0x000054100a0a7816 */ /* 0x000fe20000000009 */
[----:B------:R-:W2:Y:S01]  /*9b40*/  LDS.128 R16, [UR4+0x40] ;  /* 0x00004004ff107984 */ /* 0x000ea20008000c00 */
[----:B------:R-:W-:Y:S01]  /*9b50*/  PRMT R8, R8, 0x5410, R7 ;  /* 0x0000541008087816 */ /* 0x000fe20000000007 */
[-C--:B-1----:R-:W-:Y:S02]  /*9b60*/  HFMA2 R11, R43, R12.reuse, RZ ;  /* 0x0000000c2b0b7231 */ /* 0x082fe400000000ff */
        /* <DEDUP_REMOVED lines=12> */
[----:B--2---:R-:W-:Y:S02]  /*9c30*/  HFMA2 R43, R48, R16, R43 ;  /* 0x00000010302b7231 */ /* 0x004fe4000000002b */
        /* <DEDUP_REMOVED lines=26> */
.L_x_2406:
[----:B------:R-:W-:Y:S01]  /*9de0*/  UIADD3 UR5, UPT, UPT, UR5, 0x10, URZ ;  /* 0x0000001005057890 */ /* 0x000fe2000fffe0ff */
[----:B0-----:R-:W-:Y:S01]  /*9df0*/  MOV R11, UR17 ;  /* 0x00000011000b7c02 */ /* 0x001fe20008000f00 */
[----:B------:R-:W-:Y:S02]  /*9e00*/  UIADD3 UR4, UPT, UPT, UR4, 0x20, URZ ;  /* 0x0000002004047890 */ /* 0x000fe4000fffe0ff */
[----:B------:R-:W-:Y:S02]  /*9e10*/  UISETP.GE.AND UP1, UPT, UR5, UR7, UPT ;  /* 0x000000070500728c */ /* 0x000fe4000bf26270 */
[----:B------:R-:W-:-:S07]  /*9e20*/  IMAD.WIDE R92, R11, 0x4, R92 ;  /* 0x000000040b5c7825 */ /* 0x000fce00078e025c */
[----:B------:R-:W-:Y:S05]  /*9e30*/  BRA.U !UP1, `(.L_x_2408) ;  /* 0xfffffff1090c7547 */ /* 0x000fea000b83ffff */
.L_x_2404:
[----:B------:R-:W0:Y:S01]  /*9e40*/  S2R R8, SR_CTAID.X ;  /* 0x0000000000087919 */ /* 0x000e220000002500 */
[----:B------:R-:W1:Y:S01]  /*9e50*/  LDC.64 R10, c[0x0][0x3a0] ;  /* 0x0000e800ff0a7b82 */ /* 0x000e620000000a00 */
[----:B------:R-:W0:Y:S01]  /*9e60*/  S2R R9, SR_TID.X ;  /* 0x0000000000097919 */ /* 0x000e220000002100 */
[----:B------:R-:W2:Y:S01]  /*9e70*/  S2R R7, SR_CTAID.Y ;  /* 0x0000000000077919 */ /* 0x000ea20000002600 */
[----:B0-----:R-:W-:-:S04]  /*9e80*/  LEA R8, R8, R9, 0x5 ;  /* 0x0000000908087211 */ /* 0x001fc800078e28ff */
[----:B------:R-:W-:Y:S02]  /*9e90*/  SHF.L.U32 R8, R8, 0x2, RZ ;  /* 0x0000000208087819 */ /* 0x000fe400000006ff */
[----:B--2---:R-:W-:-:S05]  /*9ea0*/  LEA R7, R7, R7, 0x1 ;  /* 0x0000000707077211 */ /* 0x004fca00078e08ff */
[----:B------:R-:W-:-:S04]  /*9eb0*/  IMAD R9, R7, UR17, R8 ;  /* 0x0000001107097c24 */ /* 0x000fc8000f8e0208 */
        /* <DEDUP_REMOVED lines=13> */
.L_x_2412:
[----:B------:R-:W0:Y:S02]  /*9f90*/  LDS R6, [R8] ;  /* 0x0000000008067984 */ /* 0x000e240000000800 */
[----:B0-----:R-:W-:-:S05]  /*9fa0*/  HADD2 R7, R6, R9 ;  /* 0x0000000906077230 */ /* 0x001fca0000000000 */
[----:B------:R-:W0:Y:S02]  /*9fb0*/  ATOMS.CAST.SPIN P1, [R8], R6, R7 ;  /* 0x000000060800758d */ /* 0x000e240001820007 */
[----:B0-----:R-:W-:Y:S05]  /*9fc0*/  @!P1 BRA `(.L_x_2412) ;  /* 0xfffffffc00f09947 */ /* 0x001fea000383ffff */
[----:B------:R-:W-:Y:S05]  /*9fd0*/  BRA `(.L_x_2410) ;  /* 0x00000000000c7947 */ /* 0x000fea0003800000 */
.L_x_2411:
[----:B------:R-:W2:Y:S02]  /*9fe0*/  LD.E R6, desc[UR14][R10.64] ;  /* 0x0000000e0a067980 */ /* 0x000ea4000c101900 */
[----:B--2---:R-:W-:-:S05]  /*9ff0*/  IADD3 R7, PT, PT, R9, R6, RZ ;  /* 0x0000000609077210 */ /* 0x004fca0007ffe0ff */
[----:B------:R0:W-:Y:S02]  /*a000*/  ST.E desc[UR14][R10.64], R7 ;  /* 0x000000070a007985 */ /* 0x0001e4000c10190e */
.L_x_2410:
[----:B------:R-:W-:Y:S05]  /*a010*/  BSYNC.RECONVERGENT B0 ;  /* 0x0000000000007941 */ /* 0x000fea0003800200 */
.L_x_2409:
[----:B------:R1:W-:Y:S01]  /*a020*/  ATOM.E.ADD.F16x2.RN.STRONG.GPU P1, RZ, desc[UR14][R10.64+0x4], R12 ;  /* 0x8000040c0aff79a2 */ /* 0x0003e2000c12e10e */
[----:B------:R-:W-:Y:S04]  /*a030*/  BSSY.RECONVERGENT B0, `(.L_x_2413) ;  /* 0x000000e000007945 */ /* 0x000fe80003800200 */
[----:B-1----:R-:W-:Y:S05]  /*a040*/  @P1 BRA `(.L_x_2414) ;  /* 0x0000000000301947 */ /* 0x002fea0003800000 */
[----:B------:R-:W1:Y:S02]  /*a050*/  QSPC.E.S P1, RZ, [R10+0x4] ;  /* 0x000004000aff73aa */ /* 0x000e640000020500 */
[----:B-1----:R-:W-:Y:S05]  /*a060*/  @!P1 BRA `(.L_x_2415) ;  /* 0x00000000001c9947 */ /* 0x002fea0003800000 */
[----:B------:R-:W-:-:S04]  /*a070*/  MOV R6, R10 ;  /* 0x0000000a00067202 */ /* 0x000fc80000000f00 */
[----:B------:R-:W-:-:S07]  /*a080*/  MOV R8, R6 ;  /* 0x0000000600087202 */ /* 0x000fce0000000f00 */
.L_x_2416:
[----:B------:R-:W0:Y:S02]  /*a090*/  LDS R6, [R8+0x4] ;  /* 0x0000040008067984 */ /* 0x000e240000000800 */
[----:B0-----:R-:W-:-:S05]  /*a0a0*/  HFMA2 R7, R6, 1, 1, R5 ;  /* 0x3c003c0006077831 */ /* 0x001fca0000000005 */
[----:B------:R-:W0:Y:S02]  /*a0b0*/  ATOMS.CAST.SPIN P1, [R8+0x4], R6, R7 ;  /* 0x000004060800758d */ /* 0x000e240001820007 */
[----:B0-----:R-:W-:Y:S05]  /*a0c0*/  @!P1 BRA `(.L_x_2416) ;  /* 0xfffffffc00f09947 */ /* 0x001fea000383ffff */
[----:B------:R-:W-:Y:S05]  /*a0d0*/  BRA `(.L_x_2414) ;  /* 0x00000000000c7947 */ /* 0x000fea0003800000 */
.L_x_2415:
[----:B------:R-:W2:Y:S02]  /*a0e0*/  LD.E R5, desc[UR14][R10.64+0x4] ;  /* 0x0000040e0a057980 */ /* 0x000ea4000c101900 */
[----:B--2---:R-:W-:-:S05]  /*a0f0*/  IADD3 R5, PT, PT, R12, R5, RZ ;  /* 0x000000050c057210 */ /* 0x004fca0007ffe0ff */
[----:B------:R1:W-:Y:S02]  /*a100*/  ST.E desc[UR14][R10.64+0x4], R5 ;  /* 0x000004050a007985 */ /* 0x0003e4000c10190e */
.L_x_2414:
[----:B------:R-:W-:Y:S05]  /*a110*/  BSYNC.RECONVERGENT B0 ;  /* 0x0000000000007941 */ /* 0x000fea0003800200 */
.L_x_2413:
        /* <DEDUP_REMOVED lines=13> */
.L_x_2420:
[----:B------:R-:W0:Y:S02]  /*a1f0*/  LDS R4, [R6] ;  /* 0x0000000006047984 */ /* 0x000e240000000800 */
[----:B0-----:R-:W-:-:S05]  /*a200*/  HADD2 R5, R4, R7 ;  /* 0x0000000704057230 */ /* 0x001fca0000000000 */
[----:B------:R-:W0:Y:S02]  /*a210*/  ATOMS.CAST.SPIN P0, [R6], R4, R5 ;  /* 0x000000040600758d */ /* 0x000e240001800005 */
[----:B0-----:R-:W-:Y:S05]  /*a220*/  @!P0 BRA `(.L_x_2420) ;  /* 0xfffffffc00f08947 */ /* 0x001fea000383ffff */
[----:B------:R-:W-:Y:S05]  /*a230*/  BRA `(.L_x_2418) ;  /* 0x00000000000c7947 */ /* 0x000fea0003800000 */
.L_x_2419:
[----:B------:R-:W2:Y:S02]  /*a240*/  LD.E R4, desc[UR14][R10.64] ;  /* 0x0000000e0a047980 */ /* 0x000ea4000c101900 */
[----:B--2---:R-:W-:-:S05]  /*a250*/  IADD3 R5, PT, PT, R5, R4, RZ ;  /* 0x0000000405057210 */ /* 0x004fca0007ffe0ff */
[----:B------:R0:W-:Y:S02]  /*a260*/  ST.E desc[UR14][R10.64], R5 ;  /* 0x000000050a007985 */ /* 0x0001e4000c10190e */
.L_x_2418:
[----:B------:R-:W-:Y:S05]  /*a270*/  BSYNC.RECONVERGENT B0 ;  /* 0x0000000000007941 */ /* 0x000fea0003800200 */
.L_x_2417:
[----:B------:R1:W-:Y:S01]  /*a280*/  ATOM.E.ADD.F16x2.RN.STRONG.GPU P0, RZ, desc[UR14][R10.64+0x4], R8 ;  /* 0x800004080aff79a2 */ /* 0x0003e2000c10e10e */
[----:B------:R-:W-:Y:S04]  /*a290*/  BSSY.RECONVERGENT B0, `(.L_x_2421) ;  /* 0x000000e000007945 */ /* 0x000fe80003800200 */
[----:B-1----:R-:W-:Y:S05]  /*a2a0*/  @P0 BRA `(.L_x_2422) ;  /* 0x0000000000300947 */ /* 0x002fea0003800000 */
[----:B------:R-:W1:Y:S02]  /*a2b0*/  QSPC.E.S P0, RZ, [R10+0x4] ;  /* 0x000004000aff73aa */ /* 0x000e640000000500 */
[----:B-1----:R-:W-:Y:S05]  /*a2c0*/  @!P0 BRA `(.L_x_2423) ;  /* 0x00000000001c8947 */ /* 0x002fea0003800000 */
[----:B------:R-:W-:-:S04]  /*a2d0*/  MOV R4, R10 ;  /* 0x0000000a00047202 */ /* 0x000fc80000000f00 */
[----:B------:R-:W-:-:S07]  /*a2e0*/  MOV R6, R4 ;  /* 0x0000000400067202 */ /* 0x000fce0000000f00 */
.L_x_2424:
[----:B------:R-:W0:Y:S02]  /*a2f0*/  LDS R4, [R6+0x4] ;  /* 0x0000040006047984 */ /* 0x000e240000000800 */
[----:B0-----:R-:W-:-:S05]  /*a300*/  HFMA2 R5, R4, 1, 1, R3 ;  /* 0x3c003c0004057831 */ /* 0x001fca0000000003 */
[----:B------:R-:W0:Y:S02]  /*a310*/  ATOMS.CAST.SPIN P0, [R6+0x4], R4, R5 ;  /* 0x000004040600758d */ /* 0x000e240001800005 */
[----:B0-----:R-:W-:Y:S05]  /*a320*/  @!P0 BRA `(.L_x_2424) ;  /* 0xfffffffc00f08947 */ /* 0x001fea000383ffff */
[----:B------:R-:W-:Y:S05]  /*a330*/  BRA `(.L_x_2422) ;  /* 0x00000000000c7947 */ /* 0x000fea0003800000 */
.L_x_2423:
[----:B------:R-:W2:Y:S02]  /*a340*/  LD.E R3, desc[UR14][R10.64+0x4] ;  /* 0x0000040e0a037980 */ /* 0x000ea4000c101900 */
[----:B--2---:R-:W-:-:S05]  /*a350*/  IADD3 R3, PT, PT, R8, R3, RZ ;  /* 0x0000000308037210 */ /* 0x004fca0007ffe0ff */
[----:B------:R1:W-:Y:S02]  /*a360*/  ST.E desc[UR14][R10.64+0x4], R3 ;  /* 0x000004030a007985 */ /* 0x0003e4000c10190e */
.L_x_2422:
[----:B------:R-:W-:Y:S05]  /*a370*/  BSYNC.RECONVERGENT B0 ;  /* 0x0000000000007941 */ /* 0x000fea0003800200 */
.L_x_2421:
[----:B------:R-:W-:-:S13]  /*a380*/  ISETP.NE.AND P0, PT, R13, 0x2, PT ;  /* 0x000000020d00780c */ /* 0x000fda0003f05270 */
        /* <DEDUP_REMOVED lines=13> */
.L_x_2428:
[----:B------:R-:W0:Y:S02]  /*a460*/  LDS R2, [R4] ;  /* 0x0000000004027984 */ /* 0x000e240000000800 */
[----:B0-----:R-:W-:-:S05]  /*a470*/  HADD2 R3, R2, R5 ;  /* 0x0000000502037230 */ /* 0x001fca0000000000 */
[----:B------:R-:W0:Y:S02]  /*a480*/  ATOMS.CAST.SPIN P0, [R4], R2, R3 ;  /* 0x000000020400758d */ /* 0x000e240001800003 */
[----:B0-----:R-:W-:Y:S05]  /*a490*/  @!P0 BRA `(.L_x_2428) ;  /* 0xfffffffc00f08947 */ /* 0x001fea000383ffff */
[----:B------:R-:W-:Y:S05]  /*a4a0*/  BRA `(.L_x_2426) ;  /* 0x00000000000c7947 */ /* 0x000fea0003800000 */
.L_x_2427:
[----:B------:R-:W2:Y:S02]  /*a4b0*/  LD.E R2, desc[UR14][R10.64] ;  /* 0x0000000e0a027980 */ /* 0x000ea4000c101900 */
[----:B--2---:R-:W-:-:S05]  /*a4c0*/  IADD3 R3, PT, PT, R3, R2, RZ ;  /* 0x0000000203037210 */ /* 0x004fca0007ffe0ff */
[----:B------:R0:W-:Y:S02]  /*a4d0*/  ST.E desc[UR14][R10.64], R3 ;  /* 0x000000030a007985 */ /* 0x0001e4000c10190e */
.L_x_2426:
[----:B------:R-:W-:Y:S05]  /*a4e0*/  BSYNC.RECONVERGENT B0 ;  /* 0x0000000000007941 */ /* 0x000fea0003800200 */
.L_x_2425:
[----:B------:R1:W-:Y:S02]  /*a4f0*/  ATOM.E.ADD.F16x2.RN.STRONG.GPU P0, RZ, desc[UR14][R10.64+0x4], R7 ;  /* 0x800004070aff79a2 */ /* 0x0003e4000c10e10e */
[----:B-1----:R-:W-:Y:S05]  /*a500*/  @P0 EXIT ;  /* 0x000000000000094d */ /* 0x002fea0003800000 */
[----:B------:R-:W1:Y:S02]  /*a510*/  QSPC.E.S P0, RZ, [R10+0x4] ;  /* 0x000004000aff73aa */ /* 0x000e640000000500 */
[----:B-1----:R-:W-:Y:S05]  /*a520*/  @!P0 BRA `(.L_x_2429) ;  /* 0x00000000001c8947 */ /* 0x002fea0003800000 */
[----:B------:R-:W-:-:S04]  /*a530*/  MOV R2, R10 ;  /* 0x0000000a00027202 */ /* 0x000fc80000000f00 */
[----:B------:R-:W-:-:S07]  /*a540*/  MOV R4, R2 ;  /* 0x0000000200047202 */ /* 0x000fce0000000f00 */
.L_x_2430:
[----:B------:R-:W0:Y:S02]  /*a550*/  LDS R2, [R4+0x4] ;  /* 0x0000040004027984 */ /* 0x000e240000000800 */
[----:B0-----:R-:W-:-:S05]  /*a560*/  HFMA2 R3, R2, 1, 1, R0 ;  /* 0x3c003c0002037831 */ /* 0x001fca0000000000 */
[----:B------:R-:W0:Y:S02]  /*a570*/  ATOMS.CAST.SPIN P0, [R4+0x4], R2, R3 ;  /* 0x000004020400758d */ /* 0x000e240001800003 */
[----:B0-----:R-:W-:Y:S05]  /*a580*/  @!P0 BRA `(.L_x_2430) ;  /* 0xfffffffc00f08947 */ /* 0x001fea000383ffff */
[----:B------:R-:W-:Y:S05]  /*a590*/  EXIT ;  /* 0x000000000000794d */ /* 0x000fea0003800000 */
.L_x_2429:
[----:B------:R-:W0:Y:S02]  /*a5a0*/  LD.E R0, desc[UR14][R10.64+0x4] ;  /* 0x0000040e0a007980 */ /* 0x000e24000c101900 */
[----:B0-----:R-:W-:-:S05]  /*a5b0*/  IADD3 R3, PT, PT, R7, R0, RZ ;  /* 0x0000000007037210 */ /* 0x001fca0007ffe0ff */
[----:B------:R-:W-:Y:S01]  /*a5c0*/  ST.E desc[UR14][R10.64+0x4], R3 ;  /* 0x000004030a007985 */ /* 0x000fe2000c10190e */
[----:B------:R-:W-:Y:S05]  /*a5d0*/  EXIT ;  /* 0x000000000000794d */ /* 0x000fea0003800000 */
.L_x_2431:
        /* <DEDUP_REMOVED lines=10> */
.L_x_3949:


//--------------------- .text._Z23gemm_half_q_half_kernelILi3ELi4ELb1ELb0ELi32EEvPK6__halfPKjS4_S2_PS0_iiiiPKtS7_iiiiiibS2_i --------------------------
	.section	.text._Z23gemm_half_q_half_kernelILi3ELi4ELb1ELb0ELi32EEvPK6__halfPKjS4_S2_PS0_iiiiPKtS7_iiiiiibS2_i,"ax",@progbits
	.align	128
        .global         _Z23gemm_half_q_half_kernelILi3ELi4ELb1ELb0ELi32EEvPK6__halfPKjS4_S2_PS0_iiiiPKtS7_iiiiiibS2_i
        .type           _Z23gemm_half_q_half_kernelILi3ELi4ELb1ELb0ELi32EEvPK6__halfPKjS4_S2_PS0_iiiiPKtS7_iiiiiibS2_i,@function
        .size           _Z23gemm_half_q_half_kernelILi3ELi4ELb1ELb0ELi32EEvPK6__halfPKjS4_S2_PS0_iiiiPKtS7_iiiiiibS2_i,(.L_x_3950 - _Z23gemm_half_q_half_kernelILi3ELi4ELb1ELb0ELi32EEvPK6__halfPKjS4_S2_PS0_iiiiPKtS7_iiiiiibS2_i)
        .other          _Z23gemm_half_q_half_kernelILi3ELi4ELb1ELb0ELi32EEvPK6__halfPKjS4_S2_PS0_iiiiPKtS7_iiiiiibS2_i,@"STO_CUDA_ENTRY STV_DEFAULT"
_Z23gemm_half_q_half_kernelILi3ELi4ELb1ELb0ELi32EEvPK6__halfPKjS4_S2_PS0_iiiiPKtS7_iiiiiibS2_i:
.text._Z23gemm_half_q_half_kernelILi3ELi4ELb1ELb0ELi32EEvPK6__halfPKjS4_S2_PS0_iiiiPKtS7_iiiiiibS2_i:
        /* <DEDUP_REMOVED lines=32> */
.L_x_2432:
        /* <DEDUP_REMOVED lines=42> */
.L_x_2438:
[----:B------:R-:W-:Y:S01]  /*04a0*/  IMAD.IADD R11, R17, 0x1, R2 ;  /* 0x00000001110b7824 */ /* 0x000fe200078e0202 */
[----:B------:R-:W-:-:S03]  /*04b0*/  IADD3 R7, P1, PT, R16, R17, RZ ;  /* 0x0000001110077210 */ /* 0x000fc60007f3e0ff */
[----:B------:R-:W-:Y:S01]  /*04c0*/  IMAD.IADD R13, R11, 0x1, R2 ;  /* 0x000000010b0d7824 */ /* 0x000fe200078e0202 */
[----:B------:R-:W-:Y:S02]  /*04d0*/  LEA.HI.X.SX32 R10, R17, RZ, 0x1, P1 ;  /* 0x000000ff110a7211 */ /* 0x000fe400008f0eff */
[----:B------:R-:W-:Y:S02]  /*04e0*/  LEA R6, P1, R7, UR14, 0x1 ;  /* 0x0000000e07067c11 */ /* 0x000fe4000f8208ff */
[----:B------:R-:W-:Y:S02]  /*04f0*/  IADD3 R14, P2, PT, R16, R11, RZ ;  /* 0x0000000b100e7210 */ /* 0x000fe40007f5e0ff */
[----:B------:R-:W-:Y:S02]  /*0500*/  IADD3 R17, PT, PT, R13, R2, RZ ;  /* 0x000000020d117210 */ /* 0x000fe40007ffe0ff */
        /* <DEDUP_REMOVED lines=25> */
.L_x_2437:
        /* <DEDUP_REMOVED lines=20> */
.L_x_2439:
[----:B------:R-:W-:-:S13]  /*07e0*/  ISETP.EQ.AND P1, PT, RZ, UR6, PT ;  /* 0x00000006ff007c0c */ /* 0x000fda000bf22270 */
[----:B------:R-:W-:Y:S05]  /*07f0*/  @!P0 BRA P1, `(.L_x_2434) ;  /* 0x0000000400748947 */ /* 0x000fea0000800000 */
.L_x_2436:
        /* <DEDUP_REMOVED lines=12> */
.L_x_2435:
        /* <DEDUP_REMOVED lines=15> */
.L_x_2442:
        /* <DEDUP_REMOVED lines=30> */
[----:B0-----:R-:W-:Y:S01]  /*0b90*/  IADD3 R17, PT, PT, R17, 0x100, RZ ;  /* 0x0000010011117810 */ /* 0x001fe20007ffe0ff */
[----:B------:R-:W-:Y:S06]  /*0ba0*/  BRA.U !UP3, `(.L_x_2442) ;  /* 0xfffffffd0b807547 */ /* 0x000fec000b83ffff */
.L_x_2441:
        /* <DEDUP_REMOVED lines=21> */
.L_x_2443:
[----:B------:R-:W-:-:S09]  /*0d00*/  UISETP.NE.OR UP1, UPT, UR6, URZ, UP1 ;  /* 0x000000ff0600728c */ /* 0x000fd20008f25670 */
[----:B------:R-:W-:Y:S05]  /*0d10*/  BRA.U !UP1, `(.L_x_2434) ;  /* 0x00000001092c7547 */ /* 0x000fea000b800000 */
.L_x_2440:
        /* <DEDUP_REMOVED lines=9> */
[----:B0-----:R-:W-:-:S06]  /*0db0*/  VIADD R17, R17, 0x40 ;  /* 0x0000004011117836 */ /* 0x001fcc0000000000 */
[----:B------:R-:W-:Y:S05]  /*0dc0*/  BRA.U UP1, `(.L_x_2440) ;  /* 0xfffffffd01d47547 */ /* 0x000fea000b83ffff */
.L_x_2434:
[----:B------:R-:W-:Y:S05]  /*0dd0*/  BSYNC.RECONVERGENT B0 ;  /* 0x0000000000007941 */ /* 0x000fea0003800200 */
.L_x_2433:
        /* <DEDUP_REMOVED lines=20> */
.L_x_2447:
[C---:B-1----:R-:W-:Y:S01]  /*0f20*/  IADD3 R11, PT, PT, R19.reuse, UR7, RZ ;  /* 0x00000007130b7c10 */ /* 0x042fe2000fffe0ff */
[----:B0-----:R-:W-:Y:S01]  /*0f30*/  IMAD.WIDE R6, R19, 0x2, R16 ;  /* 0x0000000213067825 */ /* 0x001fe200078e0210 */
[----:B------:R-:W-:-:S03]  /*0f40*/  UIADD3 UR5, UPT, UPT, UR5, 0x4, URZ ;  /* 0x0000000405057890 */ /* 0x000fc6000fffe0ff */
[C---:B------:R-:W-:Y:S01]  /*0f50*/  VIADD R13, R11.reuse, UR7 ;  /* 0x000000070b0d7c36 */ /* 0x040fe20008000000 */
[----:B------:R1:W-:Y:S01]  /*0f60*/  STG.E.64 desc[UR10][R6.64], RZ ;  /* 0x000000ff06007986 */ /* 0x0003e2000c101b0a */
[----:B------:R-:W-:Y:S01]  /*0f70*/  IMAD.WIDE R10, R11, 0x2, R16 ;  /* 0x000000020b0a7825 */ /* 0x000fe200078e0210 */
[----:B------:R-:W-:-:S03]  /*0f80*/  UISETP.GE.AND UP3, UPT, UR5, -0x3, UPT ;  /* 0xfffffffd0500788c */ /* 0x000fc6000bf66270 */
        /* <DEDUP_REMOVED lines=8> */
.L_x_2446:
[----:B------:R-:W-:-:S04]  /*1010*/  UIADD3 UR4, UPT, UPT, URZ, -UR5, URZ ;  /* 0x80000005ff047290 */ /* 0x000fc8000fffe0ff */
[----:B------:R-:W-:-:S09]  /*1020*/  UISETP.GT.AND UP3, UPT, UR4, 0x1, UPT ;  /* 0x000000010400788c */ /* 0x000fd2000bf64270 */
[----:B------:R-:W-:Y:S05]  /*1030*/  BRA.U !UP3, `(.L_x_2448) ;  /* 0x000000010b247547 */ /* 0x000fea000b800000 */
[----:B-1----:R-:W0:Y:S01]  /*1040*/  LDC.64 R10, c[0x0][0x3a0] ;  /* 0x0000e800ff0a7b82 */ /* 0x002e220000000a00 */
[C---:B------:R-:W-:Y:S01]  /*1050*/  VIADD R13, R19.reuse, UR7 ;  /* 0x00000007130d7c36 */ /* 0x040fe20008000000 */
[----:B------:R-:W-:Y:S02]  /*1060*/  UIADD3 UR5, UPT, UPT, UR5, 0x2, URZ ;  /* 0x0000000205057890 */ /* 0x000fe4000fffe0ff */
[----:B------:R-:W-:Y:S01]  /*1070*/  UPLOP3.LUT UP1, UPT, UPT, UPT, UPT, 0x40, 0x4 ;  /* 0x000000000004789c */ /* 0x000fe20003f2e870 */
[----:B0-----:R-:W-:-:S04]  /*1080*/  IMAD.WIDE R6, R19, 0x2, R10 ;  /* 0x0000000213067825 */ /* 0x001fc800078e020a */
[C---:B------:R-:W-:Y:S01]  /*1090*/  IMAD.WIDE R10, R13.reuse, 0x2, R10 ;  /* 0x000000020d0a7825 */ /* 0x040fe200078e020a */
[----:B------:R2:W-:Y:S03]  /*10a0*/  STG.E.64 desc[UR10][R6.64], RZ ;  /* 0x000000ff06007986 */ /* 0x0005e6000c101b0a */
[----:B------:R-:W-:Y:S01]  /*10b0*/  VIADD R19, R13, UR7 ;  /* 0x000000070d137c36 */ /* 0x000fe20008000000 */
[----:B------:R2:W-:Y:S06]  /*10c0*/  STG.E.64 desc[UR10][R10.64], RZ ;  /* 0x000000ff0a007986 */ /* 0x0005ec000c101b0a */
.L_x_2448:
[----:B------:R-:W-:-:S09]  /*10d0*/  UISETP.NE.OR UP1, UPT, UR5, URZ, UP1 ;  /* 0x000000ff0500728c */ /* 0x000fd20008f25670 */
[----:B------:R-:W-:Y:S05]  /*10e0*/  BRA.U !UP1, `(.L_x_2444) ;  /* 0x00000001091c7547 */ /* 0x000fea000b800000 */
.L_x_2445:
[----:B012---:R-:W0:Y:S02]  /*10f0*/  LDC.64 R6, c[0x0][0x3a0] ;  /* 0x0000e800ff067b82 */ /* 0x007e240000000a00 */
.L_x_2449:
[C---:B0-----:R-:W-:Y:S01]  /*1100*/  IMAD.WIDE R10, R19.reuse, 0x2, R6 ;  /* 0x00000002130a7825 */ /* 0x041fe200078e0206 */
[----:B------:R-:W-:Y:S01]  /*1110*/  UIADD3 UR5, UPT, UPT, UR5, 0x1, URZ ;  /* 0x0000000105057890 */ /* 0x000fe2000fffe0ff */
[----:B------:R-:W-:-:S03]  /*1120*/  IADD3 R19, PT, PT, R19, UR7, RZ ;  /* 0x0000000713137c10 */ /* 0x000fc6000fffe0ff */
[----:B------:R3:W-:Y:S01]  /*1130*/  STG.E.64 desc[UR10][R10.64], RZ ;  /* 0x000000ff0a007986 */ /* 0x0007e2000c101b0a */
[----:B------:R-:W-:-:S09]  /*1140*/  UISETP.NE.AND UP1, UPT, UR5, URZ, UPT ;  /* 0x000000ff0500728c */ /* 0x000fd2000bf25270 */
[----:B---3--:R-:W-:Y:S05]  /*1150*/  BRA.U UP1, `(.L_x_2449) ;  /* 0xfffffffd01e87547 */ /* 0x008fea000b83ffff */
.L_x_2444:
        /* <DEDUP_REMOVED lines=20> */
.L_x_2451:
[----:B------:R-:W1:Y:S01]  /*12a0*/  LDC.64 R8, c[0x0][0x390] ;  /* 0x0000e400ff087b82 */ /* 0x000e620000000a00 */
[----:B-----5:R-:W-:-:S04]  /*12b0*/  VIADD R15, R17, UR4 ;  /* 0x00000004110f7c36 */ /* 0x020fc80008000000 */
[----:B0-----:R-:W-:-:S05]  /*12c0*/  IMAD R10, R15, UR7, RZ ;  /* 0x000000070f0a7c24 */ /* 0x001fca000f8e02ff */
        /* <DEDUP_REMOVED lines=10> */
[----:B------:R0:W4:Y:S01]  /*1370*/  LDG.E.U16.CONSTANT R10, desc[UR10][R10.64] ;  /* 0x0000000a0a0a7981 */ /* 0x000122000c1e9500 */
        /* <DEDUP_REMOVED lines=11> */
[----:B0-----:R-:W-:Y:S01]  /*1430*/  IADD3 R11, PT, PT, R16, 0x1, R9 ;  /* 0x00000001100b7810 */ /* 0x001fe20007ffe009 */
        /* <DEDUP_REMOVED lines=16> */
.L_x_2450:
[C---:B------:R-:W-:Y:S01]  /*1540*/  ISETP.GT.AND P0, PT, R3.reuse, UR5, PT ;  /* 0x0000000503007c0c */ /* 0x040fe2000bf04270 */
[----:B-12---:R-:W-:Y:S01]  /*1550*/  IMAD.MOV.U32 R7, RZ, RZ, RZ ;  /* 0x000000ffff077224 */ /* 0x006fe200078e00ff */
[----:B------:R-:W-:Y:S01]  /*1560*/  SHF.R.S32.HI R5, RZ, 0x1f, R24 ;  /* 0x0000001fff057819 */ /* 0x000fe20000011418 */
[----:B------:R-:W-:Y:S01]  /*1570*/  IMAD.MOV.U32 R8, RZ, RZ, RZ ;  /* 0x000000ffff087224 */ /* 0x000fe200078e00ff */
[----:B----4-:R-:W-:Y:S02]  /*1580*/  ISETP.GT.AND P1, PT, R3, UR6, PT ;  /* 0x0000000603007c0c */ /* 0x010fe4000bf24270 */
[----:B------:R-:W-:Y:S02]  /*1590*/  CS2R R10, SRZ ;  /* 0x00000000000a7805 */ /* 0x000fe4000001ff00 */
[----:B------:R-:W-:Y:S02]  /*15a0*/  LEA.HI R5, R5, R24, RZ, 0x5 ;  /* 0x0000001805057211 */ /* 0x000fe400078f28ff */
[----:B0-----:R-:W-:-:S02]  /*15b0*/  ISETP.GT.AND P2, PT, R3, UR14, PT ;  /* 0x0000000e03007c0c */ /* 0x001fc4000bf44270 */
[C---:B------:R-:W-:Y:S02]  /*15c0*/  ISETP.GT.AND P3, PT, R3.reuse, UR15, PT ;  /* 0x0000000f03007c0c */ /* 0x040fe4000bf64270 */
[----:B---3--:R-:W-:Y:S02]  /*15d0*/  ISETP.GT.AND P4, PT, R3, UR16, PT ;  /* 0x0000001003007c0c */ /* 0x008fe4000bf84270 */
[----:B------:R-:W-:Y:S01]  /*15e0*/  SHF.R.S32.HI R12, RZ, 0x5, R5 ;  /* 0x00000005ff0c7819 */ /* 0x000fe20000011405 */
[----:B------:R-:W-:Y:S01]  /*15f0*/  HFMA2 R5, -RZ, RZ, 0, 0 ;  /* 0x00000000ff057431 */ /* 0x000fe200000001ff */
        /* <DEDUP_REMOVED lines=8> */
.L_x_2452:
        /* <DEDUP_REMOVED lines=8> */
.L_x_2453:
        /* <DEDUP_REMOVED lines=8> */
.L_x_2454:
        /* <DEDUP_REMOVED lines=8> */
.L_x_2455:
        /* <DEDUP_REMOVED lines=8> */
.L_x_2456:
        /* <DEDUP_REMOVED lines=19> */
[----:B------:R-:W-:Y:S01]  /*19b0*/  MOV R3, UR7 ;  /* 0x0000000700037c02 */ /* 0x000fe20008000f00 */
[----:B------:R-:W2:Y:S01]  /*19c0*/  LDG.E.128.CONSTANT R20, desc[UR10][R18.64] ;  /* 0x0000000a12147981 */ /* 0x000ea2000c1e9d00 */
[----:B------:R-:W-:-:S03]  /*19d0*/  IMAD.U32 R5, RZ, RZ, UR7 ;  /* 0x00000007ff057e24 */ /* 0x000fc6000f8e00ff */
[----:B------:R-:W-:-:S05]  /*19e0*/  IMAD.WIDE R2, R3, 0x4, R18 ;  /* 0x0000000403027825 */ /* 0x000fca00078e0212 */
[----:B------:R-:W3:Y:S01]  /*19f0*/  LDG.E.128.CONSTANT R8, desc[UR10][R2.64] ;  /* 0x0000000a02087981 */ /* 0x000ee2000c1e9d00 */
[----:B------:R-:W-:-:S06]  /*1a00*/  IMAD.WIDE R4, R5, 0x4, R2 ;  /* 0x0000000405047825 */ /* 0x000fcc00078e0202 */
[----:B------:R-:W4:Y:S01]  /*1a10*/  LDG.E.128.CONSTANT R4, desc[UR10][R4.64] ;  /* 0x0000000a04047981 */ /* 0x000f22000c1e9d00 */
[----:B------:R-:W-:Y:S01]  /*1a20*/  IMAD.MOV.U32 R12, RZ, RZ, 0x3000 ;  /* 0x00003000ff0c7424 */ /* 0x000fe200078e00ff */
[----:B------:R-:W-:Y:S02]  /*1a30*/  ISETP.NE.AND P0, PT, R0, RZ, PT ;  /* 0x000000ff0000720c */ /* 0x000fe40003f05270 */
[----:B------:R-:W-:Y:S02]  /*1a40*/  MOV R36, 0x2400 ;  /* 0x0000240000247802 */ /* 0x000fe40000000f00 */
[----:B------:R-:W-:Y:S02]  /*1a50*/  PRMT R0, R12, 0x7610, R0 ;  /* 0x000076100c007816 */ /* 0x000fe40000000000 */
[----:B------:R-:W-:Y:S02]  /*1a60*/  PRMT R82, RZ, 0x7610, R82 ;  /* 0x00007610ff527816 */ /* 0x000fe40000000052 */
[----:B--2---:R-:W-:-:S02]  /*1a70*/  LOP3.LUT R49, R21, 0x70007, RZ, 0xc0, !PT ;  /* 0x0007000715317812 */ /* 0x004fc400078ec0ff */
[----:B------:R-:W-:Y:S02]  /*1a80*/  LOP3.LUT R18, R21, 0x380038, RZ, 0xc0, !PT ;  /* 0x0038003815127812 */ /* 0x000fe400078ec0ff */
[--C-:B------:R-:W-:Y:S02]  /*1a90*/  SHF.R.U32.HI R46, RZ, 0x6, R21.reuse ;  /* 0x00000006ff2e7819 */ /* 0x100fe40000011615 */
[C---:B------:R-:W-:Y:S02]  /*1aa0*/  LOP3.LUT R47, R20.reuse, 0x70007, RZ, 0xc0, !PT ;  /* 0x00070007142f7812 */ /* 0x040fe400078ec0ff */
[----:B------:R-:W-:Y:S02]  /*1ab0*/  LOP3.LUT R12, R20, 0x380038, RZ, 0xc0, !PT ;  /* 0x00380038140c7812 */ /* 0x000fe400078ec0ff */
[----:B------:R-:W-:Y:S02]  /*1ac0*/  SHF.R.U32.HI R45, RZ, 0x6, R20 ;  /* 0x00000006ff2d7819 */ /* 0x000fe40000011614 */
[----:B------:R-:W-:-:S02]  /*1ad0*/  SHF.R.U32.HI R21, RZ, 0xf, R21 ;  /* 0x0000000fff157819 */ /* 0x000fc40000011615 */
[----:B------:R-:W-:Y:S02]  /*1ae0*/  SHF.R.U32.HI R20, RZ, 0xf, R20 ;  /* 0x0000000fff147819 */ /* 0x000fe40000011614 */
[C---:B------:R-:W-:Y:S02]  /*1af0*/  LOP3.LUT R51, R22.reuse, 0x70007, RZ, 0xc0, !PT ;  /* 0x0007000716337812 */ /* 0x040fe400078ec0ff */
[----:B------:R-:W-:Y:S02]  /*1b00*/  LOP3.LUT R32, R22, 0x380038, RZ, 0xc0, !PT ;  /* 0x0038003816207812 */ /* 0x000fe400078ec0ff */
[--C-:B------:R-:W-:Y:S02]  /*1b10*/  SHF.R.U32.HI R48, RZ, 0x6, R22.reuse ;  /* 0x00000006ff307819 */ /* 0x100fe40000011616 */
[----:B------:R-:W-:Y:S02]  /*1b20*/  SHF.R.U32.HI R22, RZ, 0xf, R22 ;  /* 0x0000000fff167819 */ /* 0x000fe40000011616 */
[----:B---3--:R-:W-:-:S02]  /*1b30*/  LOP3.LUT R44, R8, 0x70007, RZ, 0xc0, !PT ;  /* 0x00070007082c7812 */ /* 0x008fc400078ec0ff */
[----:B------:R-:W-:Y:S02]  /*1b40*/  LOP3.LUT R3, R8, 0x380038, RZ, 0xc0, !PT ;  /* 0x0038003808037812 */ /* 0x000fe400078ec0ff */
[--C-:B------:R-:W-:Y:S02]  /*1b50*/  SHF.R.U32.HI R37, RZ, 0x6, R8.reuse ;  /* 0x00000006ff257819 */ /* 0x100fe40000011608 */
[----:B------:R-:W-:Y:S02]  /*1b60*/  SHF.R.U32.HI R17, RZ, 0xe, R8 ;  /* 0x0000000eff117819 */ /* 0x000fe40000011608 */
[----:B------:R-:W-:Y:S02]  /*1b70*/  SHF.R.U32.HI R8, RZ, 0xe, R9 ;  /* 0x0000000eff087819 */ /* 0x000fe40000011609 */
[----:B------:R-:W-:Y:S02]  /*1b80*/  LOP3.LUT R21, R21, 0x10001, RZ, 0xc0, !PT ;  /* 0x0001000115157812 */ /* 0x000fe400078ec0ff */
[----:B------:R-:W-:-:S02]  /*1b90*/  LOP3.LUT R59, R23, 0x70007, RZ, 0xc0, !PT ;  /* 0x00070007173b7812 */ /* 0x000fc400078ec0ff */
[----:B------:R-:W-:Y:S02]  /*1ba0*/  LOP3.LUT R34, R23, 0x380038, RZ, 0xc0, !PT ;  /* 0x0038003817227812 */ /* 0x000fe400078ec0ff */
[----:B------:R-:W-:Y:S02]  /*1bb0*/  SHF.R.U32.HI R50, RZ, 0x6, R23 ;  /* 0x00000006ff327819 */ /* 0x000fe40000011617 */
[C---:B------:R-:W-:Y:S02]  /*1bc0*/  LOP3.LUT R43, R9.reuse, 0x70007, RZ, 0xc0, !PT ;  /* 0x00070007092b7812 */ /* 0x040fe400078ec0ff */
[----:B------:R-:W-:Y:S02]  /*1bd0*/  LOP3.LUT R19, R9, 0x380038, RZ, 0xc0, !PT ;  /* 0x0038003809137812 */ /* 0x000fe400078ec0ff */
[----:B------:R-:W-:Y:S02]  /*1be0*/  SHF.R.U32.HI R38, RZ, 0x6, R9 ;  /* 0x00000006ff267819 */ /* 0x000fe40000011609 */
[----:B------:R-:W-:-:S02]  /*1bf0*/  LOP3.LUT R20, R20, 0x10001, RZ, 0xc0, !PT ;  /* 0x0001000114147812 */ /* 0x000fc400078ec0ff */
[----:B------:R-:W-:Y:S02]  /*1c00*/  SHF.R.U32.HI R23, RZ, 0xf, R23 ;  /* 0x0000000fff177819 */ /* 0x000fe40000011617 */
[C---:B------:R-:W-:Y:S02]  /*1c10*/  LOP3.LUT R42, R10.reuse, 0x70007, RZ, 0xc0, !PT ;  /* 0x000700070a2a7812 */ /* 0x040fe400078ec0ff */
        /* <DEDUP_REMOVED lines=8> */
[----:B------:R-:W-:Y:S02]  /*1ca0*/  LOP3.LUT R11, R21, 0x20002, R8, 0xf8, !PT ;  /* 0x00020002150b7812 */ /* 0x000fe400078ef808 */
[----:B------:R-:W-:-:S02]  /*1cb0*/  LOP3.LUT R2, R20, 0x20002, R17, 0xf8, !PT ;  /* 0x0002000214027812 */ /* 0x000fc400078ef811 */
[----:B----4-:R-:W-:Y:S02]  /*1cc0*/  SHF.R.U32.HI R21, RZ, 0xd, R4 ;  /* 0x0000000dff157819 */ /* 0x010fe40000011604 */
[----:B------:R-:W-:Y:S02]  /*1cd0*/  LOP3.LUT R23, R23, 0x10001, RZ, 0xc0, !PT ;  /* 0x0001000117177812 */ /* 0x000fe400078ec0ff */
[----:B------:R-:W-:Y:S02]  /*1ce0*/  LOP3.LUT R24, R22, 0x20002, R9, 0xf8, !PT ;  /* 0x0002000216187812 */ /* 0x000fe400078ef809 */
[C---:B------:R-:W-:Y:S02]  /*1cf0*/  LOP3.LUT R29, R5.reuse, 0x70007, RZ, 0xc0, !PT ;  /* 0x00070007051d7812 */ /* 0x040fe400078ec0ff */
[----:B------:R-:W-:Y:S02]  /*1d00*/  LOP3.LUT R9, R5, 0x380038, RZ, 0xc0, !PT ;  /* 0x0038003805097812 */ /* 0x000fe400078ec0ff */
[----:B------:R-:W-:-:S02]  /*1d10*/  SHF.R.U32.HI R25, RZ, 0x6, R5 ;  /* 0x00000006ff197819 */ /* 0x000fc40000011605 */
[----:B------:R-:W-:Y:S02]  /*1d20*/  SHF.R.U32.HI R22, RZ, 0xd, R5 ;  /* 0x0000000dff167819 */ /* 0x000fe40000011605 */
[----:B------:R-:W-:Y:S02]  /*1d30*/  LOP3.LUT R21, R2, 0x40004, R21, 0xf8, !PT ;  /* 0x0004000402157812 */ /* 0x000fe400078ef815 */
[----:B------:R-:W-:Y:S02]  /*1d40*/  LOP3.LUT R5, R48, 0x380038, RZ, 0xc0, !PT ;  /* 0x0038003830057812 */ /* 0x000fe400078ec0ff */
[----:B------:R-:W-:Y:S02]  /*1d50*/  LOP3.LUT R54, R23, 0x20002, R10, 0xf8, !PT ;  /* 0x0002000217367812 */ /* 0x000fe400078ef80a */
[C---:B------:R-:W-:Y:S02]  /*1d60*/  LOP3.LUT R28, R4.reuse, 0x70007, RZ, 0xc0, !PT ;  /* 0x00070007041c7812 */ /* 0x040fe400078ec0ff */
[----:B------:R-:W-:-:S02]  /*1d70*/  LOP3.LUT R8, R4, 0x380038, RZ, 0xc0, !PT ;  /* 0x0038003804087812 */ /* 0x000fc400078ec0ff */
[----:B------:R-:W-:Y:S02]  /*1d80*/  SHF.R.U32.HI R20, RZ, 0x6, R4 ;  /* 0x00000006ff147819 */ /* 0x000fe40000011604 */
[----:B------:R-:W-:Y:S02]  /*1d90*/  LOP3.LUT R2, R45, 0x380038, RZ, 0xc0, !PT ;  /* 0x003800382d027812 */ /* 0x000fe400078ec0ff */
[C---:B------:R-:W-:Y:S02]  /*1da0*/  LOP3.LUT R30, R6.reuse, 0x70007, RZ, 0xc0, !PT ;  /* 0x00070007061e7812 */ /* 0x040fe400078ec0ff */
[----:B------:R-:W-:Y:S02]  /*1db0*/  LOP3.LUT R10, R6, 0x380038, RZ, 0xc0, !PT ;  /* 0x00380038060a7812 */ /* 0x000fe400078ec0ff */
[--C-:B------:R-:W-:Y:S02]  /*1dc0*/  SHF.R.U32.HI R26, RZ, 0x6, R6.reuse ;  /* 0x00000006ff1a7819 */ /* 0x100fe40000011606 */
[----:B------:R-:W-:-:S02]  /*1dd0*/  SHF.R.U32.HI R23, RZ, 0xd, R6 ;  /* 0x0000000dff177819 */ /* 0x000fc40000011606 */
[----:B------:R-:W-:Y:S02]  /*1de0*/  LOP3.LUT R4, R46, 0x380038, RZ, 0xc0, !PT ;  /* 0x003800382e047812 */ /* 0x000fe400078ec0ff */
[----:B------:R-:W-:Y:S02]  /*1df0*/  LOP3.LUT R6, R50, 0x380038, RZ, 0xc0, !PT ;  /* 0x0038003832067812 */ /* 0x000fe400078ec0ff */
[C---:B------:R-:W-:Y:S02]  /*1e00*/  LOP3.LUT R31, R7.reuse, 0x70007, RZ, 0xc0, !PT ;  /* 0x00070007071f7812 */ /* 0x040fe400078ec0ff */
[----:B------:R-:W-:Y:S02]  /*1e10*/  LOP3.LUT R52, R7, 0x380038, RZ, 0xc0, !PT ;  /* 0x0038003807347812 */ /* 0x000fe400078ec0ff */
[----:B------:R-:W-:Y:S02]  /*1e20*/  SHF.R.U32.HI R27, RZ, 0x6, R7 ;  /* 0x00000006ff1b7819 */ /* 0x000fe40000011607 */
[----:B------:R-:W-:-:S02]  /*1e30*/  LOP3.LUT R5, R5, 0x64006400, RZ, 0xfc, !PT ;  /* 0x6400640005057812 */ /* 0x000fc400078efcff */
[----:B------:R-:W-:Y:S02]  /*1e40*/  SHF.R.U32.HI R7, RZ, 0xd, R7 ;  /* 0x0000000dff077819 */ /* 0x000fe40000011607 */
        /* <DEDUP_REMOVED lines=8> */
[----:B------:R-:W-:Y:S01]  /*1ed0*/  LOP3.LUT R23, R24, 0x40004, R23, 0xf8, !PT ;  /* 0x0004000418177812 */ /* 0x000fe200078ef817 */
[-C--:B------:R-:W-:Y:S01]  /*1ee0*/  HFMA2 R55, R55, R0.reuse.H0_H0, -132, -132 ;  /* 0xd820d82037377431 */ /* 0x080fe20000040000 */
[----:B------:R-:W-:Y:S02]  /*1ef0*/  LOP3.LUT R6, R39, 0x380038, RZ, 0xc0, !PT ;  /* 0x0038003827067812 */ /* 0x000fe400078ec0ff */
[----:B------:R-:W-:Y:S02]  /*1f00*/  LOP3.LUT R24, R54, 0x40004, R7, 0xf8, !PT ;  /* 0x0004000436187812 */ /* 0x000fe400078ef807 */
[----:B------:R-:W-:Y:S02]  /*1f10*/  LOP3.LUT R3, R3, 0x64006400, RZ, 0xfc, !PT ;  /* 0x6400640003037812 */ /* 0x000fe400078efcff */
[----:B------:R-:W-:Y:S02]  /*1f20*/  LOP3.LUT R22, R11, 0x40004, R22, 0xf8, !PT ;  /* 0x000400040b167812 */ /* 0x000fe400078ef816 */
[----:B------:R-:W-:Y:S01]  /*1f30*/  LOP3.LUT R7, R34, 0x64006400, RZ, 0xfc, !PT ;  /* 0x6400640022077812 */ /* 0x000fe200078efcff */
        /* <DEDUP_REMOVED lines=42> */
[----:B------:R-:W-:Y:S01]  /*21e0*/  LOP3.LUT R34, R40, 0x1c001c0, RZ, 0xc0, !PT ;  /* 0x01c001c028227812 */ /* 0x000fe200078ec0ff */
[----:B------:R-:W-:Y:S01]  /*21f0*/  HFMA2 R57, R57, R36.H0_H0, -20, -20 ;  /* 0xcd00cd0039397431 */ /* 0x000fe20000040024 */
        /* <DEDUP_REMOVED lines=102> */
[----:B------:R-:W-:Y:S01]  /*2860*/  HADD2 R51, R27, -1028, -1028 ;  /* 0xe404e4041b337430 */ /* 0x000fe20000000000 */
[----:B------:R-:W-:Y:S06]  /*2870*/  @!P0 BRA `(.L_x_2458) ;  /* 0x0000000400448947 */ /* 0x000fec0003800000 */
[----:B------:R-:W0:Y:S01]  /*2880*/  S2UR UR5, SR_CgaCtaId ;  /* 0x00000000000579c3 */ /* 0x000e220000008800 */
[----:B------:R-:W-:Y:S01]  /*2890*/  UMOV UR4, 0x400 ;  /* 0x0000040000047882 */ /* 0x000fe20000000000 */
[----:B-----5:R-:W-:Y:S02]  /*28a0*/  PRMT R16, R16, 0x5410, R15 ;  /* 0x0000541010107816 */ /* 0x020fe4000000000f */
        /* <DEDUP_REMOVED lines=78> */
.L_x_2458:
        /* <DEDUP_REMOVED lines=12> */
[----:B-----5:R-:W-:Y:S02]  /*2e50*/  PRMT R16, R16, 0x5410, R15 ;  /* 0x0000541010107816 */ /* 0x020fe4000000000f */
        /* <DEDUP_REMOVED lines=78> */
.L_x_2459:
[----:B------:R-:W-:Y:S02]  /*3340*/  PRMT R21, RZ, 0x5410, RZ ;  /* 0x00005410ff157816 */ /* 0x000fe400000000ff */
[----:B------:R-:W-:Y:S01]  /*3350*/  PRMT R20, RZ, 0x5410, RZ ;  /* 0x00005410ff147816 */ /* 0x000fe200000000ff */
[----:B------:R-:W-:Y:S06]  /*3360*/  BRA.U UP0, `(.L_x_2457) ;  /* 0x0000000500447547 */ /* 0x000fec000b800000 */
        /* <DEDUP_REMOVED lines=81> */
.L_x_2457:
[----:B------:R-:W0:Y:S01]  /*3880*/  S2R R0, SR_TID.X ;  /* 0x0000000000007919 */ /* 0x000e220000002100 */
[----:B------:R-:W1:Y:S01]  /*3890*/  LDC.64 R2, c[0x0][0x3a0] ;  /* 0x0000e800ff027b82 */ /* 0x000e620000000a00 */
[----:B------:R-:W-:Y:S01]  /*38a0*/  IMAD.U32 R5, RZ, RZ, UR13 ;  /* 0x0000000dff057e24 */ /* 0x000fe2000f8e00ff */
[----:B------:R-:W-:-:S03]  /*38b0*/  UIMAD UR4, UR8, 0x3, URZ ;  /* 0x00000003080478a4 */ /* 0x000fc6000f8e02ff */
        /* <DEDUP_REMOVED lines=14> */
.L_x_2463:
[----:B------:R-:W0:Y:S02]  /*39a0*/  LDS R6, [R4] ;  /* 0x0000000004067984 */ /* 0x000e240000000800 */
[----:B0-----:R-:W-:-:S05]  /*39b0*/  HADD2 R7, R6, R82 ;  /* 0x0000005206077230 */ /* 0x001fca0000000000 */
[----:B------:R-:W0:Y:S02]  /*39c0*/  ATOMS.CAST.SPIN P0, [R4], R6, R7 ;  /* 0x000000060400758d */ /* 0x000e240001800007 */
[----:B0-----:R-:W-:Y:S05]  /*39d0*/  @!P0 BRA `(.L_x_2463) ;  /* 0xfffffffc00f08947 */ /* 0x001fea000383ffff */
[----:B------:R-:W-:Y:S05]  /*39e0*/  BRA `(.L_x_2461) ;  /* 0x00000000000c7947 */ /* 0x000fea0003800000 */
.L_x_2462:
[----:B------:R-:W2:Y:S02]  /*39f0*/  LD.E R0, desc[UR10][R2.64] ;  /* 0x0000000a02007980 */ /* 0x000ea4000c101900 */
[----:B--2---:R-:W-:-:S05]  /*3a00*/  IADD3 R5, PT, PT, R82, R0, RZ ;  /* 0x0000000052057210 */ /* 0x004fca0007ffe0ff */
[----:B------:R0:W-:Y:S02]  /*3a10*/  ST.E desc[UR10][R2.64], R5 ;  /* 0x0000000502007985 */ /* 0x0001e4000c10190a */
.L_x_2461:
[----:B------:R-:W-:Y:S05]  /*3a20*/  BSYNC.RECONVERGENT B0 ;  /* 0x0000000000007941 */ /* 0x000fea0003800200 */
.L_x_2460:
[----:B------:R1:W-:Y:S01]  /*3a30*/  ATOM.E.ADD.F16x2.RN.STRONG.GPU P0, RZ, desc[UR10][R2.64+0x4], R81 ;  /* 0x8000045102ff79a2 */ /* 0x0003e2000c10e10a */
[----:B------:R-:W-:Y:S04]  /*3a40*/  BSSY.RECONVERGENT B0, `(.L_x_2464) ;  /* 0x000000e000007945 */ /* 0x000fe80003800200 */
[----:B-1----:R-:W-:Y:S05]  /*3a50*/  @P0 BRA `(.L_x_2465) ;  /* 0x0000000000300947 */ /* 0x002fea0003800000 */
[----:B------:R-:W1:Y:S02]  /*3a60*/  QSPC.E.S P0, RZ, [R2+0x4] ;  /* 0x0000040002ff73aa */ /* 0x000e640000000500 */
[----:B-1----:R-:W-:Y:S05]  /*3a70*/  @!P0 BRA `(.L_x_2466) ;  /* 0x00000000001c8947 */ /* 0x002fea0003800000 */
[----:B------:R-:W-:-:S05]  /*3a80*/  IMAD.MOV.U32 R4, RZ, RZ, R2 ;  /* 0x000000ffff047224 */ /* 0x000fca00078e0002 */
[----:B------:R-:W-:-:S07]  /*3a90*/  MOV R4, R4 ;  /* 0x0000000400047202 */ /* 0x000fce0000000f00 */
.L_x_2467:
[----:B------:R-:W1:Y:S02]  /*3aa0*/  LDS R6, [R4+0x4] ;  /* 0x0000040004067984 */ /* 0x000e640000000800 */
[----:B-1----:R-:W-:-:S05]  /*3ab0*/  HFMA2 R7, R6, 1, 1, R81 ;  /* 0x3c003c0006077831 */ /* 0x002fca0000000051 */
[----:B------:R-:W1:Y:S02]  /*3ac0*/  ATOMS.CAST.SPIN P0, [R4+0x4], R6, R7 ;  /* 0x000004060400758d */ /* 0x000e640001800007 */
[----:B-1----:R-:W-:Y:S05]  /*3ad0*/  @!P0 BRA `(.L_x_2467) ;  /* 0xfffffffc00f08947 */ /* 0x002fea000383ffff */
[----:B------:R-:W-:Y:S05]  /*3ae0*/  BRA `(.L_x_2465) ;  /* 0x00000000000c7947 */ /* 0x000fea0003800000 */
.L_x_2466:
[----:B------:R-:W0:Y:S02]  /*3af0*/  LD.E R0, desc[UR10][R2.64+0x4] ;  /* 0x0000040a02007980 */ /* 0x000e24000c101900 */
[----:B0-----:R-:W-:-:S05]  /*3b00*/  IMAD.IADD R5, R81, 0x1, R0 ;  /* 0x0000000151057824 */ /* 0x001fca00078e0200 */
[----:B------:R1:W-:Y:S02]  /*3b10*/  ST.E desc[UR10][R2.64+0x4], R5 ;  /* 0x0000040502007985 */ /* 0x0003e4000c10190a */
.L_x_2465:
[----:B------:R-:W-:Y:S05]  /*3b20*/  BSYNC.RECONVERGENT B0 ;  /* 0x0000000000007941 */ /* 0x000fea0003800200 */
.L_x_2464:
        /* <DEDUP_REMOVED lines=11> */
.L_x_2471:
[----:B------:R-:W0:Y:S02]  /*3be0*/  LDS R6, [R4] ;  /* 0x0000000004067984 */ /* 0x000e240000000800 */
[----:B0-----:R-:W-:-:S05]  /*3bf0*/  HADD2 R7, R6, R85 ;  /* 0x0000005506077230 */ /* 0x001fca0000000000 */
[----:B------:R-:W0:Y:S02]  /*3c00*/  ATOMS.CAST.SPIN P0, [R4], R6, R7 ;  /* 0x000000060400758d */ /* 0x000e240001800007 */
[----:B0-----:R-:W-:Y:S05]  /*3c10*/  @!P0 BRA `(.L_x_2471) ;  /* 0xfffffffc00f08947 */ /* 0x001fea000383ffff */
[----:B------:R-:W-:Y:S05]  /*3c20*/  BRA `(.L_x_2469) ;  /* 0x00000000000c7947 */ /* 0x000fea0003800000 */
.L_x_2470:
[----:B------:R-:W2:Y:S02]  /*3c30*/  LD.E R0, desc[UR10][R2.64] ;  /* 0x0000000a02007980 */ /* 0x000ea4000c101900 */
[----:B--2---:R-:W-:-:S05]  /*3c40*/  IMAD.IADD R5, R85, 0x1, R0 ;  /* 0x0000000155057824 */ /* 0x004fca00078e0200 */
[----:B------:R0:W-:Y:S02]  /*3c50*/  ST.E desc[UR10][R2.64], R5 ;  /* 0x0000000502007985 */ /* 0x0001e4000c10190a */
.L_x_2469:
[----:B------:R-:W-:Y:S05]  /*3c60*/  BSYNC.RECONVERGENT B0 ;  /* 0x0000000000007941 */ /* 0x000fea0003800200 */
.L_x_2468:
[----:B------:R1:W-:Y:S01]  /*3c70*/  ATOM.E.ADD.F16x2.RN.STRONG.GPU P0, RZ, desc[UR10][R2.64+0x4], R84 ;  /* 0x8000045402ff79a2 */ /* 0x0003e2000c10e10a */
[----:B------:R-:W-:Y:S04]  /*3c80*/  BSSY.RECONVERGENT B0, `(.L_x_2472) ;  /* 0x000000e000007945 */ /* 0x000fe80003800200 */
[----:B-1----:R-:W-:Y:S05]  /*3c90*/  @P0 BRA `(.L_x_2473) ;  /* 0x0000000000300947 */ /* 0x002fea0003800000 */
[----:B------:R-:W1:Y:S02]  /*3ca0*/  QSPC.E.S P0, RZ, [R2+0x4] ;  /* 0x0000040002ff73aa */ /* 0x000e640000000500 */
[----:B-1----:R-:W-:Y:S05]  /*3cb0*/  @!P0 BRA `(.L_x_2474) ;  /* 0x00000000001c8947 */ /* 0x002fea0003800000 */
[----:B------:R-:W-:-:S04]  /*3cc0*/  MOV R4, R2 ;  /* 0x0000000200047202 */ /* 0x000fc80000000f00 */
[----:B------:R-:W-:-:S07]  /*3cd0*/  MOV R4, R4 ;  /* 0x0000000400047202 */ /* 0x000fce0000000f00 */
.L_x_2475:
[----:B------:R-:W1:Y:S02]  /*3ce0*/  LDS R6, [R4+0x4] ;  /* 0x0000040004067984 */ /* 0x000e640000000800 */
[----:B-1----:R-:W-:-:S05]  /*3cf0*/  HFMA2 R7, R6, 1, 1, R84 ;  /* 0x3c003c0006077831 */ /* 0x002fca0000000054 */
[----:B------:R-:W1:Y:S02]  /*3d00*/  ATOMS.CAST.SPIN P0, [R4+0x4], R6, R7 ;  /* 0x000004060400758d */ /* 0x000e640001800007 */
[----:B-1----:R-:W-:Y:S05]  /*3d10*/  @!P0 BRA `(.L_x_2475) ;  /* 0xfffffffc00f08947 */ /* 0x002fea000383ffff */
[----:B------:R-:W-:Y:S05]  /*3d20*/  BRA `(.L_x_2473) ;  /* 0x00000000000c7947 */ /* 0x000fea0003800000 */
.L_x_2474:
[----:B------:R-:W0:Y:S02]  /*3d30*/  LD.E R0, desc[UR10][R2.64+0x4] ;  /* 0x0000040a02007980 */ /* 0x000e24000c101900 */
[----:B0-----:R-:W-:-:S05]  /*3d40*/  IMAD.IADD R5, R84, 0x1, R0 ;  /* 0x0000000154057824 */ /* 0x001fca00078e0200 */
[----:B------:R1:W-:Y:S02]  /*3d50*/  ST.E desc[UR10][R2.64+0x4], R5 ;  /* 0x0000040502007985 */ /* 0x0003e4000c10190a */
.L_x_2473:
[----:B------:R-:W-:Y:S05]  /*3d60*/  BSYNC.RECONVERGENT B0 ;  /* 0x0000000000007941 */ /* 0x000fea0003800200 */
.L_x_2472:
[----:B------:R-:W-:-:S06]  /*3d70*/  UISETP.NE.AND UP0, UPT, UR4, 0x2, UPT ;  /* 0x000000020400788c */ /* 0x000fcc000bf05270 */
[----:B------:R-:W-:-:S13]  /*3d80*/  PLOP3.LUT P0, PT, PT, PT, UP0, 0x80, 0x8 ;  /* 0x000000000008781c */ /* 0x000fda0003f0f008 */
[----:B------:R-:W-:Y:S05]  /*3d90*/  @!P0 EXIT ;  /* 0x000000000000894d */ /* 0x000fea0003800000 */
[----:B01----:R-:W-:-:S04]  /*3da0*/  IMAD.U32 R5, RZ, RZ, UR7 ;  /* 0x00000007ff057e24 */ /* 0x003fc8000f8e00ff */
        /* <DEDUP_REMOVED lines=8> */
.L_x_2479:
[----:B------:R-:W0:Y:S02]  /*3e30*/  LDS R6, [R4] ;  /* 0x0000000004067984 */ /* 0x000e240000000800 */
[----:B0-----:R-:W-:-:S05]  /*3e40*/  HADD2 R7, R6, R21 ;  /* 0x0000001506077230 */ /* 0x001fca0000000000 */
[----:B------:R-:W0:Y:S02]  /*3e50*/  ATOMS.CAST.SPIN P0, [R4], R6, R7 ;  /* 0x000000060400758d */ /* 0x000e240001800007 */
[----:B0-----:R-:W-:Y:S05]  /*3e60*/  @!P0 BRA `(.L_x_2479) ;  /* 0xfffffffc00f08947 */ /* 0x001fea000383ffff */
[----:B------:R-:W-:Y:S05]  /*3e70*/  BRA `(.L_x_2477) ;  /* 0x00000000000c7947 */ /* 0x000fea0003800000 */
.L_x_2478:
[----:B------:R-:W2:Y:S02]  /*3e80*/  LD.E R0, desc[UR10][R2.64] ;  /* 0x0000000a02007980 */ /* 0x000ea4000c101900 */
[----:B--2---:R-:W-:-:S05]  /*3e90*/  IMAD.IADD R5, R21, 0x1, R0 ;  /* 0x0000000115057824 */ /* 0x004fca00078e0200 */
[----:B------:R0:W-:Y:S02]  /*3ea0*/  ST.E desc[UR10][R2.64], R5 ;  /* 0x0000000502007985 */ /* 0x0001e4000c10190a */
.L_x_2477:
[----:B------:R-:W-:Y:S05]  /*3eb0*/  BSYNC.RECONVERGENT B0 ;  /* 0x0000000000007941 */ /* 0x000fea0003800200 */
.L_x_2476:
[----:B------:R1:W-:Y:S02]  /*3ec0*/  ATOM.E.ADD.F16x2.RN.STRONG.GPU P0, RZ, desc[UR10][R2.64+0x4], R20 ;  /* 0x8000041402ff79a2 */ /* 0x0003e4000c10e10a */
[----:B-1----:R-:W-:Y:S05]  /*3ed0*/  @P0 EXIT ;  /* 0x000000000000094d */ /* 0x002fea0003800000 */
[----:B------:R-:W1:Y:S02]  /*3ee0*/  QSPC.E.S P0, RZ, [R2+0x4] ;  /* 0x0000040002ff73aa */ /* 0x000e640000000500 */
[----:B-1----:R-:W-:Y:S05]  /*3ef0*/  @!P0 BRA `(.L_x_2480) ;  /* 0x0000000000188947 */ /* 0x002fea0003800000 */
[----:B0-----:R-:W-:-:S07]  /*3f00*/  MOV R2, R2 ;  /* 0x0000000200027202 */ /* 0x001fce0000000f00 */
.L_x_2481:
[----:B------:R-:W0:Y:S02]  /*3f10*/  LDS R4, [R2+0x4] ;  /* 0x0000040002047984 */ /* 0x000e240000000800 */
[----:B0-----:R-:W-:-:S05]  /*3f20*/  HFMA2 R5, R4, 1, 1, R20 ;  /* 0x3c003c0004057831 */ /* 0x001fca0000000014 */
[----:B------:R-:W0:Y:S02]  /*3f30*/  ATOMS.CAST.SPIN P0, [R2+0x4], R4, R5 ;  /* 0x000004040200758d */ /* 0x000e240001800005 */
[----:B0-----:R-:W-:Y:S05]  /*3f40*/  @!P0 BRA `(.L_x_2481) ;  /* 0xfffffffc00f08947 */ /* 0x001fea000383ffff */
[----:B------:R-:W-:Y:S05]  /*3f50*/  EXIT ;  /* 0x000000000000794d */ /* 0x000fea0003800000 */
.L_x_2480:
[----:B------:R-:W0:Y:S02]  /*3f60*/  LD.E R0, desc[UR10][R2.64+0x4] ;  /* 0x0000040a02007980 */ /* 0x000e24000c101900 */
[----:B0-----:R-:W-:-:S05]  /*3f70*/  IADD3 R5, PT, PT, R20, R0, RZ ;  /* 0x0000000014057210 */ /* 0x001fca0007ffe0ff */
[----:B------:R-:W-:Y:S01]  /*3f80*/  ST.E desc[UR10][R2.64+0x4], R5 ;  /* 0x0000040502007985 */ /* 0x000fe2000c10190a */
[----:B------:R-:W-:Y:S05]  /*3f90*/  EXIT ;  /* 0x000000000000794d */ /* 0x000fea0003800000 */
.L_x_2482:
        /* <DEDUP_REMOVED lines=14> */
.L_x_3950:


//--------------------- .text._Z23gemm_half_q_half_kernelILi3ELi6ELb1ELb0ELi32EEvPK6__halfPKjS4_S2_PS0_iiiiPKtS7_iiiiiibS2_i --------------------------
	.section	.text._Z23gemm_half_q_half_kernelILi3ELi6ELb1ELb0ELi32EEvPK6__halfPKjS4_S2_PS0_iiiiPKtS7_iiiiiibS2_i,"ax",@progbits
	.align	128
        .global         _Z23gemm_half_q_half_kernelILi3ELi6ELb1ELb0ELi32EEvPK6__halfPKjS4_S2_PS0_iiiiPKtS7_iiiiiibS2_i
        .type           _Z23gemm_half_q_half_kernelILi3ELi6ELb1ELb0ELi32EEvPK6__halfPKjS4_S2_PS0_iiiiPKtS7_iiiiiibS2_i,@function
        .size           _Z23gemm_half_q_half_kernelILi3ELi6ELb1ELb0ELi32EEvPK6__halfPKjS4_S2_PS0_iiiiPKtS7_iiiiiibS2_i,(.L_x_3951 - _Z23gemm_half_q_half_kernelILi3ELi6ELb1ELb0ELi32EEvPK6__halfPKjS4_S2_PS0_iiiiPKtS7_iiiiiibS2_i)
        .other          _Z23gemm_half_q_half_kernelILi3ELi6ELb1ELb0ELi32EEvPK6__halfPKjS4_S2_PS0_iiiiPKtS7_iiiiiibS2_i,@"STO_CUDA_ENTRY STV_DEFAULT"
_Z23gemm_half_q_half_kernelILi3ELi6ELb1ELb0ELi32EEvPK6__halfPKjS4_S2_PS0_iiiiPKtS7_iiiiiibS2_i:
.text._Z23gemm_half_q_half_kernelILi3ELi6ELb1ELb0ELi32EEvPK6__halfPKjS4_S2_PS0_iiiiPKtS7_iiiiiibS2_i:
        /* <DEDUP_REMOVED lines=32> */
.L_x_2483:
        /* <DEDUP_REMOVED lines=44> */
.L_x_2489:
[-C--:B------:R-:W-:Y:S02]  /*04c0*/  IADD3 R7, PT, PT, R13, R0.reuse, RZ ;  /* 0x000000000d077210 */ /* 0x080fe40007ffe0ff */
[C---:B------:R-:W-:Y:S02]  /*04d0*/  IADD3 R5, P1, PT, R18.reuse, R13, RZ ;  /* 0x0000000d12057210 */ /* 0x040fe40007f3e0ff */
[----:B------:R-:W-:Y:S01]  /*04e0*/  IADD3 R10, P2, PT, R18, R7, RZ ;  /* 0x00000007120a7210 */ /* 0x000fe20007f5e0ff */
[----:B------:R-:W-:Y:S01]  /*04f0*/  IMAD.IADD R9, R7, 0x1, R0 ;  /* 0x0000000107097824 */ /* 0x000fe200078e0200 */
[----:B------:R-:W-:Y:S02]  /*0500*/  LEA.HI.X.SX32 R6, R13, RZ, 0x1, P1 ;  /* 0x000000ff0d067211 */ /* 0x000fe400008f0eff */
[----:B------:R-:W-:Y:S02]  /*0510*/  LEA R4, P1, R5, UR12, 0x1 ;  /* 0x0000000c05047c11 */ /* 0x000fe4000f8208ff */
[----:B------:R-:W-:-:S02]  /*0520*/  IADD3 R13, PT, PT, R9, R0, RZ ;  /* 0x00000000090d7210 */ /* 0x000fc40007ffe0ff */
[----:B------:R-:W-:Y:S02]  /*0530*/  LEA.HI.X R5, R5, UR13, R6, 0x1, P1 ;  /* 0x0000000d05057c11 */ /* 0x000fe400088f0c06 */
[----:B------:R-:W-:Y:S02]  /*0540*/  LEA.HI.X.SX32 R7, R7, RZ, 0x1, P2 ;  /* 0x000000ff07077211 */ /* 0x000fe400010f0eff */
[----:B------:R-:W-:Y:S02]  /*0550*/  IADD3 R15, P3, PT, R18, R9, RZ ;  /* 0x00000009120f7210 */ /* 0x000fe40007f7e0ff */
[----:B------:R-:W-:Y:S01]  /*0560*/  LEA R6, P2, R10, UR12, 0x1 ;  /* 0x0000000c0a067c11 */ /* 0x000fe2000f8408ff */
[----:B------:R-:W2:Y:S01]  /*0570*/  LDG.E.U16.CONSTANT R5, desc[UR14][R4.64] ;  /* 0x0000000e04057981 */ /* 0x000ea2000c1e9500 */
        /* <DEDUP_REMOVED lines=20> */
.L_x_2488:
        /* <DEDUP_REMOVED lines=20> */
.L_x_2490:
[----:B------:R-:W-:-:S13]  /*0800*/  ISETP.EQ.AND P1, PT, RZ, UR9, PT ;  /* 0x00000009ff007c0c */ /* 0x000fda000bf22270 */
[----:B------:R-:W-:Y:S05]  /*0810*/  @!P0 BRA P1, `(.L_x_2485) ;  /* 0x0000000400748947 */ /* 0x000fea0000800000 */
.L_x_2487:
        /* <DEDUP_REMOVED lines=12> */
.L_x_2486:
        /* <DEDUP_REMOVED lines=15> */
.L_x_2493:
        /* <DEDUP_REMOVED lines=32> */
.L_x_2492:
        /* <DEDUP_REMOVED lines=21> */
.L_x_2494:
[----:B------:R-:W-:-:S09]  /*0d20*/  UISETP.NE.OR UP1, UPT, UR9, URZ, UP1 ;  /* 0x000000ff0900728c */ /* 0x000fd20008f25670 */
[----:B------:R-:W-:Y:S05]  /*0d30*/  BRA.U !UP1, `(.L_x_2485) ;  /* 0x00000001092c7547 */ /* 0x000fea000b800000 */
.L_x_2491:
        /* <DEDUP_REMOVED lines=11> */
.L_x_2485:
[----:B------:R-:W-:Y:S05]  /*0df0*/  BSYNC.RECONVERGENT B0 ;  /* 0x0000000000007941 */ /* 0x000fea0003800200 */
.L_x_2484:
        /* <DEDUP_REMOVED lines=20> */
.L_x_2498:
        /* <DEDUP_REMOVED lines=15> */
.L_x_2497:
        /* <DEDUP_REMOVED lines=12> */
.L_x_2499:
[----:B------:R-:W-:-:S09]  /*10f0*/  UISETP.NE.OR UP1, UPT, UR10, URZ, UP1 ;  /* 0x000000ff0a00728c */ /* 0x000fd20008f25670 */
[----:B------:R-:W-:Y:S05]  /*1100*/  BRA.U !UP1, `(.L_x_2495) ;  /* 0x00000001091c7547 */ /* 0x000fea000b800000 */
.L_x_2496:
[----:B012---:R-:W0:Y:S02]  /*1110*/  LDC.64 R4, c[0x0][0x3a0] ;  /* 0x0000e800ff047b82 */ /* 0x007e240000000a00 */
.L_x_2500:
[C---:B0-----:R-:W-:Y:S01]  /*1120*/  IMAD.WIDE R6, R15.reuse, 0x2, R4 ;  /* 0x000000020f067825 */ /* 0x041fe200078e0204 */
[----:B------:R-:W-:Y:S01]  /*1130*/  UIADD3 UR10, UPT, UPT, UR10, 0x1, URZ ;  /* 0x000000010a0a7890 */ /* 0x000fe2000fffe0ff */
[----:B------:R-:W-:-:S03]  /*1140*/  IADD3 R15, PT, PT, R15, UR13, RZ ;  /* 0x0000000d0f0f7c10 */ /* 0x000fc6000fffe0ff */
[----:B------:R3:W-:Y:S01]  /*1150*/  STG.E.64 desc[UR14][R6.64], RZ ;  /* 0x000000ff06007986 */ /* 0x0007e2000c101b0e */
[----:B------:R-:W-:-:S09]  /*1160*/  UISETP.NE.AND UP1, UPT, UR10, URZ, UPT ;  /* 0x000000ff0a00728c */ /* 0x000fd2000bf25270 */
[----:B---3--:R-:W-:Y:S05]  /*1170*/  BRA.U UP1, `(.L_x_2500) ;  /* 0xfffffffd01e87547 */ /* 0x008fea000b83ffff */
.L_x_2495:
        /* <DEDUP_REMOVED lines=31> */
.L_x_2502:
[----:B------:R-:W-:-:S05]  /*1370*/  IADD3 R11, PT, PT, R17, UR4, RZ ;  /* 0x00000004110b7c10 */ /* 0x000fca000fffe0ff */
        /* <DEDUP_REMOVED lines=8> */
[----:B------:R-:W-:Y:S01]  /*1400*/  IMAD.U32 R12, RZ, RZ, UR10 ;  /* 0x0000000aff0c7e24 */ /* 0x000fe2000f8e00ff */
        /* <DEDUP_REMOVED lines=12> */
[----:B------:R-:W-:-:S02]  /*14d0*/  SHF.R.U32.HI R14, RZ, 0xc, R14 ;  /* 0x0000000cff0e7819 */ /* 0x000fc4000001160e */
[----:B----4-:R-:W-:Y:S01]  /*14e0*/  R2UR UR10, R12 ;  /* 0x000000000c0a72ca */ /* 0x010fe200000e0000 */
[C---:B------:R-:W-:Y:S01]  /*14f0*/  IMAD R20, R15.reuse, R15, R15 ;  /* 0x0000000f0f147224 */ /* 0x040fe200078e020f */
[----:B------:R-:W-:Y:S01]  /*1500*/  IADD3 R16, PT, PT, R16, 0x1, R9 ;  /* 0x0000000110107810 */ /* 0x000fe20007ffe009 */
[----:B------:R-:W-:Y:S01]  /*1510*/  IMAD R9, R8, R8, R8 ;  /* 0x0000000808097224 */ /* 0x000fe200078e0208 */
[----:B------:R-:W-:Y:S02]  /*1520*/  LOP3.LUT R14, R14, 0xf, RZ, 0xc0, !PT ;  /* 0x0000000f0e0e7812 */ /* 0x000fe400078ec0ff */
[----:B------:R-:W-:Y:S02]  /*1530*/  IADD3 R20, PT, PT, R15, 0x1, R20 ;  /* 0x000000010f147810 */ /* 0x000fe40007ffe014 */
[----:B------:R-:W-:Y:S01]  /*1540*/  IADD3 R8, PT, PT, R8, 0x1, R9 ;  /* 0x0000000108087810 */ /* 0x000fe20007ffe009 */
[C---:B------:R-:W-:Y:S01]  /*1550*/  IMAD R9, R14.reuse, R14, R14 ;  /* 0x0000000e0e097224 */ /* 0x040fe200078e020e */
[----:B------:R-:W2:Y:S03]  /*1560*/  I2F.F16 R13, R20 ;  /* 0x00000014000d7306 */ /* 0x000ea60000200c00 */
[----:B------:R-:W-:Y:S01]  /*1570*/  UIADD3 UR9, UPT, UPT, UR10, UR9, URZ ;  /* 0x000000090a097290 */ /* 0x000fe2000fffe0ff */
[----:B------:R-:W-:-:S03]  /*1580*/  IADD3 R9, PT, PT, R14, 0x1, R9 ;  /* 0x000000010e097810 */ /* 0x000fc60007ffe009 */
[----:B------:R-:W-:Y:S01]  /*1590*/  UISETP.GE.AND UP6, UPT, UR9, UR6, UPT ;  /* 0x000000060900728c */ /* 0x000fe2000bfc6270 */
[----:B------:R2:W1:Y:S08]  /*15a0*/  I2F.F16 R15, R16 ;  /* 0x00000010000f7306 */ /* 0x0004700000200c00 */
[----:B0-----:R-:W0:Y:S01]  /*15b0*/  I2F.F16 R11, R8 ;  /* 0x00000008000b7306 */ /* 0x001e220000200c00 */
[----:B--2---:R-:W-:-:S02]  /*15c0*/  HMUL2 R16, R13.H0_H0, R10.H0_H0 ;  /* 0x2000000a0d107232 */ /* 0x004fc40000000800 */
[----:B-1----:R-:W-:-:S05]  /*15d0*/  HMUL2 R15, R15.H0_H0, R10.H0_H0 ;  /* 0x2000000a0f0f7232 */ /* 0x002fca0000000800 */
[----:B------:R-:W1:Y:S01]  /*15e0*/  I2F.F16 R9, R9 ;  /* 0x0000000900097306 */ /* 0x000e620000200c00 */
[-C--:B0-----:R-:W-:Y:S02]  /*15f0*/  HMUL2 R14, R11.H0_H0, R10.reuse.H0_H0 ;  /* 0x2000000a0b0e7232 */ /* 0x081fe40000000800 */
[----:B-1----:R-:W-:Y:S01]  /*1600*/  HMUL2 R13, R9.H0_H0, R10.H0_H0 ;  /* 0x2000000a090d7232 */ /* 0x002fe20000000800 */
[----:B------:R-:W-:Y:S06]  /*1610*/  BRA.U !UP6, `(.L_x_2502) ;  /* 0xfffffffd0e547547 */ /* 0x000fec000b83ffff */
.L_x_2501:
        /* <DEDUP_REMOVED lines=15> */
.L_x_2503:
        /* <DEDUP_REMOVED lines=8> */
.L_x_2504:
[----:B------:R-:W-:Y:S05]  /*1790*/  BRA.U !UP3, `(.L_x_2505) ;  /* 0x000000010b1c7547 */ /* 0x000fea000b800000 */
[----:B------:R-:W0:Y:S02]  /*17a0*/  LDC R4, c[0x0][0x3d4] ;  /* 0x0000f500ff047b82 */ /* 0x000e240000000800 */
[----:B0-----:R-:W-:-:S04]  /*17b0*/  VIMNMX R4, PT, PT, R4, UR7, PT ;  /* 0x0000000704047c48 */ /* 0x001fc8000bfe0100 */
[----:B------:R-:W-:-:S04]  /*17c0*/  IADD3 R4, PT, PT, R4, -UR22, RZ ;  /* 0x8000001604047c10 */ /* 0x000fc8000fffe0ff */
[----:B------:R-:W-:-:S04]  /*17d0*/  SHF.R.S32.HI R5, RZ, 0x1f, R4 ;  /* 0x0000001fff057819 */ /* 0x000fc80000011404 */
[----:B------:R-:W-:-:S04]  /*17e0*/  LEA.HI R5, R5, R4, RZ, 0x5 ;  /* 0x0000000405057211 */ /* 0x000fc800078f28ff */
[----:B------:R-:W-:-:S05]  /*17f0*/  SHF.R.S32.HI R5, RZ, 0x5, R5 ;  /* 0x00000005ff057819 */ /* 0x000fca0000011405 */
[----:B------:R-:W-:-:S07]  /*1800*/  IMAD.SHL.U32 R6, R5, 0x4, RZ ;  /* 0x0000000405067824 */ /* 0x000fce00078e00ff */
.L_x_2505:
        /* <DEDUP_REMOVED lines=8> */
.L_x_2506:
        /* <DEDUP_REMOVED lines=8> */
.L_x_2507:
        /* <DEDUP_REMOVED lines=26> */
[----:B------:R-:W-:-:S05]  /*1ab0*/  IMAD.WIDE R2, R3, 0x4, R90 ;  /* 0x0000000403027825 */ /* 0x000fca00078e025a */
[----:B------:R-:W3:Y:S01]  /*1ac0*/  LDG.E.128.CONSTANT R8, desc[UR14][R2.64] ;  /* 0x0000000e02087981 */ /* 0x000ee2000c1e9d00 */
[----:B-----5:R-:W-:-:S05]  /*1ad0*/  IMAD.WIDE R18, R19, 0x4, R2 ;  /* 0x0000000413127825 */ /* 0x020fca00078e0202 */
[----:B------:R1:W4:Y:S01]  /*1ae0*/  LDG.E.128.CONSTANT R4, desc[UR14][R18.64] ;  /* 0x0000000e12047981 */ /* 0x000322000c1e9d00 */
[----:B0-----:R-:W-:Y:S01]  /*1af0*/  MOV R91, UR13 ;  /* 0x0000000d005b7c02 */ /* 0x001fe20008000f00 */
[----:B------:R-:W-:Y:S02]  /*1b00*/  IMAD.MOV.U32 R0, RZ, RZ, 0x3000 ;  /* 0x00003000ff007424 */ /* 0x000fe400078e00ff */
[----:B------:R-:W-:Y:S01]  /*1b10*/  HFMA2 R40, -RZ, RZ, 0, 0.015625 ;  /* 0x00002400ff287431 */ /* 0x000fe200000001ff */
[----:B------:R-:W-:Y:S01]  /*1b20*/  ISETP.NE.AND P0, PT, R88, RZ, PT ;  /* 0x000000ff5800720c */ /* 0x000fe20003f05270 */
[----:B------:R-:W-:Y:S01]  /*1b30*/  ULEA UR7, UR8, 0x20, 0x5 ;  /* 0x0000002008077891 */ /* 0x000fe2000f8e28ff */
[----:B------:R-:W-:Y:S01]  /*1b40*/  IMAD.WIDE R90, R91, 0x4, R18 ;  /* 0x000000045b5a7825 */ /* 0x000fe200078e0212 */
[----:B------:R-:W-:Y:S01]  /*1b50*/  UIADD3 UR4, UPT, UPT, UR9, 0x40, URZ ;  /* 0x0000004009047890 */ /* 0x000fe2000fffe0ff */
[----:B------:R-:W-:Y:S02]  /*1b60*/  PRMT R86, RZ, 0x7610, R86 ;  /* 0x00007610ff567816 */ /* 0x000fe40000000056 */
[----:B--2---:R-:W-:-:S02]  /*1b70*/  LOP3.LUT R41, R20, 0x70007, RZ, 0xc0, !PT ;  /* 0x0007000714297812 */ /* 0x004fc400078ec0ff */
[----:B------:R-:W-:Y:S02]  /*1b80*/  LOP3.LUT R36, R20, 0x380038, RZ, 0xc0, !PT ;  /* 0x0038003814247812 */ /* 0x000fe400078ec0ff */
        /* <DEDUP_REMOVED lines=12> */
[--C-:B------:R-:W-:Y:S02]  /*1c50*/  SHF.R.U32.HI R50, RZ, 0x6, R22.reuse ;  /* 0x00000006ff327819 */ /* 0x100fe40000011616 */
[----:B------:R-:W-:Y:S02]  /*1c60*/  SHF.R.U32.HI R22, RZ, 0xf, R22 ;  /* 0x0000000fff167819 */ /* 0x000fe40000011616 */
[C---:B---3--:R-:W-:Y:S02]  /*1c70*/  LOP3.LUT R43, R8.reuse, 0x70007, RZ, 0xc0, !PT ;  /* 0x00070007082b7812 */ /* 0x048fe400078ec0ff */
        /* <DEDUP_REMOVED lines=8> */
[C---:B------:R-:W-:Y:S02]  /*1d00*/  LOP3.LUT R44, R9.reuse, 0x70007, RZ, 0xc0, !PT ;  /* 0x00070007092c7812 */ /* 0x040fe400078ec0ff */
[----:B------:R-:W-:Y:S02]  /*1d10*/  LOP3.LUT R17, R9, 0x380038, RZ, 0xc0, !PT ;  /* 0x0038003809117812 */ /* 0x000fe400078ec0ff */
[----:B------:R-:W-:Y:S02]  /*1d20*/  SHF.R.U32.HI R33, RZ, 0x6, R9 ;  /* 0x00000006ff217819 */ /* 0x000fe40000011609 */
[C---:B------:R-:W-:Y:S02]  /*1d30*/  LOP3.LUT R45, R10.reuse, 0x70007, RZ, 0xc0, !PT ;  /* 0x000700070a2d7812 */ /* 0x040fe400078ec0ff */
[----:B------:R-:W-:Y:S02]  /*1d40*/  LOP3.LUT R9, R10, 0x380038, RZ, 0xc0, !PT ;  /* 0x003800380a097812 */ /* 0x000fe400078ec0ff */
[----:B------:R-:W-:-:S02]  /*1d50*/  SHF.R.U32.HI R34, RZ, 0x6, R10 ;  /* 0x00000006ff227819 */ /* 0x000fc4000001160a */
[----:B-1----:R-:W-:Y:S02]  /*1d60*/  SHF.R.U32.HI R19, RZ, 0xe, R10 ;  /* 0x0000000eff137819 */ /* 0x002fe4000001160a */
[----:B------:R-:W-:Y:S02]  /*1d70*/  LOP3.LUT R22, R22, 0x10001, RZ, 0xc0, !PT ;  /* 0x0001000116167812 */ /* 0x000fe400078ec0ff */
[C---:B------:R-:W-:Y:S02]  /*1d80*/  LOP3.LUT R46, R11.reuse, 0x70007, RZ, 0xc0, !PT ;  /* 0x000700070b2e7812 */ /* 0x040fe400078ec0ff */
[----:B------:R-:W-:Y:S02]  /*1d90*/  LOP3.LUT R10, R11, 0x380038, RZ, 0xc0, !PT ;  /* 0x003800380b0a7812 */ /* 0x000fe400078ec0ff */
[----:B------:R-:W-:Y:S02]  /*1da0*/  SHF.R.U32.HI R35, RZ, 0x6, R11 ;  /* 0x00000006ff237819 */ /* 0x000fe4000001160b */
[----:B------:R-:W-:-:S02]  /*1db0*/  LOP3.LUT R18, R20, 0x20002, R3, 0xf8, !PT ;  /* 0x0002000214127812 */ /* 0x000fc400078ef803 */
[----:B------:R-:W-:Y:S02]  /*1dc0*/  LOP3.LUT R11, R21, 0x20002, R2, 0xf8, !PT ;  /* 0x00020002150b7812 */ /* 0x000fe400078ef802 */
[----:B------:R-:W-:Y:S02]  /*1dd0*/  LOP3.LUT R54, R23, 0x20002, R8, 0xf8, !PT ;  /* 0x0002000217367812 */ /* 0x000fe400078ef808 */
[C---:B----4-:R-:W-:Y:S02]  /*1de0*/  LOP3.LUT R28, R4.reuse, 0x70007, RZ, 0xc0, !PT ;  /* 0x00070007041c7812 */ /* 0x050fe400078ec0ff */
[----:B------:R-:W-:Y:S02]  /*1df0*/  LOP3.LUT R8, R4, 0x380038, RZ, 0xc0, !PT ;  /* 0x0038003804087812 */ /* 0x000fe400078ec0ff */
[--C-:B------:R-:W-:Y:S02]  /*1e00*/  SHF.R.U32.HI R20, RZ, 0x6, R4.reuse ;  /* 0x00000006ff147819 */ /* 0x100fe40000011604 */
[----:B------:R-:W-:-:S02]  /*1e10*/  SHF.R.U32.HI R21, RZ, 0xd, R4 ;  /* 0x0000000dff157819 */ /* 0x000fc40000011604 */
[----:B------:R-:W-:Y:S02]  /*1e20*/  LOP3.LUT R24, R22, 0x20002, R19, 0xf8, !PT ;  /* 0x0002000216187812 */ /* 0x000fe400078ef813 */
[----:B------:R-:W-:Y:S02]  /*1e30*/  SHF.R.U32.HI R23, RZ, 0xd, R6 ;  /* 0x0000000dff177819 */ /* 0x000fe40000011606 */
[C---:B------:R-:W-:Y:S02]  /*1e40*/  LOP3.LUT R31, R7.reuse, 0x70007, RZ, 0xc0, !PT ;  /* 0x00070007071f7812 */ /* 0x040fe400078ec0ff */
[----:B------:R-:W-:Y:S02]  /*1e50*/  LOP3.LUT R4, R7, 0x380038, RZ, 0xc0, !PT ;  /* 0x0038003807047812 */ /* 0x000fe400078ec0ff */
[--C-:B------:R-:W-:Y:S02]  /*1e60*/  SHF.R.U32.HI R27, RZ, 0x6, R7.reuse ;  /* 0x00000006ff1b7819 */ /* 0x100fe40000011607 */
[----:B------:R-:W-:-:S02]  /*1e70*/  SHF.R.U32.HI R7, RZ, 0xd, R7 ;  /* 0x0000000dff077819 */ /* 0x000fc40000011607 */
[----:B------:R-:W-:Y:S02]  /*1e80*/  LOP3.LUT R23, R24, 0x40004, R23, 0xf8, !PT ;  /* 0x0004000418177812 */ /* 0x000fe400078ef817 */
[----:B------:R-:W-:Y:S02]  /*1e90*/  LOP3.LUT R24, R54, 0x40004, R7, 0xf8, !PT ;  /* 0x0004000436187812 */ /* 0x000fe400078ef807 */
[----:B------:R-:W-:Y:S02]  /*1ea0*/  SHF.R.U32.HI R22, RZ, 0xd, R5 ;  /* 0x0000000dff167819 */ /* 0x000fe40000011605 */
[----:B------:R-:W-:Y:S02]  /*1eb0*/  LOP3.LUT R7, R50, 0x380038, RZ, 0xc0, !PT ;  /* 0x0038003832077812 */ /* 0x000fe400078ec0ff */
[----:B------:R-:W-:Y:S02]  /*1ec0*/  LOP3.LUT R22, R11, 0x40004, R22, 0xf8, !PT ;  /* 0x000400040b167812 */ /* 0x000fe400078ef816 */
[----:B------:R-:W-:-:S02]  /*1ed0*/  LOP3.LUT R37, R37, 0x64006400, RZ, 0xfc, !PT ;  /* 0x6400640025257812 */ /* 0x000fc400078efcff */
[----:B------:R-:W-:Y:S02]  /*1ee0*/  LOP3.LUT R19, R7, 0x64006400, RZ, 0xfc, !PT ;  /* 0x6400640007137812 */ /* 0x000fe400078efcff */
[----:B------:R-:W-:Y:S01]  /*1ef0*/  LOP3.LUT R11, R52, 0x380038, RZ, 0xc0, !PT ;  /* 0x00380038340b7812 */ /* 0x000fe200078ec0ff */
[-C--:B------:R-:W-:Y:S01]  /*1f00*/  HFMA2 R79, R37, R0.reuse.H0_H0, -132, -132 ;  /* 0xd820d820254f7431 */ /* 0x080fe20000040000 */
[----:B------:R-:W-:Y:S01]  /*1f10*/  LOP3.LUT R2, R5, 0x380038, RZ, 0xc0, !PT ;  /* 0x0038003805027812 */ /* 0x000fe200078ec0ff */
[----:B------:R-:W-:Y:S01]  /*1f20*/  HFMA2 R60, R19, R0.H0_H0, -132, -132 ;  /* 0xd820d820133c7431 */ /* 0x000fe20000040000 */
[----:B------:R-:W-:Y:S02]  /*1f30*/  SHF.R.U32.HI R25, RZ, 0x6, R5 ;  /* 0x00000006ff197819 */ /* 0x000fe40000011605 */
[----:B------:R-:W-:Y:S02]  /*1f40*/  LOP3.LUT R59, R11, 0x64006400, RZ, 0xfc, !PT ;  /* 0x640064000b3b7812 */ /* 0x000fe400078efcff */
[----:B------:R-:W-:-:S02]  /*1f50*/  LOP3.LUT R29, R5, 0x70007, RZ, 0xc0, !PT ;  /* 0x00070007051d7812 */ /* 0x000fc400078ec0ff */
        /* <DEDUP_REMOVED lines=30> */
[----:B------:R-:W-:Y:S01]  /*2140*/  LOP3.LUT R21, R18, 0x40004, R21, 0xf8, !PT ;  /* 0x0004000412157812 */ /* 0x000fe200078ef815 */
        /* <DEDUP_REMOVED lines=209> */
.L_x_2509:
[----:B------:R-:W-:Y:S02]  /*2e60*/  PRMT R33, RZ, 0x5410, RZ ;  /* 0x00005410ff217816 */ /* 0x000fe400000000ff */
[----:B------:R-:W-:Y:S02]  /*2e70*/  PRMT R32, RZ, 0x5410, RZ ;  /* 0x00005410ff207816 */ /* 0x000fe400000000ff */
[----:B------:R-:W-:Y:S02]  /*2e80*/  PRMT R20, RZ, 0x5410, RZ ;  /* 0x00005410ff147816 */ /* 0x000fe400000000ff */
[----:B------:R-:W-:Y:S01]  /*2e90*/  PRMT R21, RZ, 0x5410, RZ ;  /* 0x00005410ff157816 */ /* 0x000fe200000000ff */
[----:B------:R-:W-:Y:S06]  /*2ea0*/  BRA.U !UP2, `(.L_x_2508) ;  /* 0x000000090aa07547 */ /* 0x000fec000b800000 */
        /* <DEDUP_REMOVED lines=79> */
[----:B------:R-:W-:Y:S02]  /*33a0*/  HFMA2 R89, R53, R32, R89 ;  /* 0x0000002035597231 */ /* 0x000fe40000000059 */
[----:B------:R-:W-:Y:S02]  /*33b0*/  HFMA2 R32, R93, R14, RZ.H0_H0 ;  /* 0x0000000e5d207231 */ /* 0x000fe400000400ff */
[----:B------:R-:W-:-:S04]  /*33c0*/  HFMA2 R89, R3, R33, R89 ;  /* 0x0000002103597231 */ /* 0x000fc80000000059 */
[----:B------:R-:W-:-:S04]  /*33d0*/  HFMA2 R89, R38, R34, R89 ;  /* 0x0000002226597231 */ /* 0x000fc80000000059 */
[----:B------:R-:W-:-:S04]  /*33e0*/  HFMA2 R89, R49, R35, R89 ;  /* 0x0000002331597231 */ /* 0x000fc80000000059 */
[----:B------:R-:W-:-:S05]  /*33f0*/  HADD2 R89, R89.H0_H0, R89.H1_H1 ;  /* 0x3000005959597230 */ /* 0x000fca0000000800 */
[----:B------:R-:W-:-:S05]  /*3400*/  PRMT R92, R92, 0x5410, R89 ;  /* 0x000054105c5c7816 */ /* 0x000fca0000000059 */
[----:B------:R-:W-:-:S07]  /*3410*/  HFMA2 R33, R92, R16, RZ ;  /* 0x000000105c217231 */ /* 0x000fce00000000ff */
.L_x_2510:
        /* <DEDUP_REMOVED lines=81> */
.L_x_2508:
        /* <DEDUP_REMOVED lines=11> */
.L_x_2515:
        /* <DEDUP_REMOVED lines=17> */
[----:B------:R-:W-:Y:S02]  /*3af0*/  SHF.R.U32.HI R7, RZ, 0x8, R7 ;  /* 0x00000008ff077819 */ /* 0x000fe40000011607 */
[C---:B------:R-:W-:Y:S02]  /*3b00*/  LOP3.LUT R35, R5.reuse, 0x30003, RZ, 0xc0, !PT ;  /* 0x0003000305237812 */ /* 0x040fe400078ec0ff */
[C---:B------:R-:W-:Y:S02]  /*3b10*/  LOP3.LUT R2, R5.reuse, 0xc000c, RZ, 0xc0, !PT ;  /* 0x000c000c05027812 */ /* 0x040fe400078ec0ff */
[C---:B------:R-:W-:Y:S02]  /*3b20*/  LOP3.LUT R24, R5.reuse, 0x300030, RZ, 0xc0, !PT ;  /* 0x0030003005187812 */ /* 0x040fe400078ec0ff */
[----:B------:R-:W-:-:S02]  /*3b30*/  LOP3.LUT R34, R5, 0xc000c0, RZ, 0xc0, !PT ;  /* 0x00c000c005227812 */ /* 0x000fc400078ec0ff */
[C---:B------:R-:W-:Y:S02]  /*3b40*/  LOP3.LUT R11, R4.reuse, 0x30003, RZ, 0xc0, !PT ;  /* 0x00030003040b7812 */ /* 0x040fe400078ec0ff */
[C---:B------:R-:W-:Y:S02]  /*3b50*/  LOP3.LUT R0, R4.reuse, 0xc000c, RZ, 0xc0, !PT ;  /* 0x000c000c04007812 */ /* 0x040fe400078ec0ff */
[C---:B------:R-:W-:Y:S02]  /*3b60*/  LOP3.LUT R23, R4.reuse, 0x300030, RZ, 0xc0, !PT ;  /* 0x0030003004177812 */ /* 0x040fe400078ec0ff */
[----:B------:R-:W-:Y:S02]  /*3b70*/  LOP3.LUT R31, R4, 0xc000c0, RZ, 0xc0, !PT ;  /* 0x00c000c0041f7812 */ /* 0x000fe400078ec0ff */
[----:B------:R-:W-:Y:S02]  /*3b80*/  SHF.R.U32.HI R5, RZ, 0x8, R5 ;  /* 0x00000008ff057819 */ /* 0x000fe40000011605 */
[----:B------:R-:W-:-:S02]  /*3b90*/  SHF.R.U32.HI R4, RZ, 0x8, R4 ;  /* 0x00000008ff047819 */ /* 0x000fc40000011604 */
[----:B------:R-:W-:Y:S02]  /*3ba0*/  LOP3.LUT R22, R6, 0xc000c, RZ, 0xc0, !PT ;  /* 0x000c000c06167812 */ /* 0x000fe400078ec0ff */
        /* <DEDUP_REMOVED lines=8> */
[----:B------:R-:W-:Y:S02]  /*3c30*/  LOP3.LUT R28, R28, 0x64006400, RZ, 0xfc, !PT ;  /* 0x640064001c1c7812 */ /* 0x000fe400078efcff */
[----:B-----5:R-:W-:Y:S01]  /*3c40*/  LOP3.LUT R18, R3, 0x64006400, RZ, 0xfc, !PT ;  /* 0x6400640003127812 */ /* 0x020fe200078efcff */
        /* <DEDUP_REMOVED lines=114> */
.L_x_2512:
[----:B------:R-:W-:Y:S05]  /*4370*/  BRA.U !UP1, `(.L_x_2513) ;  /* 0x0000000509747547 */ /* 0x000fea000b800000 */
[----:B------:R-:W-:-:S04]  /*4380*/  PRMT R4, R87, 0x9910, RZ ;  /* 0x0000991057047816 */ /* 0x000fc800000000ff */
[----:B------:R-:W-:-:S13]  /*4390*/  ISETP.NE.AND P0, PT, R4, RZ, PT ;  /* 0x000000ff0400720c */ /* 0x000fda0003f05270 */
[----:B------:R-:W-:Y:S05]  /*43a0*/  @!P0 BRA `(.L_x_2514) ;  /* 0x0000000000b08947 */ /* 0x000fea0003800000 */
[----:B------:R-:W0:Y:S01]  /*43b0*/  LDS.128 R4, [UR4+-0x10] ;  /* 0xfffff004ff047984 */ /* 0x000e220008000c00 */
[----:B------:R-:W-:Y:S02]  /*43c0*/  PRMT R16, R16, 0x5410, R15 ;  /* 0x0000541010107816 */ /* 0x000fe4000000000f */
[----:B------:R-:W-:Y:S01]  /*43d0*/  PRMT R14, R14, 0x5410, R13 ;  /* 0x000054100e0e7816 */ /* 0x000fe2000000000d */
[----:B------:R-:W2:Y:S01]  /*43e0*/  LDS.128 R8, [UR4] ;  /* 0x00000004ff087984 */ /* 0x000ea20008000c00 */
        /* <DEDUP_REMOVED lines=40> */
.L_x_2514:
[----:B------:R-:W-:Y:S05]  /*4670*/  BRA.U UP0, `(.L_x_2513) ;  /* 0x0000000100b47547 */ /* 0x000fea000b800000 */
[----:B------:R-:W0:Y:S01]  /*4680*/  LDS.128 R4, [UR4+0x30] ;  /* 0x00003004ff047984 */ /* 0x000e220008000c00 */
[----:B------:R-:W-:Y:S01]  /*4690*/  IMAD.MOV.U32 R49, RZ, RZ, R0 ;  /* 0x000000ffff317224 */ /* 0x000fe200078e0000 */
[----:B------:R-:W-:Y:S02]  /*46a0*/  PRMT R16, R16, 0x5410, R15 ;  /* 0x0000541010107816 */ /* 0x000fe4000000000f */
        /* <DEDUP_REMOVED lines=42> */
.L_x_2513:
[----:B------:R-:W-:Y:S01]  /*4950*/  UIADD3 UR7, UPT, UPT, UR7, 0x10, URZ ;  /* 0x0000001007077890 */ /* 0x000fe2000fffe0ff */
[----:B-1----:R-:W-:Y:S01]  /*4960*/  MOV R3, UR13 ;  /* 0x0000000d00037c02 */ /* 0x002fe20008000f00 */
[----:B------:R-:W-:Y:S02]  /*4970*/  UIADD3 UR4, UPT, UPT, UR4, 0x20, URZ ;  /* 0x0000002004047890 */ /* 0x000fe4000fffe0ff */
[----:B------:R-:W-:Y:S02]  /*4980*/  UISETP.GE.AND UP1, UPT, UR7, UR6, UPT ;  /* 0x000000060700728c */ /* 0x000fe4000bf26270 */
[----:B------:R-:W-:-:S07]  /*4990*/  IMAD.WIDE R90, R3, 0x4, R90 ;  /* 0x00000004035a7825 */ /* 0x000fce00078e025a */
[----:B------:R-:W-:Y:S05]  /*49a0*/  BRA.U !UP1, `(.L_x_2515) ;  /* 0xfffffff1090c7547 */ /* 0x000fea000b83ffff */
.L_x_2511:
[----:B------:R-:W0:Y:S01]  /*49b0*/  S2R R0, SR_CTAID.X ;  /* 0x0000000000007919 */ /* 0x000e220000002500 */
[----:B------:R-:W1:Y:S01]  /*49c0*/  S2UR UR4, SR_CTAID.Y ;  /* 0x00000000000479c3 */ /* 0x000e620000002600 */
[----:B------:R-:W0:Y:S07]  /*49d0*/  S2R R3, SR_TID.X ;  /* 0x0000000000037919 */ /* 0x000e2e0000002100 */
[----:B------:R-:W2:Y:S01]  /*49e0*/  LDC.64 R4, c[0x0][0x3a0] ;  /* 0x0000e800ff047b82 */ /* 0x000ea20000000a00 */
[----:B-1----:R-:W-:Y:S01]  /*49f0*/  UIMAD UR4, UR4, 0x3, URZ ;  /* 0x00000003040478a4 */ /* 0x002fe2000f8e02ff */
        /* <DEDUP_REMOVED lines=14> */
.L_x_2519:
[----:B------:R-:W0:Y:S02]  /*4ae0*/  LDS R2, [R0] ;  /* 0x0000000000027984 */ /* 0x000e240000000800 */
[----:B0-----:R-:W-:-:S05]  /*4af0*/  HADD2 R3, R2, R86 ;  /* 0x0000005602037230 */ /* 0x001fca0000000000 */
[----:B------:R-:W0:Y:S02]  /*4b00*/  ATOMS.CAST.SPIN P0, [R0], R2, R3 ;  /* 0x000000020000758d */ /* 0x000e240001800003 */
[----:B0-----:R-:W-:Y:S05]  /*4b10*/  @!P0 BRA `(.L_x_2519) ;  /* 0xfffffffc00f08947 */ /* 0x001fea000383ffff */
[----:B------:R-:W-:Y:S05]  /*4b20*/  BRA `(.L_x_2517) ;  /* 0x00000000000c7947 */ /* 0x000fea0003800000 */
.L_x_2518:
[----:B------:R-:W2:Y:S02]  /*4b30*/  LD.E R0, desc[UR14][R4.64] ;  /* 0x0000000e04007980 */ /* 0x000ea4000c101900 */
[----:B--2---:R-:W-:-:S05]  /*4b40*/  IMAD.IADD R3, R86, 0x1, R0 ;  /* 0x0000000156037824 */ /* 0x004fca00078e0200 */
[----:B------:R0:W-:Y:S02]  /*4b50*/  ST.E desc[UR14][R4.64], R3 ;  /* 0x0000000304007985 */ /* 0x0001e4000c10190e */
.L_x_2517:
[----:B------:R-:W-:Y:S05]  /*4b60*/  BSYNC.RECONVERGENT B0 ;  /* 0x0000000000007941 */ /* 0x000fea0003800200 */
.L_x_2516:
[----:B------:R1:W-:Y:S01]  /*4b70*/  ATOM.E.ADD.F16x2.RN.STRONG.GPU P0, RZ, desc[UR14][R4.64+0x4], R85 ;  /* 0x8000045504ff79a2 */ /* 0x0003e2000c10e10e */
[----:B------:R-:W-:Y:S04]  /*4b80*/  BSSY.RECONVERGENT B0, `(.L_x_2520) ;  /* 0x000000e000007945 */ /* 0x000fe80003800200 */
[----:B-1----:R-:W-:Y:S05]  /*4b90*/  @P0 BRA `(.L_x_2521) ;  /* 0x0000000000300947 */ /* 0x002fea0003800000 */
[----:B------:R-:W1:Y:S02]  /*4ba0*/  QSPC.E.S P0, RZ, [R4+0x4] ;  /* 0x0000040004ff73aa */ /* 0x000e640000000500 */
[----:B-1----:R-:W-:Y:S05]  /*4bb0*/  @!P0 BRA `(.L_x_2522) ;  /* 0x00000000001c8947 */ /* 0x002fea0003800000 */
[----:B------:R-:W-:-:S04]  /*4bc0*/  MOV R2, R4 ;  /* 0x0000000400027202 */ /* 0x000fc80000000f00 */
[----:B------:R-:W-:-:S07]  /*4bd0*/  MOV R0, R2 ;  /* 0x0000000200007202 */ /* 0x000fce0000000f00 */
.L_x_2523:
[----:B------:R-:W0:Y:S02]  /*4be0*/  LDS R2, [R0+0x4] ;  /* 0x0000040000027984 */ /* 0x000e240000000800 */
[----:B0-----:R-:W-:-:S05]  /*4bf0*/  HFMA2 R3, R2, 1, 1, R85 ;  /* 0x3c003c0002037831 */ /* 0x001fca0000000055 */
[----:B------:R-:W0:Y:S02]  /*4c00*/  ATOMS.CAST.SPIN P0, [R0+0x4], R2, R3 ;  /* 0x000004020000758d */ /* 0x000e240001800003 */
[----:B0-----:R-:W-:Y:S05]  /*4c10*/  @!P0 BRA `(.L_x_2523) ;  /* 0xfffffffc00f08947 */ /* 0x001fea000383ffff */
[----:B------:R-:W-:Y:S05]  /*4c20*/  BRA `(.L_x_2521) ;  /* 0x00000000000c7947 */ /* 0x000fea0003800000 */
.L_x_2522:
[----:B------:R-:W0:Y:S02]  /*4c30*/  LD.E R0, desc[UR14][R4.64+0x4] ;  /* 0x0000040e04007980 */ /* 0x000e24000c101900 */
[----:B0-----:R-:W-:-:S05]  /*4c40*/  IADD3 R3, PT, PT, R85, R0, RZ ;  /* 0x0000000055037210 */ /* 0x001fca0007ffe0ff */
[----:B------:R1:W-:Y:S02]  /*4c50*/  ST.E desc[UR14][R4.64+0x4], R3 ;  /* 0x0000040304007985 */ /* 0x0003e4000c10190e */
.L_x_2521:
[----:B------:R-:W-:Y:S05]  /*4c60*/  BSYNC.RECONVERGENT B0 ;  /* 0x0000000000007941 */ /* 0x000fea0003800200 */
.L_x_2520:
        /* <DEDUP_REMOVED lines=11> */
.L_x_2527:
[----:B------:R-:W0:Y:S02]  /*4d20*/  LDS R2, [R0] ;  /* 0x0000000000027984 */ /* 0x000e240000000800 */
[----:B0-----:R-:W-:-:S05]  /*4d30*/  HADD2 R3, R2, R33 ;  /* 0x0000002102037230 */ /* 0x001fca0000000000 */
[----:B------:R-:W0:Y:S02]  /*4d40*/  ATOMS.CAST.SPIN P0, [R0], R2, R3 ;  /* 0x000000020000758d */ /* 0x000e240001800003 */
[----:B0-----:R-:W-:Y:S05]  /*4d50*/  @!P0 BRA `(.L_x_2527) ;  /* 0xfffffffc00f08947 */ /* 0x001fea000383ffff */
[----:B------:R-:W-:Y:S05]  /*4d60*/  BRA `(.L_x_2525) ;  /* 0x00000000000c7947 */ /* 0x000fea0003800000 */
.L_x_2526:
[----:B------:R-:W2:Y:S02]  /*4d70*/  LD.E R0, desc[UR14][R4.64] ;  /* 0x0000000e04007980 */ /* 0x000ea4000c101900 */
[----:B--2---:R-:W-:-:S05]  /*4d80*/  IADD3 R3, PT, PT, R33, R0, RZ ;  /* 0x0000000021037210 */ /* 0x004fca0007ffe0ff */
[----:B------:R0:W-:Y:S02]  /*4d90*/  ST.E desc[UR14][R4.64], R3 ;  /* 0x0000000304007985 */ /* 0x0001e4000c10190e */
.L_x_2525:
[----:B------:R-:W-:Y:S05]  /*4da0*/  BSYNC.RECONVERGENT B0 ;  /* 0x0000000000007941 */ /* 0x000fea0003800200 */
.L_x_2524:
[----:B------:R1:W-:Y:S01]  /*4db0*/  ATOM.E.ADD.F16x2.RN.STRONG.GPU P0, RZ, desc[UR14][R4.64+0x4], R32 ;  /* 0x8000042004ff79a2 */ /* 0x0003e2000c10e10e */
[----:B------:R-:W-:Y:S04]  /*4dc0*/  BSSY.RECONVERGENT B0, `(.L_x_2528) ;  /* 0x000000e000007945 */ /* 0x000fe80003800200 */
[----:B-1----:R-:W-:Y:S05]  /*4dd0*/  @P0 BRA `(.L_x_2529) ;  /* 0x0000000000300947 */ /* 0x002fea0003800000 */
[----:B------:R-:W1:Y:S02]  /*4de0*/  QSPC.E.S P0, RZ, [R4+0x4] ;  /* 0x0000040004ff73aa */ /* 0x000e640000000500 */
[----:B-1----:R-:W-:Y:S05]  /*4df0*/  @!P0 BRA `(.L_x_2530) ;  /* 0x00000000001c8947 */ /* 0x002fea0003800000 */
[----:B------:R-:W-:-:S05]  /*4e00*/  IMAD.MOV.U32 R2, RZ, RZ, R4 ;  /* 0x000000ffff027224 */ /* 0x000fca00078e0004 */
[----:B------:R-:W-:-:S07]  /*4e10*/  MOV R0, R2 ;  /* 0x0000000200007202 */ /* 0x000fce0000000f00 */
.L_x_2531:
[----:B------:R-:W0:Y:S02]  /*4e20*/  LDS R2, [R0+0x4] ;  /* 0x0000040000027984 */ /* 0x000e240000000800 */
[----:B0-----:R-:W-:-:S05]  /*4e30*/  HFMA2 R3, R2, 1, 1, R32 ;  /* 0x3c003c0002037831 */ /* 0x001fca0000000020 */
[----:B------:R-:W0:Y:S02]  /*4e40*/  ATOMS.CAST.SPIN P0, [R0+0x4], R2, R3 ;  /* 0x000004020000758d */ /* 0x000e240001800003 */
[----:B0-----:R-:W-:Y:S05]  /*4e50*/  @!P0 BRA `(.L_x_2531) ;  /* 0xfffffffc00f08947 */ /* 0x001fea000383ffff */
[----:B------:R-:W-:Y:S05]  /*4e60*/  BRA `(.L_x_2529) ;  /* 0x00000000000c7947 */ /* 0x000fea0003800000 */
.L_x_2530:
[----:B------:R-:W0:Y:S02]  /*4e70*/  LD.E R0, desc[UR14][R4.64+0x4] ;  /* 0x0000040e04007980 */ /* 0x000e24000c101900 */
[----:B0-----:R-:W-:-:S05]  /*4e80*/  IADD3 R3, PT, PT, R32, R0, RZ ;  /* 0x0000000020037210 */ /* 0x001fca0007ffe0ff */
[----:B------:R1:W-:Y:S02]  /*4e90*/  ST.E desc[UR14][R4.64+0x4], R3 ;  /* 0x0000040304007985 */ /* 0x0003e4000c10190e */
.L_x_2529:
[----:B------:R-:W-:Y:S05]  /*4ea0*/  BSYNC.RECONVERGENT B0 ;  /* 0x0000000000007941 */ /* 0x000fea0003800200 */
.L_x_2528:
        /* <DEDUP_REMOVED lines=12> */
.L_x_2535:
[----:B------:R-:W0:Y:S02]  /*4f70*/  LDS R2, [R0] ;  /* 0x0000000000027984 */ /* 0x000e240000000800 */
[----:B0-----:R-:W-:-:S05]  /*4f80*/  HADD2 R3, R2, R20 ;  /* 0x0000001402037230 */ /* 0x001fca0000000000 */
[----:B------:R-:W0:Y:S02]  /*4f90*/  ATOMS.CAST.SPIN P0, [R0], R2, R3 ;  /* 0x000000020000758d */ /* 0x000e240001800003 */
[----:B0-----:R-:W-:Y:S05]  /*4fa0*/  @!P0 BRA `(.L_x_2535) ;  /* 0xfffffffc00f08947 */ /* 0x001fea000383ffff */
[----:B------:R-:W-:Y:S05]  /*4fb0*/  BRA `(.L_x_2533) ;  /* 0x00000000000c7947 */ /* 0x000fea0003800000 */
.L_x_2534:
[----:B------:R-:W2:Y:S02]  /*4fc0*/  LD.E R0, desc[UR14][R4.64] ;  /* 0x0000000e04007980 */ /* 0x000ea4000c101900 */
[----:B--2---:R-:W-:-:S05]  /*4fd0*/  IADD3 R3, PT, PT, R20, R0, RZ ;  /* 0x0000000014037210 */ /* 0x004fca0007ffe0ff */
[----:B------:R0:W-:Y:S02]  /*4fe0*/  ST.E desc[UR14][R4.64], R3 ;  /* 0x0000000304007985 */ /* 0x0001e4000c10190e */
.L_x_2533:
[----:B------:R-:W-:Y:S05]  /*4ff0*/  BSYNC.RECONVERGENT B0 ;  /* 0x0000000000007941 */ /* 0x000fea0003800200 */
.L_x_2532:
[----:B------:R1:W-:Y:S02]  /*5000*/  ATOM.E.ADD.F16x2.RN.STRONG.GPU P0, RZ, desc[UR14][R4.64+0x4], R21 ;  /* 0x8000041504ff79a2 */ /* 0x0003e4000c10e10e */
[----:B-1----:R-:W-:Y:S05]  /*5010*/  @P0 EXIT ;  /* 0x000000000000094d */ /* 0x002fea0003800000 */
[----:B------:R-:W1:Y:S02]  /*5020*/  QSPC.E.S P0, RZ, [R4+0x4] ;  /* 0x0000040004ff73aa */ /* 0x000e640000000500 */
[----:B-1----:R-:W-:Y:S05]  /*5030*/  @!P0 BRA `(.L_x_2536) ;  /* 0x00000000001c8947 */ /* 0x002fea0003800000 */
[----:B------:R-:W-:-:S04]  /*5040*/  MOV R2, R4 ;  /* 0x0000000400027202 */ /* 0x000fc80000000f00 */
[----:B------:R-:W-:-:S07]  /*5050*/  MOV R0, R2 ;  /* 0x0000000200007202 */ /* 0x000fce0000000f00 */
.L_x_2537:
[----:B------:R-:W0:Y:S02]  /*5060*/  LDS R2, [R0+0x4] ;  /* 0x0000040000027984 */ /* 0x000e240000000800 */
[----:B0-----:R-:W-:-:S05]  /*5070*/  HFMA2 R3, R2, 1, 1, R21 ;  /* 0x3c003c0002037831 */ /* 0x001fca0000000015 */
[----:B------:R-:W0:Y:S02]  /*5080*/  ATOMS.CAST.SPIN P0, [R0+0x4], R2, R3 ;  /* 0x000004020000758d */ /* 0x000e240001800003 */
[----:B0-----:R-:W-:Y:S05]  /*5090*/  @!P0 BRA `(.L_x_2537) ;  /* 0xfffffffc00f08947 */ /* 0x001fea000383ffff */
[----:B------:R-:W-:Y:S05]  /*50a0*/  EXIT ;  /* 0x000000000000794d */ /* 0x000fea0003800000 */
.L_x_2536:
[----:B------:R-:W0:Y:S02]  /*50b0*/  LD.E R0, desc[UR14][R4.64+0x4] ;  /* 0x0000040e04007980 */ /* 0x000e24000c101900 */
[----:B0-----:R-:W-:-:S05]  /*50c0*/  IADD3 R3, PT, PT, R21, R0, RZ ;  /* 0x0000000015037210 */ /* 0x001fca0007ffe0ff */
[----:B------:R-:W-:Y:S01]  /*50d0*/  ST.E desc[UR14][R4.64+0x4], R3 ;  /* 0x0000040304007985 */ /* 0x000fe2000c10190e */
[----:B------:R-:W-:Y:S05]  /*50e0*/  EXIT ;  /* 0x000000000000794d */ /* 0x000fea0003800000 */
.L_x_2538:
        /* <DEDUP_REMOVED lines=9> */
.L_x_3951:


//--------------------- .text._Z23gemm_half_q_half_kernelILi3ELi2ELb1ELb0ELi32EEvPK6__halfPKjS4_S2_PS0_iiiiPKtS7_iiiiiibS2_i --------------------------
	.section	.text._Z23gemm_half_q_half_kernelILi3ELi2ELb1ELb0ELi32EEvPK6__halfPKjS4_S2_PS0_iiiiPKtS7_iiiiiibS2_i,"ax",@progbits
	.align	128
        .global         _Z23gemm_half_q_half_kernelILi3ELi2ELb1ELb0ELi32EEvPK6__halfPKjS4_S2_PS0_iiiiPKtS7_iiiiiibS2_i
        .type           _Z23gemm_half_q_half_kernelILi3ELi2ELb1ELb0ELi32EEvPK6__halfPKjS4_S2_PS0_iiiiPKtS7_iiiiiibS2_i,@function
        .size           _Z23gemm_half_q_half_kernelILi3ELi2ELb1ELb0ELi32EEvPK6__halfPKjS4_S2_PS0_iiiiPKtS7_iiiiiibS2_i,(.L_x_3952 - _Z23gemm_half_q_half_kernelILi3ELi2ELb1ELb0ELi32EEvPK6__halfPKjS4_S2_PS0_iiiiPKtS7_iiiiiibS2_i)
        .other          _Z23gemm_half_q_half_kernelILi3ELi2ELb1ELb0ELi32EEvPK6__halfPKjS4_S2_PS0_iiiiPKtS7_iiiiiibS2_i,@"STO_CUDA_ENTRY STV_DEFAULT"
_Z23gemm_half_q_half_kernelILi3ELi2ELb1ELb0ELi32EEvPK6__halfPKjS4_S2_PS0_iiiiPKtS7_iiiiiibS2_i:
.text._Z23gemm_half_q_half_kernelILi3ELi2ELb1ELb0ELi32EEvPK6__halfPKjS4_S2_PS0_iiiiPKtS7_iiiiiibS2_i:
[----:B------:R-:W-:Y:S08]  /*0000*/  LDC R1, c[0x0][0x37c] ;  /* 0x0000df00ff017b82 */ /* 0x000ff00000000800 */
[----:B------:R-:W0:Y:S08]  /*0010*/  S2UR UR4, SR_CTAID.Y ;  /* 0x00000000000479c3 */ /* 0x000e300000002600 */
[----:B------:R-:W1:Y:S01]  /*0020*/  LDC R53, c[0x0][0x3a8] ;  /* 0x0000ea00ff357b82 */ /* 0x000e620000000800 */
[----:B0-----:R-:W-:-:S04]  /*0030*/  IMAD.U32 R56, RZ, RZ, UR4 ;  /* 0x00000004ff387e24 */ /* 0x001fc8000f8e00ff */
        /* <DEDUP_REMOVED lines=26> */
.L_x_2539:
        /* <DEDUP_REMOVED lines=22> */
[----:B------:R-:W-:-:S05]  /*0340*/  IMAD R12, R10, 0x3, RZ ;  /* 0x000000030a0c7824 */ /* 0x000fca00078e02ff */
        /* <DEDUP_REMOVED lines=13> */
[----:B------:R-:W-:Y:S01]  /*0420*/  IMAD.MOV R10, RZ, RZ, -R19 ;  /* 0x000000ffff0a7224 */ /* 0x000fe200078e0a13 */
[----:B------:R-:W-:-:S04]  /*0430*/  PLOP3.LUT P1, PT, PT, PT, PT, 0x80, 0x8 ;  /* 0x000000000008781c */ /* 0x000fc80003f2f070 */
[----:B------:R-:W-:-:S13]  /*0440*/  ISETP.GT.AND P2, PT, R10, 0x3, PT ;  /* 0x000000030a00780c */ /* 0x000fda0003f44270 */
[----:B------:R-:W-:Y:S05]  /*0450*/  @!P2 BRA `(.L_x_2544) ;  /* 0x000000000084a947 */ /* 0x000fea0003800000 */
[----:B------:R-:W-:-:S13]  /*0460*/  PLOP3.LUT P1, PT, PT, PT, PT, 0x8, 0x80 ;  /* 0x000000000080781c */ /* 0x000fda0003f2e170 */
.L_x_2545:
        /* <DEDUP_REMOVED lines=32> */
.L_x_2544:
        /* <DEDUP_REMOVED lines=20> */
.L_x_2546:
[----:B------:R-:W-:-:S13]  /*07b0*/  ISETP.EQ.AND P2, PT, R19, RZ, PT ;  /* 0x000000ff1300720c */ /* 0x000fda0003f42270 */
[----:B------:R-:W-:Y:S05]  /*07c0*/  @!P1 BRA P2, `(.L_x_2541) ;  /* 0x0000000400789947 */ /* 0x000fea0001000000 */
.L_x_2543:
[----:B------:R-:W-:-:S04]  /*07d0*/  IADD3 R11, P1, PT, R8, R9, RZ ;  /* 0x00000009080b7210 */ /* 0x000fc80007f3e0ff */
[----:B------:R-:W-:Y:S02]  /*07e0*/  LEA.HI.X.SX32 R12, R9, RZ, 0x1, P1 ;  /* 0x000000ff090c7211 */ /* 0x000fe400008f0eff */
[----:B------:R-:W-:-:S04]  /*07f0*/  LEA R10, P1, R11, UR4, 0x1 ;  /* 0x000000040b0a7c11 */ /* 0x000fc8000f8208ff */
        /* <DEDUP_REMOVED lines=9> */
.L_x_2542:
[----:B------:R-:W-:-:S04]  /*0890*/  LEA R10, P1, R8, UR8, 0x1 ;  /* 0x00000008080a7c11 */ /* 0x000fc8000f8208ff */
[----:B------:R-:W-:Y:S01]  /*08a0*/  LEA.HI.X R11, R8, UR9, RZ, 0x1, P1 ;  /* 0x00000009080b7c11 */ /* 0x000fe200088f0cff */
[----:B------:R-:W-:Y:S01]  /*08b0*/  IMAD.MOV R8, RZ, RZ, -R4 ;  /* 0x000000ffff087224 */ /* 0x000fe200078e0a04 */
[----:B------:R-:W0:Y:S03]  /*08c0*/  LDCU.64 UR8, c[0x0][0x380] ;  /* 0x00007000ff0877ac */ /* 0x000e260008000a00 */
[----:B------:R1:W5:Y:S01]  /*08d0*/  LDG.E.U16.CONSTANT R19, desc[UR6][R10.64] ;  /* 0x000000060a137981 */ /* 0x000362000c1e9500 */
[----:B------:R-:W-:Y:S01]  /*08e0*/  ISETP.GE.AND P1, PT, R8, RZ, PT ;  /* 0x000000ff0800720c */ /* 0x000fe20003f26270 */
[----:B------:R-:W-:-:S04]  /*08f0*/  IMAD R20, R56, R5, RZ ;  /* 0x0000000538147224 */ /* 0x000fc800078e02ff */
        /* <DEDUP_REMOVED lines=9> */
.L_x_2549:
        /* <DEDUP_REMOVED lines=32> */
.L_x_2548:
        /* <DEDUP_REMOVED lines=21> */
.L_x_2550:
[----:B------:R-:W-:-:S13]  /*0ce0*/  ISETP.NE.OR P1, PT, R8, RZ, P1 ;  /* 0x000000ff0800720c */ /* 0x000fda0000f25670 */
[----:B------:R-:W-:Y:S05]  /*0cf0*/  @!P1 BRA `(.L_x_2541) ;  /* 0x00000000002c9947 */ /* 0x000fea0003800000 */
.L_x_2547:
        /* <DEDUP_REMOVED lines=11> */
.L_x_2541:
[----:B0-----:R-:W-:Y:S05]  /*0db0*/  BSYNC.RECONVERGENT B0 ;  /* 0x0000000000007941 */ /* 0x001fea0003800200 */
.L_x_2540:
[----:B-1----:R-:W0:Y:S02]  /*0dc0*/  LDC R9, c[0x0][0x3ac] ;  /* 0x0000eb00ff097b82 */ /* 0x002e240000000800 */
        /* <DEDUP_REMOVED lines=19> */
.L_x_2554:
[C---:B------:R-:W-:Y:S02]  /*0f00*/  IMAD.IADD R12, R2.reuse, 0x1, R9 ;  /* 0x00000001020c7824 */ /* 0x040fe400078e0209 */
[----:B0-----:R-:W-:-:S04]  /*0f10*/  IMAD.WIDE R10, R2, 0x2, R20 ;  /* 0x00000002020a7825 */ /* 0x001fc800078e0214 */
[C---:B------:R-:W-:Y:S01]  /*0f20*/  IMAD.IADD R14, R12.reuse, 0x1, R9 ;  /* 0x000000010c0e7824 */ /* 0x040fe200078e0209 */
[----:B------:R1:W-:Y:S01]  /*0f30*/  STG.E.64 desc[UR6][R10.64], RZ ;  /* 0x000000ff0a007986 */ /* 0x0003e2000c101b06 */
[----:B------:R-:W-:-:S04]  /*0f40*/  IMAD.WIDE R12, R12, 0x2, R20 ;  /* 0x000000020c0c7825 */ /* 0x000fc800078e0214 */
[C---:B------:R-:W-:Y:S01]  /*0f50*/  IMAD.IADD R8, R14.reuse, 0x1, R9 ;  /* 0x000000010e087824 */ /* 0x040fe200078e0209 */
[----:B------:R1:W-:Y:S01]  /*0f60*/  STG.E.64 desc[UR6][R12.64], RZ ;  /* 0x000000ff0c007986 */ /* 0x0003e2000c101b06 */
[----:B------:R-:W-:-:S04]  /*0f70*/  IMAD.WIDE R14, R14, 0x2, R20 ;  /* 0x000000020e0e7825 */ /* 0x000fc800078e0214 */
[----:B------:R-:W-:Y:S01]  /*0f80*/  IMAD.WIDE R16, R8, 0x2, R20 ;  /* 0x0000000208107825 */ /* 0x000fe200078e0214 */
[----:B------:R1:W-:Y:S03]  /*0f90*/  STG.E.64 desc[UR6][R14.64], RZ ;  /* 0x000000ff0e007986 */ /* 0x0003e6000c101b06 */
[----:B------:R-:W-:Y:S01]  /*0fa0*/  VIADD R4, R4, 0x4 ;  /* 0x0000000404047836 */ /* 0x000fe20000000000 */
[----:B------:R1:W-:Y:S01]  /*0fb0*/  STG.E.64 desc[UR6][R16.64], RZ ;  /* 0x000000ff10007986 */ /* 0x0003e2000c101b06 */
[----:B------:R-:W-:-:S03]  /*0fc0*/  IMAD.IADD R2, R8, 0x1, R9 ;  /* 0x0000000108027824 */ /* 0x000fc600078e0209 */
[----:B------:R-:W-:-:S13]  /*0fd0*/  ISETP.GE.AND P2, PT, R4, -0x3, PT ;  /* 0xfffffffd0400780c */ /* 0x000fda0003f46270 */
[----:B-1----:R-:W-:Y:S05]  /*0fe0*/  @!P2 BRA `(.L_x_2554) ;  /* 0xfffffffc00c4a947 */ /* 0x002fea000383ffff */
.L_x_2553:
[----:B------:R-:W-:-:S05]  /*0ff0*/  IMAD.MOV R8, RZ, RZ, -R4 ;  /* 0x000000ffff087224 */ /* 0x000fca00078e0a04 */
[----:B------:R-:W-:-:S13]  /*1000*/  ISETP.GT.AND P2, PT, R8, 0x1, PT ;  /* 0x000000010800780c */ /* 0x000fda0003f44270 */
[----:B------:R-:W-:Y:S05]  /*1010*/  @!P2 BRA `(.L_x_2555) ;  /* 0x000000000024a947 */ /* 0x000fea0003800000 */
[----:B------:R-:W0:Y:S01]  /*1020*/  LDC.64 R12, c[0x0][0x3a0] ;  /* 0x0000e800ff0c7b82 */ /* 0x000e220000000a00 */
        /* <DEDUP_REMOVED lines=8> */
.L_x_2555:
[----:B------:R-:W-:-:S13]  /*10b0*/  ISETP.NE.OR P1, PT, R4, RZ, P1 ;  /* 0x000000ff0400720c */ /* 0x000fda0000f25670 */
[----:B------:R-:W-:Y:S05]  /*10c0*/  @!P1 BRA `(.L_x_2551) ;  /* 0x00000000001c9947 */ /* 0x000fea0003800000 */
.L_x_2552:
[----:B0-----:R-:W0:Y:S02]  /*10d0*/  LDC.64 R10, c[0x0][0x3a0] ;  /* 0x0000e800ff0a7b82 */ /* 0x001e240000000a00 */
.L_x_2556:
[----:B0-----:R-:W-:-:S04]  /*10e0*/  IMAD.WIDE R12, R2, 0x2, R10 ;  /* 0x00000002020c7825 */ /* 0x001fc800078e020a */
[----:B------:R-:W-:Y:S01]  /*10f0*/  VIADD R4, R4, 0x1 ;  /* 0x0000000104047836 */ /* 0x000fe20000000000 */
[----:B------:R1:W-:Y:S01]  /*1100*/  STG.E.64 desc[UR6][R12.64], RZ ;  /* 0x000000ff0c007986 */ /* 0x0003e2000c101b06 */
[----:B------:R-:W-:-:S03]  /*1110*/  IMAD.IADD R2, R2, 0x1, R9 ;  /* 0x0000000102027824 */ /* 0x000fc600078e0209 */
[----:B------:R-:W-:-:S13]  /*1120*/  ISETP.NE.AND P1, PT, R4, RZ, PT ;  /* 0x000000ff0400720c */ /* 0x000fda0003f25270 */
[----:B-1----:R-:W-:Y:S05]  /*1130*/  @P1 BRA `(.L_x_2556) ;  /* 0xfffffffc00e81947 */ /* 0x002fea000383ffff */
.L_x_2551:
        /* <DEDUP_REMOVED lines=13> */
[----:B------:R-:W-:Y:S01]  /*1210*/  IMAD.MOV.U32 R20, RZ, RZ, R54 ;  /* 0x000000ffff147224 */ /* 0x000fe200078e0036 */
[----:B------:R-:W-:Y:S01]  /*1220*/  SHF.L.U32 R3, R3, 0x4, RZ ;  /* 0x0000000403037819 */ /* 0x000fe200000006ff */
[----:B------:R-:W-:Y:S01]  /*1230*/  UMOV UR4, URZ ;  /* 0x000000ff00047c82 */ /* 0x000fe20008000000 */
[----:B------:R-:W-:Y:S02]  /*1240*/  LEA.HI R15, R15, R6, RZ, 0x3 ;  /* 0x000000060f0f7211 */ /* 0x000fe400078f18ff */
[----:B------:R-:W-:Y:S02]  /*1250*/  LOP3.LUT R16, R3, 0x10, RZ, 0xc0, !PT ;  /* 0x0000001003107812 */ /* 0x000fe400078ec0ff */
[----:B------:R-:W-:-:S07]  /*1260*/  SHF.R.S32.HI R17, RZ, 0x3, R15 ;  /* 0x00000003ff117819 */ /* 0x000fce000001140f */
.L_x_2558:
[----:B------:R-:W1:Y:S01]  /*1270*/  LDC.64 R2, c[0x0][0x390] ;  /* 0x0000e400ff027b82 */ /* 0x000e620000000a00 */
[----:B-----5:R-:W-:-:S04]  /*1280*/  VIADD R0, R8, UR4 ;  /* 0x0000000408007c36 */ /* 0x020fc80008000000 */
[----:B------:R-:W-:-:S05]  /*1290*/  IMAD R4, R0, R9, RZ ;  /* 0x0000000900047224 */ /* 0x000fca00078e02ff */
[----:B0-----:R-:W-:-:S04]  /*12a0*/  SHF.R.S32.HI R13, RZ, 0x1f, R4 ;  /* 0x0000001fff0d7819 */ /* 0x001fc80000011404 */
        /* <DEDUP_REMOVED lines=13> */
[----:B------:R-:W-:Y:S02]  /*1380*/  LOP3.LUT R4, R0, 0xf, RZ, 0xc0, !PT ;  /* 0x0000000f00047812 */ /* 0x000fe400078ec0ff */
[----:B------:R-:W-:Y:S02]  /*1390*/  SHF.R.U32.HI R19, RZ, 0x4, R0 ;  /* 0x00000004ff137819 */ /* 0x000fe40000011600 */
[----:B------:R-:W-:Y:S01]  /*13a0*/  LOP3.LUT R2, R2, 0xf, RZ, 0xc0, !PT ;  /* 0x0000000f02027812 */ /* 0x000fe200078ec0ff */
[----:B------:R-:W-:Y:S01]  /*13b0*/  IMAD R21, R4, R4, R4 ;  /* 0x0000000404157224 */ /* 0x000fe200078e0204 */
[----:B------:R-:W-:Y:S01]  /*13c0*/  SHF.R.U32.HI R0, RZ, 0xc, R0 ;  /* 0x0000000cff007819 */ /* 0x000fe20000011600 */
[----:B---3--:R-:W-:Y:S01]  /*13d0*/  IMAD.IADD R20, R23, 0x1, R20 ;  /* 0x0000000117147824 */ /* 0x008fe200078e0214 */
[----:B------:R-:W-:Y:S01]  /*13e0*/  LOP3.LUT R19, R19, 0xf, RZ, 0xc0, !PT ;  /* 0x0000000f13137812 */ /* 0x000fe200078ec0ff */
[----:B------:R-:W-:Y:S01]  /*13f0*/  IMAD R3, R2, R2, R2 ;  /* 0x0000000202037224 */ /* 0x000fe200078e0202 */
[----:B------:R-:W-:-:S02]  /*1400*/  LOP3.LUT R0, R0, 0xf, RZ, 0xc0, !PT ;  /* 0x0000000f00007812 */ /* 0x000fc400078ec0ff */
[----:B------:R-:W-:Y:S01]  /*1410*/  IADD3 R21, PT, PT, R4, 0x1, R21 ;  /* 0x0000000104157810 */ /* 0x000fe20007ffe015 */
[C---:B------:R-:W-:Y:S01]  /*1420*/  IMAD R4, R19.reuse, R19, R19 ;  /* 0x0000001313047224 */ /* 0x040fe200078e0213 */
[----:B0-----:R-:W-:Y:S01]  /*1430*/  IADD3 R13, PT, PT, R2, 0x1, R3 ;  /* 0x00000001020d7810 */ /* 0x001fe20007ffe003 */
[----:B------:R-:W-:Y:S01]  /*1440*/  IMAD R3, R0, R0, R0 ;  /* 0x0000000000037224 */ /* 0x000fe200078e0200 */
[----:B------:R-:W-:Y:S02]  /*1450*/  ISETP.GE.AND P1, PT, R20, R51, PT ;  /* 0x000000331400720c */ /* 0x000fe40003f26270 */
[----:B------:R-:W-:Y:S01]  /*1460*/  IADD3 R19, PT, PT, R19, 0x1, R4 ;  /* 0x0000000113137810 */ /* 0x000fe20007ffe004 */
[----:B------:R-:W4:Y:S01]  /*1470*/  I2F.F16 R21, R21 ;  /* 0x0000001500157306 */ /* 0x000f220000200c00 */
[----:B------:R-:W-:-:S07]  /*1480*/  IADD3 R14, PT, PT, R0, 0x1, R3 ;  /* 0x00000001000e7810 */ /* 0x000fce0007ffe003 */
        /* <DEDUP_REMOVED lines=8> */
.L_x_2557:
[C---:B-1----:R-:W-:Y:S01]  /*1510*/  ISETP.GT.AND P1, PT, R54.reuse, UR5, PT ;  /* 0x0000000536007c0c */ /* 0x042fe2000bf24270 */
[----:B------:R-:W1:Y:S01]  /*1520*/  LDCU UR12, c[0x0][0x3dc] ;  /* 0x00007b80ff0c77ac */ /* 0x000e620008000800 */
[C---:B------:R-:W-:Y:S01]  /*1530*/  VIMNMX R8, PT, PT, R54.reuse, UR5, PT ;  /* 0x0000000536087c48 */ /* 0x040fe2000bfe0100 */
[----:B0-----:R-:W-:Y:S01]  /*1540*/  IMAD.MOV.U32 R10, RZ, RZ, RZ ;  /* 0x000000ffff0a7224 */ /* 0x001fe200078e00ff */
        /* <DEDUP_REMOVED lines=18> */
.L_x_2559:
        /* <DEDUP_REMOVED lines=8> */
.L_x_2560:
        /* <DEDUP_REMOVED lines=8> */
.L_x_2561:
        /* <DEDUP_REMOVED lines=8> */
.L_x_2562:
        /* <DEDUP_REMOVED lines=8> */
.L_x_2563:
        /* <DEDUP_REMOVED lines=11> */
[----:B------:R-:W-:Y:S01]  /*1920*/  PRMT R5, RZ, 0x5410, RZ ;  /* 0x00005410ff057816 */ /* 0x000fe200000000ff */
[----:B------:R-:W-:Y:S06]  /*1930*/  @!P1 BRA `(.L_x_2564) ;  /* 0x00000010002c9947 */ /* 0x000fec0003800000 */
[----:B------:R-:W0:Y:S01]  /*1940*/  S2UR UR5, SR_CgaCtaId ;  /* 0x00000000000579c3 */ /* 0x000e220000008800 */
[----:B------:R-:W1:Y:S01]  /*1950*/  LDCU.64 UR8, c[0x0][0x388] ;  /* 0x00007100ff0877ac */ /* 0x000e620008000a00 */
[----:B------:R-:W-:Y:S02]  /*1960*/  SHF.R.S32.HI R9, RZ, 0x1f, R59 ;  /* 0x0000001fff097819 */ /* 0x000fe4000001143b */
[C---:B------:R-:W-:Y:S01]  /*1970*/  IADD3 R59, P1, PT, R6.reuse, R59, RZ ;  /* 0x0000003b063b7210 */ /* 0x040fe20007f3e0ff */
[----:B------:R-:W-:Y:S01]  /*1980*/  UMOV UR4, 0x400 ;  /* 0x0000040000047882 */ /* 0x000fe20000000000 */
[----:B------:R-:W-:Y:S02]  /*1990*/  PRMT R7, R7, 0x9910, RZ ;  /* 0x0000991007077816 */ /* 0x000fe400000000ff */
[----:B------:R-:W-:Y:S02]  /*19a0*/  LEA.HI.X.SX32 R6, R6, R9, 0x1, P1 ;  /* 0x0000000906067211 */ /* 0x000fe400008f0eff */
[----:B------:R-:W-:-:S02]  /*19b0*/  ISETP.EQ.OR P0, PT, R18, 0x2, P0 ;  /* 0x000000021200780c */ /* 0x000fc40000702670 */
[----:B------:R-:W-:Y:S02]  /*19c0*/  ISETP.NE.AND P2, PT, R7, RZ, PT ;  /* 0x000000ff0700720c */ /* 0x000fe40003f45270 */
[----:B------:R-:W-:Y:S02]  /*19d0*/  VIMNMX R51, PT, PT, R51, UR12, PT ;  /* 0x0000000c33337c48 */ /* 0x000fe4000bfe0100 */
[----:B------:R-:W-:Y:S02]  /*19e0*/  PRMT R50, RZ, 0x7610, R50 ;  /* 0x00007610ff327816 */ /* 0x000fe40000000032 */
[----:B-1----:R-:W-:-:S04]  /*19f0*/  LEA R58, P1, R59, UR8, 0x2 ;  /* 0x000000083b3a7c11 */ /* 0x002fc8000f8210ff */
[----:B------:R-:W-:Y:S01]  /*1a00*/  LEA.HI.X R59, R59, UR9, R6, 0x2, P1 ;  /* 0x000000093b3b7c11 */ /* 0x000fe200088f1406 */
[----:B0-----:R-:W-:-:S04]  /*1a10*/  ULEA UR4, UR5, UR4, 0x18 ;  /* 0x0000000405047291 */ /* 0x001fc8000f8ec0ff */
[----:B------:R-:W-:-:S12]  /*1a20*/  UIADD3 UR4, UPT, UPT, UR4, 0x50, URZ ;  /* 0x0000005004047890 */ /* 0x000fd8000fffe0ff */
.L_x_2568:
[----:B------:R-:W2:Y:S01]  /*1a30*/  LDG.E.128.CONSTANT R8, desc[UR6][R58.64] ;  /* 0x000000063a087981 */ /* 0x000ea2000c1e9d00 */
[----:B------:R-:W-:Y:S01]  /*1a40*/  IMAD.MOV.U32 R13, RZ, RZ, 0x3400 ;  /* 0x00003400ff0d7424 */ /* 0x000fe200078e00ff */
[----:B------:R-:W-:Y:S01]  /*1a50*/  ISETP.NE.AND P1, PT, R52, RZ, PT ;  /* 0x000000ff3400720c */ /* 0x000fe20003f25270 */
[----:B------:R-:W-:Y:S02]  /*1a60*/  IMAD.MOV.U32 R29, RZ, RZ, 0x2c00 ;  /* 0x00002c00ff1d7424 */ /* 0x000fe400078e00ff */
[----:B------:R-:W-:Y:S01]  /*1a70*/  IMAD.MOV.U32 R37, RZ, RZ, 0x2400 ;  /* 0x00002400ff257424 */ /* 0x000fe200078e00ff */
[C---:B--2---:R-:W-:Y:S02]  /*1a80*/  LOP3.LUT R18, R9.reuse, 0x30003, RZ, 0xc0, !PT ;  /* 0x0003000309127812 */ /* 0x044fe400078ec0ff */
[C---:B------:R-:W-:Y:S02]  /*1a90*/  LOP3.LUT R7, R9.reuse, 0xc000c, RZ, 0xc0, !PT ;  /* 0x000c000c09077812 */ /* 0x040fe400078ec0ff */
[----:B------:R-:W-:-:S02]  /*1aa0*/  LOP3.LUT R14, R9, 0x300030, RZ, 0xc0, !PT ;  /* 0x00300030090e7812 */ /* 0x000fc400078ec0ff */
[----:B------:R-:W-:Y:S02]  /*1ab0*/  LOP3.LUT R31, R9, 0xc000c0, RZ, 0xc0, !PT ;  /* 0x00c000c0091f7812 */ /* 0x000fe400078ec0ff */
[----:B-----5:R-:W-:Y:S02]  /*1ac0*/  SHF.R.U32.HI R19, RZ, 0x8, R9 ;  /* 0x00000008ff137819 */ /* 0x020fe40000011609 */
        /* <DEDUP_REMOVED lines=10> */
[----:B------:R-:W-:Y:S02]  /*1b70*/  SHF.R.U32.HI R23, RZ, 0x8, R11 ;  /* 0x00000008ff177819 */ /* 0x000fe4000001160b */
        /* <DEDUP_REMOVED lines=129> */
.L_x_2565:
[----:B------:R-:W0:Y:S01]  /*2390*/  S2R R56, SR_CTAID.Y ;  /* 0x0000000000387919 */ /* 0x000e220000002600 */
[----:B------:R-:W0:Y:S02]  /*23a0*/  LDC R53, c[0x0][0x3a8] ;  /* 0x0000ea00ff357b82 */ /* 0x000e240000000800 */
[----:B0-----:R-:W-:-:S05]  /*23b0*/  IMAD R16, R56, -0x3, R53 ;  /* 0xfffffffd38107824 */ /* 0x001fca00078e0235 */
[----:B------:R-:W-:-:S13]  /*23c0*/  ISETP.NE.AND P1, PT, R16, 0x1, PT ;  /* 0x000000011000780c */ /* 0x000fda0003f25270 */
[----:B------:R-:W-:Y:S05]  /*23d0*/  @!P1 BRA `(.L_x_2566) ;  /* 0x00000004006c9947 */ /* 0x000fea0003800000 */
[----:B------:R-:W-:Y:S05]  /*23e0*/  @!P2 BRA `(.L_x_2567) ;  /* 0x0000000000b0a947 */ /* 0x000fea0003800000 */
[----:B------:R-:W0:Y:S01]  /*23f0*/  LDS.128 R16, [UR4+-0x10] ;  /* 0xfffff004ff107984 */ /* 0x000e220008000c00 */
[----:B------:R-:W-:Y:S02]  /*2400*/  PRMT R4, R4, 0x5410, R3 ;  /* 0x0000541004047816 */ /* 0x000fe40000000003 */
[----:B------:R-:W-:Y:S01]  /*2410*/  PRMT R2, R2, 0x5410, R0 ;  /* 0x0000541002027816 */ /* 0x000fe20000000000 */
[----:B------:R-:W1:Y:S01]  /*2420*/  LDS.128 R20, [UR4] ;  /* 0x00000004ff147984 */ /* 0x000e620008000c00 */
        /* <DEDUP_REMOVED lines=40> */
.L_x_2567:
[----:B------:R-:W-:Y:S05]  /*26b0*/  @P0 BRA `(.L_x_2566) ;  /* 0x0000000000b40947 */ /* 0x000fea0003800000 */
[----:B------:R-:W0:Y:S01]  /*26c0*/  LDS.128 R16, [UR4+0x30] ;  /* 0x00003004ff107984 */ /* 0x000e220008000c00 */
[----:B------:R-:W-:Y:S01]  /*26d0*/  IMAD.MOV.U32 R55, RZ, RZ, R40 ;  /* 0x000000ffff377224 */ /* 0x000fe200078e0028 */
[----:B------:R-:W-:Y:S02]  /*26e0*/  PRMT R4, R4, 0x5410, R3 ;  /* 0x0000541004047816 */ /* 0x000fe40000000003 */
        /* <DEDUP_REMOVED lines=42> */
.L_x_2566:
[----:B------:R-:W0:Y:S01]  /*2990*/  LDC R9, c[0x0][0x3ac] ;  /* 0x0000eb00ff097b82 */ /* 0x000e220000000800 */
[----:B------:R-:W-:Y:S01]  /*29a0*/  VIADD R54, R54, 0x10 ;  /* 0x0000001036367836 */ /* 0x000fe20000000000 */
[----:B------:R-:W-:-:S04]  /*29b0*/  UIADD3 UR4, UPT, UPT, UR4, 0x20, URZ ;  /* 0x0000002004047890 */ /* 0x000fc8000fffe0ff */
[----:B------:R-:W-:Y:S01]  /*29c0*/  ISETP.GE.AND P1, PT, R54, R51, PT ;  /* 0x000000333600720c */ /* 0x000fe20003f26270 */
[----:B0-----:R-:W-:-:S12]  /*29d0*/  IMAD.WIDE R58, R9, 0x4, R58 ;  /* 0x00000004093a7825 */ /* 0x001fd800078e023a */
[----:B------:R-:W-:Y:S05]  /*29e0*/  @!P1 BRA `(.L_x_2568) ;  /* 0xfffffff000109947 */ /* 0x000fea000383ffff */
.L_x_2564:
[----:B------:R-:W0:Y:S01]  /*29f0*/  S2R R0, SR_CTAID.X ;  /* 0x0000000000007919 */ /* 0x000e220000002500 */
[----:B------:R-:W1:Y:S01]  /*2a00*/  LDC.64 R6, c[0x0][0x3a0] ;  /* 0x0000e800ff067b82 */ /* 0x000e620000000a00 */
[----:B------:R-:W-:Y:S01]  /*2a10*/  IMAD R56, R56, 0x3, RZ ;  /* 0x0000000338387824 */ /* 0x000fe200078e02ff */
[----:B------:R-:W0:Y:S02]  /*2a20*/  S2R R3, SR_TID.X ;  /* 0x0000000000037919 */ /* 0x000e240000002100 */
[----:B0-----:R-:W-:-:S04]  /*2a30*/  IMAD R0, R0, 0x20, R3 ;  /* 0x0000002000007824 */ /* 0x001fc800078e0203 */
[----:B------:R-:W-:-:S04]  /*2a40*/  IMAD.SHL.U32 R0, R0, 0x4, RZ ;  /* 0x0000000400007824 */ /* 0x000fc800078e00ff */
[----:B------:R-:W-:-:S04]  /*2a50*/  IMAD R3, R56, R9, R0 ;  /* 0x0000000938037224 */ /* 0x000fc800078e0200 */
[----:B-1----:R-:W-:-:S05]  /*2a60*/  IMAD.WIDE R6, R3, 0x2, R6 ;  /* 0x0000000203067825 */ /* 0x002fca00078e0206 */
[----:B------:R0:W-:Y:S01]  /*2a70*/  ATOM.E.ADD.F16x2.RN.STRONG.GPU P1, RZ, desc[UR6][R6.64], R50 ;  /* 0x8000003206ff79a2 */ /* 0x0001e2000c12e106 */
[----:B------:R-:W-:Y:S01]  /*2a80*/  IMAD.IADD R53, R53, 0x1, -R56 ;  /* 0x0000000135357824 */ /* 0x000fe200078e0a38 */
[----:B------:R-:W-:Y:S04]  /*2a90*/  BSSY.RECONVERGENT B0, `(.L_x_2569) ;  /* 0x000000f000007945 */ /* 0x000fe80003800200 */
[----:B------:R-:W-:Y:S01]  /*2aa0*/  ISETP.NE.AND P0, PT, R53, 0x1, PT ;  /* 0x000000013500780c */ /* 0x000fe20003f05270 */
[----:B0-----:R-:W-:-:S12]  /*2ab0*/  @P1 BRA `(.L_x_2570) ;  /* 0x0000000000301947 */ /* 0x001fd80003800000 */
[----:B------:R-:W0:Y:S02]  /*2ac0*/  QSPC.E.S P1, RZ, [R6] ;  /* 0x0000000006ff73aa */ /* 0x000e240000020500 */
[----:B0-----:R-:W-:Y:S05]  /*2ad0*/  @!P1 BRA `(.L_x_2571) ;  /* 0x00000000001c9947 */ /* 0x001fea0003800000 */
[----:B------:R-:W-:-:S05]  /*2ae0*/  IMAD.MOV.U32 R2, RZ, RZ, R6 ;  /* 0x000000ffff027224 */ /* 0x000fca00078e0006 */
[----:B------:R-:W-:-:S07]  /*2af0*/  MOV R0, R2 ;  /* 0x0000000200007202 */ /* 0x000fce0000000f00 */
.L_x_2572:
[----:B------:R-:W0:Y:S02]  /*2b00*/  LDS R2, [R0] ;  /* 0x0000000000027984 */ /* 0x000e240000000800 */
[----:B0-----:R-:W-:-:S05]  /*2b10*/  HFMA2 R3, R2, 1, 1, R50 ;  /* 0x3c003c0002037831 */ /* 0x001fca0000000032 */
[----:B------:R-:W0:Y:S02]  /*2b20*/  ATOMS.CAST.SPIN P1, [R0], R2, R3 ;  /* 0x000000020000758d */ /* 0x000e240001820003 */
[----:B0-----:R-:W-:Y:S05]  /*2b30*/  @!P1 BRA `(.L_x_2572) ;  /* 0xfffffffc00f09947 */ /* 0x001fea000383ffff */
[----:B------:R-:W-:Y:S05]  /*2b40*/  BRA `(.L_x_2570) ;  /* 0x00000000000c7947 */ /* 0x000fea0003800000 */
.L_x_2571:
[----:B------:R-:W2:Y:S02]  /*2b50*/  LD.E R0, desc[UR6][R6.64] ;  /* 0x0000000606007980 */ /* 0x000ea4000c101900 */
[----:B--2---:R-:W-:-:S05]  /*2b60*/  IADD3 R3, PT, PT, R50, R0, RZ ;  /* 0x0000000032037210 */ /* 0x004fca0007ffe0ff */
[----:B------:R0:W-:Y:S02]  /*2b70*/  ST.E desc[UR6][R6.64], R3 ;  /* 0x0000000306007985 */ /* 0x0001e4000c101906 */
.L_x_2570:
[----:B------:R-:W-:Y:S05]  /*2b80*/  BSYNC.RECONVERGENT B0 ;  /* 0x0000000000007941 */ /* 0x000fea0003800200 */
.L_x_2569:
[----:B------:R1:W-:Y:S01]  /*2b90*/  ATOM.E.ADD.F16x2.RN.STRONG.GPU P1, RZ, desc[UR6][R6.64+0x4], R49 ;  /* 0x8000043106ff79a2 */ /* 0x0003e2000c12e106 */
[----:B------:R-:W-:Y:S04]  /*2ba0*/  BSSY.RECONVERGENT B0, `(.L_x_2573) ;  /* 0x000000e000007945 */ /* 0x000fe80003800200 */
[----:B-1----:R-:W-:Y:S05]  /*2bb0*/  @P1 BRA `(.L_x_2574) ;  /* 0x0000000000301947 */ /* 0x002fea0003800000 */
[----:B------:R-:W1:Y:S02]  /*2bc0*/  QSPC.E.S P1, RZ, [R6+0x4] ;  /* 0x0000040006ff73aa */ /* 0x000e640000020500 */
[----:B-1----:R-:W-:Y:S05]  /*2bd0*/  @!P1 BRA `(.L_x_2575) ;  /* 0x00000000001c9947 */ /* 0x002fea0003800000 */
[----:B------:R-:W-:-:S05]  /*2be0*/  IMAD.MOV.U32 R2, RZ, RZ, R6 ;  /* 0x000000ffff027224 */ /* 0x000fca00078e0006 */
[----:B------:R-:W-:-:S07]  /*2bf0*/  MOV R0, R2 ;  /* 0x0000000200007202 */ /* 0x000fce0000000f00 */
.L_x_2576:
[----:B------:R-:W0:Y:S02]  /*2c00*/  LDS R2, [R0+0x4] ;  /* 0x0000040000027984 */ /* 0x000e240000000800 */
[----:B0-----:R-:W-:-:S05]  /*2c10*/  HADD2 R3, R2, R49 ;  /* 0x0000003102037230 */ /* 0x001fca0000000000 */
[----:B------:R-:W0:Y:S02]  /*2c20*/  ATOMS.CAST.SPIN P1, [R0+0x4], R2, R3 ;  /* 0x000004020000758d */ /* 0x000e240001820003 */
[----:B0-----:R-:W-:Y:S05]  /*2c30*/  @!P1 BRA `(.L_x_2576) ;  /* 0xfffffffc00f09947 */ /* 0x001fea000383ffff */
[----:B------:R-:W-:Y:S05]  /*2c40*/  BRA `(.L_x_2574) ;  /* 0x00000000000c7947 */ /* 0x000fea0003800000 */
.L_x_2575:
[----:B------:R-:W0:Y:S02]  /*2c50*/  LD.E R0, desc[UR6][R6.64+0x4] ;  /* 0x0000040606007980 */ /* 0x000e24000c101900 */
[----:B0-----:R-:W-:-:S05]  /*2c60*/  IMAD.IADD R3, R49, 0x1, R0 ;  /* 0x0000000131037824 */ /* 0x001fca00078e0200 */
[----:B------:R1:W-:Y:S02]  /*2c70*/  ST.E desc[UR6][R6.64+0x4], R3 ;  /* 0x0000040306007985 */ /* 0x0003e4000c101906 */
.L_x_2574:
[----:B------:R-:W-:Y:S05]  /*2c80*/  BSYNC.RECONVERGENT B0 ;  /* 0x0000000000007941 */ /* 0x000fea0003800200 */
.L_x_2573:
        /* <DEDUP_REMOVED lines=9> */
.L_x_2580:
[----:B------:R-:W0:Y:S02]  /*2d20*/  LDS R2, [R0] ;  /* 0x0000000000027984 */ /* 0x000e240000000800 */
[----:B0-----:R-:W-:-:S05]  /*2d30*/  HFMA2 R3, R2, 1, 1, R48 ;  /* 0x3c003c0002037831 */ /* 0x001fca0000000030 */
[----:B------:R-:W0:Y:S02]  /*2d40*/  ATOMS.CAST.SPIN P0, [R0], R2, R3 ;  /* 0x000000020000758d */ /* 0x000e240001800003 */
[----:B0-----:R-:W-:Y:S05]  /*2d50*/  @!P0 BRA `(.L_x_2580) ;  /* 0xfffffffc00f08947 */ /* 0x001fea000383ffff */
[----:B------:R-:W-:Y:S05]  /*2d60*/  BRA `(.L_x_2578) ;  /* 0x00000000000c7947 */ /* 0x000fea0003800000 */
.L_x_2579:
[----:B------:R-:W2:Y:S02]  /*2d70*/  LD.E R0, desc[UR6][R6.64] ;  /* 0x0000000606007980 */ /* 0x000ea4000c101900 */
[----:B--2---:R-:W-:-:S05]  /*2d80*/  IMAD.IADD R3, R48, 0x1, R0 ;  /* 0x0000000130037824 */ /* 0x004fca00078e0200 */
[----:B------:R0:W-:Y:S02]  /*2d90*/  ST.E desc[UR6][R6.64], R3 ;  /* 0x0000000306007985 */ /* 0x0001e4000c101906 */
.L_x_2578:
[----:B------:R-:W-:Y:S05]  /*2da0*/  BSYNC.RECONVERGENT B0 ;  /* 0x0000000000007941 */ /* 0x000fea0003800200 */
.L_x_2577:
[----:B------:R1:W-:Y:S01]  /*2db0*/  ATOM.E.ADD.F16x2.RN.STRONG.GPU P0, RZ, desc[UR6][R6.64+0x4], R47 ;  /* 0x8000042f06ff79a2 */ /* 0x0003e2000c10e106 */
[----:B------:R-:W-:Y:S04]  /*2dc0*/  BSSY.RECONVERGENT B0, `(.L_x_2581) ;  /* 0x000000e000007945 */ /* 0x000fe80003800200 */
[----:B-1----:R-:W-:Y:S05]  /*2dd0*/  @P0 BRA `(.L_x_2582) ;  /* 0x0000000000300947 */ /* 0x002fea0003800000 */
[----:B------:R-:W1:Y:S02]  /*2de0*/  QSPC.E.S P0, RZ, [R6+0x4] ;  /* 0x0000040006ff73aa */ /* 0x000e640000000500 */
[----:B-1----:R-:W-:Y:S05]  /*2df0*/  @!P0 BRA `(.L_x_2583) ;  /* 0x00000000001c8947 */ /* 0x002fea0003800000 */
[----:B------:R-:W-:-:S05]  /*2e00*/  IMAD.MOV.U32 R2, RZ, RZ, R6 ;  /* 0x000000ffff027224 */ /* 0x000fca00078e0006 */
[----:B------:R-:W-:-:S07]  /*2e10*/  MOV R0, R2 ;  /* 0x0000000200007202 */ /* 0x000fce0000000f00 */
.L_x_2584:
[----:B------:R-:W0:Y:S02]  /*2e20*/  LDS R2, [R0+0x4] ;  /* 0x0000040000027984 */ /* 0x000e240000000800 */
[----:B0-----:R-:W-:-:S05]  /*2e30*/  HADD2 R3, R2, R47 ;  /* 0x0000002f02037230 */ /* 0x001fca0000000000 */
[----:B------:R-:W0:Y:S02]  /*2e40*/  ATOMS.CAST.SPIN P0, [R0+0x4], R2, R3 ;  /* 0x000004020000758d */ /* 0x000e240001800003 */
[----:B0-----:R-:W-:Y:S05]  /*2e50*/  @!P0 BRA `(.L_x_2584) ;  /* 0xfffffffc00f08947 */ /* 0x001fea000383ffff */
[----:B------:R-:W-:Y:S05]  /*2e60*/  BRA `(.L_x_2582) ;  /* 0x00000000000c7947 */ /* 0x000fea0003800000 */
.L_x_2583:
[----:B------:R-:W0:Y:S02]  /*2e70*/  LD.E R0, desc[UR6][R6.64+0x4] ;  /* 0x0000040606007980 */ /* 0x000e24000c101900 */
[----:B0-----:R-:W-:-:S05]  /*2e80*/  IMAD.IADD R3, R47, 0x1, R0 ;  /* 0x000000012f037824 */ /* 0x001fca00078e0200 */
[----:B------:R1:W-:Y:S02]  /*2e90*/  ST.E desc[UR6][R6.64+0x4], R3 ;  /* 0x0000040306007985 */ /* 0x0003e4000c101906 */
.L_x_2582:
[----:B------:R-:W-:Y:S05]  /*2ea0*/  BSYNC.RECONVERGENT B0 ;  /* 0x0000000000007941 */ /* 0x000fea0003800200 */
.L_x_2581:
        /* <DEDUP_REMOVED lines=10> */
.L_x_2588:
[----:B------:R-:W0:Y:S02]  /*2f50*/  LDS R2, [R0] ;  /* 0x0000000000027984 */ /* 0x000e240000000800 */
[----:B0-----:R-:W-:-:S05]  /*2f60*/  HFMA2 R3, R2, 1, 1, R46 ;  /* 0x3c003c0002037831 */ /* 0x001fca000000002e */
[----:B------:R-:W0:Y:S02]  /*2f70*/  ATOMS.CAST.SPIN P0, [R0], R2, R3 ;  /* 0x000000020000758d */ /* 0x000e240001800003 */
[----:B0-----:R-:W-:Y:S05]  /*2f80*/  @!P0 BRA `(.L_x_2588) ;  /* 0xfffffffc00f08947 */ /* 0x001fea000383ffff */
[----:B------:R-:W-:Y:S05]  /*2f90*/  BRA `(.L_x_2586) ;  /* 0x00000000000c7947 */ /* 0x000fea0003800000 */
.L_x_2587:
[----:B------:R-:W2:Y:S02]  /*2fa0*/  LD.E R0, desc[UR6][R6.64] ;  /* 0x0000000606007980 */ /* 0x000ea4000c101900 */
[----:B--2---:R-:W-:-:S05]  /*2fb0*/  IMAD.IADD R3, R46, 0x1, R0 ;  /* 0x000000012e037824 */ /* 0x004fca00078e0200 */
[----:B------:R0:W-:Y:S02]  /*2fc0*/  ST.E desc[UR6][R6.64], R3 ;  /* 0x0000000306007985 */ /* 0x0001e4000c101906 */
.L_x_2586:
[----:B------:R-:W-:Y:S05]  /*2fd0*/  BSYNC.RECONVERGENT B0 ;  /* 0x0000000000007941 */ /* 0x000fea0003800200 */
.L_x_2585:
[----:B------:R1:W-:Y:S02]  /*2fe0*/  ATOM.E.ADD.F16x2.RN.STRONG.GPU P0, RZ, desc[UR6][R6.64+0x4], R5 ;  /* 0x8000040506ff79a2 */ /* 0x0003e4000c10e106 */
[----:B-1----:R-:W-:Y:S05]  /*2ff0*/  @P0 EXIT ;  /* 0x000000000000094d */ /* 0x002fea0003800000 */
[----:B------:R-:W1:Y:S02]  /*3000*/  QSPC.E.S P0, RZ, [R6+0x4] ;  /* 0x0000040006ff73aa */ /* 0x000e640000000500 */
[----:B-1----:R-:W-:Y:S05]  /*3010*/  @!P0 BRA `(.L_x_2589) ;  /* 0x00000000001c8947 */ /* 0x002fea0003800000 */
[----:B------:R-:W-:-:S05]  /*3020*/  IMAD.MOV.U32 R2, RZ, RZ, R6 ;  /* 0x000000ffff027224 */ /* 0x000fca00078e0006 */
[----:B------:R-:W-:-:S07]  /*3030*/  MOV R0, R2 ;  /* 0x0000000200007202 */ /* 0x000fce0000000f00 */
.L_x_2590:
[----:B------:R-:W0:Y:S02]  /*3040*/  LDS R2, [R0+0x4] ;  /* 0x0000040000027984 */ /* 0x000e240000000800 */
[----:B0-----:R-:W-:-:S05]  /*3050*/  HADD2 R3, R2, R5 ;  /* 0x0000000502037230 */ /* 0x001fca0000000000 */
[----:B------:R-:W0:Y:S02]  /*3060*/  ATOMS.CAST.SPIN P0, [R0+0x4], R2, R3 ;  /* 0x000004020000758d */ /* 0x000e240001800003 */
[----:B0-----:R-:W-:Y:S05]  /*3070*/  @!P0 BRA `(.L_x_2590) ;  /* 0xfffffffc00f08947 */ /* 0x001fea000383ffff */
[----:B------:R-:W-:Y:S05]  /*3080*/  EXIT ;  /* 0x000000000000794d */ /* 0x000fea0003800000 */
.L_x_2589:
[----:B------:R-:W0:Y:S02]  /*3090*/  LD.E R0, desc[UR6][R6.64+0x4] ;  /* 0x0000040606007980 */ /* 0x000e24000c101900 */
[----:B0-----:R-:W-:-:S05]  /*30a0*/  IMAD.IADD R3, R5, 0x1, R0 ;  /* 0x0000000105037824 */ /* 0x001fca00078e0200 */
[----:B------:R-:W-:Y:S01]  /*30b0*/  ST.E desc[UR6][R6.64+0x4], R3 ;  /* 0x0000040306007985 */ /* 0x000fe2000c101906 */
[----:B------:R-:W-:Y:S05]  /*30c0*/  EXIT ;  /* 0x000000000000794d */ /* 0x000fea0003800000 */
.L_x_2591:
        /* <DEDUP_REMOVED lines=11> */
.L_x_3952:


//--------------------- .text._Z23gemm_half_q_half_kernelILi2ELi32ELb1ELb0ELi64EEvPK6__halfPKjS4_S2_PS0_iiiiPKtS7_iiiiiibS2_i --------------------------
	.section	.text._Z23gemm_half_q_half_kernelILi2ELi32ELb1ELb0ELi64EEvPK6__halfPKjS4_S2_PS0_iiiiPKtS7_iiiiiibS2_i,"ax",@progbits
	.align	128
        .global         _Z23gemm_half_q_half_kernelILi2ELi32ELb1ELb0ELi64EEvPK6__halfPKjS4_S2_PS0_iiiiPKtS7_iiiiiibS2_i
        .type           _Z23gemm_half_q_half_kernelILi2ELi32ELb1ELb0ELi64EEvPK6__halfPKjS4_S2_PS0_iiiiPKtS7_iiiiiibS2_i,@function
        .size           _Z23gemm_half_q_half_kernelILi2ELi32ELb1ELb0ELi64EEvPK6__halfPKjS4_S2_PS0_iiiiPKtS7_iiiiiibS2_i,(.L_x_3953 - _Z23gemm_half_q_half_kernelILi2ELi32ELb1ELb0ELi64EEvPK6__halfPKjS4_S2_PS0_iiiiPKtS7_iiiiiibS2_i)
        .other          _Z23gemm_half_q_half_kernelILi2ELi32ELb1ELb0ELi64EEvPK6__halfPKjS4_S2_PS0_iiiiPKtS7_iiiiiibS2_i,@"STO_CUDA_ENTRY STV_DEFAULT"
_Z23gemm_half_q_half_kernelILi2ELi32ELb1ELb0ELi64EEvPK6__halfPKjS4_S2_PS0_iiiiPKtS7_iiiiiibS2_i:
.text._Z23gemm_half_q_half_kernelILi2ELi32ELb1ELb0ELi64EEvPK6__halfPKjS4_S2_PS0_iiiiPKtS7_iiiiiibS2_i:
[----:B------:R-:W0:Y:S01]  /*0000*/  LDC R1, c[0x0][0x37c] ;  /* 0x0000df00ff017b82 */ /* 0x000e220000000800 */
[----:B------:R-:W1:Y:S07]  /*0010*/  S2R R3, SR_CTAID.Y ;  /* 0x0000000000037919 */ /* 0x000e6e0000002600 */
[----:B------:R-:W1:Y:S01]  /*0020*/  LDC R0, c[0x0][0x3a8] ;  /* 0x0000ea00ff007b82 */ /* 0x000e620000000800 */
[----:B0-----:R-:W-:-:S05]  /*0030*/  VIADD R1, R1, 0xfffffff0 ;  /* 0xfffffff001017836 */ /* 0x001fca0000000000 */
[----:B------:R-:W-:Y:S01]  /*0040*/  R2UR UR22, R1 ;  /* 0x00000000011672ca */ /* 0x000fe200000e0000 */
[----:B-1----:R-:W-:-:S05]  /*0050*/  IMAD R0, R3, -0x2, R0 ;  /* 0xfffffffe03007824 */ /* 0x002fca00078e0200 */
[----:B------:R-:W-:-:S13]  /*0060*/  ISETP.GE.AND P0, PT, R0, 0x1, PT ;  /* 0x000000010000780c */ /* 0x000fda0003f06270 */
[----:B------:R-:W-:Y:S05]  /*0070*/  @!P0 EXIT ;  /* 0x000000000000894d */ /* 0x000fea0003800000 */
[----:B------:R-:W0:Y:S01]  /*0080*/  LDC R9, c[0x0][0x3f0] ;  /* 0x0000fc00ff097b82 */ /* 0x000e220000000800 */
[----:B------:R-:W1:Y:S01]  /*0090*/  LDCU.64 UR20, c[0x0][0x358] ;  /* 0x00006b00ff1477ac */ /* 0x000e620008000a00 */
[----:B------:R-:W-:-:S06]  /*00a0*/  ISETP.NE.AND P0, PT, R0, 0x1, PT ;  /* 0x000000010000780c */ /* 0x000fcc0003f05270 */
[----:B------:R-:W0:Y:S08]  /*00b0*/  LDC.64 R6, c[0x0][0x3e8] ;  /* 0x0000fa00ff067b82 */ /* 0x000e300000000a00 */
[----:B------:R-:W2:Y:S01]  /*00c0*/  LDC.64 R4, c[0x0][0x3e8] ;  /* 0x0000fa00ff047b82 */ /* 0x000ea20000000a00 */
[----:B0-----:R-:W-:-:S06]  /*00d0*/  IMAD.WIDE R6, R9, 0x2, R6 ;  /* 0x0000000209067825 */ /* 0x001fcc00078e0206 */
[----:B-1----:R-:W3:Y:S04]  /*00e0*/  @P0 LDG.E.U16 R6, desc[UR20][R6.64] ;  /* 0x0000001406060981 */ /* 0x002ee8000c1e1500 */
[----:B--2---:R-:W2:Y:S02]  /*00f0*/  LDG.E.U16 R47, desc[UR20][R4.64] ;  /* 0x00000014042f7981 */ /* 0x004ea4000c1e1500 */
[----:B--2---:R-:W-:Y:S02]  /*0100*/  PRMT R0, R47, 0x7610, R0 ;  /* 0x000076102f007816 */ /* 0x004fe40000000000 */
[----:B---3--:R-:W-:-:S04]  /*0110*/  @P0 LOP3.LUT R0, R6, R47, RZ, 0xfc, !PT ;  /* 0x0000002f06000212 */ /* 0x008fc800078efcff */
[----:B------:R-:W-:-:S04]  /*0120*/  PRMT R0, R0, 0x9910, RZ ;  /* 0x0000991000007816 */ /* 0x000fc800000000ff */
[----:B------:R-:W-:-:S13]  /*0130*/  ISETP.NE.AND P1, PT, R0, RZ, PT ;  /* 0x000000ff0000720c */ /* 0x000fda0003f25270 */
[----:B------:R-:W-:Y:S05]  /*0140*/  @!P1 EXIT ;  /* 0x000000000000994d */ /* 0x000fea0003800000 */
[----:B------:R-:W0:Y:S01]  /*0150*/  S2UR UR16, SR_CTAID.Z ;  /* 0x00000000001079c3 */ /* 0x000e220000002700 */
[----:B------:R-:W1:Y:S01]  /*0160*/  S2R R2, SR_TID.X ;  /* 0x0000000000027919 */ /* 0x000e620000002100 */
[----:B------:R-:W-:Y:S01]  /*0170*/  IMAD.MOV.U32 R4, RZ, RZ, 0x2 ;  /* 0x00000002ff047424 */ /* 0x000fe200078e00ff */
[----:B------:R-:W-:Y:S01]  /*0180*/  BSSY.RECONVERGENT B0, `(.L_x_2592) ;  /* 0x00000bf000007945 */ /* 0x000fe20003800200 */
[----:B------:R-:W-:-:S03]  /*0190*/  ISETP.EQ.OR P1, PT, R6, RZ, !P0 ;  /* 0x000000ff0600720c */ /* 0x000fc60004722670 */
[----:B------:R-:W-:Y:S01]  /*01a0*/  SEL R4, R4, 0x1, P0 ;  /* 0x0000000104047807 */ /* 0x000fe20000000000 */
[----:B------:R-:W2:Y:S08]  /*01b0*/  LDC R0, c[0x0][0x3b0] ;  /* 0x0000ec00ff007b82 */ /* 0x000eb00000000800 */
[----:B------:R-:W3:Y:S01]  /*01c0*/  S2UR UR4, SR_CTAID.X ;  /* 0x00000000000479c3 */ /* 0x000ee20000002500 */
[----:B0-----:R-:W-:-:S06]  /*01d0*/  USHF.L.U32 UR9, UR16, 0x6, URZ ;  /* 0x0000000610097899 */ /* 0x001fcc00080006ff */
[----:B------:R-:W-:-:S05]  /*01e0*/  IMAD.U32 R5, RZ, RZ, UR9 ;  /* 0x00000009ff057e24 */ /* 0x000fca000f8e00ff */
[----:B--2---:R-:W-:-:S04]  /*01f0*/  VIADDMNMX R5, R5, 0x40, R0, PT ;  /* 0x0000004005057846 */ /* 0x004fc80003800100 */
[----:B------:R-:W-:Y:S01]  /*0200*/  R2UR UR15, R5 ;  /* 0x00000000050f72ca */ /* 0x000fe200000e0000 */
[----:B-1----:R-:W-:Y:S01]  /*0210*/  VIADD R5, R2, UR9 ;  /* 0x0000000902057c36 */ /* 0x002fe20008000000 */
[----:B---3--:R-:W-:-:S06]  /*0220*/  USHF.L.U32 UR4, UR4, 0x8, URZ ;  /* 0x0000000804047899 */ /* 0x008fcc00080006ff */
[----:B------:R-:W-:-:S05]  /*0230*/  LEA R6, R2, UR4, 0x2 ;  /* 0x0000000402067c11 */ /* 0x000fca000f8e10ff */
        /* <DEDUP_REMOVED lines=31> */
.L_x_2597:
[----:B------:R-:W-:Y:S01]  /*0430*/  IADD3 R9, P2, PT, R5, R7, RZ ;  /* 0x0000000705097210 */ /* 0x000fe20007f5e0ff */
[----:B------:R-:W-:-:S03]  /*0440*/  IMAD.IADD R10, R7, 0x1, R0 ;  /* 0x00000001070a7824 */ /* 0x000fc600078e0200 */
[----:B------:R-:W-:Y:S01]  /*0450*/  LEA.HI.X.SX32 R12, R7, RZ, 0x1, P2 ;  /* 0x000000ff070c7211 */ /* 0x000fe200010f0eff */
[C-C-:B------:R-:W-:Y:S01]  /*0460*/  IMAD.IADD R7, R10.reuse, 0x1, R0.reuse ;  /* 0x000000010a077824 */ /* 0x140fe200078e0200 */
[----:B------:R-:W-:Y:S02]  /*0470*/  LEA R8, P2, R9, UR6, 0x1 ;  /* 0x0000000609087c11 */ /* 0x000fe4000f8408ff */
[----:B------:R-:W-:Y:S01]  /*0480*/  IADD3 R11, P3, PT, R5, R10, RZ ;  /* 0x0000000a050b7210 */ /* 0x000fe20007f7e0ff */
[----:B------:R-:W-:Y:S01]  /*0490*/  IMAD.IADD R18, R7, 0x1, R0 ;  /* 0x0000000107127824 */ /* 0x000fe200078e0200 */
[----:B------:R-:W-:Y:S02]  /*04a0*/  LEA.HI.X R9, R9, UR7, R12, 0x1, P2 ;  /* 0x0000000709097c11 */ /* 0x000fe400090f0c0c */
[----:B------:R-:W-:Y:S02]  /*04b0*/  LEA.HI.X.SX32 R14, R10, RZ, 0x1, P3 ;  /* 0x000000ff0a0e7211 */ /* 0x000fe400018f0eff */
[----:B------:R-:W-:Y:S01]  /*04c0*/  IADD3 R13, P4, PT, R5, R7, RZ ;  /* 0x00000007050d7210 */ /* 0x000fe20007f9e0ff */
[----:B------:R-:W2:Y:S01]  /*04d0*/  LDG.E.U16.CONSTANT R8, desc[UR20][R8.64] ;  /* 0x0000001408087981 */ /* 0x000ea2000c1e9500 */
[----:B------:R-:W-:-:S02]  /*04e0*/  LEA R10, P3, R11, UR6, 0x1 ;  /* 0x000000060b0a7c11 */ /* 0x000fc4000f8608ff */
[----:B------:R-:W-:Y:S02]  /*04f0*/  IADD3 R15, P2, PT, R5, R18, RZ ;  /* 0x00000012050f7210 */ /* 0x000fe40007f5e0ff */
[----:B------:R-:W-:Y:S02]  /*0500*/  LEA.HI.X.SX32 R22, R7, RZ, 0x1, P4 ;  /* 0x000000ff07167211 */ /* 0x000fe400020f0eff */
[----:B------:R-:W-:Y:S02]  /*0510*/  LEA.HI.X R11, R11, UR7, R14, 0x1, P3 ;  /* 0x000000070b0b7c11 */ /* 0x000fe400098f0c0e */
[----:B------:R-:W-:Y:S02]  /*0520*/  LEA.HI.X.SX32 R20, R18, RZ, 0x1, P2 ;  /* 0x000000ff12147211 */ /* 0x000fe400010f0eff */
[----:B------:R-:W-:Y:S01]  /*0530*/  LEA R12, P4, R13, UR6, 0x1 ;  /* 0x000000060d0c7c11 */ /* 0x000fe2000f8808ff */
        /* <DEDUP_REMOVED lines=15> */
.L_x_2596:
        /* <DEDUP_REMOVED lines=20> */
.L_x_2598:
[----:B------:R-:W-:-:S13]  /*0770*/  ISETP.EQ.AND P2, PT, R16, RZ, PT ;  /* 0x000000ff1000720c */ /* 0x000fda0003f42270 */
[----:B------:R-:W-:Y:S05]  /*0780*/  @!P0 BRA P2, `(.L_x_2593) ;  /* 0x0000000400788947 */ /* 0x000fea0001000000 */
.L_x_2595:
        /* <DEDUP_REMOVED lines=12> */
.L_x_2594:
        /* <DEDUP_REMOVED lines=16> */
.L_x_2601:
[----:B------:R-:W-:Y:S01]  /*0950*/  IMAD.IADD R11, R17, 0x1, R0 ;  /* 0x00000001110b7824 */ /* 0x000fe200078e0200 */
[----:B-----5:R-:W-:-:S03]  /*0960*/  IADD3 R9, P2, PT, R20, R17, RZ ;  /* 0x0000001114097210 */ /* 0x020fc60007f5e0ff */
[--C-:B------:R-:W-:Y:S01]  /*0970*/  IMAD.IADD R13, R11, 0x1, R0.reuse ;  /* 0x000000010b0d7824 */ /* 0x100fe200078e0200 */
[----:B------:R-:W-:Y:S02]  /*0980*/  LEA.HI.X.SX32 R10, R17, RZ, 0x1, P2 ;  /* 0x000000ff110a7211 */ /* 0x000fe400010f0eff */
[----:B-1----:R-:W-:Y:S01]  /*0990*/  LEA R8, P2, R9, UR6, 0x1 ;  /* 0x0000000609087c11 */ /* 0x002fe2000f8408ff */
[----:B------:R-:W-:Y:S01]  /*09a0*/  IMAD.IADD R17, R13, 0x1, R0 ;  /* 0x000000010d117824 */ /* 0x000fe200078e0200 */
[C---:B------:R-:W-:Y:S02]  /*09b0*/  IADD3 R14, P3, PT, R20.reuse, R11, RZ ;  /* 0x0000000b140e7210 */ /* 0x040fe40007f7e0ff */
        /* <DEDUP_REMOVED lines=25> */
.L_x_2600:
        /* <DEDUP_REMOVED lines=21> */
.L_x_2602:
[----:B------:R-:W-:-:S13]  /*0ca0*/  ISETP.NE.OR P0, PT, R5, RZ, P0 ;  /* 0x000000ff0500720c */ /* 0x000fda0000705670 */
[----:B------:R-:W-:Y:S05]  /*0cb0*/  @!P0 BRA `(.L_x_2593) ;  /* 0x00000000002c8947 */ /* 0x000fea0003800000 */
.L_x_2599:
        /* <DEDUP_REMOVED lines=11> */
.L_x_2593:
[----:B0-----:R-:W-:Y:S05]  /*0d70*/  BSYNC.RECONVERGENT B0 ;  /* 0x0000000000007941 */ /* 0x001fea0003800200 */
.L_x_2592:
        /* <DEDUP_REMOVED lines=8> */
[----:B-1----:R-:W-:Y:S02]  /*0e00*/  IMAD.MOV R7, RZ, RZ, -R4 ;  /* 0x000000ffff077224 */ /* 0x002fe400078e0a04 */
[----:B------:R-:W-:-:S03]  /*0e10*/  IMAD R3, R3, UR14, RZ ;  /* 0x0000000e03037c24 */ /* 0x000fc6000f8e02ff */
[----:B------:R-:W-:Y:S02]  /*0e20*/  ISETP.GE.AND P0, PT, R7, RZ, PT ;  /* 0x000000ff0700720c */ /* 0x000fe40003f06270 */
[----:B------:R-:W-:-:S05]  /*0e30*/  LEA R3, R3, UR4, 0x1 ;  /* 0x0000000403037c11 */ /* 0x000fca000f8e08ff */
[----:B------:R-:W-:-:S06]  /*0e40*/  IMAD R3, R2, 0x4, R3 ;  /* 0x0000000402037824 */ /* 0x000fcc00078e0203 */
[----:B------:R-:W-:Y:S05]  /*0e50*/  @P0 BRA `(.L_x_2604) ;  /* 0x00000000008c0947 */ /* 0x000fea0003800000 */
[----:B------:R-:W-:Y:S01]  /*0e60*/  IMAD.MOV R4, RZ, RZ, -R7 ;  /* 0x000000ffff047224 */ /* 0x000fe200078e0a07 */
[----:B------:R-:W-:-:S04]  /*0e70*/  PLOP3.LUT P0, PT, PT, PT, PT, 0x80, 0x8 ;  /* 0x000000000008781c */ /* 0x000fc80003f0f070 */
[----:B------:R-:W-:-:S13]  /*0e80*/  ISETP.GT.AND P2, PT, R4, 0x3, PT ;  /* 0x000000030400780c */ /* 0x000fda0003f44270 */
[----:B------:R-:W-:Y:S05]  /*0e90*/  @!P2 BRA `(.L_x_2605) ;  /* 0x000000000044a947 */ /* 0x000fea0003800000 */
[----:B------:R-:W0:Y:S01]  /*0ea0*/  LDC.64 R14, c[0x0][0x3a0] ;  /* 0x0000e800ff0e7b82 */ /* 0x000e220000000a00 */
[----:B------:R-:W-:-:S13]  /*0eb0*/  PLOP3.LUT P0, PT, PT, PT, PT, 0x8, 0x80 ;  /* 0x000000000080781c */ /* 0x000fda0003f0e170 */
.L_x_2606:
[C---:B------:R-:W-:Y:S02]  /*0ec0*/  VIADD R9, R3.reuse, UR14 ;  /* 0x0000000e03097c36 */ /* 0x040fe40008000000 */
[----:B0-----:R-:W-:-:S04]  /*0ed0*/  IMAD.WIDE R4, R3, 0x2, R14 ;  /* 0x0000000203047825 */ /* 0x001fc800078e020e */
[C---:B------:R-:W-:Y:S01]  /*0ee0*/  VIADD R11, R9.reuse, UR14 ;  /* 0x0000000e090b7c36 */ /* 0x040fe20008000000 */
[----:B------:R1:W-:Y:S01]  /*0ef0*/  STG.E.64 desc[UR20][R4.64], RZ ;  /* 0x000000ff04007986 */ /* 0x0003e2000c101b14 */
[----:B------:R-:W-:-:S04]  /*0f00*/  IMAD.WIDE R8, R9, 0x2, R14 ;  /* 0x0000000209087825 */ /* 0x000fc800078e020e */
[C---:B------:R-:W-:Y:S01]  /*0f10*/  VIADD R17, R11.reuse, UR14 ;  /* 0x0000000e0b117c36 */ /* 0x040fe20008000000 */
[----:B------:R1:W-:Y:S01]  /*0f20*/  STG.E.64 desc[UR20][R8.64], RZ ;  /* 0x000000ff08007986 */ /* 0x0003e2000c101b14 */
[----:B------:R-:W-:-:S04]  /*0f30*/  IMAD.WIDE R10, R11, 0x2, R14 ;  /* 0x000000020b0a7825 */ /* 0x000fc800078e020e */
[----:B------:R-:W-:Y:S01]  /*0f40*/  IMAD.WIDE R12, R17, 0x2, R14 ;  /* 0x00000002110c7825 */ /* 0x000fe200078e020e */
[----:B------:R1:W-:Y:S03]  /*0f50*/  STG.E.64 desc[UR20][R10.64], RZ ;  /* 0x000000ff0a007986 */ /* 0x0003e6000c101b14 */
[----:B------:R-:W-:Y:S01]  /*0f60*/  VIADD R7, R7, 0x4 ;  /* 0x0000000407077836 */ /* 0x000fe20000000000 */
[----:B------:R1:W-:Y:S01]  /*0f70*/  STG.E.64 desc[UR20][R12.64], RZ ;  /* 0x000000ff0c007986 */ /* 0x0003e2000c101b14 */
[----:B------:R-:W-:-:S03]  /*0f80*/  VIADD R3, R17, UR14 ;  /* 0x0000000e11037c36 */ /* 0x000fc60008000000 */
[----:B------:R-:W-:-:S13]  /*0f90*/  ISETP.GE.AND P2, PT, R7, -0x3, PT ;  /* 0xfffffffd0700780c */ /* 0x000fda0003f46270 */
[----:B-1----:R-:W-:Y:S05]  /*0fa0*/  @!P2 BRA `(.L_x_2606) ;  /* 0xfffffffc00c4a947 */ /* 0x002fea000383ffff */
.L_x_2605:
[----:B------:R-:W-:-:S05]  /*0fb0*/  IMAD.MOV R4, RZ, RZ, -R7 ;  /* 0x000000ffff047224 */ /* 0x000fca00078e0a07 */
[----:B------:R-:W-:-:S13]  /*0fc0*/  ISETP.GT.AND P2, PT, R4, 0x1, PT ;  /* 0x000000010400780c */ /* 0x000fda0003f44270 */
[----:B------:R-:W-:Y:S05]  /*0fd0*/  @!P2 BRA `(.L_x_2607) ;  /* 0x000000000024a947 */ /* 0x000fea0003800000 */
[----:B------:R-:W0:Y:S01]  /*0fe0*/  LDC.64 R8, c[0x0][0x3a0] ;  /* 0x0000e800ff087b82 */ /* 0x000e220000000a00 */
[----:B------:R-:W-:Y:S01]  /*0ff0*/  VIADD R11, R3, UR14 ;  /* 0x0000000e030b7c36 */ /* 0x000fe20008000000 */
[----:B------:R-:W-:Y:S01]  /*1000*/  PLOP3.LUT P0, PT, PT, PT, PT, 0x8, 0x80 ;  /* 0x000000000080781c */ /* 0x000fe20003f0e170 */
[----:B------:R-:W-:Y:S02]  /*1010*/  VIADD R7, R7, 0x2 ;  /* 0x0000000207077836 */ /* 0x000fe40000000000 */
[----:B0-----:R-:W-:-:S04]  /*1020*/  IMAD.WIDE R4, R3, 0x2, R8 ;  /* 0x0000000203047825 */ /* 0x001fc800078e0208 */
[C---:B------:R-:W-:Y:S01]  /*1030*/  IMAD.WIDE R8, R11.reuse, 0x2, R8 ;  /* 0x000000020b087825 */ /* 0x040fe200078e0208 */
[----:B------:R0:W-:Y:S03]  /*1040*/  STG.E.64 desc[UR20][R4.64], RZ ;  /* 0x000000ff04007986 */ /* 0x0001e6000c101b14 */
[----:B------:R-:W-:Y:S01]  /*1050*/  VIADD R3, R11, UR14 ;  /* 0x0000000e0b037c36 */ /* 0x000fe20008000000 */
[----:B------:R0:W-:Y:S06]  /*1060*/  STG.E.64 desc[UR20][R8.64], RZ ;  /* 0x000000ff08007986 */ /* 0x0001ec000c101b14 */
.L_x_2607:
[----:B------:R-:W-:-:S13]  /*1070*/  ISETP.NE.OR P0, PT, R7, RZ, P0 ;  /* 0x000000ff0700720c */ /* 0x000fda0000705670 */
[----:B------:R-:W-:Y:S05]  /*1080*/  @!P0 BRA `(.L_x_2603) ;  /* 0x00000000001c8947 */ /* 0x000fea0003800000 */
.L_x_2604:
[----:B0-----:R-:W0:Y:S02]  /*1090*/  LDC.64 R4, c[0x0][0x3a0] ;  /* 0x0000e800ff047b82 */ /* 0x001e240000000a00 */
.L_x_2608:
[----:B0-----:R-:W-:-:S04]  /*10a0*/  IMAD.WIDE R8, R3, 0x2, R4 ;  /* 0x0000000203087825 */ /* 0x001fc800078e0204 */
[----:B------:R-:W-:Y:S01]  /*10b0*/  VIADD R7, R7, 0x1 ;  /* 0x0000000107077836 */ /* 0x000fe20000000000 */
[----:B------:R2:W-:Y:S01]  /*10c0*/  STG.E.64 desc[UR20][R8.64], RZ ;  /* 0x000000ff08007986 */ /* 0x0005e2000c101b14 */
[----:B------:R-:W-:-:S03]  /*10d0*/  VIADD R3, R3, UR14 ;  /* 0x0000000e03037c36 */ /* 0x000fc60008000000 */
[----:B------:R-:W-:-:S13]  /*10e0*/  ISETP.NE.AND P0, PT, R7, RZ, PT ;  /* 0x000000ff0700720c */ /* 0x000fda0003f05270 */
[----:B--2---:R-:W-:Y:S05]  /*10f0*/  @P0 BRA `(.L_x_2608) ;  /* 0xfffffffc00e80947 */ /* 0x004fea000383ffff */
.L_x_2603:
        /* <DEDUP_REMOVED lines=18> */
[----:B--2---:R-:W-:Y:S01]  /*1220*/  UIMAD.WIDE.U32 UR12, UR12, 0x2, UR10 ;  /* 0x000000020c0c78a5 */ /* 0x004fe2000f8e000a */
[----:B------:R-:W-:Y:S06]  /*1230*/  BAR.SYNC.DEFER_BLOCKING 0x0 ;  /* 0x0000000000007b1d */ /* 0x000fec0000010000 */
[----:B------:R-:W-:Y:S05]  /*1240*/  @P0 BRA `(.L_x_2609) ;  /* 0x0000000000e40947 */ /* 0x000fea0003800000 */
[----:B------:R-:W-:Y:S01]  /*1250*/  IMAD.U32 R10, RZ, RZ, UR12 ;  /* 0x0000000cff0a7e24 */ /* 0x000fe2000f8e00ff */
[----:B------:R-:W0:Y:S01]  /*1260*/  LDC.64 R4, c[0x0][0x390] ;  /* 0x0000e400ff047b82 */ /* 0x000e220000000a00 */
[----:B------:R-:W-:-:S05]  /*1270*/  IMAD.U32 R11, RZ, RZ, UR13 ;  /* 0x0000000dff0b7e24 */ /* 0x000fca000f8e00ff */
[----:B------:R1:W5:Y:S01]  /*1280*/  LDG.E.U16.CONSTANT R7, desc[UR20][R10.64] ;  /* 0x000000140a077981 */ /* 0x000362000c1e9500 */
[----:B------:R-:W-:Y:S01]  /*1290*/  SHF.R.S32.HI R3, RZ, 0x1f, R6 ;  /* 0x0000001fff037819 */ /* 0x000fe20000011406 */
[----:B------:R-:W2:Y:S01]  /*12a0*/  LDC.64 R8, c[0x0][0x398] ;  /* 0x0000e600ff087b82 */ /* 0x000ea20000000a00 */
[----:B------:R-:W-:Y:S01]  /*12b0*/  IMAD.SHL.U32 R2, R2, 0x10, RZ ;  /* 0x0000001002027824 */ /* 0x000fe200078e00ff */
[----:B------:R-:W-:Y:S01]  /*12c0*/  UMOV UR4, URZ ;  /* 0x000000ff00047c82 */ /* 0x000fe20008000000 */
[----:B------:R-:W-:Y:S01]  /*12d0*/  LEA.HI R3, R3, R6, RZ, 0x3 ;  /* 0x0000000603037211 */ /* 0x000fe200078f18ff */
[----:B------:R-:W-:Y:S02]  /*12e0*/  UMOV UR8, UR9 ;  /* 0x0000000900087c82 */ /* 0x000fe40008000000 */
[----:B------:R-:W-:Y:S02]  /*12f0*/  LOP3.LUT R14, R2, 0x10, RZ, 0xc0, !PT ;  /* 0x00000010020e7812 */ /* 0x000fe400078ec0ff */
[----:B-1----:R-:W-:-:S07]  /*1300*/  SHF.R.S32.HI R15, RZ, 0x3, R3 ;  /* 0x00000003ff0f7819 */ /* 0x002fce0000011403 */
.L_x_2610:
[----:B-----5:R-:W-:-:S04]  /*1310*/  VIADD R11, R7, UR4 ;  /* 0x00000004070b7c36 */ /* 0x020fc80008000000 */
        /* <DEDUP_REMOVED lines=43> */
[----:B-1----:R-:W-:Y:S05]  /*15d0*/  BRA.U !UP4, `(.L_x_2610) ;  /* 0xfffffffd0c4c7547 */ /* 0x002fea000b83ffff */
.L_x_2609:
[----:B------:R-:W-:Y:S01]  /*15e0*/  UISETP.GT.AND UP4, UPT, UR9, UR18, UPT ;  /* 0x000000120900728c */ /* 0x000fe2000bf84270 */
[----:B------:R-:W-:Y:S01]  /*15f0*/  UMOV UR4, URZ ;  /* 0x000000ff00047c82 */ /* 0x000fe20008000000 */
        /* <DEDUP_REMOVED lines=12> */
.L_x_2611:
        /* <DEDUP_REMOVED lines=9> */
.L_x_2612:
        /* <DEDUP_REMOVED lines=9> */
.L_x_2613:
        /* <DEDUP_REMOVED lines=9> */
.L_x_2614:
        /* <DEDUP_REMOVED lines=9> */
.L_x_2615:
[----:B------:R-:W-:Y:S01]  /*1900*/  VIMNMX R0, PT, PT, R0, UR17, PT ;  /* 0x0000001100007c48 */ /* 0x000fe2000bfe0100 */
[----:B------:R-:W-:Y:S01]  /*1910*/  ULEA UR5, UR19, UR5, 0x3 ;  /* 0x0000000513057291 */ /* 0x000fe2000f8e18ff */
[----:B------:R-:W-:Y:S02]  /*1920*/  PRMT R5, RZ, 0x5410, RZ ;  /* 0x00005410ff057816 */ /* 0x000fe400000000ff */
[----:B------:R-:W-:Y:S01]  /*1930*/  ISETP.GT.AND P0, PT, R0, UR9, PT ;  /* 0x0000000900007c0c */ /* 0x000fe2000bf04270 */
[----:B------:R-:W-:Y:S01]  /*1940*/  UIADD3 UR4, UPT, UPT, UR6, UR5, UR4 ;  /* 0x0000000506047290 */ /* 0x000fe2000fffe004 */
[----:B------:R-:W-:Y:S02]  /*1950*/  PRMT R4, RZ, 0x5410, RZ ;  /* 0x00005410ff047816 */ /* 0x000fe400000000ff */
[----:B------:R-:W-:Y:S01]  /*1960*/  PRMT R3, RZ, 0x5410, RZ ;  /* 0x00005410ff037816 */ /* 0x000fe200000000ff */
[----:B------:R-:W-:Y:S01]  /*1970*/  UIADD3 UR4, UPT, UPT, UR8, UR4, UR7 ;  /* 0x0000000408047290 */ /* 0x000fe2000fffe007 */
[----:B------:R-:W-:-:S03]  /*1980*/  PRMT R2, RZ, 0x5410, RZ ;  /* 0x00005410ff027816 */ /* 0x000fc600000000ff */
[----:B------:R-:W-:-:S04]  /*1990*/  UIMAD UR5, UR4, UR14, URZ ;  /* 0x0000000e040572a4 */ /* 0x000fc8000f8e02ff */
[----:B------:R-:W-:Y:S08]  /*19a0*/  @!P0 BRA `(.L_x_2616) ;  /* 0x0000001c00e88947 */ /* 0x000ff00003800000 */
[----:B------:R-:W-:Y:S01]  /*19b0*/  IMAD.U32 R8, RZ, RZ, UR12 ;  /* 0x0000000cff087e24 */ /* 0x000fe2000f8e00ff */
[----:B------:R-:W2:Y:S01]  /*19c0*/  LDL.64 R10, [R1] ;  /* 0x00000000010a7983 */ /* 0x000ea20000100a00 */
[----:B------:R-:W-:Y:S01]  /*19d0*/  IMAD.U32 R9, RZ, RZ, UR13 ;  /* 0x0000000dff097e24 */ /* 0x000fe2000f8e00ff */
        /* <DEDUP_REMOVED lines=11> */
[----:B------:R-:W-:Y:S01]  /*1a90*/  UIADD3 UR10, UP0, UPT, UR10, 0x2, URZ ;  /* 0x000000020a0a7890 */ /* 0x000fe2000ff1e0ff */
[----:B------:R-:W4:Y:S01]  /*1aa0*/  LDCU UR14, c[0x0][0x3ac] ;  /* 0x00007580ff0e77ac */ /* 0x000f220008000800 */
[----:B-1----:R-:W-:-:S04]  /*1ab0*/  LEA R50, P0, R0, UR12, 0x2 ;  /* 0x0000000c00327c11 */ /* 0x002fc8000f8010ff */
[----:B------:R-:W-:Y:S01]  /*1ac0*/  LEA.HI.X R51, R0, UR13, R51, 0x2, P0 ;  /* 0x0000000d00337c11 */ /* 0x000fe200080f1433 */
[----:B0-----:R-:W-:Y:S02]  /*1ad0*/  ULEA UR6, UR7, UR6, 0x18 ;  /* 0x0000000607067291 */ /* 0x001fe4000f8ec0ff */
[----:B------:R-:W-:Y:S02]  /*1ae0*/  UIADD3.X UR11, UPT, UPT, URZ, UR11, URZ, UP0, !UPT ;  /* 0x0000000bff0b7290 */ /* 0x000fe400087fe4ff */
[----:B------:R-:W-:Y:S01]  /*1af0*/  UIADD3 UR8, UPT, UPT, UR6, 0x80, URZ ;  /* 0x0000008006087890 */ /* 0x000fe2000fffe0ff */
[----:B---3--:R-:W-:Y:S02]  /*1b00*/  R2UR UR4, R8 ;  /* 0x00000000080472ca */ /* 0x008fe400000e0000 */
[----:B--2---:R-:W-:Y:S02]  /*1b10*/  PRMT R46, R10, 0x7610, R10 ;  /* 0x000076100a2e7816 */ /* 0x004fe4000000000a */
[----:B------:R-:W-:-:S09]  /*1b20*/  PRMT R0, R11, 0x7610, R11 ;  /* 0x000076100b007816 */ /* 0x000fd2000000000b */
[----:B------:R-:W-:-:S03]  /*1b30*/  UIADD3 UR5, UPT, UPT, UR9, UR4, URZ ;  /* 0x0000000409057290 */ /* 0x000fc6000fffe0ff */
[----:B----4-:R-:W-:-:S09]  /*1b40*/  UMOV UR4, URZ ;  /* 0x000000ff00047c82 */ /* 0x010fd20008000000 */
.L_x_2621:
[----:B------:R-:W-:Y:S01]  /*1b50*/  UISETP.NE.AND UP0, UPT, UR9, UR5, UPT ;  /* 0x000000050900728c */ /* 0x000fe2000bf05270 */
[----:B------:R-:W-:-:S05]  /*1b60*/  IMAD.U32 R17, RZ, RZ, UR14 ;  /* 0x0000000eff117e24 */ /* 0x000fca000f8e00ff */
[----:B------:R-:W-:-:S05]  /*1b70*/  PLOP3.LUT P0, PT, PT, PT, UP0, 0x80, 0x8 ;  /* 0x000000000008781c */ /* 0x000fca0003f0f008 */
[----:B------:R-:W-:Y:S01]  /*1b80*/  @!UP0 UMOV UR6, UR10 ;  /* 0x0000000a00068c82 */ /* 0x000fe20008000000 */
[----:B------:R-:W-:Y:S01]  /*1b90*/  @!UP0 UMOV UR7, UR11 ;  /* 0x0000000b00078c82 */ /* 0x000fe20008000000 */
[----:B------:R-:W-:Y:S01]  /*1ba0*/  IMAD.U32 R6, RZ, RZ, UR6 ;  /* 0x00000006ff067e24 */ /* 0x000fe2000f8e00ff */
[----:B------:R-:W-:Y:S01]  /*1bb0*/  @!UP0 ULEA UR12, UR4, UR22, 0x3 ;  /* 0x00000016040c8291 */ /* 0x000fe2000f8e18ff */
[----:B------:R-:W-:-:S05]  /*1bc0*/  IMAD.U32 R7, RZ, RZ, UR7 ;  /* 0x00000007ff077e24 */ /* 0x000fca000f8e00ff */
[----:B------:R0:W2:Y:S01]  /*1bd0*/  @!P0 LDG.E.U16.CONSTANT R24, desc[UR20][R6.64] ;  /* 0x0000001406188981 */ /* 0x0000a2000c1e9500 */
[----:B------:R-:W-:-:S03]  /*1be0*/  IMAD.U32 R21, RZ, RZ, UR14 ;  /* 0x0000000eff157e24 */ /* 0x000fc6000f8e00ff */
[----:B------:R-:W3:Y:S01]  /*1bf0*/  @!P0 LDL.64 R22, [UR12+0x8] ;  /* 0x0000080cff168983 */ /* 0x000ee20008100a00 */
[----:B0-----:R-:W-:Y:S02]  /*1c00*/  IMAD.MOV.U32 R6, RZ, RZ, R50 ;  /* 0x000000ffff067224 */ /* 0x001fe400078e0032 */
[----:B------:R-:W-:Y:S02]  /*1c10*/  IMAD.MOV.U32 R7, RZ, RZ, R51 ;  /* 0x000000ffff077224 */ /* 0x000fe400078e0033 */
[----:B------:R-:W-:-:S03]  /*1c20*/  IMAD.WIDE R16, R17, 0x4, R6 ;  /* 0x0000000411107825 */ /* 0x000fc600078e0206 */
[----:B------:R-:W4:Y:S01]  /*1c30*/  LDG.E.128.CONSTANT R8, desc[UR20][R6.64] ;  /* 0x0000001406087981 */ /* 0x000f22000c1e9d00 */
[----:B-----5:R-:W-:-:S03]  /*1c40*/  IMAD.WIDE R20, R21, 0x4, R16 ;  /* 0x0000000415147825 */ /* 0x020fc600078e0210 */
[----:B------:R-:W4:Y:S04]  /*1c50*/  LDG.E.128.CONSTANT R16, desc[UR20][R16.64] ;  /* 0x0000001410107981 */ /* 0x000f28000c1e9d00 */
[----:B------:R-:W4:Y:S01]  /*1c60*/  LDG.E.128.CONSTANT R12, desc[UR20][R20.64] ;  /* 0x00000014140c7981 */ /* 0x000f22000c1e9d00 */
[----:B------:R-:W-:-:S04]  /*1c70*/  IMAD.U32 R49, RZ, RZ, UR14 ;  /* 0x0000000eff317e24 */ /* 0x000fc8000f8e00ff */
[----:B------:R-:W-:Y:S01]  /*1c80*/  IMAD.WIDE R48, R49, 0x4, R20 ;  /* 0x0000000431307825 */ /* 0x000fe200078e0214 */
[----:B---3--:R-:W-:Y:S02]  /*1c90*/  @!P0 PRMT R0, R23, 0x7610, R0 ;  /* 0x0000761017008816 */ /* 0x008fe40000000000 */
[----:B------:R-:W-:Y:S02]  /*1ca0*/  @!P0 PRMT R46, R22, 0x7610, R46 ;  /* 0x00007610162e8816 */ /* 0x000fe4000000002e */
[----:B------:R-:W-:Y:S02]  /*1cb0*/  @!P0 PRMT R0, R0, 0x7610, R23 ;  /* 0x0000761000008816 */ /* 0x000fe40000000017 */
[----:B--2---:R-:W-:Y:S02]  /*1cc0*/  @!P0 R2UR UR7, R24 ;  /* 0x00000000180782ca */ /* 0x004fe400000e0000 */
[----:B------:R-:W-:Y:S02]  /*1cd0*/  @!P0 PRMT R46, R46, 0x7610, R22 ;  /* 0x000076102e2e8816 */ /* 0x000fe40000000016 */
[----:B----4-:R-:W-:-:S02]  /*1ce0*/  SHF.R.U32.HI R23, RZ, 0xc, R9 ;  /* 0x0000000cff177819 */ /* 0x010fc40000011609 */
[----:B------:R-:W-:Y:S02]  /*1cf0*/  SHF.R.U32.HI R25, RZ, 0xc, R11 ;  /* 0x0000000cff197819 */ /* 0x000fe4000001160b */
[----:B------:R-:W-:Y:S02]  /*1d00*/  SHF.R.U32.HI R24, RZ, 0xc, R10 ;  /* 0x0000000cff187819 */ /* 0x000fe4000001160a */
[----:B------:R-:W-:Y:S02]  /*1d10*/  LOP3.LUT R7, R8, 0x3f003f, RZ, 0xc0, !PT ;  /* 0x003f003f08077812 */ /* 0x000fe400078ec0ff */
[--C-:B------:R-:W-:Y:S02]  /*1d20*/  SHF.R.U32.HI R6, RZ, 0x6, R8.reuse ;  /* 0x00000006ff067819 */ /* 0x100fe40000011608 */
[----:B------:R-:W-:Y:S02]  /*1d30*/  SHF.R.U32.HI R22, RZ, 0xc, R8 ;  /* 0x0000000cff167819 */ /* 0x000fe40000011608 */
[----:B------:R-:W-:-:S02]  /*1d40*/  SHF.R.U32.HI R36, RZ, 0x8, R13 ;  /* 0x00000008ff247819 */ /* 0x000fc4000001160d */
[----:B------:R-:W-:Y:S02]  /*1d50*/  SHF.R.U32.HI R40, RZ, 0x8, R15 ;  /* 0x00000008ff287819 */ /* 0x000fe4000001160f */
[----:B------:R-:W-:Y:S02]  /*1d60*/  LOP3.LUT R23, R23, 0xf000f, RZ, 0xc0, !PT ;  /* 0x000f000f17177812 */ /* 0x000fe400078ec0ff */
        /* <DEDUP_REMOVED lines=8> */
[----:B------:R-:W-:Y:S02]  /*1df0*/  LOP3.LUT R13, R24, 0xf000f, RZ, 0xc0, !PT ;  /* 0x000f000f180d7812 */ /* 0x000fe400078ec0ff */
[----:B------:R-:W-:-:S02]  /*1e00*/  LOP3.LUT R50, R11, 0x3f003f, RZ, 0xc0, !PT ;  /* 0x003f003f0b327812 */ /* 0x000fc400078ec0ff */
[----:B------:R-:W-:Y:S02]  /*1e10*/  SHF.R.U32.HI R10, RZ, 0x6, R11 ;  /* 0x00000006ff0a7819 */ /* 0x000fe4000001160b */
[----:B------:R-:W-:Y:S02]  /*1e20*/  SHF.R.U32.HI R38, RZ, 0x8, R14 ;  /* 0x00000008ff267819 */ /* 0x000fe4000001160e */
[----:B------:R-:W-:Y:S02]  /*1e30*/  LOP3.LUT R24, R18, 0x3f003f, RZ, 0xc0, !PT ;  /* 0x003f003f12187812 */ /* 0x000fe400078ec0ff */
[----:B------:R-:W-:Y:S02]  /*1e40*/  SHF.R.U32.HI R32, RZ, 0x6, R18 ;  /* 0x00000006ff207819 */ /* 0x000fe40000011612 */
[----:B------:R-:W-:Y:S02]  /*1e50*/  LOP3.LUT R11, R22, 0xf000f, RZ, 0xc0, !PT ;  /* 0x000f000f160b7812 */ /* 0x000fe400078ec0ff */
[----:B------:R-:W-:-:S02]  /*1e60*/  LOP3.LUT R36, R23, 0x300030, R36, 0xf8, !PT ;  /* 0x0030003017247812 */ /* 0x000fc400078ef824 */
[----:B------:R-:W-:Y:S02]  /*1e70*/  LOP3.LUT R40, R25, 0x300030, R40, 0xf8, !PT ;  /* 0x0030003019287812 */ /* 0x000fe400078ef828 */
[----:B------:R-:W-:Y:S02]  /*1e80*/  SHF.R.U32.HI R18, RZ, 0xc, R18 ;  /* 0x0000000cff127819 */ /* 0x000fe40000011612 */
[----:B------:R-:W-:Y:S02]  /*1e90*/  SHF.R.U32.HI R34, RZ, 0x8, R12 ;  /* 0x00000008ff227819 */ /* 0x000fe4000001160c */
[----:B------:R-:W-:Y:S02]  /*1ea0*/  LOP3.LUT R22, R16, 0x3f003f, RZ, 0xc0, !PT ;  /* 0x003f003f10167812 */ /* 0x000fe400078ec0ff */
[----:B------:R-:W-:Y:S02]  /*1eb0*/  SHF.R.U32.HI R30, RZ, 0x6, R16 ;  /* 0x00000006ff1e7819 */ /* 0x000fe40000011610 */
[----:B------:R-:W-:-:S02]  /*1ec0*/  LOP3.LUT R23, R17, 0x3f003f, RZ, 0xc0, !PT ;  /* 0x003f003f11177812 */ /* 0x000fc400078ec0ff */
[----:B------:R-:W-:Y:S02]  /*1ed0*/  SHF.R.U32.HI R31, RZ, 0x6, R17 ;  /* 0x00000006ff1f7819 */ /* 0x000fe40000011611 */
[----:B------:R-:W-:Y:S02]  /*1ee0*/  LOP3.LUT R25, R19, 0x3f003f, RZ, 0xc0, !PT ;  /* 0x003f003f13197812 */ /* 0x000fe400078ec0ff */
[----:B------:R-:W-:Y:S02]  /*1ef0*/  SHF.R.U32.HI R33, RZ, 0x6, R19 ;  /* 0x00000006ff217819 */ /* 0x000fe40000011613 */
[----:B------:R-:W-:Y:S02]  /*1f00*/  SHF.R.U32.HI R16, RZ, 0xc, R16 ;  /* 0x0000000cff107819 */ /* 0x000fe40000011610 */
[----:B------:R-:W-:Y:S02]  /*1f10*/  SHF.R.U32.HI R17, RZ, 0xc, R17 ;  /* 0x0000000cff117819 */ /* 0x000fe40000011611 */
[----:B------:R-:W-:-:S02]  /*1f20*/  SHF.R.U32.HI R19, RZ, 0xc, R19 ;  /* 0x0000000cff137819 */ /* 0x000fc40000011613 */
[----:B------:R-:W-:Y:S02]  /*1f30*/  LOP3.LUT R38, R13, 0x300030, R38, 0xf8, !PT ;  /* 0x003000300d267812 */ /* 0x000fe400078ef826 */
[----:B------:R-:W-:Y:S02]  /*1f40*/  SHF.R.U32.HI R44, RZ, 0xa, R14 ;  /* 0x0000000aff2c7819 */ /* 0x000fe4000001160e */
[----:B------:R-:W-:Y:S02]  /*1f50*/  LOP3.LUT R13, R18, 0xf000f, RZ, 0xc0, !PT ;  /* 0x000f000f120d7812 */ /* 0x000fe400078ec0ff */
[----:B------:R-:W-:Y:S02]  /*1f60*/  ISETP.NE.AND P0, PT, R47, RZ, PT ;  /* 0x000000ff2f00720c */ /* 0x000fe40003f05270 */
[----:B------:R-:W-:Y:S02]  /*1f70*/  LOP3.LUT R26, R12, 0x3f003f, RZ, 0xc0, !PT ;  /* 0x003f003f0c1a7812 */ /* 0x000fe400078ec0ff */
[----:B------:R-:W-:-:S02]  /*1f80*/  SHF.R.U32.HI R35, RZ, 0x6, R12 ;  /* 0x00000006ff237819 */ /* 0x000fc4000001160c */
[----:B------:R-:W-:Y:S02]  /*1f90*/  SHF.R.U32.HI R42, RZ, 0xa, R12 ;  /* 0x0000000aff2a7819 */ /* 0x000fe4000001160c */
[----:B------:R-:W-:Y:S02]  /*1fa0*/  LOP3.LUT R28, R14, 0x3f003f, RZ, 0xc0, !PT ;  /* 0x003f003f0e1c7812 */ /* 0x000fe400078ec0ff */
[----:B------:R-:W-:Y:S02]  /*1fb0*/  SHF.R.U32.HI R39, RZ, 0x6, R14 ;  /* 0x00000006ff277819 */ /* 0x000fe4000001160e */
[----:B------:R-:W-:Y:S02]  /*1fc0*/  LOP3.LUT R34, R11, 0x300030, R34, 0xf8, !PT ;  /* 0x003000300b227812 */ /* 0x000fe400078ef822 */
[--C-:B------:R-:W-:Y:S02]  /*1fd0*/  SHF.R.U32.HI R41, RZ, 0x6, R15.reuse ;  /* 0x00000006ff297819 */ /* 0x100fe4000001160f */
[----:B------:R-:W-:-:S02]  /*1fe0*/  SHF.R.U32.HI R45, RZ, 0xa, R15 ;  /* 0x0000000aff2d7819 */ /* 0x000fc4000001160f */
[----:B------:R-:W-:Y:S02]  /*1ff0*/  LOP3.LUT R11, R16, 0xf000f, RZ, 0xc0, !PT ;  /* 0x000f000f100b7812 */ /* 0x000fe400078ec0ff */
[----:B------:R-:W-:Y:S02]  /*2000*/  LOP3.LUT R12, R17, 0xf000f, RZ, 0xc0, !PT ;  /* 0x000f000f110c7812 */ /* 0x000fe400078ec0ff */
[----:B------:R-:W-:Y:S02]  /*2010*/  LOP3.LUT R14, R19, 0xf000f, RZ, 0xc0, !PT ;  /* 0x000f000f130e7812 */ /* 0x000fe400078ec0ff */
[----:B------:R-:W-:Y:S02]  /*2020*/  LOP3.LUT R44, R13, 0x300030, R44, 0xf8, !PT ;  /* 0x003000300d2c7812 */ /* 0x000fe400078ef82c */
[----:B------:R-:W-:Y:S02]  /*2030*/  LOP3.LUT R13, R21, 0x64006400, RZ, 0xfc, !PT ;  /* 0x64006400150d7812 */ /* 0x000fe400078efcff */
[----:B------:R-:W-:-:S02]  /*2040*/  LOP3.LUT R29, R15, 0x3f003f, RZ, 0xc0, !PT ;  /* 0x003f003f0f1d7812 */ /* 0x000fc400078ec0ff */
[----:B------:R-:W-:Y:S02]  /*2050*/  LOP3.LUT R42, R11, 0x300030, R42, 0xf8, !PT ;  /* 0x003000300b2a7812 */ /* 0x000fe400078ef82a */
[----:B------:R-:W-:Y:S02]  /*2060*/  LOP3.LUT R43, R12, 0x300030, R43, 0xf8, !PT ;  /* 0x003000300c2b7812 */ /* 0x000fe400078ef82b */
        /* <DEDUP_REMOVED lines=119> */
.L_x_2617:
[----:B------:R-:W-:Y:S05]  /*27e0*/  @P1 BRA `(.L_x_2618) ;  /* 0x0000000000a81947 */ /* 0x000fea0003800000 */
        /* <DEDUP_REMOVED lines=8> */
[----:B------:R-:W-:Y:S02]  /*2870*/  HFMA2 R7, R23, R14, R7 ;  /* 0x0000000e17077231 */ /* 0x000fe40000000007 */
[-C--:B------:R-:W-:Y:S02]  /*2880*/  HFMA2 R8, R20, R13.reuse, R8 ;  /* 0x0000000d14087231 */ /* 0x080fe40000000008 */
[----:B------:R-:W-:Y:S02]  /*2890*/  HFMA2 R13, R21, R13, R9 ;  /* 0x0000000d150d7231 */ /* 0x000fe40000000009 */
[----:B------:R-:W-:-:S02]  /*28a0*/  HFMA2 R7, R31, R15, R7 ;  /* 0x0000000f1f077231 */ /* 0x000fc40000000007 */
[-C--:B------:R-:W-:Y:S02]  /*28b0*/  HFMA2 R13, R25, R14.reuse, R13 ;  /* 0x0000000e190d7231 */ /* 0x080fe4000000000d */
[----:B------:R-:W-:Y:S02]  /*28c0*/  HFMA2 R6, R22, R14, R6 ;  /* 0x0000000e16067231 */ /* 0x000fe40000000006 */
[----:B-1----:R-:W-:Y:S02]  /*28d0*/  HFMA2 R7, R27, R16, R7 ;  /* 0x000000101b077231 */ /* 0x002fe40000000007 */
[----:B------:R-:W-:Y:S02]  /*28e0*/  HFMA2 R9, R24, R14, R8 ;  /* 0x0000000e18097231 */ /* 0x000fe40000000008 */
[----:B------:R-:W-:Y:S02]  /*28f0*/  HFMA2 R13, R33, R15, R13 ;  /* 0x0000000f210d7231 */ /* 0x000fe4000000000d */
[----:B------:R-:W-:-:S02]  /*2900*/  HFMA2 R7, R37, R17, R7 ;  /* 0x0000001125077231 */ /* 0x000fc40000000007 */
[----:B------:R-:W-:Y:S02]  /*2910*/  HFMA2 R13, R29, R16, R13 ;  /* 0x000000101d0d7231 */ /* 0x000fe4000000000d */
        /* <DEDUP_REMOVED lines=23> */
.L_x_2618:
[----:B------:R-:W-:Y:S01]  /*2a90*/  IMAD.U32 R17, RZ, RZ, UR14 ;  /* 0x0000000eff117e24 */ /* 0x000fe2000f8e00ff */
[----:B------:R-:W2:Y:S01]  /*2aa0*/  LDG.E.128.CONSTANT R8, desc[UR20][R48.64] ;  /* 0x0000001430087981 */ /* 0x000ea2000c1e9d00 */
[----:B------:R-:W-:Y:S02]  /*2ab0*/  IMAD.U32 R51, RZ, RZ, UR14 ;  /* 0x0000000eff337e24 */ /* 0x000fe4000f8e00ff */
[----:B------:R-:W-:-:S04]  /*2ac0*/  IMAD.WIDE R16, R17, 0x4, R48 ;  /* 0x0000000411107825 */ /* 0x000fc800078e0230 */
[----:B------:R-:W-:Y:S02]  /*2ad0*/  IMAD.WIDE R50, R51, 0x4, R16 ;  /* 0x0000000433327825 */ /* 0x000fe400078e0210 */
[----:B------:R-:W3:Y:S04]  /*2ae0*/  LDG.E.128.CONSTANT R16, desc[UR20][R16.64] ;  /* 0x0000001410107981 */ /* 0x000ee8000c1e9d00 */
[----:B------:R-:W4:Y:S01]  /*2af0*/  LDG.E.128.CONSTANT R12, desc[UR20][R50.64] ;  /* 0x00000014320c7981 */ /* 0x000f22000c1e9d00 */
[----:B------:R-:W-:Y:S02]  /*2b00*/  @!UP0 UIADD3 UR6, UPT, UPT, UR4, 0x1, URZ ;  /* 0x0000000104068890 */ /* 0x000fe4000fffe0ff */
[----:B------:R-:W-:Y:S01]  /*2b10*/  @!UP0 UIADD3 UR5, UPT, UPT, UR7, UR9, URZ ;  /* 0x0000000907058290 */ /* 0x000fe2000fffe0ff */
[----:B--2---:R-:W-:-:S02]  /*2b20*/  SHF.R.U32.HI R23, RZ, 0xc, R8 ;  /* 0x0000000cff177819 */ /* 0x004fc40000011608 */
[----:B------:R-:W-:Y:S02]  /*2b30*/  SHF.R.U32.HI R25, RZ, 0xc, R10 ;  /* 0x0000000cff197819 */ /* 0x000fe4000001160a */
[----:B------:R-:W-:Y:S02]  /*2b40*/  SHF.R.U32.HI R30, RZ, 0xc, R11 ;  /* 0x0000000cff1e7819 */ /* 0x000fe4000001160b */
[----:B------:R-:W-:Y:S02]  /*2b50*/  LOP3.LUT R6, R8, 0x3f003f, RZ, 0xc0, !PT ;  /* 0x003f003f08067812 */ /* 0x000fe400078ec0ff */
[----:B------:R-:W-:Y:S02]  /*2b60*/  SHF.R.U32.HI R7, RZ, 0x6, R8 ;  /* 0x00000006ff077819 */ /* 0x000fe40000011608 */
[----:B------:R-:W-:Y:S02]  /*2b70*/  SHF.R.U32.HI R24, RZ, 0xc, R9 ;  /* 0x0000000cff187819 */ /* 0x000fe40000011609 */
[----:B------:R-:W-:-:S02]  /*2b80*/  LOP3.LUT R21, R9, 0x3f003f, RZ, 0xc0, !PT ;  /* 0x003f003f09157812 */ /* 0x000fc400078ec0ff */
[----:B------:R-:W-:Y:S02]  /*2b90*/  SHF.R.U32.HI R8, RZ, 0x6, R9 ;  /* 0x00000006ff087819 */ /* 0x000fe40000011609 */
[----:B----4-:R-:W-:Y:S02]  /*2ba0*/  SHF.R.U32.HI R34, RZ, 0x8, R12 ;  /* 0x00000008ff227819 */ /* 0x010fe4000001160c */
[----:B------:R-:W-:Y:S02]  /*2bb0*/  LOP3.LUT R23, R23, 0xf000f, RZ, 0xc0, !PT ;  /* 0x000f000f17177812 */ /* 0x000fe400078ec0ff */
[----:B------:R-:W-:Y:S02]  /*2bc0*/  LOP3.LUT R22, R10, 0x3f003f, RZ, 0xc0, !PT ;  /* 0x003f003f0a167812 */ /* 0x000fe400078ec0ff */
[----:B------:R-:W-:Y:S02]  /*2bd0*/  SHF.R.U32.HI R9, RZ, 0x6, R10 ;  /* 0x00000006ff097819 */ /* 0x000fe4000001160a */
[----:B------:R-:W-:-:S02]  /*2be0*/  SHF.R.U32.HI R36, RZ, 0x8, R13 ;  /* 0x00000008ff247819 */ /* 0x000fc4000001160d */
[----:B------:R-:W-:Y:S02]  /*2bf0*/  LOP3.LUT R27, R13, 0x3f003f, RZ, 0xc0, !PT ;  /* 0x003f003f0d1b7812 */ /* 0x000fe400078ec0ff */
[--C-:B------:R-:W-:Y:S02]  /*2c00*/  SHF.R.U32.HI R37, RZ, 0x6, R13.reuse ;  /* 0x00000006ff257819 */ /* 0x100fe4000001160d */
[----:B------:R-:W-:Y:S02]  /*2c10*/  SHF.R.U32.HI R43, RZ, 0xa, R13 ;  /* 0x0000000aff2b7819 */ /* 0x000fe4000001160d */
[----:B------:R-:W-:Y:S02]  /*2c20*/  SHF.R.U32.HI R38, RZ, 0x8, R14 ;  /* 0x00000008ff267819 */ /* 0x000fe4000001160e */
[----:B------:R-:W-:Y:S02]  /*2c30*/  LOP3.LUT R25, R25, 0xf000f, RZ, 0xc0, !PT ;  /* 0x000f000f19197812 */ /* 0x000fe400078ec0ff */
[----:B------:R-:W-:-:S02]  /*2c40*/  LOP3.LUT R20, R11, 0x3f003f, RZ, 0xc0, !PT ;  /* 0x003f003f0b147812 */ /* 0x000fc400078ec0ff */
[----:B------:R-:W-:Y:S02]  /*2c50*/  SHF.R.U32.HI R10, RZ, 0x6, R11 ;  /* 0x00000006ff0a7819 */ /* 0x000fe4000001160b */
[----:B------:R-:W-:Y:S02]  /*2c60*/  LOP3.LUT R26, R12, 0x3f003f, RZ, 0xc0, !PT ;  /* 0x003f003f0c1a7812 */ /* 0x000fe400078ec0ff */
[--C-:B------:R-:W-:Y:S02]  /*2c70*/  SHF.R.U32.HI R35, RZ, 0x6, R12.reuse ;  /* 0x00000006ff237819 */ /* 0x100fe4000001160c */
[----:B------:R-:W-:Y:S02]  /*2c80*/  SHF.R.U32.HI R42, RZ, 0xa, R12 ;  /* 0x0000000aff2a7819 */ /* 0x000fe4000001160c */
[----:B------:R-:W-:Y:S02]  /*2c90*/  LOP3.LUT R13, R30, 0xf000f, RZ, 0xc0, !PT ;  /* 0x000f000f1e0d7812 */ /* 0x000fe400078ec0ff */
[----:B------:R-:W-:-:S02]  /*2ca0*/  LOP3.LUT R11, R24, 0xf000f, RZ, 0xc0, !PT ;  /* 0x000f000f180b7812 */ /* 0x000fc400078ec0ff */
[----:B---3--:R-:W-:Y:S02]  /*2cb0*/  LOP3.LUT R12, R16, 0x3f003f, RZ, 0xc0, !PT ;  /* 0x003f003f100c7812 */ /* 0x008fe400078ec0ff */
[----:B------:R-:W-:Y:S02]  /*2cc0*/  SHF.R.U32.HI R30, RZ, 0x6, R16 ;  /* 0x00000006ff1e7819 */ /* 0x000fe40000011610 */
[----:B------:R-:W-:Y:S02]  /*2cd0*/  LOP3.LUT R34, R23, 0x300030, R34, 0xf8, !PT ;  /* 0x0030003017227812 */ /* 0x000fe400078ef822 */
[----:B------:R-:W-:Y:S02]  /*2ce0*/  SHF.R.U32.HI R16, RZ, 0xc, R16 ;  /* 0x0000000cff107819 */ /* 0x000fe40000011610 */
[----:B------:R-:W-:Y:S02]  /*2cf0*/  SHF.R.U32.HI R40, RZ, 0x8, R15 ;  /* 0x00000008ff287819 */ /* 0x000fe4000001160f */
        /* <DEDUP_REMOVED lines=9> */
[----:B------:R-:W-:Y:S02]  /*2d90*/  LOP3.LUT R36, R11, 0x300030, R36, 0xf8, !PT ;  /* 0x003000300b247812 */ /* 0x000fe400078ef824 */
[----:B------:R-:W-:Y:S02]  /*2da0*/  SHF.R.U32.HI R19, RZ, 0xc, R19 ;  /* 0x0000000cff137819 */ /* 0x000fe40000011613 */
[----:B------:R-:W-:Y:S02]  /*2db0*/  LOP3.LUT R11, R16, 0xf000f, RZ, 0xc0, !PT ;  /* 0x000f000f100b7812 */ /* 0x000fe400078ec0ff */
[----:B------:R-:W-:-:S02]  /*2dc0*/  LOP3.LUT R28, R14, 0x3f003f, RZ, 0xc0, !PT ;  /* 0x003f003f0e1c7812 */ /* 0x000fc400078ec0ff */
[--C-:B------:R-:W-:Y:S02]  /*2dd0*/  SHF.R.U32.HI R39, RZ, 0x6, R14.reuse ;  /* 0x00000006ff277819 */ /* 0x100fe4000001160e */
[----:B------:R-:W-:Y:S02]  /*2de0*/  SHF.R.U32.HI R44, RZ, 0xa, R14 ;  /* 0x0000000aff2c7819 */ /* 0x000fe4000001160e */
[----:B------:R-:W-:Y:S02]  /*2df0*/  LOP3.LUT R40, R13, 0x300030, R40, 0xf8, !PT ;  /* 0x003000300d287812 */ /* 0x000fe400078ef828 */
[----:B------:R-:W-:Y:S02]  /*2e00*/  LOP3.LUT R14, R17, 0xf000f, RZ, 0xc0, !PT ;  /* 0x000f000f110e7812 */ /* 0x000fe400078ec0ff */
[----:B------:R-:W-:Y:S02]  /*2e10*/  LOP3.LUT R13, R18, 0xf000f, RZ, 0xc0, !PT ;  /* 0x000f000f120d7812 */ /* 0x000fe400078ec0ff */
[----:B------:R-:W-:-:S02]  /*2e20*/  SHF.R.U32.HI R41, RZ, 0x6, R15 ;  /* 0x00000006ff297819 */ /* 0x000fc4000001160f */
[----:B------:R-:W-:Y:S02]  /*2e30*/  SHF.R.U32.HI R45, RZ, 0xa, R15 ;  /* 0x0000000aff2d7819 */ /* 0x000fe4000001160f */
[----:B------:R-:W-:Y:S02]  /*2e40*/  LOP3.LUT R16, R19, 0xf000f, RZ, 0xc0, !PT ;  /* 0x000f000f13107812 */ /* 0x000fe400078ec0ff */
[----:B------:R-:W-:Y:S02]  /*2e50*/  LOP3.LUT R42, R11, 0x300030, R42, 0xf8, !PT ;  /* 0x003000300b2a7812 */ /* 0x000fe400078ef82a */
[----:B------:R-:W-:Y:S02]  /*2e60*/  LOP3.LUT R11, R7, 0x3f003f, RZ, 0xc0, !PT ;  /* 0x003f003f070b7812 */ /* 0x000fe400078ec0ff */
[----:B------:R-:W-:Y:S02]  /*2e70*/  LOP3.LUT R43, R14, 0x300030, R43, 0xf8, !PT ;  /* 0x003000300e2b7812 */ /* 0x000fe400078ef82b */
[----:B------:R-:W-:-:S02]  /*2e80*/  LOP3.LUT R44, R13, 0x300030, R44, 0xf8, !PT ;  /* 0x003000300d2c7812 */ /* 0x000fc400078ef82c */
        /* <DEDUP_REMOVED lines=120> */
.L_x_2619:
[----:B------:R-:W-:Y:S01]  /*3610*/  @!UP0 UMOV UR4, UR6 ;  /* 0x0000000600048c82 */ /* 0x000fe20008000000 */
        /* <DEDUP_REMOVED lines=43> */
.L_x_2620:
        /* <DEDUP_REMOVED lines=8> */
.L_x_2616:
[----:B------:R-:W0:Y:S01]  /*3950*/  S2R R0, SR_CTAID.X ;  /* 0x0000000000007919 */ /* 0x000e220000002500 */
[----:B------:R-:W1:Y:S01]  /*3960*/  S2UR UR4, SR_CTAID.Y ;  /* 0x00000000000479c3 */ /* 0x000e620000002600 */
[----:B------:R-:W0:Y:S07]  /*3970*/  S2R R7, SR_TID.X ;  /* 0x0000000000077919 */ /* 0x000e2e0000002100 */
[----:B------:R-:W2:Y:S01]  /*3980*/  LDC.64 R8, c[0x0][0x3a0] ;  /* 0x0000e800ff087b82 */ /* 0x000ea20000000a00 */
[----:B-1----:R-:W-:Y:S01]  /*3990*/  USHF.L.U32 UR4, UR4, 0x1, URZ ;  /* 0x0000000104047899 */ /* 0x002fe200080006ff */
[----:B0-----:R-:W-:-:S05]  /*39a0*/  IMAD R0, R0, 0x40, R7 ;  /* 0x0000004000007824 */ /* 0x001fca00078e0207 */
[----:B------:R-:W-:Y:S02]  /*39b0*/  IMAD.U32 R7, RZ, RZ, UR4 ;  /* 0x00000004ff077e24 */ /* 0x000fe4000f8e00ff */
[----:B------:R-:W-:-:S04]  /*39c0*/  IMAD.SHL.U32 R0, R0, 0x4, RZ ;  /* 0x0000000400007824 */ /* 0x000fc800078e00ff */
[----:B------:R-:W-:Y:S02]  /*39d0*/  IMAD R7, R7, UR14, R0 ;  /* 0x0000000e07077c24 */ /* 0x000fe4000f8e0200 */
[----:B------:R-:W0:Y:S02]  /*39e0*/  LDC R0, c[0x0][0x3a8] ;  /* 0x0000ea00ff007b82 */ /* 0x000e240000000800 */
[----:B--2---:R-:W-:-:S05]  /*39f0*/  IMAD.WIDE R8, R7, 0x2, R8 ;  /* 0x0000000207087825 */ /* 0x004fca00078e0208 */
[----:B------:R1:W-:Y:S01]  /*3a00*/  ATOM.E.ADD.F16x2.RN.STRONG.GPU P1, RZ, desc[UR20][R8.64], R2 ;  /* 0x8000000208ff79a2 */ /* 0x0003e2000c12e114 */
[----:B------:R-:W-:Y:S01]  /*3a10*/  BSSY.RECONVERGENT B0, `(.L_x_2622) ;  /* 0x0000010000007945 */ /* 0x000fe20003800200 */
[----:B0-----:R-:W-:-:S05]  /*3a20*/  VIADD R0, R0, -UR4 ;  /* 0x8000000400007c36 */ /* 0x001fca0008000000 */
[----:B------:R-:W-:Y:S01]  /*3a30*/  ISETP.NE.AND P0, PT, R0, 0x1, PT ;  /* 0x000000010000780c */ /* 0x000fe20003f05270 */
[----:B-1----:R-:W-:-:S12]  /*3a40*/  @P1 BRA `(.L_x_2623) ;  /* 0x0000000000301947 */ /* 0x002fd80003800000 */
[----:B------:R-:W0:Y:S02]  /*3a50*/  QSPC.E.S P1, RZ, [R8] ;  /* 0x0000000008ff73aa */ /* 0x000e240000020500 */
[----:B0-----:R-:W-:Y:S05]  /*3a60*/  @!P1 BRA `(.L_x_2624) ;  /* 0x00000000001c9947 */ /* 0x001fea0003800000 */
[----:B------:R-:W-:-:S05]  /*3a70*/  IMAD.MOV.U32 R6, RZ, RZ, R8 ;  /* 0x000000ffff067224 */ /* 0x000fca00078e0008 */
[----:B------:R-:W-:-:S07]  /*3a80*/  MOV R0, R6 ;  /* 0x0000000600007202 */ /* 0x000fce0000000f00 */
.L_x_2625:
[----:B------:R-:W0:Y:S02]  /*3a90*/  LDS R6, [R0] ;  /* 0x0000000000067984 */ /* 0x000e240000000800 */
[----:B0-----:R-:W-:-:S05]  /*3aa0*/  HFMA2 R7, R6, 1, 1, R2 ;  /* 0x3c003c0006077831 */ /* 0x001fca0000000002 */
[----:B------:R-:W0:Y:S02]  /*3ab0*/  ATOMS.CAST.SPIN P1, [R0], R6, R7 ;  /* 0x000000060000758d */ /* 0x000e240001820007 */
[----:B0-----:R-:W-:Y:S05]  /*3ac0*/  @!P1 BRA `(.L_x_2625) ;  /* 0xfffffffc00f09947 */ /* 0x001fea000383ffff */
[----:B------:R-:W-:Y:S05]  /*3ad0*/  BRA `(.L_x_2623) ;  /* 0x00000000000c7947 */ /* 0x000fea0003800000 */
.L_x_2624:
[----:B------:R-:W2:Y:S02]  /*3ae0*/  LD.E R0, desc[UR20][R8.64] ;  /* 0x0000001408007980 */ /* 0x000ea4000c101900 */
[----:B--2---:R-:W-:-:S05]  /*3af0*/  IMAD.IADD R7, R2, 0x1, R0 ;  /* 0x0000000102077824 */ /* 0x004fca00078e0200 */
[----:B------:R0:W-:Y:S02]  /*3b00*/  ST.E desc[UR20][R8.64], R7 ;  /* 0x0000000708007985 */ /* 0x0001e4000c101914 */
.L_x_2623:
[----:B------:R-:W-:Y:S05]  /*3b10*/  BSYNC.RECONVERGENT B0 ;  /* 0x0000000000007941 */ /* 0x000fea0003800200 */
.L_x_2622:
[----:B------:R1:W-:Y:S01]  /*3b20*/  ATOM.E.ADD.F16x2.RN.STRONG.GPU P1, RZ, desc[UR20][R8.64+0x4], R3 ;  /* 0x8000040308ff79a2 */ /* 0x0003e2000c12e114 */
[----:B------:R-:W-:Y:S04]  /*3b30*/  BSSY.RECONVERGENT B0, `(.L_x_2626) ;  /* 0x000000f000007945 */ /* 0x000fe80003800200 */
[----:B-1----:R-:W-:Y:S05]  /*3b40*/  @P1 BRA `(.L_x_2627) ;  /* 0x0000000000341947 */ /* 0x002fea0003800000 */
[----:B------:R-:W1:Y:S02]  /*3b50*/  QSPC.E.S P1, RZ, [R8+0x4] ;  /* 0x0000040008ff73aa */ /* 0x000e640000020500 */
[----:B-1----:R-:W-:Y:S05]  /*3b60*/  @!P1 BRA `(.L_x_2628) ;  /* 0x0000000000209947 */ /* 0x002fea0003800000 */
[----:B------:R-:W-:-:S05]  /*3b70*/  IMAD.MOV.U32 R6, RZ, RZ, R8 ;  /* 0x000000ffff067224 */ /* 0x000fca00078e0008 */
[----:B------:R-:W-:Y:S01]  /*3b80*/  MOV R6, R6 ;  /* 0x0000000600067202 */ /* 0x000fe20000000f00 */
[----:B0-----:R-:W-:-:S07]  /*3b90*/  IMAD.MOV.U32 R7, RZ, RZ, R3 ;  /* 0x000000ffff077224 */ /* 0x001fce00078e0003 */
.L_x_2629:
[----:B------:R-:W0:Y:S02]  /*3ba0*/  LDS R2, [R6+0x4] ;  /* 0x0000040006027984 */ /* 0x000e240000000800 */
[----:B0-----:R-:W-:-:S05]  /*3bb0*/  HADD2 R3, R2, R7 ;  /* 0x0000000702037230 */ /* 0x001fca0000000000 */
[----:B------:R-:W0:Y:S02]  /*3bc0*/  ATOMS.CAST.SPIN P1, [R6+0x4], R2, R3 ;  /* 0x000004020600758d */ /* 0x000e240001820003 */
[----:B0-----:R-:W-:Y:S05]  /*3bd0*/  @!P1 BRA `(.L_x_2629) ;  /* 0xfffffffc00f09947 */ /* 0x001fea000383ffff */
[----:B------:R-:W-:Y:S05]  /*3be0*/  BRA `(.L_x_2627) ;  /* 0x00000000000c7947 */ /* 0x000fea0003800000 */
.L_x_2628:
[----:B------:R-:W2:Y:S02]  /*3bf0*/  LD.E R0, desc[UR20][R8.64+0x4] ;  /* 0x0000041408007980 */ /* 0x000ea4000c101900 */
[----:B--2---:R-:W-:-:S05]  /*3c00*/  IMAD.IADD R3, R3, 0x1, R0 ;  /* 0x0000000103037824 */ /* 0x004fca00078e0200 */
[----:B------:R1:W-:Y:S02]  /*3c10*/  ST.E desc[UR20][R8.64+0x4], R3 ;  /* 0x0000040308007985 */ /* 0x0003e4000c101914 */
.L_x_2627:
[----:B------:R-:W-:Y:S05]  /*3c20*/  BSYNC.RECONVERGENT B0 ;  /* 0x0000000000007941 */ /* 0x000fea0003800200 */
.L_x_2626:
[----:B------:R-:W-:Y:S05]  /*3c30*/  @!P0 EXIT ;  /* 0x000000000000894d */ /* 0x000fea0003800000 */
[----:B-1----:R-:W-:-:S04]  /*3c40*/  IMAD.U32 R3, RZ, RZ, UR14 ;  /* 0x0000000eff037e24 */ /* 0x002fc8000f8e00ff */
        /* <DEDUP_REMOVED lines=8> */
.L_x_2633:
[----:B------:R-:W0:Y:S02]  /*3cd0*/  LDS R2, [R0] ;  /* 0x0000000000027984 */ /* 0x000e240000000800 */
[----:B0-----:R-:W-:-:S05]  /*3ce0*/  HFMA2 R3, R2, 1, 1, R4 ;  /* 0x3c003c0002037831 */ /* 0x001fca0000000004 */
[----:B------:R-:W0:Y:S02]  /*3cf0*/  ATOMS.CAST.SPIN P0, [R0], R2, R3 ;  /* 0x000000020000758d */ /* 0x000e240001800003 */
[----:B0-----:R-:W-:Y:S05]  /*3d00*/  @!P0 BRA `(.L_x_2633) ;  /* 0xfffffffc00f08947 */ /* 0x001fea000383ffff */
[----:B------:R-:W-:Y:S05]  /*3d10*/  BRA `(.L_x_2631) ;  /* 0x00000000000c7947 */ /* 0x000fea0003800000 */
.L_x_2632:
[----:B------:R-:W2:Y:S02]  /*3d20*/  LD.E R0, desc[UR20][R8.64] ;  /* 0x0000001408007980 */ /* 0x000ea4000c101900 */
[----:B--2---:R-:W-:-:S05]  /*3d30*/  IMAD.IADD R3, R4, 0x1, R0 ;  /* 0x0000000104037824 */ /* 0x004fca00078e0200 */
[----:B------:R0:W-:Y:S02]  /*3d40*/  ST.E desc[UR20][R8.64], R3 ;  /* 0x0000000308007985 */ /* 0x0001e4000c101914 */
.L_x_2631:
[----:B------:R-:W-:Y:S05]  /*3d50*/  BSYNC.RECONVERGENT B0 ;  /* 0x0000000000007941 */ /* 0x000fea0003800200 */
.L_x_2630:
[----:B------:R1:W-:Y:S02]  /*3d60*/  ATOM.E.ADD.F16x2.RN.STRONG.GPU P0, RZ, desc[UR20][R8.64+0x4], R5 ;  /* 0x8000040508ff79a2 */ /* 0x0003e4000c10e114 */
[----:B-1----:R-:W-:Y:S05]  /*3d70*/  @P0 EXIT ;  /* 0x000000000000094d */ /* 0x002fea0003800000 */
[----:B------:R-:W1:Y:S02]  /*3d80*/  QSPC.E.S P0, RZ, [R8+0x4] ;  /* 0x0000040008ff73aa */ /* 0x000e640000000500 */
[----:B-1----:R-:W-:Y:S05]  /*3d90*/  @!P0 BRA `(.L_x_2634) ;  /* 0x00000000001c8947 */ /* 0x002fea0003800000 */
[----:B------:R-:W-:-:S05]  /*3da0*/  IMAD.MOV.U32 R2, RZ, RZ, R8 ;  /* 0x000000ffff027224 */ /* 0x000fca00078e0008 */
[----:B------:R-:W-:-:S07]  /*3db0*/  MOV R0, R2 ;  /* 0x0000000200007202 */ /* 0x000fce0000000f00 */
.L_x_2635:
[----:B------:R-:W0:Y:S02]  /*3dc0*/  LDS R2, [R0+0x4] ;  /* 0x0000040000027984 */ /* 0x000e240000000800 */
[----:B0-----:R-:W-:-:S05]  /*3dd0*/  HADD2 R3, R2, R5 ;  /* 0x0000000502037230 */ /* 0x001fca0000000000 */
[----:B------:R-:W0:Y:S02]  /*3de0*/  ATOMS.CAST.SPIN P0, [R0+0x4], R2, R3 ;  /* 0x000004020000758d */ /* 0x000e240001800003 */
[----:B0-----:R-:W-:Y:S05]  /*3df0*/  @!P0 BRA `(.L_x_2635) ;  /* 0xfffffffc00f08947 */ /* 0x001fea000383ffff */
[----:B------:R-:W-:Y:S05]  /*3e00*/  EXIT ;  /* 0x000000000000794d */ /* 0x000fea0003800000 */
.L_x_2634:
[----:B------:R-:W0:Y:S02]  /*3e10*/  LD.E R0, desc[UR20][R8.64+0x4] ;  /* 0x0000041408007980 */ /* 0x000e24000c101900 */
[----:B0-----:R-:W-:-:S05]  /*3e20*/  IMAD.IADD R3, R5, 0x1, R0 ;  /* 0x0000000105037824 */ /* 0x001fca00078e0200 */
[----:B------:R-:W-:Y:S01]  /*3e30*/  ST.E desc[UR20][R8.64+0x4], R3 ;  /* 0x0000040308007985 */ /* 0x000fe2000c101914 */
[----:B------:R-:W-:Y:S05]  /*3e40*/  EXIT ;  /* 0x000000000000794d */ /* 0x000fea0003800000 */
.L_x_2636:
        /* <DEDUP_REMOVED lines=11> */
.L_x_3953:


//--------------------- .text._Z23gemm_half_q_half_kernelILi2ELi48ELb1ELb0ELi64EEvPK6__halfPKjS4_S2_PS0_iiiiPKtS7_iiiiiibS2_i --------------------------
	.section	.text._Z23gemm_half_q_half_kernelILi2ELi48ELb1ELb0ELi64EEvPK6__halfPKjS4_S2_PS0_iiiiPKtS7_iiiiiibS2_i,"ax",@progbits
	.align	128
        .global         _Z23gemm_half_q_half_kernelILi2ELi48ELb1ELb0ELi64EEvPK6__halfPKjS4_S2_PS0_iiiiPKtS7_iiiiiibS2_i
        .type           _Z23gemm_half_q_half_kernelILi2ELi48ELb1ELb0ELi64EEvPK6__halfPKjS4_S2_PS0_iiiiPKtS7_iiiiiibS2_i,@function
        .size           _Z23gemm_half_q_half_kernelILi2ELi48ELb1ELb0ELi64EEvPK6__halfPKjS4_S2_PS0_iiiiPKtS7_iiiiiibS2_i,(.L_x_3954 - _Z23gemm_half_q_half_kernelILi2ELi48ELb1ELb0ELi64EEvPK6__halfPKjS4_S2_PS0_iiiiPKtS7_iiiiiibS2_i)
        .other          _Z23gemm_half_q_half_kernelILi2ELi48ELb1ELb0ELi64EEvPK6__halfPKjS4_S2_PS0_iiiiPKtS7_iiiiiibS2_i,@"STO_CUDA_ENTRY STV_DEFAULT"
_Z23gemm_half_q_half_kernelILi2ELi48ELb1ELb0ELi64EEvPK6__halfPKjS4_S2_PS0_iiiiPKtS7_iiiiiibS2_i:
.text._Z23gemm_half_q_half_kernelILi2ELi48ELb1ELb0ELi64EEvPK6__halfPKjS4_S2_PS0_iiiiPKtS7_iiiiiibS2_i:
[----:B------:R-:W0:Y:S01]  /*0000*/  LDC R1, c[0x0][0x37c] ;  /* 0x0000df00ff017b82 */ /* 0x000e220000000800 */
[----:B------:R-:W1:Y:S07]  /*0010*/  S2R R5, SR_CTAID.Y ;  /* 0x0000000000057919 */ /* 0x000e6e0000002600 */
[----:B------:R-:W1:Y:S01]  /*0020*/  LDC R0, c[0x0][0x3a8] ;  /* 0x0000ea00ff007b82 */ /* 0x000e620000000800 */
[----:B0-----:R-:W-:Y:S02]  /*0030*/  VIADD R1, R1, 0xfffffff0 ;  /* 0xfffffff001017836 */ /* 0x001fe40000000000 */
        /* <DEDUP_REMOVED lines=25> */
[----:B------:R-:W-:Y:S02]  /*01d0*/  IMAD.U32 R7, RZ, RZ, UR9 ;  /* 0x00000009ff077e24 */ /* 0x000fe4000f8e00ff */
[----:B-1----:R-:W-:-:S03]  /*01e0*/  VIADD R20, R3, UR9 ;  /* 0x0000000903147c36 */ /* 0x002fc60008000000 */
[----:B--2---:R-:W-:-:S04]  /*01f0*/  VIADDMNMX R7, R7, 0x40, R0, PT ;  /* 0x0000004007077846 */ /* 0x004fc80003800100 */
[----:B------:R-:W-:Y:S01]  /*0200*/  R2UR UR8, R7 ;  /* 0x00000000070872ca */ /* 0x000fe200000e0000 */
[----:B---3--:R-:W-:-:S06]  /*0210*/  USHF.L.U32 UR4, UR4, 0x8, URZ ;  /* 0x0000000804047899 */ /* 0x008fcc00080006ff */
[----:B------:R-:W-:-:S06]  /*0220*/  LEA R2, R3, UR4, 0x2 ;  /* 0x0000000403027c11 */ /* 0x000fcc000f8e10ff */
        /* <DEDUP_REMOVED lines=23> */
[----:B-1----:R-:W-:Y:S02]  /*03a0*/  VIADD R14, R14, 0x80 ;  /* 0x000000800e0e7836 */ /* 0x002fe40000000000 */
[----:B------:R-:W-:-:S10]  /*03b0*/  IMAD.IADD R17, R9, 0x1, R0 ;  /* 0x0000000109117824 */ /* 0x000fd400078e0200 */
[----:B------:R-:W-:Y:S05]  /*03c0*/  @P0 BRA `(.L_x_2640) ;  /* 0x0000000000ec0947 */ /* 0x000fea0003800000 */
[----:B------:R-:W-:Y:S01]  /*03d0*/  IMAD.MOV R6, RZ, RZ, -R15 ;  /* 0x000000ffff067224 */ /* 0x000fe200078e0a0f */
[----:B------:R-:W-:-:S04]  /*03e0*/  PLOP3.LUT P0, PT, PT, PT, PT, 0x80, 0x8 ;  /* 0x000000000008781c */ /* 0x000fc80003f0f070 */
[----:B------:R-:W-:-:S13]  /*03f0*/  ISETP.GT.AND P2, PT, R6, 0x3, PT ;  /* 0x000000030600780c */ /* 0x000fda0003f44270 */
[----:B------:R-:W-:Y:S05]  /*0400*/  @!P2 BRA `(.L_x_2641) ;  /* 0x000000000084a947 */ /* 0x000fea0003800000 */
[----:B------:R-:W-:-:S13]  /*0410*/  PLOP3.LUT P0, PT, PT, PT, PT, 0x8, 0x80 ;  /* 0x000000000080781c */ /* 0x000fda0003f0e170 */
.L_x_2642:
        /* <DEDUP_REMOVED lines=32> */
.L_x_2641:
        /* <DEDUP_REMOVED lines=20> */
.L_x_2643:
[----:B------:R-:W-:-:S13]  /*0760*/  ISETP.EQ.AND P2, PT, R15, RZ, PT ;  /* 0x000000ff0f00720c */ /* 0x000fda0003f42270 */
[----:B------:R-:W-:Y:S05]  /*0770*/  @!P0 BRA P2, `(.L_x_2638) ;  /* 0x0000000400788947 */ /* 0x000fea0001000000 */
.L_x_2640:
        /* <DEDUP_REMOVED lines=12> */
.L_x_2639:
        /* <DEDUP_REMOVED lines=16> */
.L_x_2646:
        /* <DEDUP_REMOVED lines=32> */
.L_x_2645:
        /* <DEDUP_REMOVED lines=21> */
.L_x_2647:
[----:B------:R-:W-:-:S13]  /*0c90*/  ISETP.NE.OR P0, PT, R15, RZ, P0 ;  /* 0x000000ff0f00720c */ /* 0x000fda0000705670 */
[----:B------:R-:W-:Y:S05]  /*0ca0*/  @!P0 BRA `(.L_x_2638) ;  /* 0x00000000002c8947 */ /* 0x000fea0003800000 */
.L_x_2644:
        /* <DEDUP_REMOVED lines=11> */
.L_x_2638:
[----:B0-----:R-:W-:Y:S05]  /*0d60*/  BSYNC.RECONVERGENT B0 ;  /* 0x0000000000007941 */ /* 0x001fea0003800200 */
.L_x_2637:
        /* <DEDUP_REMOVED lines=20> */
.L_x_2651:
        /* <DEDUP_REMOVED lines=10> */
[----:B------:R-:W-:Y:S01]  /*0f50*/  VIADD R14, R14, 0x4 ;  /* 0x000000040e0e7836 */ /* 0x000fe20000000000 */
[----:B------:R1:W-:Y:S01]  /*0f60*/  STG.E.64 desc[UR12][R10.64], RZ ;  /* 0x000000ff0a007986 */ /* 0x0003e2000c101b0c */
[----:B------:R-:W-:-:S03]  /*0f70*/  VIADD R15, R17, UR14 ;  /* 0x0000000e110f7c36 */ /* 0x000fc60008000000 */
[----:B------:R-:W-:-:S13]  /*0f80*/  ISETP.GE.AND P2, PT, R14, -0x3, PT ;  /* 0xfffffffd0e00780c */ /* 0x000fda0003f46270 */
[----:B-1----:R-:W-:Y:S05]  /*0f90*/  @!P2 BRA `(.L_x_2651) ;  /* 0xfffffffc00c4a947 */ /* 0x002fea000383ffff */
.L_x_2650:
[----:B------:R-:W-:-:S05]  /*0fa0*/  IMAD.MOV R4, RZ, RZ, -R14 ;  /* 0x000000ffff047224 */ /* 0x000fca00078e0a0e */
[----:B------:R-:W-:-:S13]  /*0fb0*/  ISETP.GT.AND P2, PT, R4, 0x1, PT ;  /* 0x000000010400780c */ /* 0x000fda0003f44270 */
[----:B------:R-:W-:Y:S05]  /*0fc0*/  @!P2 BRA `(.L_x_2652) ;  /* 0x000000000024a947 */ /* 0x000fea0003800000 */
[----:B------:R-:W0:Y:S01]  /*0fd0*/  LDC.64 R6, c[0x0][0x3a0] ;  /* 0x0000e800ff067b82 */ /* 0x000e220000000a00 */
[C---:B------:R-:W-:Y:S01]  /*0fe0*/  VIADD R9, R15.reuse, UR14 ;  /* 0x0000000e0f097c36 */ /* 0x040fe20008000000 */
[----:B------:R-:W-:Y:S02]  /*0ff0*/  PLOP3.LUT P0, PT, PT, PT, PT, 0x8, 0x80 ;  /* 0x000000000080781c */ /* 0x000fe40003f0e170 */
[----:B------:R-:W-:Y:S01]  /*1000*/  IADD3 R14, PT, PT, R14, 0x2, RZ ;  /* 0x000000020e0e7810 */ /* 0x000fe20007ffe0ff */
[----:B0-----:R-:W-:-:S04]  /*1010*/  IMAD.WIDE R4, R15, 0x2, R6 ;  /* 0x000000020f047825 */ /* 0x001fc800078e0206 */
[C---:B------:R-:W-:Y:S01]  /*1020*/  IMAD.WIDE R6, R9.reuse, 0x2, R6 ;  /* 0x0000000209067825 */ /* 0x040fe200078e0206 */
[----:B------:R0:W-:Y:S03]  /*1030*/  STG.E.64 desc[UR12][R4.64], RZ ;  /* 0x000000ff04007986 */ /* 0x0001e6000c101b0c */
[----:B------:R-:W-:Y:S01]  /*1040*/  VIADD R15, R9, UR14 ;  /* 0x0000000e090f7c36 */ /* 0x000fe20008000000 */
[----:B------:R0:W-:Y:S06]  /*1050*/  STG.E.64 desc[UR12][R6.64], RZ ;  /* 0x000000ff06007986 */ /* 0x0001ec000c101b0c */
.L_x_2652:
[----:B------:R-:W-:-:S13]  /*1060*/  ISETP.NE.OR P0, PT, R14, RZ, P0 ;  /* 0x000000ff0e00720c */ /* 0x000fda0000705670 */
[----:B------:R-:W-:Y:S05]  /*1070*/  @!P0 BRA `(.L_x_2648) ;  /* 0x00000000001c8947 */ /* 0x000fea0003800000 */
.L_x_2649:
[----:B0-----:R-:W0:Y:S02]  /*1080*/  LDC.64 R4, c[0x0][0x3a0] ;  /* 0x0000e800ff047b82 */ /* 0x001e240000000a00 */
.L_x_2653:
[----:B0-----:R-:W-:-:S04]  /*1090*/  IMAD.WIDE R6, R15, 0x2, R4 ;  /* 0x000000020f067825 */ /* 0x001fc800078e0204 */
[----:B------:R-:W-:Y:S01]  /*10a0*/  VIADD R14, R14, 0x1 ;  /* 0x000000010e0e7836 */ /* 0x000fe20000000000 */
[----:B------:R2:W-:Y:S01]  /*10b0*/  STG.E.64 desc[UR12][R6.64], RZ ;  /* 0x000000ff06007986 */ /* 0x0005e2000c101b0c */
[----:B------:R-:W-:-:S03]  /*10c0*/  VIADD R15, R15, UR14 ;  /* 0x0000000e0f0f7c36 */ /* 0x000fc60008000000 */
[----:B------:R-:W-:-:S13]  /*10d0*/  ISETP.NE.AND P0, PT, R14, RZ, PT ;  /* 0x000000ff0e00720c */ /* 0x000fda0003f05270 */
[----:B--2---:R-:W-:Y:S05]  /*10e0*/  @P0 BRA `(.L_x_2653) ;  /* 0xfffffffc00e80947 */ /* 0x004fea000383ffff */
.L_x_2648:
[----:B------:R-:W2:Y:S01]  /*10f0*/  LDCU.64 UR6, c[0x0][0x3b8] ;  /* 0x00007700ff0677ac */ /* 0x000ea20008000a00 */
[----:B------:R-:W-:Y:S01]  /*1100*/  BAR.SYNC.DEFER_BLOCKING 0x0 ;  /* 0x0000000000007b1d */ /* 0x000fe20000010000 */
[----:B------:R-:W-:Y:S01]  /*1110*/  ISETP.LE.AND P0, PT, R0, UR9, PT ;  /* 0x0000000900007c0c */ /* 0x000fe2000bf03270 */
[----:B------:R-:W-:-:S04]  /*1120*/  USHF.L.U32 UR4, UR11, 0x7, URZ ;  /* 0x000000070b047899 */ /* 0x000fc800080006ff */
[----:B--2---:R-:W-:-:S06]  /*1130*/  UIMAD.WIDE.U32 UR4, UR4, 0x2, UR6 ;  /* 0x00000002040478a5 */ /* 0x004fcc000f8e0006 */
[----:B0-----:R-:W-:Y:S02]  /*1140*/  IMAD.U32 R4, RZ, RZ, UR4 ;  /* 0x00000004ff047e24 */ /* 0x001fe4000f8e00ff */
[----:B------:R-:W-:Y:S01]  /*1150*/  IMAD.U32 R5, RZ, RZ, UR5 ;  /* 0x00000005ff057e24 */ /* 0x000fe2000f8e00ff */
[----:B------:R-:W-:Y:S06]  /*1160*/  @P0 BRA `(.L_x_2654) ;  /* 0x0000000000e40947 */ /* 0x000fec0003800000 */
[----:B------:R-:W-:Y:S01]  /*1170*/  IMAD.U32 R10, RZ, RZ, UR4 ;  /* 0x00000004ff0a7e24 */ /* 0x000fe2000f8e00ff */
[----:B-1----:R-:W0:Y:S01]  /*1180*/  LDC.64 R6, c[0x0][0x390] ;  /* 0x0000e400ff067b82 */ /* 0x002e220000000a00 */
[----:B------:R-:W-:-:S05]  /*1190*/  IMAD.U32 R11, RZ, RZ, UR5 ;  /* 0x00000005ff0b7e24 */ /* 0x000fca000f8e00ff */
[----:B------:R1:W5:Y:S01]  /*11a0*/  LDG.E.U16.CONSTANT R16, desc[UR12][R10.64] ;  /* 0x0000000c0a107981 */ /* 0x000362000c1e9500 */
[----:B------:R-:W-:Y:S01]  /*11b0*/  SHF.R.S32.HI R13, RZ, 0x1f, R2 ;  /* 0x0000001fff0d7819 */ /* 0x000fe20000011402 */
[----:B------:R-:W2:Y:S01]  /*11c0*/  LDC.64 R8, c[0x0][0x398] ;  /* 0x0000e600ff087b82 */ /* 0x000ea20000000a00 */
[----:B------:R-:W-:Y:S01]  /*11d0*/  IMAD.SHL.U32 R3, R3, 0x10, RZ ;  /* 0x0000001003037824 */ /* 0x000fe200078e00ff */
[----:B------:R-:W-:Y:S01]  /*11e0*/  UMOV UR10, UR9 ;  /* 0x00000009000a7c82 */ /* 0x000fe20008000000 */
[----:B------:R-:W-:Y:S01]  /*11f0*/  LEA.HI R13, R13, R2, RZ, 0x3 ;  /* 0x000000020d0d7211 */ /* 0x000fe200078f18ff */
[----:B------:R-:W-:Y:S02]  /*1200*/  IMAD.MOV.U32 R18, RZ, RZ, RZ ;  /* 0x000000ffff127224 */ /* 0x000fe400078e00ff */
[----:B------:R-:W-:Y:S02]  /*1210*/  LOP3.LUT R3, R3, 0x10, RZ, 0xc0, !PT ;  /* 0x0000001003037812 */ /* 0x000fe400078ec0ff */
[----:B-1----:R-:W-:-:S07]  /*1220*/  SHF.R.S32.HI R17, RZ, 0x3, R13 ;  /* 0x00000003ff117819 */ /* 0x002fce000001140d */
.L_x_2655:
[----:B-----5:R-:W-:-:S04]  /*1230*/  IMAD.IADD R13, R16, 0x1, R18 ;  /* 0x00000001100d7824 */ /* 0x020fc800078e0212 */
        /* <DEDUP_REMOVED lines=13> */
[----:B---3--:R-:W-:-:S04]  /*1310*/  SHF.R.U32.HI R19, RZ, R3, R10 ;  /* 0x00000003ff137219 */ /* 0x008fc8000001160a */
[--C-:B------:R-:W-:Y:S02]  /*1320*/  SHF.R.U32.HI R10, RZ, 0x8, R19.reuse ;  /* 0x00000008ff0a7819 */ /* 0x100fe40000011613 */
[----:B------:R-:W-:Y:S02]  /*1330*/  LOP3.LUT R20, R19, 0xf, RZ, 0xc0, !PT ;  /* 0x0000000f13147812 */ /* 0x000fe400078ec0ff */
[--C-:B------:R-:W-:Y:S02]  /*1340*/  SHF.R.U32.HI R21, RZ, 0x4, R19.reuse ;  /* 0x00000004ff157819 */ /* 0x100fe40000011613 */
        /* <DEDUP_REMOVED lines=19> */
[----:B-1----:R-:W-:Y:S01]  /*1480*/  PRMT R11, R11, 0x5410, R10 ;  /* 0x000054100b0b7816 */ /* 0x002fe2000000000a */
[----:B------:R-:W-:-:S04]  /*1490*/  IMAD R10, R18, 0x8, R1 ;  /* 0x00000008120a7824 */ /* 0x000fc800078e0201 */
[----:B------:R-:W-:-:S05]  /*14a0*/  HMUL2 R15, R11, R12.H0_H0 ;  /* 0x2000000c0b0f7232 */ /* 0x000fca0000000000 */
[----:B------:R3:W-:Y:S01]  /*14b0*/  STL.64 [R10], R14 ;  /* 0x0000000e0a007387 */ /* 0x0007e20000100a00 */
[----:B------:R-:W-:-:S04]  /*14c0*/  UIADD3 UR10, UPT, UPT, UR4, UR10, URZ ;  /* 0x0000000a040a7290 */ /* 0x000fc8000fffe0ff */
[----:B------:R-:W-:Y:S01]  /*14d0*/  UISETP.GE.AND UP0, UPT, UR10, UR8, UPT ;  /* 0x000000080a00728c */ /* 0x000fe2000bf06270 */
[----:B------:R-:W-:-:S08]  /*14e0*/  VIADD R18, R18, 0x1 ;  /* 0x0000000112127836 */ /* 0x000fd00000000000 */
[----:B---3--:R-:W-:Y:S05]  /*14f0*/  BRA.U !UP0, `(.L_x_2655) ;  /* 0xfffffffd084c7547 */ /* 0x008fea000b83ffff */
.L_x_2654:
[----:B------:R0:W5:Y:S01]  /*1500*/  LDG.E.U16.CONSTANT R82, desc[UR12][R4.64+0x2] ;  /* 0x0000020c04527981 */ /* 0x000162000c1e9500 */
[----:B------:R-:W2:Y:S03]  /*1510*/  LDCU UR15, c[0x0][0x3c8] ;  /* 0x00007900ff0f77ac */ /* 0x000ea60008000800 */
[----:B------:R0:W5:Y:S01]  /*1520*/  LDL.64 R86, [R1] ;  /* 0x0000000001567983 */ /* 0x0001620000100a00 */
[----:B------:R-:W3:Y:S01]  /*1530*/  LDCU UR16, c[0x0][0x3cc] ;  /* 0x00007980ff1077ac */ /* 0x000ee20008000800 */
[----:B------:R-:W-:Y:S02]  /*1540*/  HFMA2 R8, -RZ, RZ, 0, 0 ;  /* 0x00000000ff087431 */ /* 0x000fe400000001ff */
[----:B------:R-:W-:Y:S01]  /*1550*/  IMAD.MOV.U32 R3, RZ, RZ, RZ ;  /* 0x000000ffff037224 */ /* 0x000fe200078e00ff */
[----:B-1----:R-:W-:Y:S01]  /*1560*/  CS2R R6, SRZ ;  /* 0x0000000000067805 */ /* 0x002fe2000001ff00 */
[----:B------:R-:W1:Y:S01]  /*1570*/  LDCU UR17, c[0x0][0x3d0] ;  /* 0x00007a00ff1177ac */ /* 0x000e620008000800 */
[----:B------:R-:W4:Y:S01]  /*1580*/  LDCU UR18, c[0x0][0x3d4] ;  /* 0x00007a80ff1277ac */ /* 0x000f220008000800 */
[----:B------:R-:W0:Y:S01]  /*1590*/  LDCU UR19, c[0x0][0x3d8] ;  /* 0x00007b00ff1377ac */ /* 0x000e220008000800 */
[----:B--2---:R-:W-:-:S02]  /*15a0*/  UISETP.LT.AND UP0, UPT, UR9, UR15, UPT ;  /* 0x0000000f0900728c */ /* 0x004fc4000bf01270 */
[----:B------:R-:W-:Y:S02]  /*15b0*/  UISETP.GT.AND UP4, UPT, UR9, UR15, UPT ;  /* 0x0000000f0900728c */ /* 0x000fe4000bf84270 */
[----:B------:R-:W-:Y:S02]  /*15c0*/  USEL UR4, UR9, UR15, UP0 ;  /* 0x0000000f09047287 */ /* 0x000fe40008000000 */
[----:B---3--:R-:W-:Y:S02]  /*15d0*/  UISETP.GT.AND UP0, UPT, UR9, UR16, UPT ;  /* 0x000000100900728c */ /* 0x008fe4000bf04270 */
[----:B------:R-:W-:Y:S02]  /*15e0*/  USHF.R.S32.HI UR5, URZ, 0x1f, UR4 ;  /* 0x0000001fff057899 */ /* 0x000fe40008011404 */
[----:B-1----:R-:W-:Y:S02]  /*15f0*/  UISETP.GT.AND UP1, UPT, UR9, UR17, UPT ;  /* 0x000000110900728c */ /* 0x002fe4000bf24270 */
[----:B------:R-:W-:-:S02]  /*1600*/  ULEA.HI UR5, UR5, UR4, URZ, 0x5 ;  /* 0x0000000405057291 */ /* 0x000fc4000f8f28ff */
[----:B----4-:R-:W-:Y:S02]  /*1610*/  UISETP.GT.AND UP2, UPT, UR9, UR18, UPT ;  /* 0x000000120900728c */ /* 0x010fe4000bf44270 */
[----:B0-----:R-:W-:Y:S02]  /*1620*/  UISETP.GT.AND UP3, UPT, UR9, UR19, UPT ;  /* 0x000000130900728c */ /* 0x001fe4000bf64270 */
[----:B------:R-:W-:Y:S01]  /*1630*/  USHF.R.S32.HI UR10, URZ, 0x5, UR5 ;  /* 0x00000005ff0a7899 */ /* 0x000fe20008011405 */
[----:B------:R-:W-:Y:S01]  /*1640*/  UMOV UR4, URZ ;  /* 0x000000ff00047c82 */ /* 0x000fe20008000000 */
[----:B------:R-:W-:Y:S10]  /*1650*/  BRA.U !UP4, `(.L_x_2656) ;  /* 0x000000010c207547 */ /* 0x000ff4000b800000 */
        /* <DEDUP_REMOVED lines=8> */
.L_x_2656:
        /* <DEDUP_REMOVED lines=8> */
.L_x_2657:
        /* <DEDUP_REMOVED lines=8> */
.L_x_2658:
        /* <DEDUP_REMOVED lines=8> */
.L_x_2659:
        /* <DEDUP_REMOVED lines=8> */
.L_x_2660:
[----:B------:R-:W-:Y:S01]  /*18e0*/  ULEA UR4, UR10, UR4, 0x3 ;  /* 0x000000040a047291 */ /* 0x000fe2000f8e18ff */
[----:B------:R-:W0:Y:S01]  /*18f0*/  S2UR UR5, SR_CgaCtaId ;  /* 0x00000000000579c3 */ /* 0x000e220000008800 */
[----:B------:R-:W1:Y:S01]  /*1900*/  LDCU.64 UR18, c[0x0][0x388] ;  /* 0x00007100ff1277ac */ /* 0x000e620008000a00 */
[----:B------:R-:W-:Y:S01]  /*1910*/  SHF.R.S32.HI R4, RZ, 0x1f, R2 ;  /* 0x0000001fff047819 */ /* 0x000fe20000011402 */
[----:B------:R-:W-:Y:S01]  /*1920*/  IMAD.MOV.U32 R16, RZ, RZ, RZ ;  /* 0x000000ffff107224 */ /* 0x000fe200078e00ff */
[----:B------:R-:W-:Y:S01]  /*1930*/  VIMNMX R0, PT, PT, R0, UR16, PT ;  /* 0x0000001000007c48 */ /* 0x000fe2000bfe0100 */
[----:B-----5:R-:W-:Y:S01]  /*1940*/  VIADD R82, R82, UR9 ;  /* 0x0000000952527c36 */ /* 0x020fe20008000000 */
[----:B------:R-:W-:Y:S01]  /*1950*/  IADD3 R3, PT, PT, R6, UR4, R3 ;  /* 0x0000000406037c10 */ /* 0x000fe2000fffe003 */
[----:B------:R-:W-:Y:S01]  /*1960*/  UMOV UR4, 0x400 ;  /* 0x0000040000047882 */ /* 0x000fe20000000000 */
[----:B------:R-:W-:Y:S02]  /*1970*/  PRMT R89, R87, 0x7610, R87 ;  /* 0x0000761057597816 */ /* 0x000fe40000000057 */
[----:B------:R-:W-:-:S02]  /*1980*/  IADD3 R3, PT, PT, R8, R3, R7 ;  /* 0x0000000308037210 */ /* 0x000fc40007ffe007 */
[----:B------:R-:W-:Y:S02]  /*1990*/  PRMT R15, RZ, 0x5410, RZ ;  /* 0x00005410ff0f7816 */ /* 0x000fe400000000ff */
[----:B------:R-:W-:Y:S01]  /*19a0*/  PRMT R14, RZ, 0x5410, RZ ;  /* 0x00005410ff0e7816 */ /* 0x000fe200000000ff */
[----:B------:R-:W-:Y:S01]  /*19b0*/  IMAD R3, R3, UR14, RZ ;  /* 0x0000000e03037c24 */ /* 0x000fe2000f8e02ff */
[----:B------:R-:W-:Y:S02]  /*19c0*/  PRMT R13, RZ, 0x5410, RZ ;  /* 0x00005410ff0d7816 */ /* 0x000fe400000000ff */
[----:B------:R-:W-:Y:S02]  /*19d0*/  PRMT R12, RZ, 0x5410, RZ ;  /* 0x00005410ff0c7816 */ /* 0x000fe400000000ff */
[----:B------:R-:W-:-:S04]  /*19e0*/  IADD3 R2, P0, PT, R2, R3, RZ ;  /* 0x0000000302027210 */ /* 0x000fc80007f1e0ff */
[----:B------:R-:W-:Y:S01]  /*19f0*/  LEA.HI.X.SX32 R3, R3, R4, 0x1, P0 ;  /* 0x0000000403037211 */ /* 0x000fe200000f0eff */
[----:B------:R-:W-:Y:S01]  /*1a00*/  IMAD.SHL.U32 R4, R2, 0x4, RZ ;  /* 0x0000000402047824 */ /* 0x000fe200078e00ff */
[----:B------:R-:W-:Y:S01]  /*1a10*/  ISETP.GT.AND P0, PT, R0, UR9, PT ;  /* 0x0000000900007c0c */ /* 0x000fe2000bf04270 */
[----:B0-----:R-:W-:Y:S01]  /*1a20*/  ULEA UR10, UR5, UR4, 0x18 ;  /* 0x00000004050a7291 */ /* 0x001fe2000f8ec0ff */
[----:B------:R-:W-:Y:S02]  /*1a30*/  SHF.L.U64.HI R3, R2, 0x2, R3 ;  /* 0x0000000202037819 */ /* 0x000fe40000010203 */
[----:B-1----:R-:W-:-:S04]  /*1a40*/  IADD3 R18, P2, PT, R4, UR18, RZ ;  /* 0x0000001204127c10 */ /* 0x002fc8000ff5e0ff */
[----:B------:R-:W-:Y:S01]  /*1a50*/  IADD3.X R19, PT, PT, R3, UR19, RZ, P2, !PT ;  /* 0x0000001303137c10 */ /* 0x000fe200097fe4ff */
[----:B------:R-:W-:-:S04]  /*1a60*/  IMAD.MOV.U32 R2, RZ, RZ, R18 ;  /* 0x000000ffff027224 */ /* 0x000fc800078e0012 */
[----:B------:R-:W-:Y:S01]  /*1a70*/  IMAD.MOV.U32 R3, RZ, RZ, R19 ;  /* 0x000000ffff037224 */ /* 0x000fe200078e0013 */
[----:B------:R-:W-:Y:S06]  /*1a80*/  @!P0 BRA `(.L_x_2661) ;  /* 0x0000001c00ac8947 */ /* 0x000fec0003800000 */
[----:B------:R-:W-:Y:S01]  /*1a90*/  UIMAD.WIDE.U32 UR4, UR11, 0x100, UR6 ;  /* 0x000001000b0478a5 */ /* 0x000fe2000f8e0006 */
[----:B------:R-:W-:Y:S01]  /*1aa0*/  IMAD.MOV.U32 R16, RZ, RZ, RZ ;  /* 0x000000ffff107224 */ /* 0x000fe200078e00ff */
[----:B------:R-:W-:Y:S01]  /*1ab0*/  UISETP.LT.AND UP1, UPT, UR8, UR16, UPT ;  /* 0x000000100800728c */ /* 0x000fe2000bf21270 */
[----:B------:R-:W-:Y:S01]  /*1ac0*/  PRMT R15, RZ, 0x7610, R15 ;  /* 0x00007610ff0f7816 */ /* 0x000fe2000000000f */
[----:B------:R-:W-:Y:S01]  /*1ad0*/  UIADD3 UR6, UP0, UPT, UR4, 0x2, URZ ;  /* 0x0000000204067890 */ /* 0x000fe2000ff1e0ff */
[----:B------:R-:W0:Y:S03]  /*1ae0*/  LDCU UR14, c[0x0][0x3ac] ;  /* 0x00007580ff0e77ac */ /* 0x000e260008000800 */
[----:B------:R-:W-:Y:S02]  /*1af0*/  UIADD3.X UR5, UPT, UPT, URZ, UR5, URZ, UP0, !UPT ;  /* 0x00000005ff057290 */ /* 0x000fe400087fe4ff */
[----:B------:R-:W-:Y:S01]  /*1b00*/  IMAD.U32 R0, RZ, RZ, UR6 ;  /* 0x00000006ff007e24 */ /* 0x000fe2000f8e00ff */
[----:B------:R-:W-:-:S03]  /*1b10*/  USEL UR4, UR8, UR16, UP1 ;  /* 0x0000001008047287 */ /* 0x000fc60008800000 */
[----:B------:R-:W-:-:S09]  /*1b20*/  IMAD.U32 R17, RZ, RZ, UR5 ;  /* 0x00000005ff117e24 */ /* 0x000fd2000f8e00ff */
.L_x_2666:
[----:B------:R-:W-:Y:S01]  /*1b30*/  ISETP.NE.AND P0, PT, R82, UR9, PT ;  /* 0x0000000952007c0c */ /* 0x000fe2000bf05270 */
[----:B0-----:R-:W-:Y:S02]  /*1b40*/  IMAD.U32 R33, RZ, RZ, UR14 ;  /* 0x0000000eff217e24 */ /* 0x001fe4000f8e00ff */
[----:B------:R-:W-:-:S10]  /*1b50*/  IMAD.MOV.U32 R3, RZ, RZ, R19 ;  /* 0x000000ffff037224 */ /* 0x000fd400078e0013 */
[----:B------:R-:W-:-:S05]  /*1b60*/  @!P0 LEA R2, R16, R1, 0x3 ;  /* 0x0000000110028211 */ /* 0x000fca00078e18ff */
[----:B------:R0:W2:Y:S01]  /*1b70*/  @!P0 LDL.64 R38, [R2+0x8] ;  /* 0x0000080002268983 */ /* 0x0000a20000100a00 */
[----:B------:R-:W-:Y:S02]  /*1b80*/  IMAD.U32 R11, RZ, RZ, UR14 ;  /* 0x0000000eff0b7e24 */ /* 0x000fe4000f8e00ff */
[----:B0-----:R-:W-:-:S04]  /*1b90*/  IMAD.MOV.U32 R2, RZ, RZ, R18 ;  /* 0x000000ffff027224 */ /* 0x001fc800078e0012 */
[----:B------:R-:W-:Y:S01]  /*1ba0*/  IMAD.WIDE R32, R33, 0x4, R2 ;  /* 0x0000000421207825 */ /* 0x000fe200078e0202 */
[----:B------:R-:W3:Y:S03]  /*1bb0*/  LDG.E.128.CONSTANT R24, desc[UR12][R2.64] ;  /* 0x0000000c02187981 */ /* 0x000ee6000c1e9d00 */
[----:B------:R-:W-:Y:S02]  /*1bc0*/  IMAD.WIDE R10, R11, 0x4, R32 ;  /* 0x000000040b0a7825 */ /* 0x000fe400078e0220 */
[----:B------:R-:W4:Y:S04]  /*1bd0*/  LDG.E.128.CONSTANT R32, desc[UR12][R32.64] ;  /* 0x0000000c20207981 */ /* 0x000f28000c1e9d00 */
[----:B------:R-:W4:Y:S01]  /*1be0*/  LDG.E.128.CONSTANT R28, desc[UR12][R10.64] ;  /* 0x0000000c0a1c7981 */ /* 0x000f22000c1e9d00 */
[----:B------:R-:W-:-:S02]  /*1bf0*/  IMAD.U32 R5, RZ, RZ, UR14 ;  /* 0x0000000eff057e24 */ /* 0x000fc4000f8e00ff */
[----:B------:R-:W-:Y:S02]  /*1c00*/  IMAD.U32 R9, RZ, RZ, UR14 ;  /* 0x0000000eff097e24 */ /* 0x000fe4000f8e00ff */
[----:B------:R-:W-:-:S04]  /*1c10*/  IMAD.WIDE R4, R5, 0x4, R10 ;  /* 0x0000000405047825 */ /* 0x000fc800078e020a */
[----:B------:R-:W-:Y:S02]  /*1c20*/  IMAD.U32 R19, RZ, RZ, UR14 ;  /* 0x0000000eff137e24 */ /* 0x000fe4000f8e00ff */
[----:B------:R-:W-:Y:S02]  /*1c30*/  IMAD.WIDE R8, R9, 0x4, R4 ;  /* 0x0000000409087825 */ /* 0x000fe400078e0204 */
[----:B------:R-:W5:Y:S02]  /*1c40*/  LDG.E.128.CONSTANT R4, desc[UR12][R4.64] ;  /* 0x0000000c04047981 */ /* 0x000f64000c1e9d00 */
[----:B------:R-:W-:Y:S02]  /*1c50*/  IMAD.WIDE R18, R19, 0x4, R8 ;  /* 0x0000000413127825 */ /* 0x000fe400078e0208 */
[----:B------:R-:W5:Y:S04]  /*1c60*/  LDG.E.128.CONSTANT R8, desc[UR12][R8.64] ;  /* 0x0000000c08087981 */ /* 0x000f68000c1e9d00 */
[----:B------:R-:W5:Y:S01]  /*1c70*/  LDG.E.128.CONSTANT R20, desc[UR12][R18.64] ;  /* 0x0000000c12147981 */ /* 0x000f62000c1e9d00 */
[----:B------:R-:W-:-:S02]  /*1c80*/  @!P0 IMAD.MOV.U32 R36, RZ, RZ, R0 ;  /* 0x000000ffff248224 */ /* 0x000fc400078e0000 */
[----:B------:R-:W-:-:S05]  /*1c90*/  @!P0 IMAD.MOV.U32 R37, RZ, RZ, R17 ;  /* 0x000000ffff258224 */ /* 0x000fca00078e0011 */
[----:B------:R0:W5:Y:S01]  /*1ca0*/  @!P0 LDG.E.U16.CONSTANT R36, desc[UR12][R36.64] ;  /* 0x0000000c24248981 */ /* 0x000162000c1e9500 */
[----:B------:R-:W-:Y:S02]  /*1cb0*/  ISETP.NE.AND P2, PT, R83, RZ, PT ;  /* 0x000000ff5300720c */ /* 0x000fe40003f45270 */
[----:B--2---:R-:W-:Y:S02]  /*1cc0*/  @!P0 PRMT R86, R38, 0x7610, R86 ;  /* 0x0000761026568816 */ /* 0x004fe40000000056 */
[----:B------:R-:W-:Y:S02]  /*1cd0*/  @!P0 PRMT R89, R39, 0x7610, R89 ;  /* 0x0000761027598816 */ /* 0x000fe40000000059 */
[----:B------:R-:W-:Y:S02]  /*1ce0*/  @!P0 PRMT R86, R86, 0x7610, R38 ;  /* 0x0000761056568816 */ /* 0x000fe40000000026 */
[----:B------:R-:W-:Y:S02]  /*1cf0*/  @!P0 PRMT R89, R89, 0x7610, R39 ;  /* 0x0000761059598816 */ /* 0x000fe40000000027 */
[----:B---3--:R-:W-:-:S02]  /*1d00*/  LOP3.LUT R57, R24, 0x3f003f, RZ, 0xc0, !PT ;  /* 0x003f003f18397812 */ /* 0x008fc400078ec0ff */
[--C-:B------:R-:W-:Y:S02]  /*1d10*/  SHF.R.U32.HI R51, RZ, 0x6, R24.reuse ;  /* 0x00000006ff337819 */ /* 0x100fe40000011618 */
[----:B------:R-:W-:Y:S02]  /*1d20*/  SHF.R.U32.HI R24, RZ, 0xc, R24 ;  /* 0x0000000cff187819 */ /* 0x000fe40000011618 */
[--C-:B------:R-:W-:Y:S02]  /*1d30*/  SHF.R.U32.HI R46, RZ, 0xc, R25.reuse ;  /* 0x0000000cff2e7819 */ /* 0x100fe40000011619 */
[----:B------:R-:W-:Y:S02]  /*1d40*/  SHF.R.U32.HI R52, RZ, 0xc, R26 ;  /* 0x0000000cff347819 */ /* 0x000fe4000001161a */
[----:B------:R-:W-:Y:S02]  /*1d50*/  LOP3.LUT R50, R25, 0x3f003f, RZ, 0xc0, !PT ;  /* 0x003f003f19327812 */ /* 0x000fe400078ec0ff */
[----:B------:R-:W-:-:S02]  /*1d60*/  SHF.R.U32.HI R40, RZ, 0x6, R25 ;  /* 0x00000006ff287819 */ /* 0x000fc40000011619 */
[----:B------:R-:W-:Y:S02]  /*1d70*/  LOP3.LUT R49, R26, 0x3f003f, RZ, 0xc0, !PT ;  /* 0x003f003f1a317812 */ /* 0x000fe400078ec0ff */
[----:B0-----:R-:W-:Y:S02]  /*1d80*/  SHF.R.U32.HI R37, RZ, 0x6, R26 ;  /* 0x00000006ff257819 */ /* 0x001fe4000001161a */
[----:B------:R-:W-:Y:S02]  /*1d90*/  SHF.R.U32.HI R54, RZ, 0xc, R27 ;  /* 0x0000000cff367819 */ /* 0x000fe4000001161b */
[----:B----4-:R-:W-:Y:S02]  /*1da0*/  SHF.R.U32.HI R25, RZ, 0x8, R28 ;  /* 0x00000008ff197819 */ /* 0x010fe4000001161c */
        /* <DEDUP_REMOVED lines=8> */
[--C-:B------:R-:W-:Y:S02]  /*1e30*/  SHF.R.U32.HI R41, RZ, 0x6, R28.reuse ;  /* 0x00000006ff297819 */ /* 0x100fe4000001161c */
[----:B------:R-:W-:Y:S02]  /*1e40*/  SHF.R.U32.HI R48, RZ, 0xa, R28 ;  /* 0x0000000aff307819 */ /* 0x000fe4000001161c */
[--C-:B------:R-:W-:Y:S02]  /*1e50*/  SHF.R.U32.HI R26, RZ, 0x8, R29.reuse ;  /* 0x00000008ff1a7819 */ /* 0x100fe4000001161d */
[----:B------:R-:W-:Y:S02]  /*1e60*/  LOP3.LUT R31, R46, 0xf000f, RZ, 0xc0, !PT ;  /* 0x000f000f2e1f7812 */ /* 0x000fe400078ec0ff */
[----:B------:R-:W-:Y:S02]  /*1e70*/  LOP3.LUT R27, R29, 0x3f003f, RZ, 0xc0, !PT ;  /* 0x003f003f1d1b7812 */ /* 0x000fe400078ec0ff */
[----:B------:R-:W-:-:S02]  /*1e80*/  SHF.R.U32.HI R28, RZ, 0x6, R29 ;  /* 0x00000006ff1c7819 */ /* 0x000fc4000001161d */
[----:B------:R-:W-:Y:S02]  /*1e90*/  SHF.R.U32.HI R47, RZ, 0xa, R29 ;  /* 0x0000000aff2f7819 */ /* 0x000fe4000001161d */
[--C-:B------:R-:W-:Y:S02]  /*1ea0*/  SHF.R.U32.HI R53, RZ, 0x8, R30.reuse ;  /* 0x00000008ff357819 */ /* 0x100fe4000001161e */
[----:B------:R-:W-:Y:S02]  /*1eb0*/  LOP3.LUT R52, R52, 0xf000f, RZ, 0xc0, !PT ;  /* 0x000f000f34347812 */ /* 0x000fe400078ec0ff */
[----:B------:R-:W-:Y:S02]  /*1ec0*/  LOP3.LUT R29, R30, 0x3f003f, RZ, 0xc0, !PT ;  /* 0x003f003f1e1d7812 */ /* 0x000fe400078ec0ff */
[--C-:B------:R-:W-:Y:S02]  /*1ed0*/  SHF.R.U32.HI R43, RZ, 0x6, R30.reuse ;  /* 0x00000006ff2b7819 */ /* 0x100fe4000001161e */
[----:B------:R-:W-:-:S02]  /*1ee0*/  SHF.R.U32.HI R61, RZ, 0xa, R30 ;  /* 0x0000000aff3d7819 */ /* 0x000fc4000001161e */
[----:B------:R-:W-:Y:S02]  /*1ef0*/  LOP3.LUT R54, R54, 0xf000f, RZ, 0xc0, !PT ;  /* 0x000f000f36367812 */ /* 0x000fe400078ec0ff */
[----:B------:R-:W-:Y:S02]  /*1f00*/  LOP3.LUT R30, R24, 0x300030, R25, 0xf8, !PT ;  /* 0x00300030181e7812 */ /* 0x000fe400078ef819 */
[----:B------:R-:W-:Y:S02]  /*1f10*/  LOP3.LUT R25, R31, 0x300030, R26, 0xf8, !PT ;  /* 0x003000301f197812 */ /* 0x000fe400078ef81a */
[----:B------:R-:W-:Y:S02]  /*1f20*/  LOP3.LUT R26, R52, 0x300030, R53, 0xf8, !PT ;  /* 0x00300030341a7812 */ /* 0x000fe400078ef835 */
[----:B------:R-:W-:Y:S02]  /*1f30*/  LOP3.LUT R60, R32, 0x3f003f, RZ, 0xc0, !PT ;  /* 0x003f003f203c7812 */ /* 0x000fe400078ec0ff */
[----:B------:R-:W-:-:S02]  /*1f40*/  SHF.R.U32.HI R58, RZ, 0x6, R32 ;  /* 0x00000006ff3a7819 */ /* 0x000fc40000011620 */
[----:B------:R-:W-:Y:S02]  /*1f50*/  SHF.R.U32.HI R32, RZ, 0xc, R32 ;  /* 0x0000000cff207819 */ /* 0x000fe40000011620 */
[----:B------:R-:W-:Y:S02]  /*1f60*/  LOP3.LUT R56, R34, 0x3f003f, RZ, 0xc0, !PT ;  /* 0x003f003f22387812 */ /* 0x000fe400078ec0ff */
[--C-:B------:R-:W-:Y:S02]  /*1f70*/  SHF.R.U32.HI R53, RZ, 0x6, R34.reuse ;  /* 0x00000006ff357819 */ /* 0x100fe40000011622 */
[----:B------:R-:W-:Y:S02]  /*1f80*/  LOP3.LUT R24, R54, 0x300030, R55, 0xf8, !PT ;  /* 0x0030003036187812 */ /* 0x000fe400078ef837 */
        /* <DEDUP_REMOVED lines=18> */
[----:B------:R-:W-:Y:S02]  /*20b0*/  LOP3.LUT R46, R46, 0x300030, R47, 0xf8, !PT ;  /* 0x003000302e2e7812 */ /* 0x000fe400078ef82f */
[----:B------:R-:W-:-:S02]  /*20c0*/  LOP3.LUT R33, R49, 0x64006400, RZ, 0xfc, !PT ;  /* 0x6400640031217812 */ /* 0x000fc400078efcff */
[----:B------:R-:W-:Y:S02]  /*20d0*/  LOP3.LUT R50, R38, 0x64006400, RZ, 0xfc, !PT ;  /* 0x6400640026327812 */ /* 0x000fe400078efcff */
        /* <DEDUP_REMOVED lines=113> */
.L_x_2662:
[----:B------:R-:W-:Y:S05]  /*27f0*/  @P1 BRA `(.L_x_2663) ;  /* 0x0000000000b01947 */ /* 0x000fea0003800000 */
[----:B------:R-:W0:Y:S01]  /*2800*/  LDS.128 R24, [UR10+0x80] ;  /* 0x0000800aff187984 */ /* 0x000e220008000c00 */
[----:B------:R-:W-:Y:S02]  /*2810*/  IMAD.MOV.U32 R65, RZ, RZ, R33 ;  /* 0x000000ffff417224 */ /* 0x000fe400078e0021 */
        /* <DEDUP_REMOVED lines=42> */
.L_x_2663:
[----:B-----5:R-:W-:Y:S01]  /*2ac0*/  LOP3.LUT R34, R5, 0x3f003f, RZ, 0xc0, !PT ;  /* 0x003f003f05227812 */ /* 0x020fe200078ec0ff */
[----:B------:R-:W-:Y:S01]  /*2ad0*/  @!P0 VIADD R53, R16, 0x1 ;  /* 0x0000000110358836 */ /* 0x000fe20000000000 */
[--C-:B------:R-:W-:Y:S02]  /*2ae0*/  SHF.R.U32.HI R35, RZ, 0x6, R5.reuse ;  /* 0x00000006ff237819 */ /* 0x100fe40000011605 */
[----:B------:R-:W-:Y:S02]  /*2af0*/  SHF.R.U32.HI R5, RZ, 0xc, R5 ;  /* 0x0000000cff057819 */ /* 0x000fe40000011605 */
[----:B------:R-:W-:Y:S02]  /*2b00*/  LOP3.LUT R32, R4, 0x3f003f, RZ, 0xc0, !PT ;  /* 0x003f003f04207812 */ /* 0x000fe400078ec0ff */
[----:B------:R-:W-:Y:S02]  /*2b10*/  SHF.R.U32.HI R33, RZ, 0x6, R4 ;  /* 0x00000006ff217819 */ /* 0x000fe40000011604 */
[----:B------:R-:W-:-:S02]  /*2b20*/  SHF.R.U32.HI R37, RZ, 0xc, R6 ;  /* 0x0000000cff257819 */ /* 0x000fc40000011606 */
[----:B------:R-:W-:Y:S02]  /*2b30*/  SHF.R.U32.HI R4, RZ, 0xc, R4 ;  /* 0x0000000cff047819 */ /* 0x000fe40000011604 */
[----:B------:R-:W-:Y:S02]  /*2b40*/  LOP3.LUT R40, R6, 0x3f003f, RZ, 0xc0, !PT ;  /* 0x003f003f06287812 */ /* 0x000fe400078ec0ff */
[----:B------:R-:W-:Y:S02]  /*2b50*/  SHF.R.U32.HI R41, RZ, 0x6, R6 ;  /* 0x00000006ff297819 */ /* 0x000fe40000011606 */
[----:B------:R-:W-:Y:S02]  /*2b60*/  SHF.R.U32.HI R38, RZ, 0xc, R7 ;  /* 0x0000000cff267819 */ /* 0x000fe40000011607 */
[----:B------:R-:W-:Y:S02]  /*2b70*/  SHF.R.U32.HI R6, RZ, 0x8, R21 ;  /* 0x00000008ff067819 */ /* 0x000fe40000011615 */
[----:B------:R-:W-:-:S02]  /*2b80*/  LOP3.LUT R29, R21, 0x3f003f, RZ, 0xc0, !PT ;  /* 0x003f003f151d7812 */ /* 0x000fc400078ec0ff */
[--C-:B------:R-:W-:Y:S02]  /*2b90*/  SHF.R.U32.HI R28, RZ, 0x6, R21.reuse ;  /* 0x00000006ff1c7819 */ /* 0x100fe40000011615 */
[----:B------:R-:W-:Y:S02]  /*2ba0*/  SHF.R.U32.HI R39, RZ, 0xa, R21 ;  /* 0x0000000aff277819 */ /* 0x000fe40000011615 */
[--C-:B------:R-:W-:Y:S02]  /*2bb0*/  SHF.R.U32.HI R21, RZ, 0x8, R22.reuse ;  /* 0x00000008ff157819 */ /* 0x100fe40000011616 */
[----:B------:R-:W-:Y:S02]  /*2bc0*/  LOP3.LUT R27, R22, 0x3f003f, RZ, 0xc0, !PT ;  /* 0x003f003f161b7812 */ /* 0x000fe400078ec0ff */
[--C-:B------:R-:W-:Y:S02]  /*2bd0*/  SHF.R.U32.HI R25, RZ, 0x6, R22.reuse ;  /* 0x00000006ff197819 */ /* 0x100fe40000011616 */
[----:B------:R-:W-:-:S02]  /*2be0*/  SHF.R.U32.HI R45, RZ, 0xa, R22 ;  /* 0x0000000aff2d7819 */ /* 0x000fc40000011616 */
[----:B------:R-:W-:Y:S02]  /*2bf0*/  LOP3.LUT R5, R5, 0xf000f, RZ, 0xc0, !PT ;  /* 0x000f000f05057812 */ /* 0x000fe400078ec0ff */
[----:B------:R-:W-:Y:S02]  /*2c00*/  LOP3.LUT R46, R7, 0x3f003f, RZ, 0xc0, !PT ;  /* 0x003f003f072e7812 */ /* 0x000fe400078ec0ff */
[----:B------:R-:W-:Y:S02]  /*2c10*/  SHF.R.U32.HI R47, RZ, 0x6, R7 ;  /* 0x00000006ff2f7819 */ /* 0x000fe40000011607 */
[----:B------:R-:W-:Y:S02]  /*2c20*/  LOP3.LUT R22, R37, 0xf000f, RZ, 0xc0, !PT ;  /* 0x000f000f25167812 */ /* 0x000fe400078ec0ff */
[----:B------:R-:W-:Y:S02]  /*2c30*/  SHF.R.U32.HI R7, RZ, 0x8, R20 ;  /* 0x00000008ff077819 */ /* 0x000fe40000011614 */
[----:B------:R-:W-:-:S02]  /*2c40*/  SHF.R.U32.HI R42, RZ, 0x8, R23 ;  /* 0x00000008ff2a7819 */ /* 0x000fc40000011617 */
[----:B------:R-:W-:Y:S02]  /*2c50*/  LOP3.LUT R24, R23, 0x3f003f, RZ, 0xc0, !PT ;  /* 0x003f003f17187812 */ /* 0x000fe400078ec0ff */
[--C-:B------:R-:W-:Y:S02]  /*2c60*/  SHF.R.U32.HI R26, RZ, 0x6, R23.reuse ;  /* 0x00000006ff1a7819 */ /* 0x100fe40000011617 */
[----:B------:R-:W-:Y:S02]  /*2c70*/  SHF.R.U32.HI R48, RZ, 0xa, R23 ;  /* 0x0000000aff307819 */ /* 0x000fe40000011617 */
[----:B------:R-:W-:Y:S02]  /*2c80*/  LOP3.LUT R4, R4, 0xf000f, RZ, 0xc0, !PT ;  /* 0x000f000f04047812 */ /* 0x000fe400078ec0ff */
[----:B------:R-:W-:Y:S02]  /*2c90*/  LOP3.LUT R23, R38, 0xf000f, RZ, 0xc0, !PT ;  /* 0x000f000f26177812 */ /* 0x000fe400078ec0ff */
[----:B------:R-:W-:-:S02]  /*2ca0*/  LOP3.LUT R6, R5, 0x300030, R6, 0xf8, !PT ;  /* 0x0030003005067812 */ /* 0x000fc400078ef806 */
[----:B------:R-:W-:Y:S02]  /*2cb0*/  LOP3.LUT R5, R22, 0x300030, R21, 0xf8, !PT ;  /* 0x0030003016057812 */ /* 0x000fe400078ef815 */
[----:B------:R-:W-:Y:S02]  /*2cc0*/  LOP3.LUT R7, R4, 0x300030, R7, 0xf8, !PT ;  /* 0x0030003004077812 */ /* 0x000fe400078ef807 */
[----:B------:R-:W-:Y:S02]  /*2cd0*/  LOP3.LUT R21, R8, 0x3f003f, RZ, 0xc0, !PT ;  /* 0x003f003f08157812 */ /* 0x000fe400078ec0ff */
[----:B------:R-:W-:Y:S02]  /*2ce0*/  SHF.R.U32.HI R22, RZ, 0x6, R8 ;  /* 0x00000006ff167819 */ /* 0x000fe40000011608 */
[----:B------:R-:W-:Y:S02]  /*2cf0*/  LOP3.LUT R4, R23, 0x300030, R42, 0xf8, !PT ;  /* 0x0030003017047812 */ /* 0x000fe400078ef82a */
[----:B------:R-:W-:-:S02]  /*2d00*/  SHF.R.U32.HI R8, RZ, 0xc, R8 ;  /* 0x0000000cff087819 */ /* 0x000fc40000011608 */
[----:B------:R-:W-:Y:S02]  /*2d10*/  SHF.R.U32.HI R23, RZ, 0xc, R9 ;  /* 0x0000000cff177819 */ /* 0x000fe40000011609 */
[----:B------:R-:W-:Y:S02]  /*2d20*/  LOP3.LUT R49, R11, 0x3f003f, RZ, 0xc0, !PT ;  /* 0x003f003f0b317812 */ /* 0x000fe400078ec0ff */
[--C-:B------:R-:W-:Y:S02]  /*2d30*/  SHF.R.U32.HI R52, RZ, 0x6, R11.reuse ;  /* 0x00000006ff347819 */ /* 0x100fe4000001160b */
[----:B------:R-:W-:Y:S02]  /*2d40*/  SHF.R.U32.HI R11, RZ, 0xc, R11 ;  /* 0x0000000cff0b7819 */ /* 0x000fe4000001160b */
[----:B------:R-:W-:Y:S02]  /*2d50*/  LOP3.LUT R31, R20, 0x3f003f, RZ, 0xc0, !PT ;  /* 0x003f003f141f7812 */ /* 0x000fe400078ec0ff */
[----:B------:R-:W-:-:S02]  /*2d60*/  SHF.R.U32.HI R30, RZ, 0x6, R20 ;  /* 0x00000006ff1e7819 */ /* 0x000fc40000011614 */
[----:B------:R-:W-:Y:S02]  /*2d70*/  LOP3.LUT R37, R9, 0x3f003f, RZ, 0xc0, !PT ;  /* 0x003f003f09257812 */ /* 0x000fe400078ec0ff */
[----:B------:R-:W-:Y:S02]  /*2d80*/  SHF.R.U32.HI R38, RZ, 0x6, R9 ;  /* 0x00000006ff267819 */ /* 0x000fe40000011609 */
[----:B------:R-:W-:Y:S02]  /*2d90*/  SHF.R.U32.HI R42, RZ, 0xc, R10 ;  /* 0x0000000cff2a7819 */ /* 0x000fe4000001160a */
[----:B------:R-:W-:Y:S02]  /*2da0*/  SHF.R.U32.HI R20, RZ, 0xa, R20 ;  /* 0x0000000aff147819 */ /* 0x000fe40000011614 */
[----:B------:R-:W-:Y:S02]  /*2db0*/  LOP3.LUT R43, R10, 0x3f003f, RZ, 0xc0, !PT ;  /* 0x003f003f0a2b7812 */ /* 0x000fe400078ec0ff */
[----:B------:R-:W-:-:S02]  /*2dc0*/  SHF.R.U32.HI R44, RZ, 0x6, R10 ;  /* 0x00000006ff2c7819 */ /* 0x000fc4000001160a */
[----:B------:R-:W-:Y:S02]  /*2dd0*/  LOP3.LUT R9, R8, 0xf000f, RZ, 0xc0, !PT ;  /* 0x000f000f08097812 */ /* 0x000fe400078ec0ff */
[----:B------:R-:W-:Y:S02]  /*2de0*/  LOP3.LUT R10, R23, 0xf000f, RZ, 0xc0, !PT ;  /* 0x000f000f170a7812 */ /* 0x000fe400078ec0ff */
[----:B------:R-:W-:Y:S02]  /*2df0*/  LOP3.LUT R23, R11, 0xf000f, RZ, 0xc0, !PT ;  /* 0x000f000f0b177812 */ /* 0x000fe400078ec0ff */
[----:B------:R-:W-:Y:S02]  /*2e00*/  LOP3.LUT R42, R42, 0xf000f, RZ, 0xc0, !PT ;  /* 0x000f000f2a2a7812 */ /* 0x000fe400078ec0ff */
[----:B------:R-:W-:Y:S02]  /*2e10*/  LOP3.LUT R8, R9, 0x300030, R20, 0xf8, !PT ;  /* 0x0030003009087812 */ /* 0x000fe400078ef814 */
[----:B------:R-:W-:-:S02]  /*2e20*/  LOP3.LUT R41, R41, 0x3f003f, RZ, 0xc0, !PT ;  /* 0x003f003f29297812 */ /* 0x000fc400078ec0ff */
[----:B------:R-:W-:Y:S02]  /*2e30*/  LOP3.LUT R47, R47, 0x3f003f, RZ, 0xc0, !PT ;  /* 0x003f003f2f2f7812 */ /* 0x000fe400078ec0ff */
[----:B------:R-:W-:Y:S02]  /*2e40*/  LOP3.LUT R9, R10, 0x300030, R39, 0xf8, !PT ;  /* 0x003000300a097812 */ /* 0x000fe400078ef827 */
        /* <DEDUP_REMOVED lines=119> */
.L_x_2664:
[----:B------:R-:W-:Y:S02]  /*35c0*/  @!P0 IMAD.MOV.U32 R16, RZ, RZ, R53 ;  /* 0x000000ffff108224 */ /* 0x000fe400078e0035 */
[----:B------:R-:W-:Y:S01]  /*35d0*/  @!P0 VIADD R82, R36, UR9 ;  /* 0x0000000924528c36 */ /* 0x000fe20008000000 */
[----:B------:R-:W-:Y:S06]  /*35e0*/  @P1 BRA `(.L_x_2665) ;  /* 0x0000000000ac1947 */ /* 0x000fec0003800000 */
        /* <DEDUP_REMOVED lines=32> */
[-C--:B------:R-:W-:Y:S02]  /*37f0*/  HFMA2 R5, R41, R10.reuse, R5 ;  /* 0x0000000a29057231 */ /* 0x080fe40000000005 */
[----:B------:R-:W-:Y:S02]  /*3800*/  HFMA2 R22, R45, R10, R22 ;  /* 0x0000000a2d167231 */ /* 0x000fe40000000016 */
[----:B------:R-:W-:-:S02]  /*3810*/  HFMA2 R5, R49, R11, R5 ;  /* 0x0000000b31057231 */ /* 0x000fc40000000005 */
[----:B------:R-:W-:Y:S02]  /*3820*/  HFMA2 R22, R51, R11, R22 ;  /* 0x0000000b33167231 */ /* 0x000fe40000000016 */
[----:B------:R-:W-:Y:S02]  /*3830*/  HADD2 R11, R6.H0_H0, R6.H1_H1 ;  /* 0x30000006060b7230 */ /* 0x000fe40000000800 */
[----:B------:R-:W-:Y:S02]  /*3840*/  HADD2 R5, R5.H0_H0, R5.H1_H1 ;  /* 0x3000000505057230 */ /* 0x000fe40000000800 */
[----:B------:R-:W-:-:S03]  /*3850*/  HADD2 R22, R22.H0_H0, R22.H1_H1 ;  /* 0x3000001616167230 */ /* 0x000fc60000000800 */
[----:B------:R-:W-:Y:S02]  /*3860*/  PRMT R5, R5, 0x5410, R21 ;  /* 0x0000541005057816 */ /* 0x000fe40000000015 */
[----:B------:R-:W-:-:S03]  /*3870*/  PRMT R22, R22, 0x5410, R11 ;  /* 0x0000541016167816 */ /* 0x000fc6000000000b */
[----:B------:R-:W-:Y:S02]  /*3880*/  HFMA2 R13, R5, R86, R13 ;  /* 0x00000056050d7231 */ /* 0x000fe4000000000d */
[----:B------:R-:W-:-:S07]  /*3890*/  HFMA2 R12, R22, R89, R12 ;  /* 0x00000059160c7231 */ /* 0x000fce000000000c */
.L_x_2665:
[----:B------:R-:W-:Y:S01]  /*38a0*/  UIADD3 UR9, UPT, UPT, UR9, 0x20, URZ ;  /* 0x0000002009097890 */ /* 0x000fe2000fffe0ff */
[----:B------:R-:W-:Y:S01]  /*38b0*/  IADD3 R0, P0, PT, R0, 0x80, RZ ;  /* 0x0000008000007810 */ /* 0x000fe20007f1e0ff */
[----:B------:R-:W-:Y:S01]  /*38c0*/  IMAD.U32 R5, RZ, RZ, UR14 ;  /* 0x0000000eff057e24 */ /* 0x000fe2000f8e00ff */
[----:B------:R-:W-:Y:S02]  /*38d0*/  UIADD3 UR10, UPT, UPT, UR10, 0x40, URZ ;  /* 0x000000400a0a7890 */ /* 0x000fe4000fffe0ff */
[----:B------:R-:W-:Y:S01]  /*38e0*/  UISETP.GE.AND UP0, UPT, UR9, UR4, UPT ;  /* 0x000000040900728c */ /* 0x000fe2000bf06270 */
[----:B------:R-:W-:-:S04]  /*38f0*/  IMAD.WIDE R18, R5, 0x4, R18 ;  /* 0x0000000405127825 */ /* 0x000fc800078e0212 */
[----:B------:R-:W-:-:S04]  /*3900*/  IMAD.X R17, RZ, RZ, R17, P0 ;  /* 0x000000ffff117224 */ /* 0x000fc800000e0611 */
[----:B------:R-:W-:Y:S05]  /*3910*/  BRA.U !UP0, `(.L_x_2666) ;  /* 0xffffffe108847547 */ /* 0x000fea000b83ffff */
[----:B------:R-:W-:-:S04]  /*3920*/  IMAD.U32 R5, RZ, RZ, UR14 ;  /* 0x0000000eff057e24 */ /* 0x000fc8000f8e00ff */
[----:B------:R-:W-:-:S07]  /*3930*/  IMAD.WIDE R2, R5, 0x18, R2 ;  /* 0x0000001805027825 */ /* 0x000fce00078e0202 */
.L_x_2661:
[----:B------:R-:W0:Y:S02]  /*3940*/  LDCU UR4, c[0x0][0x3d0] ;  /* 0x00007a00ff0477ac */ /* 0x000e240008000800 */
[----:B0-----:R-:W-:-:S04]  /*3950*/  UISETP.LT.AND UP0, UPT, UR8, UR4, UPT ;  /* 0x000000040800728c */ /* 0x001fc8000bf01270 */
[----:B------:R-:W-:-:S04]  /*3960*/  USEL UR8, UR8, UR4, UP0 ;  /* 0x0000000408087287 */ /* 0x000fc80008000000 */
[----:B------:R-:W-:-:S09]  /*3970*/  UISETP.GT.AND UP0, UPT, UR8, UR9, UPT ;  /* 0x000000090800728c */ /* 0x000fd2000bf04270 */
[----:B------:R-:W-:Y:S05]  /*3980*/  BRA.U !UP0, `(.L_x_2667) ;  /* 0x0000001908f07547 */ /* 0x000fea000b800000 */
[----:B------:R-:W0:Y:S01]  /*3990*/  LDCU.64 UR4, c[0x0][0x3b8] ;  /* 0x00007700ff0477ac */ /* 0x000e220008000a00 */
[----:B------:R-:W1:Y:S01]  /*39a0*/  LDCU UR14, c[0x0][0x3ac] ;  /* 0x00007580ff0e77ac */ /* 0x000e620008000800 */
[----:B------:R-:W-:Y:S02]  /*39b0*/  UIADD3 UR10, UPT, UPT, UR10, 0x80, URZ ;  /* 0x000000800a0a7890 */ /* 0x000fe4000fffe0ff */
[----:B0-----:R-:W-:-:S04]  /*39c0*/  UIMAD.WIDE.U32 UR4, UR9, 0x4, UR4 ;  /* 0x00000004090478a5 */ /* 0x001fc8000f8e0004 */
[----:B------:R-:W-:-:S04]  /*39d0*/  UIADD3 UR6, UP0, UPT, UR4, 0x2, URZ ;  /* 0x0000000204067890 */ /* 0x000fc8000ff1e0ff */
[----:B-1----:R-:W-:-:S12]  /*39e0*/  UIADD3.X UR4, UPT, UPT, URZ, UR5, URZ, UP0, !UPT ;  /* 0x00000005ff047290 */ /* 0x002fd800087fe4ff */
.L_x_2670:
[----:B------:R-:W-:Y:S01]  /*39f0*/  ISETP.NE.AND P0, PT, R82, UR9, PT ;  /* 0x0000000952007c0c */ /* 0x000fe2000bf05270 */
[----:B------:R-:W-:Y:S01]  /*3a00*/  IMAD.U32 R19, RZ, RZ, UR14 ;  /* 0x0000000eff137e24 */ /* 0x000fe2000f8e00ff */
[----:B------:R-:W2:Y:S01]  /*3a10*/  LDG.E.128.CONSTANT R24, desc[UR12][R2.64] ;  /* 0x0000000c02187981 */ /* 0x000ea2000c1e9d00 */
[----:B------:R-:W-:Y:S02]  /*3a20*/  IMAD.U32 R29, RZ, RZ, UR14 ;  /* 0x0000000eff1d7e24 */ /* 0x000fe4000f8e00ff */
[----:B------:R-:W-:-:S04]  /*3a30*/  IMAD.WIDE R18, R19, 0x4, R2 ;  /* 0x0000000413127825 */ /* 0x000fc800078e0202 */
[----:B------:R-:W-:Y:S01]  /*3a40*/  IMAD.U32 R31, RZ, RZ, UR14 ;  /* 0x0000000eff1f7e24 */ /* 0x000fe2000f8e00ff */
[----:B------:R-:W3:Y:S03]  /*3a50*/  LDG.E.128.CONSTANT R8, desc[UR12][R18.64] ;  /* 0x0000000c12087981 */ /* 0x000ee6000c1e9d00 */
[----:B------:R-:W-:-:S06]  /*3a60*/  @!P0 IMAD R38, R16, 0x8, R1 ;  /* 0x0000000810268824 */ /* 0x000fcc00078e0201 */
[----:B------:R-:W4:Y:S01]  /*3a70*/  @!P0 LDL.64 R38, [R38+0x8] ;  /* 0x0000080026268983 */ /* 0x000f220000100a00 */
[----:B------:R-:W-:-:S05]  /*3a80*/  IMAD.WIDE R28, R29, 0x4, R18 ;  /* 0x000000041d1c7825 */ /* 0x000fca00078e0212 */
[----:B------:R-:W3:Y:S01]  /*3a90*/  LDG.E.128.CONSTANT R20, desc[UR12][R28.64] ;  /* 0x0000000c1c147981 */ /* 0x000ee2000c1e9d00 */
[----:B------:R-:W-:-:S04]  /*3aa0*/  IMAD.WIDE R30, R31, 0x4, R28 ;  /* 0x000000041f1e7825 */ /* 0x000fc800078e021c */
[----:B------:R-:W-:Y:S01]  /*3ab0*/  IMAD.U32 R85, RZ, RZ, UR14 ;  /* 0x0000000eff557e24 */ /* 0x000fe2000f8e00ff */
[----:B------:R2:W3:Y:S03]  /*3ac0*/  LDG.E.128.CONSTANT R32, desc[UR12][R30.64] ;  /* 0x0000000c1e207981 */ /* 0x0004e6000c1e9d00 */
[----:B------:R-:W-:-:S05]  /*3ad0*/  IMAD.WIDE R84, R85, 0x4, R30 ;  /* 0x0000000455547825 */ /* 0x000fca00078e021e */
[----:B------:R-:W3:Y:S01]  /*3ae0*/  LDG.E.128.CONSTANT R4, desc[UR12][R84.64] ;  /* 0x0000000c54047981 */ /* 0x000ee2000c1e9d00 */
[----:B------:R-:W-:Y:S02]  /*3af0*/  IMAD.U32 R36, RZ, RZ, UR6 ;  /* 0x00000006ff247e24 */ /* 0x000fe4000f8e00ff */
[----:B------:R-:W-:-:S05]  /*3b00*/  IMAD.U32 R37, RZ, RZ, UR4 ;  /* 0x00000004ff257e24 */ /* 0x000fca000f8e00ff */
[----:B------:R0:W5:Y:S01]  /*3b10*/  @!P0 LDG.E.U16.CONSTANT R87, desc[UR12][R36.64] ;  /* 0x0000000c24578981 */ /* 0x000162000c1e9500 */
[----:B------:R-:W-:Y:S01]  /*3b20*/  IMAD.MOV.U32 R0, RZ, RZ, 0x2800 ;  /* 0x00002800ff007424 */ /* 0x000fe200078e00ff */
[----:B------:R-:W-:Y:S01]  /*3b30*/  ISETP.NE.AND P2, PT, R83, RZ, PT ;  /* 0x000000ff5300720c */ /* 0x000fe20003f45270 */
[----:B------:R-:W-:Y:S01]  /*3b40*/  @!P0 VIADD R88, R16, 0x1 ;  /* 0x0000000110588836 */ /* 0x000fe20000000000 */
[----:B--2---:R-:W-:Y:S02]  /*3b50*/  SHF.R.U32.HI R31, RZ, 0xf, R26 ;  /* 0x0000000fff1f7819 */ /* 0x004fe4000001161a */
[C---:B------:R-:W-:Y:S02]  /*3b60*/  LOP3.LUT R45, R24.reuse, 0x1f001f, RZ, 0xc0, !PT ;  /* 0x001f001f182d7812 */ /* 0x040fe400078ec0ff */
[----:B------:R-:W-:Y:S02]  /*3b70*/  SHF.R.U32.HI R46, RZ, 0xa, R24 ;  /* 0x0000000aff2e7819 */ /* 0x000fe40000011618 */
[----:B------:R-:W-:-:S02]  /*3b80*/  LOP3.LUT R3, R24, 0x3e003e0, RZ, 0xc0, !PT ;  /* 0x03e003e018037812 */ /* 0x000fc400078ec0ff */
[----:B------:R-:W-:Y:S02]  /*3b90*/  SHF.R.U32.HI R24, RZ, 0xf, R24 ;  /* 0x0000000fff187819 */ /* 0x000fe40000011618 */
[----:B----4-:R-:W-:Y:S02]  /*3ba0*/  @!P0 PRMT R89, R39, 0x7610, R89 ;  /* 0x0000761027598816 */ /* 0x010fe40000000059 */
[----:B------:R-:W-:Y:S02]  /*3bb0*/  @!P0 PRMT R86, R38, 0x7610, R86 ;  /* 0x0000761026568816 */ /* 0x000fe40000000056 */
[----:B------:R-:W-:Y:S02]  /*3bc0*/  @!P0 PRMT R89, R89, 0x7610, R39 ;  /* 0x0000761059598816 */ /* 0x000fe40000000027 */
[----:B------:R-:W-:Y:S02]  /*3bd0*/  SHF.R.U32.HI R39, RZ, 0xf, R27 ;  /* 0x0000000fff277819 */ /* 0x000fe4000001161b */
[----:B------:R-:W-:-:S02]  /*3be0*/  @!P0 PRMT R86, R86, 0x7610, R38 ;  /* 0x0000761056568816 */ /* 0x000fc40000000026 */
[--C-:B------:R-:W-:Y:S02]  /*3bf0*/  SHF.R.U32.HI R18, RZ, 0xf, R25.reuse ;  /* 0x0000000fff127819 */ /* 0x100fe40000011619 */
        /* <DEDUP_REMOVED lines=23> */
[----:B------:R-:W-:Y:S02]  /*3d70*/  SHF.R.U32.HI R29, RZ, 0xa, R10 ;  /* 0x0000000aff1d7819 */ /* 0x000fe4000001160a */
[----:B------:R-:W-:Y:S02]  /*3d80*/  LOP3.LUT R9, R10, 0x3e003e0, RZ, 0xc0, !PT ;  /* 0x03e003e00a097812 */ /* 0x000fe400078ec0ff */
[----:B------:R-:W-:Y:S02]  /*3d90*/  LOP3.LUT R18, R18, 0x10001, RZ, 0xc0, !PT ;  /* 0x0001000112127812 */ /* 0x000fe400078ec0ff */
[C---:B0-----:R-:W-:Y:S02]  /*3da0*/  LOP3.LUT R36, R11.reuse, 0x1f001f, RZ, 0xc0, !PT ;  /* 0x001f001f0b247812 */ /* 0x041fe400078ec0ff */
[----:B------:R-:W-:Y:S02]  /*3db0*/  SHF.R.U32.HI R37, RZ, 0xa, R11 ;  /* 0x0000000aff257819 */ /* 0x000fe4000001160b */
[----:B------:R-:W-:-:S02]  /*3dc0*/  LOP3.LUT R10, R11, 0x3e003e0, RZ, 0xc0, !PT ;  /* 0x03e003e00b0a7812 */ /* 0x000fc400078ec0ff */
        /* <DEDUP_REMOVED lines=17> */
[----:B------:R-:W-:-:S02]  /*3ee0*/  LOP3.LUT R18, R18, 0x20002, R19, 0xf8, !PT ;  /* 0x0002000212127812 */ /* 0x000fc400078ef813 */
        /* <DEDUP_REMOVED lines=10> */
[----:B------:R-:W-:Y:S02]  /*3f90*/  SHF.R.U32.HI R33, RZ, 0xc, R33 ;  /* 0x0000000cff217819 */ /* 0x000fe40000011621 */
[----:B------:R-:W-:-:S02]  /*3fa0*/  LOP3.LUT R50, R34, 0x1f001f, RZ, 0xc0, !PT ;  /* 0x001f001f22327812 */ /* 0x000fc400078ec0ff */
[--C-:B------:R-:W-:Y:S02]  /*3fb0*/  SHF.R.U32.HI R60, RZ, 0xa, R34.reuse ;  /* 0x0000000aff3c7819 */ /* 0x100fe40000011622 */
[----:B------:R-:W-:Y:S02]  /*3fc0*/  LOP3.LUT R73, R34, 0x3e003e0, RZ, 0xc0, !PT ;  /* 0x03e003e022497812 */ /* 0x000fe400078ec0ff */
[--C-:B------:R-:W-:Y:S02]  /*3fd0*/  SHF.R.U32.HI R23, RZ, 0xc, R35.reuse ;  /* 0x0000000cff177819 */ /* 0x100fe40000011623 */
[----:B------:R-:W-:Y:S02]  /*3fe0*/  SHF.R.U32.HI R34, RZ, 0xc, R34 ;  /* 0x0000000cff227819 */ /* 0x000fe40000011622 */
        /* <DEDUP_REMOVED lines=27> */
[----:B------:R-:W-:Y:S02]  /*41a0*/  LOP3.LUT R7, R54, 0x64006400, RZ, 0xfc, !PT ;  /* 0x6400640036077812 */ /* 0x000fe400078efcff */
[----:B------:R-:W-:Y:S02]  /*41b0*/  LOP3.LUT R20, R20, 0x100010, R21, 0xf8, !PT ;  /* 0x0010001014147812 */ /* 0x000fe400078ef815 */
[----:B------:R-:W-:Y:S02]  /*41c0*/  LOP3.LUT R21, R69, 0x100010, R22, 0xf8, !PT ;  /* 0x0010001045157812 */ /* 0x000fe400078ef816 */
[----:B------:R-:W-:Y:S01]  /*41d0*/  LOP3.LUT R22, R71, 0x100010, R68, 0xf8, !PT ;  /* 0x0010001047167812 */ /* 0x000fe200078ef844 */
[----:B------:R-:W-:Y:S01]  /*41e0*/  HFMA2 R68, R3, R0.H0_H0, -48, -48 ;  /* 0xd200d20003447431 */ /* 0x000fe20000040000 */
[----:B------:R-:W-:-:S02]  /*41f0*/  LOP3.LUT R55, R55, 0x64006400, RZ, 0xfc, !PT ;  /* 0x6400640037377812 */ /* 0x000fc400078efcff */
[----:B------:R-:W-:Y:S01]  /*4200*/  LOP3.LUT R23, R23, 0x100010, R70, 0xf8, !PT ;  /* 0x0010001017177812 */ /* 0x000fe200078ef846 */
        /* <DEDUP_REMOVED lines=106> */
[-C--:B------:R-:W-:Y:S02]  /*48b0*/  HFMA2 R55, R55, R0.reuse.H0_H0, -48, -48 ;  /* 0xd200d20037377431 */ /* 0x080fe40000040000 */
[-C--:B------:R-:W-:Y:S02]  /*48c0*/  HFMA2 R9, R79, R0.reuse.H0_H0, -48, -48 ;  /* 0xd200d2004f097431 */ /* 0x080fe40000040000 */
[----:B------:R-:W-:-:S02]  /*48d0*/  HFMA2 R7, R7, R0.H0_H0, -48, -48 ;  /* 0xd200d20007077431 */ /* 0x000fc40000040000 */
[-C--:B------:R-:W-:Y:S02]  /*48e0*/  HFMA2 R6, R73, R0.reuse.H0_H0, -48, -48 ;  /* 0xd200d20049067431 */ /* 0x080fe40000040000 */
[-C--:B------:R-:W-:Y:S02]  /*48f0*/  HFMA2 R3, R3, R0.reuse.H0_H0, -48, -48 ;  /* 0xd200d20003037431 */ /* 0x080fe40000040000 */
        /* <DEDUP_REMOVED lines=53> */
[----:B------:R-:W-:Y:S02]  /*4c50*/  HFMA2 R30, R80, R31, R26 ;  /* 0x0000001f501e7231 */ /* 0x000fe4000000001a */
[----:B------:R-:W-:Y:S01]  /*4c60*/  HFMA2 R90, R63, R21, R90 ;  /* 0x000000153f5a7231 */ /* 0x000fe2000000005a */
[----:B------:R-:W0:Y:S01]  /*4c70*/  LDS.128 R24, [UR10+-0x60] ;  /* 0xffffa00aff187984 */ /* 0x000e220008000c00 */
[----:B------:R-:W-:Y:S02]  /*4c80*/  HFMA2 R28, R58, R31, R28 ;  /* 0x0000001f3a1c7231 */ /* 0x000fe4000000001c */
        /* <DEDUP_REMOVED lines=10> */
[-C--:B------:R-:W-:Y:S01]  /*4d30*/  HFMA2 R22, R9, R23.reuse, R22 ;  /* 0x0000001709167231 */ /* 0x080fe20000000016 */
[----:B------:R-:W1:Y:S01]  /*4d40*/  LDS.128 R28, [UR10+-0x50] ;  /* 0xffffb00aff1c7984 */ /* 0x000e620008000c00 */
        /* <DEDUP_REMOVED lines=19> */
[-C--:B------:R-:W-:Y:S02]  /*4e80*/  HFMA2 R20, R43, R28.reuse, R20 ;  /* 0x0000001c2b147231 */ /* 0x080fe40000000014 */
[----:B------:R-:W-:-:S02]  /*4e90*/  HFMA2 R22, R44, R28, R22 ;  /* 0x0000001c2c167231 */ /* 0x000fc40000000016 */
        /* <DEDUP_REMOVED lines=20> */
.L_x_2668:
[----:B------:R-:W-:Y:S02]  /*4fe0*/  @!P0 IMAD.MOV.U32 R16, RZ, RZ, R88 ;  /* 0x000000ffff108224 */ /* 0x000fe400078e0058 */
[----:B-----5:R-:W-:Y:S01]  /*4ff0*/  @!P0 VIADD R82, R87, UR9 ;  /* 0x0000000957528c36 */ /* 0x020fe20008000000 */
[----:B------:R-:W-:Y:S06]  /*5000*/  @P1 BRA `(.L_x_2669) ;  /* 0x0000000400301947 */ /* 0x000fec0003800000 */
        /* <DEDUP_REMOVED lines=76> */
.L_x_2669:
        /* <DEDUP_REMOVED lines=8> */
.L_x_2667:
        /* <DEDUP_REMOVED lines=20> */
.L_x_2674:
[----:B------:R-:W0:Y:S02]  /*5690*/  LDS R2, [R0] ;  /* 0x0000000000027984 */ /* 0x000e240000000800 */
[----:B0-----:R-:W-:-:S05]  /*56a0*/  HFMA2 R3, R2, 1, 1, R15 ;  /* 0x3c003c0002037831 */ /* 0x001fca000000000f */
[----:B------:R-:W0:Y:S02]  /*56b0*/  ATOMS.CAST.SPIN P1, [R0], R2, R3 ;  /* 0x000000020000758d */ /* 0x000e240001820003 */
[----:B0-----:R-:W-:Y:S05]  /*56c0*/  @!P1 BRA `(.L_x_2674) ;  /* 0xfffffffc00f09947 */ /* 0x001fea000383ffff */
[----:B------:R-:W-:Y:S05]  /*56d0*/  BRA `(.L_x_2672) ;  /* 0x00000000000c7947 */ /* 0x000fea0003800000 */
.L_x_2673:
[----:B------:R-:W2:Y:S02]  /*56e0*/  LD.E R0, desc[UR12][R4.64] ;  /* 0x0000000c04007980 */ /* 0x000ea4000c101900 */
[----:B--2---:R-:W-:-:S05]  /*56f0*/  IMAD.IADD R3, R15, 0x1, R0 ;  /* 0x000000010f037824 */ /* 0x004fca00078e0200 */
[----:B------:R0:W-:Y:S02]  /*5700*/  ST.E desc[UR12][R4.64], R3 ;  /* 0x0000000304007985 */ /* 0x0001e4000c10190c */
.L_x_2672:
[----:B------:R-:W-:Y:S05]  /*5710*/  BSYNC.RECONVERGENT B0 ;  /* 0x0000000000007941 */ /* 0x000fea0003800200 */
.L_x_2671:
[----:B------:R1:W-:Y:S01]  /*5720*/  ATOM.E.ADD.F16x2.RN.STRONG.GPU P1, RZ, desc[UR12][R4.64+0x4], R14 ;  /* 0x8000040e04ff79a2 */ /* 0x0003e2000c12e10c */
[----:B------:R-:W-:Y:S04]  /*5730*/  BSSY.RECONVERGENT B0, `(.L_x_2675) ;  /* 0x000000e000007945 */ /* 0x000fe80003800200 */
[----:B-1----:R-:W-:Y:S05]  /*5740*/  @P1 BRA `(.L_x_2676) ;  /* 0x0000000000301947 */ /* 0x002fea0003800000 */
[----:B------:R-:W1:Y:S02]  /*5750*/  QSPC.E.S P1, RZ, [R4+0x4] ;  /* 0x0000040004ff73aa */ /* 0x000e640000020500 */
[----:B-1----:R-:W-:Y:S05]  /*5760*/  @!P1 BRA `(.L_x_2677) ;  /* 0x00000000001c9947 */ /* 0x002fea0003800000 */
[----:B------:R-:W-:-:S05]  /*5770*/  IMAD.MOV.U32 R2, RZ, RZ, R4 ;  /* 0x000000ffff027224 */ /* 0x000fca00078e0004 */
[----:B------:R-:W-:-:S07]  /*5780*/  MOV R0, R2 ;  /* 0x0000000200007202 */ /* 0x000fce0000000f00 */
.L_x_2678:
[----:B------:R-:W0:Y:S02]  /*5790*/  LDS R2, [R0+0x4] ;  /* 0x0000040000027984 */ /* 0x000e240000000800 */
[----:B0-----:R-:W-:-:S05]  /*57a0*/  HADD2 R3, R2, R14 ;  /* 0x0000000e02037230 */ /* 0x001fca0000000000 */
[----:B------:R-:W0:Y:S02]  /*57b0*/  ATOMS.CAST.SPIN P1, [R0+0x4], R2, R3 ;  /* 0x000004020000758d */ /* 0x000e240001820003 */
[----:B0-----:R-:W-:Y:S05]  /*57c0*/  @!P1 BRA `(.L_x_2678) ;  /* 0xfffffffc00f09947 */ /* 0x001fea000383ffff */
[----:B------:R-:W-:Y:S05]  /*57d0*/  BRA `(.L_x_2676) ;  /* 0x00000000000c7947 */ /* 0x000fea0003800000 */
.L_x_2677:
[----:B------:R-:W0:Y:S02]  /*57e0*/  LD.E R0, desc[UR12][R4.64+0x4] ;  /* 0x0000040c04007980 */ /* 0x000e24000c101900 */
[----:B0-----:R-:W-:-:S05]  /*57f0*/  IMAD.IADD R3, R14, 0x1, R0 ;  /* 0x000000010e037824 */ /* 0x001fca00078e0200 */
[----:B------:R1:W-:Y:S02]  /*5800*/  ST.E desc[UR12][R4.64+0x4], R3 ;  /* 0x0000040304007985 */ /* 0x0003e4000c10190c */
.L_x_2676:
[----:B------:R-:W-:Y:S05]  /*5810*/  BSYNC.RECONVERGENT B0 ;  /* 0x0000000000007941 */ /* 0x000fea0003800200 */
.L_x_2675:
        /* <DEDUP_REMOVED lines=10> */
.L_x_2682:
[----:B------:R-:W0:Y:S02]  /*58c0*/  LDS R2, [R0] ;  /* 0x0000000000027984 */ /* 0x000e240000000800 */
[----:B0-----:R-:W-:-:S05]  /*58d0*/  HFMA2 R3, R2, 1, 1, R13 ;  /* 0x3c003c0002037831 */ /* 0x001fca000000000d */
[----:B------:R-:W0:Y:S02]  /*58e0*/  ATOMS.CAST.SPIN P0, [R0], R2, R3 ;  /* 0x000000020000758d */ /* 0x000e240001800003 */
[----:B0-----:R-:W-:Y:S05]  /*58f0*/  @!P0 BRA `(.L_x_2682) ;  /* 0xfffffffc00f08947 */ /* 0x001fea000383ffff */
[----:B------:R-:W-:Y:S05]  /*5900*/  BRA `(.L_x_2680) ;  /* 0x00000000000c7947 */ /* 0x000fea0003800000 */
.L_x_2681:
[----:B------:R-:W2:Y:S02]  /*5910*/  LD.E R0, desc[UR12][R4.64] ;  /* 0x0000000c04007980 */ /* 0x000ea4000c101900 */
[----:B--2---:R-:W-:-:S05]  /*5920*/  IMAD.IADD R3, R13, 0x1, R0 ;  /* 0x000000010d037824 */ /* 0x004fca00078e0200 */
[----:B------:R0:W-:Y:S02]  /*5930*/  ST.E desc[UR12][R4.64], R3 ;  /* 0x0000000304007985 */ /* 0x0001e4000c10190c */
.L_x_2680:
[----:B------:R-:W-:Y:S05]  /*5940*/  BSYNC.RECONVERGENT B0 ;  /* 0x0000000000007941 */ /* 0x000fea0003800200 */
.L_x_2679:
[----:B------:R1:W-:Y:S02]  /*5950*/  ATOM.E.ADD.F16x2.RN.STRONG.GPU P0, RZ, desc[UR12][R4.64+0x4], R12 ;  /* 0x8000040c04ff79a2 */ /* 0x0003e4000c10e10c */
[----:B-1----:R-:W-:Y:S05]  /*5960*/  @P0 EXIT ;  /* 0x000000000000094d */ /* 0x002fea0003800000 */
[----:B------:R-:W1:Y:S02]  /*5970*/  QSPC.E.S P0, RZ, [R4+0x4] ;  /* 0x0000040004ff73aa */ /* 0x000e640000000500 */
[----:B-1----:R-:W-:Y:S05]  /*5980*/  @!P0 BRA `(.L_x_2683) ;  /* 0x00000000001c8947 */ /* 0x002fea0003800000 */
[----:B------:R-:W-:-:S05]  /*5990*/  IMAD.MOV.U32 R2, RZ, RZ, R4 ;  /* 0x000000ffff027224 */ /* 0x000fca00078e0004 */
[----:B------:R-:W-:-:S07]  /*59a0*/  MOV R0, R2 ;  /* 0x0000000200007202 */ /* 0x000fce0000000f00 */
.L_x_2684:
[----:B------:R-:W0:Y:S02]  /*59b0*/  LDS R2, [R0+0x4] ;  /* 0x0000040000027984 */ /* 0x000e240000000800 */
[----:B0-----:R-:W-:-:S05]  /*59c0*/  HADD2 R3, R2, R12 ;  /* 0x0000000c02037230 */ /* 0x001fca0000000000 */
[----:B------:R-:W0:Y:S02]  /*59d0*/  ATOMS.CAST.SPIN P0, [R0+0x4], R2, R3 ;  /* 0x000004020000758d */ /* 0x000e240001800003 */
[----:B0-----:R-:W-:Y:S05]  /*59e0*/  @!P0 BRA `(.L_x_2684) ;  /* 0xfffffffc00f08947 */ /* 0x001fea000383ffff */
[----:B------:R-:W-:Y:S05]  /*59f0*/  EXIT ;  /* 0x000000000000794d */ /* 0x000fea0003800000 */
.L_x_2683:
[----:B------:R-:W0:Y:S02]  /*5a00*/  LD.E R0, desc[UR12][R4.64+0x4] ;  /* 0x0000040c04007980 */ /* 0x000e24000c101900 */
[----:B0-----:R-:W-:-:S05]  /*5a10*/  IMAD.IADD R3, R12, 0x1, R0 ;  /* 0x000000010c037824 */ /* 0x001fca00078e0200 */
[----:B------:R-:W-:Y:S01]  /*5a20*/  ST.E desc[UR12][R4.64+0x4], R3 ;  /* 0x0000040304007985 */ /* 0x000fe2000c10190c */
[----:B------:R-:W-:Y:S05]  /*5a30*/  EXIT ;  /* 0x000000000000794d */ /* 0x000fea0003800000 */
.L_x_2685:
        /* <DEDUP_REMOVED lines=12> */
.L_x_3954:


//--------------------- .text._Z23gemm_half_q_half_kernelILi2ELi16ELb1ELb0ELi64EEvPK6__halfPKjS4_S2_PS0_iiiiPKtS7_iiiiiibS2_i --------------------------
	.section	.text._Z23gemm_half_q_half_kernelILi2ELi16ELb1ELb0ELi64EEvPK6__halfPKjS4_S2_PS0_iiiiPKtS7_iiiiiibS2_i,"ax",@progbits
	.align	128
        .global         _Z23gemm_half_q_half_kernelILi2ELi16ELb1ELb0ELi64EEvPK6__halfPKjS4_S2_PS0_iiiiPKtS7_iiiiiibS2_i
        .type           _Z23gemm_half_q_half_kernelILi2ELi16ELb1ELb0ELi64EEvPK6__halfPKjS4_S2_PS0_iiiiPKtS7_iiiiiibS2_i,@function
        .size           _Z23gemm_half_q_half_kernelILi2ELi16ELb1ELb0ELi64EEvPK6__halfPKjS4_S2_PS0_iiiiPKtS7_iiiiiibS2_i,(.L_x_3955 - _Z23gemm_half_q_half_kernelILi2ELi16ELb1ELb0ELi64EEvPK6__halfPKjS4_S2_PS0_iiiiPKtS7_iiiiiibS2_i)
        .other          _Z23gemm_half_q_half_kernelILi2ELi16ELb1ELb0ELi64EEvPK6__halfPKjS4_S2_PS0_iiiiPKtS7_iiiiiibS2_i,@"STO_CUDA_ENTRY STV_DEFAULT"
_Z23gemm_half_q_half_kernelILi2ELi16ELb1ELb0ELi64EEvPK6__halfPKjS4_S2_PS0_iiiiPKtS7_iiiiiibS2_i:
.text._Z23gemm_half_q_half_kernelILi2ELi16ELb1ELb0ELi64EEvPK6__halfPKjS4_S2_PS0_iiiiPKtS7_iiiiiibS2_i:
        /* <DEDUP_REMOVED lines=13> */
[----:B0-----:R-:W-:-:S05]  /*00d0*/  IMAD.WIDE R2, R7, 0x2, R2 ;  /* 0x0000000207027825 */ /* 0x001fca00078e0202 */
        /* <DEDUP_REMOVED lines=53> */
.L_x_2691:
        /* <DEDUP_REMOVED lines=32> */
.L_x_2690:
        /* <DEDUP_REMOVED lines=20> */
.L_x_2692:
[----:B------:R-:W-:-:S13]  /*0770*/  ISETP.EQ.AND P2, PT, R15, RZ, PT ;  /* 0x000000ff0f00720c */ /* 0x000fda0003f42270 */
[----:B------:R-:W-:Y:S05]  /*0780*/  @!P0 BRA P2, `(.L_x_2687) ;  /* 0x0000000400788947 */ /* 0x000fea0001000000 */
.L_x_2689:
        /* <DEDUP_REMOVED lines=12> */
.L_x_2688:
        /* <DEDUP_REMOVED lines=16> */
.L_x_2695:
        /* <DEDUP_REMOVED lines=32> */
.L_x_2694:
        /* <DEDUP_REMOVED lines=21> */
.L_x_2696:
[----:B------:R-:W-:-:S13]  /*0ca0*/  ISETP.NE.OR P0, PT, R15, RZ, P0 ;  /* 0x000000ff0f00720c */ /* 0x000fda0000705670 */
[----:B------:R-:W-:Y:S05]  /*0cb0*/  @!P0 BRA `(.L_x_2687) ;  /* 0x00000000002c8947 */ /* 0x000fea0003800000 */
.L_x_2693:
        /* <DEDUP_REMOVED lines=11> */
.L_x_2687:
[----:B0-----:R-:W-:Y:S05]  /*0d70*/  BSYNC.RECONVERGENT B0 ;  /* 0x0000000000007941 */ /* 0x001fea0003800200 */
.L_x_2686:
        /* <DEDUP_REMOVED lines=20> */
.L_x_2700:
        /* <DEDUP_REMOVED lines=15> */
.L_x_2699:
[----:B------:R-:W-:-:S05]  /*0fb0*/  IMAD.MOV R4, RZ, RZ, -R14 ;  /* 0x000000ffff047224 */ /* 0x000fca00078e0a0e */
[----:B------:R-:W-:-:S13]  /*0fc0*/  ISETP.GT.AND P2, PT, R4, 0x1, PT ;  /* 0x000000010400780c */ /* 0x000fda0003f44270 */
[----:B------:R-:W-:Y:S05]  /*0fd0*/  @!P2 BRA `(.L_x_2701) ;  /* 0x000000000024a947 */ /* 0x000fea0003800000 */
[----:B------:R-:W0:Y:S01]  /*0fe0*/  LDC.64 R6, c[0x0][0x3a0] ;  /* 0x0000e800ff067b82 */ /* 0x000e220000000a00 */
[C---:B------:R-:W-:Y:S01]  /*0ff0*/  VIADD R9, R15.reuse, UR14 ;  /* 0x0000000e0f097c36 */ /* 0x040fe20008000000 */
[----:B------:R-:W-:Y:S01]  /*1000*/  PLOP3.LUT P0, PT, PT, PT, PT, 0x8, 0x80 ;  /* 0x000000000080781c */ /* 0x000fe20003f0e170 */
[----:B------:R-:W-:Y:S02]  /*1010*/  VIADD R14, R14, 0x2 ;  /* 0x000000020e0e7836 */ /* 0x000fe40000000000 */
[----:B0-----:R-:W-:-:S04]  /*1020*/  IMAD.WIDE R4, R15, 0x2, R6 ;  /* 0x000000020f047825 */ /* 0x001fc800078e0206 */
[C---:B------:R-:W-:Y:S01]  /*1030*/  IMAD.WIDE R6, R9.reuse, 0x2, R6 ;  /* 0x0000000209067825 */ /* 0x040fe200078e0206 */
[----:B------:R0:W-:Y:S03]  /*1040*/  STG.E.64 desc[UR20][R4.64], RZ ;  /* 0x000000ff04007986 */ /* 0x0001e6000c101b14 */
[----:B------:R-:W-:Y:S01]  /*1050*/  VIADD R15, R9, UR14 ;  /* 0x0000000e090f7c36 */ /* 0x000fe20008000000 */
[----:B------:R0:W-:Y:S06]  /*1060*/  STG.E.64 desc[UR20][R6.64], RZ ;  /* 0x000000ff06007986 */ /* 0x0001ec000c101b14 */
.L_x_2701:
[----:B------:R-:W-:-:S13]  /*1070*/  ISETP.NE.OR P0, PT, R14, RZ, P0 ;  /* 0x000000ff0e00720c */ /* 0x000fda0000705670 */
[----:B------:R-:W-:Y:S05]  /*1080*/  @!P0 BRA `(.L_x_2697) ;  /* 0x00000000001c8947 */ /* 0x000fea0003800000 */
.L_x_2698:
[----:B0-----:R-:W0:Y:S02]  /*1090*/  LDC.64 R4, c[0x0][0x3a0] ;  /* 0x0000e800ff047b82 */ /* 0x001e240000000a00 */
.L_x_2702:
[----:B0-----:R-:W-:-:S04]  /*10a0*/  IMAD.WIDE R6, R15, 0x2, R4 ;  /* 0x000000020f067825 */ /* 0x001fc800078e0204 */
[----:B------:R-:W-:Y:S01]  /*10b0*/  VIADD R14, R14, 0x1 ;  /* 0x000000010e0e7836 */ /* 0x000fe20000000000 */
[----:B------:R2:W-:Y:S01]  /*10c0*/  STG.E.64 desc[UR20][R6.64], RZ ;  /* 0x000000ff06007986 */ /* 0x0005e2000c101b14 */
[----:B------:R-:W-:-:S03]  /*10d0*/  VIADD R15, R15, UR14 ;  /* 0x0000000e0f0f7c36 */ /* 0x000fc60008000000 */
[----:B------:R-:W-:-:S13]  /*10e0*/  ISETP.NE.AND P0, PT, R14, RZ, PT ;  /* 0x000000ff0e00720c */ /* 0x000fda0003f05270 */
[----:B--2---:R-:W-:Y:S05]  /*10f0*/  @P0 BRA `(.L_x_2702) ;  /* 0xfffffffc00e80947 */ /* 0x004fea000383ffff */
.L_x_2697:
        /* <DEDUP_REMOVED lines=33> */
.L_x_2704:
        /* <DEDUP_REMOVED lines=45> */
.L_x_2703:
        /* <DEDUP_REMOVED lines=14> */
.L_x_2705:
        /* <DEDUP_REMOVED lines=9> */
.L_x_2706:
        /* <DEDUP_REMOVED lines=9> */
.L_x_2707:
        /* <DEDUP_REMOVED lines=9> */
.L_x_2708:
        /* <DEDUP_REMOVED lines=9> */
.L_x_2709:
        /* <DEDUP_REMOVED lines=12> */
[----:B------:R0:W5:Y:S01]  /*19c0*/  LDL.64 R88, [R1] ;  /* 0x0000000001587983 */ /* 0x0001620000100a00 */
[----:B------:R-:W-:Y:S01]  /*19d0*/  IMAD.U32 R5, RZ, RZ, UR13 ;  /* 0x0000000dff057e24 */ /* 0x000fe2000f8e00ff */
[----:B------:R-:W1:Y:S01]  /*19e0*/  S2UR UR7, SR_CgaCtaId ;  /* 0x00000000000779c3 */ /* 0x000e620000008800 */
[----:B------:R-:W2:Y:S03]  /*19f0*/  LDCU.64 UR12, c[0x0][0x388] ;  /* 0x00007100ff0c77ac */ /* 0x000ea60008000a00 */
        /* <DEDUP_REMOVED lines=8> */
[----:B------:R-:W-:Y:S01]  /*1a80*/  PRMT R15, RZ, 0x7610, R15 ;  /* 0x00007610ff0f7816 */ /* 0x000fe2000000000f */
[----:B------:R-:W-:Y:S01]  /*1a90*/  UIADD3 UR10, UP0, UPT, UR10, 0x2, URZ ;  /* 0x000000020a0a7890 */ /* 0x000fe2000ff1e0ff */
[----:B------:R-:W4:Y:S01]  /*1aa0*/  LDCU UR14, c[0x0][0x3ac] ;  /* 0x00007580ff0e77ac */ /* 0x000f220008000800 */
[----:B--2---:R-:W-:-:S04]  /*1ab0*/  LEA R86, P0, R0, UR12, 0x2 ;  /* 0x0000000c00567c11 */ /* 0x004fc8000f8010ff */
[----:B------:R-:W-:Y:S01]  /*1ac0*/  LEA.HI.X R87, R0, UR13, R87, 0x2, P0 ;  /* 0x0000000d00577c11 */ /* 0x000fe200080f1457 */
[----:B-1----:R-:W-:Y:S02]  /*1ad0*/  ULEA UR6, UR7, UR6, 0x18 ;  /* 0x0000000607067291 */ /* 0x002fe4000f8ec0ff */
[----:B------:R-:W-:Y:S02]  /*1ae0*/  UIADD3.X UR11, UPT, UPT, URZ, UR11, URZ, UP0, !UPT ;  /* 0x0000000bff0b7290 */ /* 0x000fe400087fe4ff */
[----:B------:R-:W-:Y:S01]  /*1af0*/  UIADD3 UR8, UPT, UPT, UR6, 0x80, URZ ;  /* 0x0000008006087890 */ /* 0x000fe2000fffe0ff */
[----:B---3--:R-:W-:-:S13]  /*1b00*/  R2UR UR4, R4 ;  /* 0x00000000040472ca */ /* 0x008fda00000e0000 */
[----:B------:R-:W-:-:S03]  /*1b10*/  UIADD3 UR5, UPT, UPT, UR9, UR4, URZ ;  /* 0x0000000409057290 */ /* 0x000fc6000fffe0ff */
[----:B0---4-:R-:W-:-:S09]  /*1b20*/  UMOV UR4, URZ ;  /* 0x000000ff00047c82 */ /* 0x011fd20008000000 */
.L_x_2713:
[----:B------:R-:W-:-:S06]  /*1b30*/  UISETP.NE.AND UP0, UPT, UR9, UR5, UPT ;  /* 0x000000050900728c */ /* 0x000fcc000bf05270 */
[----:B------:R-:W-:-:S05]  /*1b40*/  PLOP3.LUT P0, PT, PT, PT, UP0, 0x80, 0x8 ;  /* 0x000000000008781c */ /* 0x000fca0003f0f008 */
[----:B------:R-:W-:Y:S01]  /*1b50*/  @!UP0 UMOV UR6, UR10 ;  /* 0x0000000a00068c82 */ /* 0x000fe20008000000 */
[----:B------:R-:W-:Y:S01]  /*1b60*/  @!UP0 UMOV UR7, UR11 ;  /* 0x0000000b00078c82 */ /* 0x000fe20008000000 */
[----:B------:R-:W-:Y:S01]  /*1b70*/  IMAD.U32 R4, RZ, RZ, UR6 ;  /* 0x00000006ff047e24 */ /* 0x000fe2000f8e00ff */
[----:B------:R-:W-:Y:S01]  /*1b80*/  @!UP0 ULEA UR12, UR4, UR22, 0x3 ;  /* 0x00000016040c8291 */ /* 0x000fe2000f8e18ff */
[----:B------:R-:W-:Y:S02]  /*1b90*/  IMAD.U32 R5, RZ, RZ, UR7 ;  /* 0x00000007ff057e24 */ /* 0x000fe4000f8e00ff */
[----:B------:R-:W-:-:S03]  /*1ba0*/  IMAD.U32 R3, RZ, RZ, UR14 ;  /* 0x0000000eff037e24 */ /* 0x000fc6000f8e00ff */
[----:B------:R0:W2:Y:S01]  /*1bb0*/  @!P0 LDG.E.U16.CONSTANT R17, desc[UR20][R4.64] ;  /* 0x0000001404118981 */ /* 0x0000a2000c1e9500 */
[----:B------:R-:W-:-:S03]  /*1bc0*/  IMAD.U32 R19, RZ, RZ, UR14 ;  /* 0x0000000eff137e24 */ /* 0x000fc6000f8e00ff */
[----:B------:R-:W3:Y:S01]  /*1bd0*/  @!P0 LDL.64 R34, [UR12+0x8] ;  /* 0x0000080cff228983 */ /* 0x000ee20008100a00 */
[----:B0-----:R-:W-:Y:S02]  /*1be0*/  IMAD.MOV.U32 R4, RZ, RZ, R86 ;  /* 0x000000ffff047224 */ /* 0x001fe400078e0056 */
[----:B------:R-:W-:Y:S02]  /*1bf0*/  IMAD.MOV.U32 R5, RZ, RZ, R87 ;  /* 0x000000ffff057224 */ /* 0x000fe400078e0057 */
[----:B------:R-:W-:-:S03]  /*1c00*/  IMAD.WIDE R2, R3, 0x4, R4 ;  /* 0x0000000403027825 */ /* 0x000fc600078e0204 */
[----:B------:R-:W4:Y:S04]  /*1c10*/  LDG.E.128.CONSTANT R28, desc[UR20][R4.64] ;  /* 0x00000014041c7981 */ /* 0x000f28000c1e9d00 */
[----:B------:R-:W4:Y:S01]  /*1c20*/  LDG.E.128.CONSTANT R24, desc[UR20][R2.64] ;  /* 0x0000001402187981 */ /* 0x000f22000c1e9d00 */
[----:B------:R-:W-:-:S04]  /*1c30*/  IMAD.WIDE R18, R19, 0x4, R2 ;  /* 0x0000000413127825 */ /* 0x000fc800078e0202 */
[----:B------:R-:W-:Y:S01]  /*1c40*/  IMAD.U32 R33, RZ, RZ, UR14 ;  /* 0x0000000eff217e24 */ /* 0x000fe2000f8e00ff */
[----:B-----5:R-:W4:Y:S01]  /*1c50*/  LDG.E.128.CONSTANT R20, desc[UR20][R18.64] ;  /* 0x0000001412147981 */ /* 0x020f22000c1e9d00 */
[----:B------:R-:W-:Y:S02]  /*1c60*/  IMAD.U32 R87, RZ, RZ, UR14 ;  /* 0x0000000eff577e24 */ /* 0x000fe4000f8e00ff */
[----:B------:R-:W-:-:S05]  /*1c70*/  IMAD.WIDE R32, R33, 0x4, R18 ;  /* 0x0000000421207825 */ /* 0x000fca00078e0212 */
[----:B------:R0:W4:Y:S01]  /*1c80*/  LDG.E.128.CONSTANT R8, desc[UR20][R32.64] ;  /* 0x0000001420087981 */ /* 0x000122000c1e9d00 */
[----:B------:R-:W-:-:S05]  /*1c90*/  IMAD.WIDE R86, R87, 0x4, R32 ;  /* 0x0000000457567825 */ /* 0x000fca00078e0220 */
[----:B------:R-:W4:Y:S01]  /*1ca0*/  LDG.E.128.CONSTANT R4, desc[UR20][R86.64] ;  /* 0x0000001456047981 */ /* 0x000f22000c1e9d00 */
[----:B------:R-:W-:Y:S01]  /*1cb0*/  IMAD.MOV.U32 R0, RZ, RZ, 0x2800 ;  /* 0x00002800ff007424 */ /* 0x000fe200078e00ff */
[----:B------:R-:W-:Y:S01]  /*1cc0*/  @!UP0 UIADD3 UR6, UPT, UPT, UR4, 0x1, URZ ;  /* 0x0000000104068890 */ /* 0x000fe2000fffe0ff */
[----:B--2---:R-:W-:Y:S02]  /*1cd0*/  @!P0 R2UR UR7, R17 ;  /* 0x00000000110782ca */ /* 0x004fe400000e0000 */
[----:B---3--:R-:W-:Y:S02]  /*1ce0*/  @!P0 PRMT R89, R35, 0x7610, R89 ;  /* 0x0000761023598816 */ /* 0x008fe40000000059 */
[----:B------:R-:W-:Y:S02]  /*1cf0*/  @!P0 PRMT R88, R34, 0x7610, R88 ;  /* 0x0000761022588816 */ /* 0x000fe40000000058 */
[----:B------:R-:W-:Y:S02]  /*1d00*/  @!P0 PRMT R89, R89, 0x7610, R35 ;  /* 0x0000761059598816 */ /* 0x000fe40000000023 */
[----:B------:R-:W-:-:S02]  /*1d10*/  @!P0 PRMT R88, R88, 0x7610, R34 ;  /* 0x0000761058588816 */ /* 0x000fc40000000022 */
[----:B------:R-:W-:-:S03]  /*1d20*/  ISETP.NE.AND P0, PT, R16, RZ, PT ;  /* 0x000000ff1000720c */ /* 0x000fc60003f05270 */
[----:B------:R-:W-:Y:S01]  /*1d30*/  @!UP0 UIADD3 UR5, UPT, UPT, UR7, UR9, URZ ;  /* 0x0000000907058290 */ /* 0x000fe2000fffe0ff */
[C---:B----4-:R-:W-:Y:S02]  /*1d40*/  LOP3.LUT R42, R29.reuse, 0x1f001f, RZ, 0xc0, !PT ;  /* 0x001f001f1d2a7812 */ /* 0x050fe400078ec0ff */
[----:B------:R-:W-:Y:S02]  /*1d50*/  SHF.R.U32.HI R40, RZ, 0xa, R29 ;  /* 0x0000000aff287819 */ /* 0x000fe4000001161d */
[----:B------:R-:W-:Y:S02]  /*1d60*/  LOP3.LUT R59, R29, 0x3e003e0, RZ, 0xc0, !PT ;  /* 0x03e003e01d3b7812 */ /* 0x000fe400078ec0ff */
[C---:B------:R-:W-:Y:S02]  /*1d70*/  LOP3.LUT R45, R30.reuse, 0x1f001f, RZ, 0xc0, !PT ;  /* 0x001f001f1e2d7812 */ /* 0x040fe400078ec0ff */
[----:B------:R-:W-:Y:S02]  /*1d80*/  SHF.R.U32.HI R50, RZ, 0xa, R30 ;  /* 0x0000000aff327819 */ /* 0x000fe4000001161e */
[----:B------:R-:W-:-:S02]  /*1d90*/  LOP3.LUT R60, R30, 0x3e003e0, RZ, 0xc0, !PT ;  /* 0x03e003e01e3c7812 */ /* 0x000fc400078ec0ff */
[----:B------:R-:W-:Y:S02]  /*1da0*/  SHF.R.U32.HI R29, RZ, 0xf, R29 ;  /* 0x0000000fff1d7819 */ /* 0x000fe4000001161d */
[----:B------:R-:W-:Y:S02]  /*1db0*/  SHF.R.U32.HI R30, RZ, 0xf, R30 ;  /* 0x0000000fff1e7819 */ /* 0x000fe4000001161e */
[C---:B0-----:R-:W-:Y:S02]  /*1dc0*/  LOP3.LUT R33, R28.reuse, 0x1f001f, RZ, 0xc0, !PT ;  /* 0x001f001f1c217812 */ /* 0x041fe400078ec0ff */
        /* <DEDUP_REMOVED lines=9> */
[----:B------:R-:W-:Y:S02]  /*1e60*/  SHF.R.U32.HI R53, RZ, 0xa, R31 ;  /* 0x0000000aff357819 */ /* 0x000fe4000001161f */
[----:B------:R-:W-:Y:S02]  /*1e70*/  LOP3.LUT R66, R31, 0x3e003e0, RZ, 0xc0, !PT ;  /* 0x03e003e01f427812 */ /* 0x000fe400078ec0ff */
[--C-:B------:R-:W-:Y:S02]  /*1e80*/  SHF.R.U32.HI R17, RZ, 0xe, R24.reuse ;  /* 0x0000000eff117819 */ /* 0x100fe40000011618 */
[----:B------:R-:W-:Y:S02]  /*1e90*/  LOP3.LUT R28, R28, 0x10001, RZ, 0xc0, !PT ;  /* 0x000100011c1c7812 */ /* 0x000fe400078ec0ff */
[----:B------:R-:W-:Y:S02]  /*1ea0*/  LOP3.LUT R34, R24, 0x1f001f, RZ, 0xc0, !PT ;  /* 0x001f001f18227812 */ /* 0x000fe400078ec0ff */
[----:B------:R-:W-:-:S02]  /*1eb0*/  SHF.R.U32.HI R31, RZ, 0xa, R24 ;  /* 0x0000000aff1f7819 */ /* 0x000fc40000011618 */
[----:B------:R-:W-:Y:S02]  /*1ec0*/  LOP3.LUT R2, R24, 0x3e003e0, RZ, 0xc0, !PT ;  /* 0x03e003e018027812 */ /* 0x000fe400078ec0ff */
[----:B------:R-:W-:Y:S02]  /*1ed0*/  SHF.R.U32.HI R24, RZ, 0xe, R27 ;  /* 0x0000000eff187819 */ /* 0x000fe4000001161b */
[----:B------:R-:W-:Y:S02]  /*1ee0*/  LOP3.LUT R35, R35, 0x10001, RZ, 0xc0, !PT ;  /* 0x0001000123237812 */ /* 0x000fe400078ec0ff */
[----:B------:R-:W-:Y:S02]  /*1ef0*/  LOP3.LUT R18, R29, 0x20002, R18, 0xf8, !PT ;  /* 0x000200021d127812 */ /* 0x000fe400078ef812 */
[----:B------:R-:W-:Y:S02]  /*1f00*/  LOP3.LUT R19, R30, 0x20002, R19, 0xf8, !PT ;  /* 0x000200021e137812 */ /* 0x000fe400078ef813 */
[----:B------:R-:W-:-:S02]  /*1f10*/  LOP3.LUT R29, R20, 0x1f001f, RZ, 0xc0, !PT ;  /* 0x001f001f141d7812 */ /* 0x000fc400078ec0ff */
[--C-:B------:R-:W-:Y:S02]  /*1f20*/  SHF.R.U32.HI R30, RZ, 0xa, R20.reuse ;  /* 0x0000000aff1e7819 */ /* 0x100fe40000011614 */
[----:B------:R-:W-:Y:S02]  /*1f30*/  LOP3.LUT R67, R20, 0x3e003e0, RZ, 0xc0, !PT ;  /* 0x03e003e014437812 */ /* 0x000fe400078ec0ff */
[----:B------:R-:W-:Y:S02]  /*1f40*/  LOP3.LUT R17, R28, 0x20002, R17, 0xf8, !PT ;  /* 0x000200021c117812 */ /* 0x000fe400078ef811 */
[----:B------:R-:W-:Y:S02]  /*1f50*/  SHF.R.U32.HI R20, RZ, 0xd, R20 ;  /* 0x0000000dff147819 */ /* 0x000fe40000011614 */
[----:B------:R-:W-:Y:S02]  /*1f60*/  LOP3.LUT R37, R21, 0x1f001f, RZ, 0xc0, !PT ;  /* 0x001f001f15257812 */ /* 0x000fe400078ec0ff */
[----:B------:R-:W-:-:S02]  /*1f70*/  SHF.R.U32.HI R38, RZ, 0xa, R21 ;  /* 0x0000000aff267819 */ /* 0x000fc40000011615 */
[----:B------:R-:W-:Y:S02]  /*1f80*/  LOP3.LUT R70, R21, 0x3e003e0, RZ, 0xc0, !PT ;  /* 0x03e003e015467812 */ /* 0x000fe400078ec0ff */
[C---:B------:R-:W-:Y:S02]  /*1f90*/  LOP3.LUT R51, R22.reuse, 0x1f001f, RZ, 0xc0, !PT ;  /* 0x001f001f16337812 */ /* 0x040fe400078ec0ff */
[--C-:B------:R-:W-:Y:S02]  /*1fa0*/  SHF.R.U32.HI R47, RZ, 0xa, R22.reuse ;  /* 0x0000000aff2f7819 */ /* 0x100fe40000011616 */
[----:B------:R-:W-:Y:S02]  /*1fb0*/  LOP3.LUT R71, R22, 0x3e003e0, RZ, 0xc0, !PT ;  /* 0x03e003e016477812 */ /* 0x000fe400078ec0ff */
[----:B------:R-:W-:Y:S02]  /*1fc0*/  SHF.R.U32.HI R21, RZ, 0xd, R21 ;  /* 0x0000000dff157819 */ /* 0x000fe40000011615 */
        /* <DEDUP_REMOVED lines=12> */
[----:B------:R-:W-:-:S02]  /*2090*/  LOP3.LUT R24, R24, 0x40004, R23, 0xf8, !PT ;  /* 0x0004000418187812 */ /* 0x000fc400078ef817 */
[----:B------:R-:W-:Y:S02]  /*20a0*/  SHF.R.U32.HI R8, RZ, 0xc, R8 ;  /* 0x0000000cff087819 */ /* 0x000fe40000011608 */
[--C-:B------:R-:W-:Y:S02]  /*20b0*/  SHF.R.U32.HI R18, RZ, 0xc, R9.reuse ;  /* 0x0000000cff127819 */ /* 0x100fe40000011609 */
[----:B------:R-:W-:Y:S02]  /*20c0*/  SHF.R.U32.HI R19, RZ, 0xc, R10 ;  /* 0x0000000cff137819 */ /* 0x000fe4000001160a */
[C---:B------:R-:W-:Y:S02]  /*20d0*/  LOP3.LUT R39, R9.reuse, 0x1f001f, RZ, 0xc0, !PT ;  /* 0x001f001f09277812 */ /* 0x040fe400078ec0ff */
[----:B------:R-:W-:Y:S02]  /*20e0*/  SHF.R.U32.HI R43, RZ, 0xa, R9 ;  /* 0x0000000aff2b7819 */ /* 0x000fe40000011609 */
[----:B------:R-:W-:-:S02]  /*20f0*/  LOP3.LUT R69, R9, 0x3e003e0, RZ, 0xc0, !PT ;  /* 0x03e003e009457812 */ /* 0x000fc400078ec0ff */
[--C-:B------:R-:W-:Y:S02]  /*2100*/  SHF.R.U32.HI R23, RZ, 0xc, R11.reuse ;  /* 0x0000000cff177819 */ /* 0x100fe4000001160b */
        /* <DEDUP_REMOVED lines=10> */
[----:B------:R-:W-:-:S02]  /*21b0*/  LOP3.LUT R17, R4, 0x1f001f, RZ, 0xc0, !PT ;  /* 0x001f001f04117812 */ /* 0x000fc400078ec0ff */
        /* <DEDUP_REMOVED lines=55> */
[----:B------:R-:W-:Y:S01]  /*2530*/  HFMA2 R10, R71, R0.H0_H0, -48, -48 ;  /* 0xd200d200470a7431 */ /* 0x000fe20000040000 */
[----:B------:R-:W-:Y:S02]  /*2540*/  LOP3.LUT R40, R40, 0x1f001f, RZ, 0xc0, !PT ;  /* 0x001f001f28287812 */ /* 0x000fe400078ec0ff */
[----:B------:R-:W-:Y:S02]  /*2550*/  LOP3.LUT R33, R33, 0x64006400, RZ, 0xfc, !PT ;  /* 0x6400640021217812 */ /* 0x000fe400078efcff */
[----:B------:R-:W-:-:S02]  /*2560*/  LOP3.LUT R20, R11, 0x100010, R20, 0xf8, !PT ;  /* 0x001000100b147812 */ /* 0x000fc400078ef814 */
        /* <DEDUP_REMOVED lines=119> */
[----:B------:R-:W1:Y:S04]  /*2ce0*/  LDS.128 R24, [UR8+-0x70] ;  /* 0xffff9008ff187984 */ /* 0x000e680008000c00 */
[----:B------:R-:W2:Y:S01]  /*2cf0*/  LDS.128 R28, [UR8+-0x60] ;  /* 0xffffa008ff1c7984 */ /* 0x000ea20008000c00 */
        /* <DEDUP_REMOVED lines=23> */
[----:B------:R-:W0:Y:S01]  /*2e70*/  LDS.128 R32, [UR8+-0x50] ;  /* 0xffffb008ff207984 */ /* 0x000e220008000c00 */
[----:B------:R-:W-:Y:S02]  /*2e80*/  HFMA2 R91, R42, R31, R91 ;  /* 0x0000001f2a5b7231 */ /* 0x000fe4000000005b */
        /* <DEDUP_REMOVED lines=47> */
[----:B------:R-:W-:-:S07]  /*3180*/  HFMA2 R14, R90, R89, R14 ;  /* 0x000000595a0e7231 */ /* 0x000fce000000000e */
.L_x_2711:
[----:B------:R-:W-:Y:S01]  /*3190*/  @!UP0 UMOV UR4, UR6 ;  /* 0x0000000600048c82 */ /* 0x000fe20008000000 */
        /* <DEDUP_REMOVED lines=77> */
.L_x_2712:
        /* <DEDUP_REMOVED lines=8> */
.L_x_2710:
        /* <DEDUP_REMOVED lines=20> */
.L_x_2717:
[----:B------:R-:W0:Y:S02]  /*3830*/  LDS R2, [R0] ;  /* 0x0000000000027984 */ /* 0x000e240000000800 */
[----:B0-----:R-:W-:-:S05]  /*3840*/  HFMA2 R3, R2, 1, 1, R15 ;  /* 0x3c003c0002037831 */ /* 0x001fca000000000f */
[----:B------:R-:W0:Y:S02]  /*3850*/  ATOMS.CAST.SPIN P1, [R0], R2, R3 ;  /* 0x000000020000758d */ /* 0x000e240001820003 */
[----:B0-----:R-:W-:Y:S05]  /*3860*/  @!P1 BRA `(.L_x_2717) ;  /* 0xfffffffc00f09947 */ /* 0x001fea000383ffff */
[----:B------:R-:W-:Y:S05]  /*3870*/  BRA `(.L_x_2715) ;  /* 0x00000000000c7947 */ /* 0x000fea0003800000 */
.L_x_2716:
[----:B------:R-:W2:Y:S02]  /*3880*/  LD.E R0, desc[UR20][R4.64] ;  /* 0x0000001404007980 */ /* 0x000ea4000c101900 */
[----:B--2---:R-:W-:-:S05]  /*3890*/  IMAD.IADD R3, R15, 0x1, R0 ;  /* 0x000000010f037824 */ /* 0x004fca00078e0200 */
[----:B------:R0:W-:Y:S02]  /*38a0*/  ST.E desc[UR20][R4.64], R3 ;  /* 0x0000000304007985 */ /* 0x0001e4000c101914 */
.L_x_2715:
[----:B------:R-:W-:Y:S05]  /*38b0*/  BSYNC.RECONVERGENT B0 ;  /* 0x0000000000007941 */ /* 0x000fea0003800200 */
.L_x_2714:
[----:B------:R1:W-:Y:S01]  /*38c0*/  ATOM.E.ADD.F16x2.RN.STRONG.GPU P1, RZ, desc[UR20][R4.64+0x4], R14 ;  /* 0x8000040e04ff79a2 */ /* 0x0003e2000c12e114 */
[----:B------:R-:W-:Y:S04]  /*38d0*/  BSSY.RECONVERGENT B0, `(.L_x_2718) ;  /* 0x000000e000007945 */ /* 0x000fe80003800200 */
[----:B-1----:R-:W-:Y:S05]  /*38e0*/  @P1 BRA `(.L_x_2719) ;  /* 0x0000000000301947 */ /* 0x002fea0003800000 */
[----:B------:R-:W1:Y:S02]  /*38f0*/  QSPC.E.S P1, RZ, [R4+0x4] ;  /* 0x0000040004ff73aa */ /* 0x000e640000020500 */
[----:B-1----:R-:W-:Y:S05]  /*3900*/  @!P1 BRA `(.L_x_2720) ;  /* 0x00000000001c9947 */ /* 0x002fea0003800000 */
[----:B------:R-:W-:-:S05]  /*3910*/  IMAD.MOV.U32 R2, RZ, RZ, R4 ;  /* 0x000000ffff027224 */ /* 0x000fca00078e0004 */
[----:B------:R-:W-:-:S07]  /*3920*/  MOV R0, R2 ;  /* 0x0000000200007202 */ /* 0x000fce0000000f00 */
.L_x_2721:
[----:B------:R-:W0:Y:S02]  /*3930*/  LDS R2, [R0+0x4] ;  /* 0x0000040000027984 */ /* 0x000e240000000800 */
[----:B0-----:R-:W-:-:S05]  /*3940*/  HADD2 R3, R2, R14 ;  /* 0x0000000e02037230 */ /* 0x001fca0000000000 */
[----:B------:R-:W0:Y:S02]  /*3950*/  ATOMS.CAST.SPIN P1, [R0+0x4], R2, R3 ;  /* 0x000004020000758d */ /* 0x000e240001820003 */
[----:B0-----:R-:W-:Y:S05]  /*3960*/  @!P1 BRA `(.L_x_2721) ;  /* 0xfffffffc00f09947 */ /* 0x001fea000383ffff */
[----:B------:R-:W-:Y:S05]  /*3970*/  BRA `(.L_x_2719) ;  /* 0x00000000000c7947 */ /* 0x000fea0003800000 */
.L_x_2720:
[----:B------:R-:W0:Y:S02]  /*3980*/  LD.E R0, desc[UR20][R4.64+0x4] ;  /* 0x0000041404007980 */ /* 0x000e24000c101900 */
[----:B0-----:R-:W-:-:S05]  /*3990*/  IMAD.IADD R3, R14, 0x1, R0 ;  /* 0x000000010e037824 */ /* 0x001fca00078e0200 */
[----:B------:R1:W-:Y:S02]  /*39a0*/  ST.E desc[UR20][R4.64+0x4], R3 ;  /* 0x0000040304007985 */ /* 0x0003e4000c101914 */
.L_x_2719:
[----:B------:R-:W-:Y:S05]  /*39b0*/  BSYNC.RECONVERGENT B0 ;  /* 0x0000000000007941 */ /* 0x000fea0003800200 */
.L_x_2718:
        /* <DEDUP_REMOVED lines=10> */
.L_x_2725:
[----:B------:R-:W0:Y:S02]  /*3a60*/  LDS R2, [R0] ;  /* 0x0000000000027984 */ /* 0x000e240000000800 */
[----:B0-----:R-:W-:-:S05]  /*3a70*/  HFMA2 R3, R2, 1, 1, R13 ;  /* 0x3c003c0002037831 */ /* 0x001fca000000000d */
[----:B------:R-:W0:Y:S02]  /*3a80*/  ATOMS.CAST.SPIN P0, [R0], R2, R3 ;  /* 0x000000020000758d */ /* 0x000e240001800003 */
[----:B0-----:R-:W-:Y:S05]  /*3a90*/  @!P0 BRA `(.L_x_2725) ;  /* 0xfffffffc00f08947 */ /* 0x001fea000383ffff */
[----:B------:R-:W-:Y:S05]  /*3aa0*/  BRA `(.L_x_2723) ;  /* 0x00000000000c7947 */ /* 0x000fea0003800000 */
.L_x_2724:
[----:B------:R-:W2:Y:S02]  /*3ab0*/  LD.E R0, desc[UR20][R4.64] ;  /* 0x0000001404007980 */ /* 0x000ea4000c101900 */
[----:B--2---:R-:W-:-:S05]  /*3ac0*/  IMAD.IADD R3, R13, 0x1, R0 ;  /* 0x000000010d037824 */ /* 0x004fca00078e0200 */
[----:B------:R0:W-:Y:S02]  /*3ad0*/  ST.E desc[UR20][R4.64], R3 ;  /* 0x0000000304007985 */ /* 0x0001e4000c101914 */
.L_x_2723:
[----:B------:R-:W-:Y:S05]  /*3ae0*/  BSYNC.RECONVERGENT B0 ;  /* 0x0000000000007941 */ /* 0x000fea0003800200 */
.L_x_2722:
[----:B------:R1:W-:Y:S02]  /*3af0*/  ATOM.E.ADD.F16x2.RN.STRONG.GPU P0, RZ, desc[UR20][R4.64+0x4], R12 ;  /* 0x8000040c04ff79a2 */ /* 0x0003e4000c10e114 */
[----:B-1----:R-:W-:Y:S05]  /*3b00*/  @P0 EXIT ;  /* 0x000000000000094d */ /* 0x002fea0003800000 */
[----:B------:R-:W1:Y:S02]  /*3b10*/  QSPC.E.S P0, RZ, [R4+0x4] ;  /* 0x0000040004ff73aa */ /* 0x000e640000000500 */
[----:B-1----:R-:W-:Y:S05]  /*3b20*/  @!P0 BRA `(.L_x_2726) ;  /* 0x00000000001c8947 */ /* 0x002fea0003800000 */
[----:B------:R-:W-:-:S05]  /*3b30*/  IMAD.MOV.U32 R2, RZ, RZ, R4 ;  /* 0x000000ffff027224 */ /* 0x000fca00078e0004 */
[----:B------:R-:W-:-:S07]  /*3b40*/  MOV R0, R2 ;  /* 0x0000000200007202 */ /* 0x000fce0000000f00 */
.L_x_2727:
[----:B------:R-:W0:Y:S02]  /*3b50*/  LDS R2, [R0+0x4] ;  /* 0x0000040000027984 */ /* 0x000e240000000800 */
[----:B0-----:R-:W-:-:S05]  /*3b60*/  HADD2 R3, R2, R12 ;  /* 0x0000000c02037230 */ /* 0x001fca0000000000 */
[----:B------:R-:W0:Y:S02]  /*3b70*/  ATOMS.CAST.SPIN P0, [R0+0x4], R2, R3 ;  /* 0x000004020000758d */ /* 0x000e240001800003 */
[----:B0-----:R-:W-:Y:S05]  /*3b80*/  @!P0 BRA `(.L_x_2727) ;  /* 0xfffffffc00f08947 */ /* 0x001fea000383ffff */
[----:B------:R-:W-:Y:S05]  /*3b90*/  EXIT ;  /* 0x000000000000794d */ /* 0x000fea0003800000 */
.L_x_2726:
[----:B------:R-:W0:Y:S02]  /*3ba0*/  LD.E R0, desc[UR20][R4.64+0x4] ;  /* 0x0000041404007980 */ /* 0x000e24000c101900 */
[----:B0-----:R-:W-:-:S05]  /*3bb0*/  IMAD.IADD R3, R12, 0x1, R0 ;  /* 0x000000010c037824 */ /* 0x001fca00078e0200 */
[----:B------:R-:W-:Y:S01]  /*3bc0*/  ST.E desc[UR20][R4.64+0x4], R3 ;  /* 0x0000040304007985 */ /* 0x000fe2000c101914 */
[----:B------:R-:W-:Y:S05]  /*3bd0*/  EXIT ;  /* 0x000000000000794d */ /* 0x000fea0003800000 */
.L_x_2728:
        /* <DEDUP_REMOVED lines=10> */
.L_x_3955:


//--------------------- .text._Z23gemm_half_q_half_kernelILi2ELi24ELb1ELb0ELi64EEvPK6__halfPKjS4_S2_PS0_iiiiPKtS7_iiiiiibS2_i --------------------------
	.section	.text._Z23gemm_half_q_half_kernelILi2ELi24ELb1ELb0ELi64EEvPK6__halfPKjS4_S2_PS0_iiiiPKtS7_iiiiiibS2_i,"ax",@progbits
	.align	128
        .global         _Z23gemm_half_q_half_kernelILi2ELi24ELb1ELb0ELi64EEvPK6__halfPKjS4_S2_PS0_iiiiPKtS7_iiiiiibS2_i
        .type           _Z23gemm_half_q_half_kernelILi2ELi24ELb1ELb0ELi64EEvPK6__halfPKjS4_S2_PS0_iiiiPKtS7_iiiiiibS2_i,@function
        .size           _Z23gemm_half_q_half_kernelILi2ELi24ELb1ELb0ELi64EEvPK6__halfPKjS4_S2_PS0_iiiiPKtS7_iiiiiibS2_i,(.L_x_3956 - _Z23gemm_half_q_half_kernelILi2ELi24ELb1ELb0ELi64EEvPK6__halfPKjS4_S2_PS0_iiiiPKtS7_iiiiiibS2_i)
        .other          _Z23gemm_half_q_half_kernelILi2ELi24ELb1ELb0ELi64EEvPK6__halfPKjS4_S2_PS0_iiiiPKtS7_iiiiiibS2_i,@"STO_CUDA_ENTRY STV_DEFAULT"
_Z23gemm_half_q_half_kernelILi2ELi24ELb1ELb0ELi64EEvPK6__halfPKjS4_S2_PS0_iiiiPKtS7_iiiiiibS2_i:
.text._Z23gemm_half_q_half_kernelILi2ELi24ELb1ELb0ELi64EEvPK6__halfPKjS4_S2_PS0_iiiiPKtS7_iiiiiibS2_i:
[----:B------:R-:W0:Y:S01]  /*0000*/  LDC R1, c[0x0][0x37c] ;  /* 0x0000df00ff017b82 */ /* 0x000e220000000800 */
[----:B------:R-:W1:Y:S07]  /*0010*/  S2R R0, SR_CTAID.Y ;  /* 0x0000000000007919 */ /* 0x000e6e0000002600 */
[----:B------:R-:W1:Y:S01]  /*0020*/  LDC R3, c[0x0][0x3a8] ;  /* 0x0000ea00ff037b82 */ /* 0x000e620000000800 */
[----:B0-----:R-:W-:Y:S01]  /*0030*/  IADD3 R1, PT, PT, R1, -0x10, RZ ;  /* 0xfffffff001017810 */ /* 0x001fe20007ffe0ff */
        /* <DEDUP_REMOVED lines=16> */
[----:B------:R-:W0:Y:S01]  /*0140*/  S2R R2, SR_CTAID.Z ;  /* 0x0000000000027919 */ /* 0x000e220000002700 */
[----:B------:R-:W1:Y:S01]  /*0150*/  LDC R5, c[0x0][0x3b0] ;  /* 0x0000ec00ff057b82 */ /* 0x000e620000000800 */
[----:B------:R-:W-:Y:S01]  /*0160*/  HFMA2 R18, -RZ, RZ, 0, 1.1920928955078125e-07 ;  /* 0x00000002ff127431 */ /* 0x000fe200000001ff */
[----:B------:R-:W-:Y:S01]  /*0170*/  BSSY.RECONVERGENT B0, `(.L_x_2729) ;  /* 0x00000bd000007945 */ /* 0x000fe20003800200 */
[----:B------:R-:W2:Y:S01]  /*0180*/  S2R R3, SR_TID.X ;  /* 0x0000000000037919 */ /* 0x000ea20000002100 */
[----:B------:R-:W-:-:S04]  /*0190*/  ISETP.EQ.OR P1, PT, R8, RZ, !P0 ;  /* 0x000000ff0800720c */ /* 0x000fc80004722670 */
[----:B------:R-:W3:Y:S01]  /*01a0*/  S2UR UR4, SR_CTAID.X ;  /* 0x00000000000479c3 */ /* 0x000ee20000002500 */
[----:B------:R-:W-:Y:S02]  /*01b0*/  SEL R18, R18, 0x1, P0 ;  /* 0x0000000112127807 */ /* 0x000fe40000000000 */
[----:B0-----:R-:W-:Y:S01]  /*01c0*/  SHF.L.U32 R16, R2, 0x6, RZ ;  /* 0x0000000602107819 */ /* 0x001fe200000006ff */
[----:B---3--:R-:W-:-:S03]  /*01d0*/  USHF.L.U32 UR4, UR4, 0x8, URZ ;  /* 0x0000000804047899 */ /* 0x008fc600080006ff */
[C---:B--2---:R-:W-:Y:S02]  /*01e0*/  IADD3 R21, PT, PT, R16.reuse, R3, RZ ;  /* 0x0000000310157210 */ /* 0x044fe40007ffe0ff */
[----:B-1----:R-:W-:Y:S02]  /*01f0*/  VIADDMNMX R4, R16, 0x40, R5, PT ;  /* 0x0000004010047846 */ /* 0x002fe40003800105 */
[----:B------:R-:W-:Y:S02]  /*0200*/  LEA R6, R3, UR4, 0x2 ;  /* 0x0000000403067c11 */ /* 0x000fe4000f8e10ff */
[----:B------:R-:W-:-:S13]  /*0210*/  ISETP.GE.AND P2, PT, R21, R4, PT ;  /* 0x000000041500720c */ /* 0x000fda0003f46270 */
        /* <DEDUP_REMOVED lines=30> */
.L_x_2734:
        /* <DEDUP_REMOVED lines=8> */
[----:B------:R-:W-:Y:S01]  /*0480*/  LEA.HI.X.SX32 R14, R10, RZ, 0x1, P3 ;  /* 0x000000ff0a0e7211 */ /* 0x000fe200018f0eff */
[----:B------:R-:W2:Y:S01]  /*0490*/  LDG.E.U16.CONSTANT R8, desc[UR8][R8.64] ;  /* 0x0000000808087981 */ /* 0x000ea2000c1e9500 */
[----:B------:R-:W-:Y:S02]  /*04a0*/  IADD3 R13, P4, PT, R21, R12, RZ ;  /* 0x0000000c150d7210 */ /* 0x000fe40007f9e0ff */
        /* <DEDUP_REMOVED lines=21> */
.L_x_2733:
        /* <DEDUP_REMOVED lines=20> */
.L_x_2735:
[----:B------:R-:W-:-:S13]  /*0740*/  ISETP.EQ.AND P2, PT, R19, RZ, PT ;  /* 0x000000ff1300720c */ /* 0x000fda0003f42270 */
[----:B------:R-:W-:Y:S05]  /*0750*/  @!P0 BRA P2, `(.L_x_2730) ;  /* 0x0000000400788947 */ /* 0x000fea0001000000 */
.L_x_2732:
        /* <DEDUP_REMOVED lines=12> */
.L_x_2731:
[----:B------:R-:W-:-:S04]  /*0820*/  LEA R8, P0, R21, UR10, 0x1 ;  /* 0x0000000a15087c11 */ /* 0x000fc8000f8008ff */
[----:B------:R-:W-:Y:S02]  /*0830*/  LEA.HI.X R9, R21, UR11, RZ, 0x1, P0 ;  /* 0x0000000b15097c11 */ /* 0x000fe400080f0cff */
[----:B------:R-:W-:Y:S01]  /*0840*/  IADD3 R19, PT, PT, RZ, -R18, RZ ;  /* 0x80000012ff137210 */ /* 0x000fe20007ffe0ff */
[----:B------:R-:W-:Y:S01]  /*0850*/  IMAD R20, R0, R5, RZ ;  /* 0x0000000500147224 */ /* 0x000fe200078e02ff */
[----:B------:R-:W0:Y:S01]  /*0860*/  LDCU.64 UR10, c[0x0][0x380] ;  /* 0x00007000ff0a77ac */ /* 0x000e220008000a00 */
[----:B------:R1:W5:Y:S01]  /*0870*/  LDG.E.U16.CONSTANT R21, desc[UR8][R8.64] ;  /* 0x0000000808157981 */ /* 0x000362000c1e9500 */
[----:B------:R-:W-:Y:S02]  /*0880*/  ISETP.GE.AND P0, PT, R19, RZ, PT ;  /* 0x000000ff1300720c */ /* 0x000fe40003f06270 */
[----:B------:R-:W-:-:S11]  /*0890*/  SHF.L.U32 R20, R20, 0x1, RZ ;  /* 0x0000000114147819 */ /* 0x000fd600000006ff */
        /* <DEDUP_REMOVED lines=8> */
.L_x_2738:
[----:B-----5:R-:W-:Y:S02]  /*0920*/  IADD3 R9, P2, PT, R21, R20, RZ ;  /* 0x0000001415097210 */ /* 0x020fe40007f5e0ff */
[CC--:B------:R-:W-:Y:S02]  /*0930*/  IADD3 R10, PT, PT, R20.reuse, R5.reuse, RZ ;  /* 0x00000005140a7210 */ /* 0x0c0fe40007ffe0ff */
[----:B------:R-:W-:Y:S02]  /*0940*/  LEA.HI.X.SX32 R20, R20, RZ, 0x1, P2 ;  /* 0x000000ff14147211 */ /* 0x000fe400010f0eff */
[----:B-1----:R-:W-:Y:S02]  /*0950*/  LEA R8, P2, R9, UR6, 0x1 ;  /* 0x0000000609087c11 */ /* 0x002fe4000f8408ff */
        /* <DEDUP_REMOVED lines=28> */
.L_x_2737:
        /* <DEDUP_REMOVED lines=21> */
.L_x_2739:
[----:B------:R-:W-:-:S13]  /*0c70*/  ISETP.NE.OR P0, PT, R19, RZ, P0 ;  /* 0x000000ff1300720c */ /* 0x000fda0000705670 */
[----:B------:R-:W-:Y:S05]  /*0c80*/  @!P0 BRA `(.L_x_2730) ;  /* 0x00000000002c8947 */ /* 0x000fea0003800000 */
.L_x_2736:
        /* <DEDUP_REMOVED lines=11> */
.L_x_2730:
[----:B0-----:R-:W-:Y:S05]  /*0d40*/  BSYNC.RECONVERGENT B0 ;  /* 0x0000000000007941 */ /* 0x001fea0003800200 */
.L_x_2729:
[----:B------:R-:W1:Y:S02]  /*0d50*/  LDCU UR5, c[0x0][0x3ac] ;  /* 0x00007580ff0577ac */ /* 0x000e640008000800 */
[----:B-1----:R-:W-:-:S04]  /*0d60*/  MOV R7, UR5 ;  /* 0x0000000500077c02 */ /* 0x002fc80008000f00 */
[----:B------:R-:W-:-:S13]  /*0d70*/  ISETP.GE.AND P0, PT, R6, R7, PT ;  /* 0x000000070600720c */ /* 0x000fda0003f06270 */
        /* <DEDUP_REMOVED lines=18> */
.L_x_2743:
[CC--:B-1----:R-:W-:Y:S01]  /*0ea0*/  IADD3 R10, PT, PT, R0.reuse, R7.reuse, RZ ;  /* 0x00000007000a7210 */ /* 0x0c2fe20007ffe0ff */
[--C-:B0-----:R-:W-:Y:S01]  /*0eb0*/  IMAD.WIDE R8, R0, 0x2, R18.reuse ;  /* 0x0000000200087825 */ /* 0x101fe200078e0212 */
[----:B------:R-:W-:Y:S02]  /*0ec0*/  IADD3 R20, PT, PT, R20, 0x4, RZ ;  /* 0x0000000414147810 */ /* 0x000fe40007ffe0ff */
[CC--:B------:R-:W-:Y:S01]  /*0ed0*/  IADD3 R12, PT, PT, R10.reuse, R7.reuse, RZ ;  /* 0x000000070a0c7210 */ /* 0x0c0fe20007ffe0ff */
[--C-:B------:R-:W-:Y:S01]  /*0ee0*/  IMAD.WIDE R10, R10, 0x2, R18.reuse ;  /* 0x000000020a0a7825 */ /* 0x100fe200078e0212 */
[----:B------:R1:W-:Y:S01]  /*0ef0*/  STG.E.64 desc[UR8][R8.64], RZ ;  /* 0x000000ff08007986 */ /* 0x0003e2000c101b08 */
[----:B------:R-:W-:Y:S02]  /*0f00*/  ISETP.GE.AND P2, PT, R20, -0x3, PT ;  /* 0xfffffffd1400780c */ /* 0x000fe40003f46270 */
[CC--:B-----5:R-:W-:Y:S01]  /*0f10*/  IADD3 R21, PT, PT, R12.reuse, R7.reuse, RZ ;  /* 0x000000070c157210 */ /* 0x0e0fe20007ffe0ff */
[--C-:B------:R-:W-:Y:S01]  /*0f20*/  IMAD.WIDE R12, R12, 0x2, R18.reuse ;  /* 0x000000020c0c7825 */ /* 0x100fe200078e0212 */
[----:B------:R1:W-:Y:S02]  /*0f30*/  STG.E.64 desc[UR8][R10.64], RZ ;  /* 0x000000ff0a007986 */ /* 0x0003e4000c101b08 */
[C---:B------:R-:W-:Y:S01]  /*0f40*/  IADD3 R0, PT, PT, R21.reuse, R7, RZ ;  /* 0x0000000715007210 */ /* 0x040fe20007ffe0ff */
[----:B------:R-:W-:Y:S01]  /*0f50*/  IMAD.WIDE R14, R21, 0x2, R18 ;  /* 0x00000002150e7825 */ /* 0x000fe200078e0212 */
[----:B------:R1:W-:Y:S04]  /*0f60*/  STG.E.64 desc[UR8][R12.64], RZ ;  /* 0x000000ff0c007986 */ /* 0x0003e8000c101b08 */
[----:B------:R1:W-:Y:S01]  /*0f70*/  STG.E.64 desc[UR8][R14.64], RZ ;  /* 0x000000ff0e007986 */ /* 0x0003e2000c101b08 */
[----:B------:R-:W-:Y:S05]  /*0f80*/  @!P2 BRA `(.L_x_2743) ;  /* 0xfffffffc00c4a947 */ /* 0x000fea000383ffff */
.L_x_2742:
[----:B-1----:R-:W-:-:S04]  /*0f90*/  IADD3 R8, PT, PT, RZ, -R20, RZ ;  /* 0x80000014ff087210 */ /* 0x002fc80007ffe0ff */
        /* <DEDUP_REMOVED lines=11> */
.L_x_2744:
[----:B------:R-:W-:-:S13]  /*1050*/  ISETP.NE.OR P0, PT, R20, RZ, P0 ;  /* 0x000000ff1400720c */ /* 0x000fda0000705670 */
[----:B------:R-:W-:Y:S05]  /*1060*/  @!P0 BRA `(.L_x_2740) ;  /* 0x00000000001c8947 */ /* 0x000fea0003800000 */
.L_x_2741:
[----:B0-----:R-:W0:Y:S02]  /*1070*/  LDC.64 R8, c[0x0][0x3a0] ;  /* 0x0000e800ff087b82 */ /* 0x001e240000000a00 */
.L_x_2745:
[----:B0-----:R-:W-:Y:S01]  /*1080*/  IMAD.WIDE R10, R0, 0x2, R8 ;  /* 0x00000002000a7825 */ /* 0x001fe200078e0208 */
[----:B------:R-:W-:Y:S02]  /*1090*/  IADD3 R20, PT, PT, R20, 0x1, RZ ;  /* 0x0000000114147810 */ /* 0x000fe40007ffe0ff */
[----:B------:R-:W-:Y:S02]  /*10a0*/  IADD3 R0, PT, PT, R0, R7, RZ ;  /* 0x0000000700007210 */ /* 0x000fe40007ffe0ff */
[----:B------:R1:W-:Y:S01]  /*10b0*/  STG.E.64 desc[UR8][R10.64], RZ ;  /* 0x000000ff0a007986 */ /* 0x0003e2000c101b08 */
[----:B------:R-:W-:-:S13]  /*10c0*/  ISETP.NE.AND P0, PT, R20, RZ, PT ;  /* 0x000000ff1400720c */ /* 0x000fda0003f05270 */
[----:B-1----:R-:W-:Y:S05]  /*10d0*/  @P0 BRA `(.L_x_2745) ;  /* 0xfffffffc00e80947 */ /* 0x002fea000383ffff */
.L_x_2740:
        /* <DEDUP_REMOVED lines=12> */
[----:B-----5:R-:W-:Y:S02]  /*11a0*/  MOV R21, R16 ;  /* 0x0000001000157202 */ /* 0x020fe40000000f00 */
[----:B------:R-:W-:Y:S02]  /*11b0*/  LOP3.LUT R3, R3, 0x10, RZ, 0xc0, !PT ;  /* 0x0000001003037812 */ /* 0x000fe400078ec0ff */
[----:B0-----:R-:W-:-:S07]  /*11c0*/  SHF.R.S32.HI R18, RZ, 0x3, R13 ;  /* 0x00000003ff127819 */ /* 0x001fce000001140d */
.L_x_2747:
        /* <DEDUP_REMOVED lines=44> */
.L_x_2746:
        /* <DEDUP_REMOVED lines=13> */
[C---:B---3--:R-:W-:Y:S02]  /*1560*/  ISETP.GT.AND P3, PT, R16.reuse, UR10, PT ;  /* 0x0000000a10007c0c */ /* 0x048fe4000bf64270 */
[----:B------:R-:W-:Y:S01]  /*1570*/  LEA.HI R3, R3, R0, RZ, 0x5 ;  /* 0x0000000003037211 */ /* 0x000fe200078f28ff */
[----:B------:R-:W-:Y:S01]  /*1580*/  HFMA2 R0, -RZ, RZ, 0, 0 ;  /* 0x00000000ff007431 */ /* 0x000fe200000001ff */
[----:B----4-:R-:W-:-:S02]  /*1590*/  ISETP.GT.AND P4, PT, R16, UR6, PT ;  /* 0x0000000610007c0c */ /* 0x010fc4000bf84270 */
[----:B-----5:R-:W-:Y:S02]  /*15a0*/  SHF.R.S32.HI R21, RZ, 0x5, R3 ;  /* 0x00000005ff157819 */ /* 0x020fe40000011403 */
        /* <DEDUP_REMOVED lines=9> */
.L_x_2748:
        /* <DEDUP_REMOVED lines=8> */
.L_x_2749:
        /* <DEDUP_REMOVED lines=8> */
.L_x_2750:
        /* <DEDUP_REMOVED lines=8> */
.L_x_2751:
        /* <DEDUP_REMOVED lines=8> */
.L_x_2752:
        /* <DEDUP_REMOVED lines=23> */
[----:B------:R-:W-:Y:S02]  /*19b0*/  PRMT R5, R11, 0x7610, R11 ;  /* 0x000076100b057816 */ /* 0x000fe4000000000b */
[----:B------:R-:W-:Y:S01]  /*19c0*/  IADD3 R19, PT, PT, R16, R19, RZ ;  /* 0x0000001310137210 */ /* 0x000fe20007ffe0ff */
[----:B------:R-:W-:Y:S06]  /*19d0*/  @!P0 BRA `(.L_x_2753) ;  /* 0x0000001800f88947 */ /* 0x000fec0003800000 */
[----:B------:R-:W-:-:S04]  /*19e0*/  IMAD.WIDE.U32 R2, R2, 0x100, R8 ;  /* 0x0000010002027825 */ /* 0x000fc800078e0008 */
[----:B------:R-:W-:Y:S01]  /*19f0*/  HFMA2 R24, -RZ, RZ, 0, 0 ;  /* 0x00000000ff187431 */ /* 0x000fe200000001ff */
[----:B------:R-:W-:Y:S02]  /*1a00*/  MOV R9, R41 ;  /* 0x0000002900097202 */ /* 0x000fe40000000f00 */
[----:B------:R-:W-:Y:S02]  /*1a10*/  VIMNMX R25, PT, PT, R4, UR10, PT ;  /* 0x0000000a04197c48 */ /* 0x000fe4000bfe0100 */
[----:B------:R-:W-:Y:S02]  /*1a20*/  IADD3 R0, P0, PT, R2, 0x2, RZ ;  /* 0x0000000202007810 */ /* 0x000fe40007f1e0ff */
[----:B------:R-:W-:Y:S02]  /*1a30*/  MOV R2, R40 ;  /* 0x0000002800027202 */ /* 0x000fe40000000f00 */
[----:B------:R-:W-:Y:S02]  /*1a40*/  IADD3.X R23, PT, PT, RZ, R3, RZ, P0, !PT ;  /* 0x00000003ff177210 */ /* 0x000fe400007fe4ff */
[----:B------:R-:W-:-:S07]  /*1a50*/  PRMT R22, RZ, 0x7610, R22 ;  /* 0x00007610ff167816 */ /* 0x000fce0000000016 */
.L_x_2756:
[----:B------:R-:W-:Y:S01]  /*1a60*/  ISETP.NE.AND P0, PT, R16, R19, PT ;  /* 0x000000131000720c */ /* 0x000fe20003f05270 */
[----:B------:R-:W0:Y:S01]  /*1a70*/  LDC R7, c[0x0][0x3ac] ;  /* 0x0000eb00ff077b82 */ /* 0x000e220000000800 */
[----:B------:R-:W-:-:S11]  /*1a80*/  MOV R27, R9 ;  /* 0x00000009001b7202 */ /* 0x000fd60000000f00 */
[----:B------:R-:W-:-:S05]  /*1a90*/  @!P0 LEA R26, R24, R1, 0x3 ;  /* 0x00000001181a8211 */ /* 0x000fca00078e18ff */
[----:B------:R1:W2:Y:S02]  /*1aa0*/  @!P0 LDL.64 R50, [R26+0x8] ;  /* 0x000008001a328983 */ /* 0x0002a40000100a00 */
[----:B-1----:R-:W-:-:S05]  /*1ab0*/  MOV R26, R2 ;  /* 0x00000002001a7202 */ /* 0x002fca0000000f00 */
[C---:B0-----:R-:W-:Y:S01]  /*1ac0*/  IMAD.WIDE R44, R7.reuse, 0x4, R26 ;  /* 0x00000004072c7825 */ /* 0x041fe200078e021a */
[----:B------:R-:W3:Y:S04]  /*1ad0*/  LDG.E.128.CONSTANT R28, desc[UR8][R26.64] ;  /* 0x000000081a1c7981 */ /* 0x000ee8000c1e9d00 */
[----:B------:R0:W4:Y:S01]  /*1ae0*/  LDG.E.128.CONSTANT R36, desc[UR8][R44.64] ;  /* 0x000000082c247981 */ /* 0x000122000c1e9d00 */
[----:B------:R-:W-:-:S05]  /*1af0*/  IMAD.WIDE R46, R7, 0x4, R44 ;  /* 0x00000004072e7825 */ /* 0x000fca00078e022c */
[----:B------:R1:W4:Y:S01]  /*1b00*/  LDG.E.128.CONSTANT R32, desc[UR8][R46.64] ;  /* 0x000000082e207981 */ /* 0x000322000c1e9d00 */
[----:B------:R-:W-:-:S05]  /*1b10*/  IMAD.WIDE R48, R7, 0x4, R46 ;  /* 0x0000000407307825 */ /* 0x000fca00078e022e */
[----:B------:R1:W4:Y:S01]  /*1b20*/  LDG.E.128.CONSTANT R12, desc[UR8][R48.64] ;  /* 0x00000008300c7981 */ /* 0x000322000c1e9d00 */
[----:B------:R-:W-:-:S05]  /*1b30*/  IMAD.WIDE R2, R7, 0x4, R48 ;  /* 0x0000000407027825 */ /* 0x000fca00078e0230 */
[----:B------:R-:W4:Y:S01]  /*1b40*/  LDG.E.128.CONSTANT R8, desc[UR8][R2.64] ;  /* 0x0000000802087981 */ /* 0x000f22000c1e9d00 */
[----:B------:R-:W-:Y:S02]  /*1b50*/  @!P0 MOV R41, R23 ;  /* 0x0000001700298202 */ /* 0x000fe40000000f00 */
[----:B------:R-:W-:-:S05]  /*1b60*/  @!P0 MOV R40, R0 ;  /* 0x0000000000288202 */ /* 0x000fca0000000f00 */
[----:B------:R1:W5:Y:S01]  /*1b70*/  @!P0 LDG.E.U16.CONSTANT R41, desc[UR8][R40.64] ;  /* 0x0000000828298981 */ /* 0x000362000c1e9500 */
[----:B------:R-:W-:Y:S02]  /*1b80*/  MOV R43, 0x2800 ;  /* 0x00002800002b7802 */ /* 0x000fe40000000f00 */
[----:B------:R-:W-:Y:S02]  /*1b90*/  ISETP.NE.AND P2, PT, R17, RZ, PT ;  /* 0x000000ff1100720c */ /* 0x000fe40003f45270 */
[----:B--2---:R-:W-:Y:S02]  /*1ba0*/  @!P0 PRMT R6, R50, 0x7610, R6 ;  /* 0x0000761032068816 */ /* 0x004fe40000000006 */
[----:B------:R-:W-:Y:S02]  /*1bb0*/  @!P0 PRMT R5, R51, 0x7610, R5 ;  /* 0x0000761033058816 */ /* 0x000fe40000000005 */
[----:B------:R-:W-:Y:S02]  /*1bc0*/  @!P0 PRMT R6, R6, 0x7610, R50 ;  /* 0x0000761006068816 */ /* 0x000fe40000000032 */
[----:B------:R-:W-:-:S02]  /*1bd0*/  @!P0 PRMT R5, R5, 0x7610, R51 ;  /* 0x0000761005058816 */ /* 0x000fc40000000033 */
[C---:B---3--:R-:W-:Y:S02]  /*1be0*/  LOP3.LUT R54, R28.reuse, 0x1f001f, RZ, 0xc0, !PT ;  /* 0x001f001f1c367812 */ /* 0x048fe400078ec0ff */
[--C-:B------:R-:W-:Y:S02]  /*1bf0*/  SHF.R.U32.HI R53, RZ, 0xa, R28.reuse ;  /* 0x0000000aff357819 */ /* 0x100fe4000001161c */
[----:B0-----:R-:W-:Y:S02]  /*1c00*/  LOP3.LUT R44, R28, 0x3e003e0, RZ, 0xc0, !PT ;  /* 0x03e003e01c2c7812 */ /* 0x001fe400078ec0ff */
[----:B------:R-:W-:Y:S02]  /*1c10*/  SHF.R.U32.HI R28, RZ, 0xf, R28 ;  /* 0x0000000fff1c7819 */ /* 0x000fe4000001161c */
[----:B-1----:R-:W-:Y:S02]  /*1c20*/  SHF.R.U32.HI R47, RZ, 0xf, R29 ;  /* 0x0000000fff2f7819 */ /* 0x002fe4000001161d */
[----:B------:R-:W-:-:S02]  /*1c30*/  SHF.R.U32.HI R48, RZ, 0xf, R30 ;  /* 0x0000000fff307819 */ /* 0x000fc4000001161e */
[C---:B------:R-:W-:Y:S02]  /*1c40*/  LOP3.LUT R56, R29.reuse, 0x1f001f, RZ, 0xc0, !PT ;  /* 0x001f001f1d387812 */ /* 0x040fe400078ec0ff */
[----:B------:R-:W-:Y:S02]  /*1c50*/  SHF.R.U32.HI R55, RZ, 0xa, R29 ;  /* 0x0000000aff377819 */ /* 0x000fe4000001161d */
[----:B------:R-:W-:Y:S02]  /*1c60*/  LOP3.LUT R42, R29, 0x3e003e0, RZ, 0xc0, !PT ;  /* 0x03e003e01d2a7812 */ /* 0x000fe400078ec0ff */
[C---:B------:R-:W-:Y:S02]  /*1c70*/  LOP3.LUT R57, R30.reuse, 0x1f001f, RZ, 0xc0, !PT ;  /* 0x001f001f1e397812 */ /* 0x040fe400078ec0ff */
[----:B------:R-:W-:Y:S02]  /*1c80*/  SHF.R.U32.HI R58, RZ, 0xa, R30 ;  /* 0x0000000aff3a7819 */ /* 0x000fe4000001161e */
[----:B------:R-:W-:-:S02]  /*1c90*/  LOP3.LUT R40, R30, 0x3e003e0, RZ, 0xc0, !PT ;  /* 0x03e003e01e287812 */ /* 0x000fc400078ec0ff */
[----:B----4-:R-:W-:Y:S02]  /*1ca0*/  SHF.R.U32.HI R29, RZ, 0xe, R36 ;  /* 0x0000000eff1d7819 */ /* 0x010fe40000011624 */
[----:B------:R-:W-:Y:S02]  /*1cb0*/  LOP3.LUT R28, R28, 0x10001, RZ, 0xc0, !PT ;  /* 0x000100011c1c7812 */ /* 0x000fe400078ec0ff */
        /* <DEDUP_REMOVED lines=17> */
[C---:B------:R-:W-:Y:S02]  /*1dd0*/  LOP3.LUT R82, R39.reuse, 0x1f001f, RZ, 0xc0, !PT ;  /* 0x001f001f27527812 */ /* 0x040fe400078ec0ff */
[--C-:B------:R-:W-:Y:S02]  /*1de0*/  SHF.R.U32.HI R81, RZ, 0xa, R39.reuse ;  /* 0x0000000aff517819 */ /* 0x100fe40000011627 */
[----:B------:R-:W-:Y:S02]  /*1df0*/  LOP3.LUT R38, R39, 0x3e003e0, RZ, 0xc0, !PT ;  /* 0x03e003e027267812 */ /* 0x000fe400078ec0ff */
[----:B------:R-:W-:Y:S02]  /*1e00*/  SHF.R.U32.HI R50, RZ, 0xe, R39 ;  /* 0x0000000eff327819 */ /* 0x000fe40000011627 */
[----:B------:R-:W-:-:S02]  /*1e10*/  LOP3.LUT R29, R28, 0x20002, R29, 0xf8, !PT ;  /* 0x000200021c1d7812 */ /* 0x000fc400078ef81d */
[----:B------:R-:W-:Y:S02]  /*1e20*/  LOP3.LUT R49, R49, 0x10001, RZ, 0xc0, !PT ;  /* 0x0001000131317812 */ /* 0x000fe400078ec0ff */
        /* <DEDUP_REMOVED lines=30> */
[--C-:B------:R-:W-:Y:S02]  /*2010*/  SHF.R.U32.HI R62, RZ, 0xa, R13.reuse ;  /* 0x0000000aff3e7819 */ /* 0x100fe4000001160d */
[----:B------:R-:W-:Y:S02]  /*2020*/  LOP3.LUT R87, R13, 0x3e003e0, RZ, 0xc0, !PT ;  /* 0x03e003e00d577812 */ /* 0x000fe400078ec0ff */
[----:B------:R-:W-:Y:S02]  /*2030*/  LOP3.LUT R30, R47, 0x40004, R30, 0xf8, !PT ;  /* 0x000400042f1e7812 */ /* 0x000fe400078ef81e */
[----:B------:R-:W-:Y:S02]  /*2040*/  SHF.R.U32.HI R13, RZ, 0xc, R13 ;  /* 0x0000000cff0d7819 */ /* 0x000fe4000001160d */
[----:B------:R-:W-:-:S02]  /*2050*/  LOP3.LUT R59, R12, 0x1f001f, RZ, 0xc0, !PT ;  /* 0x001f001f0c3b7812 */ /* 0x000fc400078ec0ff */
[----:B------:R-:W-:Y:S02]  /*2060*/  SHF.R.U32.HI R60, RZ, 0xa, R12 ;  /* 0x0000000aff3c7819 */ /* 0x000fe4000001160c */
[----:B------:R-:W-:Y:S02]  /*2070*/  LOP3.LUT R35, R12, 0x3e003e0, RZ, 0xc0, !PT ;  /* 0x03e003e00c237812 */ /* 0x000fe400078ec0ff */
[----:B------:R-:W-:Y:S02]  /*2080*/  LOP3.LUT R49, R31, 0x80008, R14, 0xf8, !PT ;  /* 0x000800081f317812 */ /* 0x000fe400078ef80e */
[----:B------:R-:W-:Y:S02]  /*2090*/  LOP3.LUT R50, R50, 0x80008, R15, 0xf8, !PT ;  /* 0x0008000832327812 */ /* 0x000fe400078ef80f */
[----:B------:R-:W-:Y:S02]  /*20a0*/  LOP3.LUT R29, R29, 0x40004, R28, 0xf8, !PT ;  /* 0x000400041d1d7812 */ /* 0x000fe400078ef81c */
[----:B------:R-:W-:-:S02]  /*20b0*/  SHF.R.U32.HI R12, RZ, 0xc, R12 ;  /* 0x0000000cff0c7819 */ /* 0x000fc4000001160c */
[C---:B------:R-:W-:Y:S02]  /*20c0*/  LOP3.LUT R14, R9.reuse, 0x1f001f, RZ, 0xc0, !PT ;  /* 0x001f001f090e7812 */ /* 0x040fe400078ec0ff */
[----:B------:R-:W-:Y:S02]  /*20d0*/  SHF.R.U32.HI R15, RZ, 0xa, R9 ;  /* 0x0000000aff0f7819 */ /* 0x000fe40000011609 */
[----:B------:R-:W-:Y:S02]  /*20e0*/  LOP3.LUT R89, R9, 0x3e003e0, RZ, 0xc0, !PT ;  /* 0x03e003e009597812 */ /* 0x000fe400078ec0ff */
[----:B------:R-:W-:Y:S02]  /*20f0*/  LOP3.LUT R48, R30, 0x80008, R13, 0xf8, !PT ;  /* 0x000800081e307812 */ /* 0x000fe400078ef80d */
[----:B------:R-:W-:Y:S02]  /*2100*/  SHF.R.U32.HI R9, RZ, 0xb, R9 ;  /* 0x0000000bff097819 */ /* 0x000fe40000011609 */
[----:B------:R-:W-:-:S02]  /*2110*/  LOP3.LUT R47, R29, 0x80008, R12, 0xf8, !PT ;  /* 0x000800081d2f7812 */ /* 0x000fc400078ef80c */
[C---:B------:R-:W-:Y:S02]  /*2120*/  LOP3.LUT R28, R10.reuse, 0x1f001f, RZ, 0xc0, !PT ;  /* 0x001f001f0a1c7812 */ /* 0x040fe400078ec0ff */
[----:B------:R-:W-:Y:S02]  /*2130*/  SHF.R.U32.HI R29, RZ, 0xa, R10 ;  /* 0x0000000aff1d7819 */ /* 0x000fe4000001160a */
[----:B------:R-:W-:Y:S02]  /*2140*/  LOP3.LUT R90, R10, 0x3e003e0, RZ, 0xc0, !PT ;  /* 0x03e003e00a5a7812 */ /* 0x000fe400078ec0ff */
[----:B------:R-:W-:Y:S02]  /*2150*/  LOP3.LUT R9, R48, 0x100010, R9, 0xf8, !PT ;  /* 0x0010001030097812 */ /* 0x000fe400078ef809 */
[----:B------:R-:W-:Y:S02]  /*2160*/  LOP3.LUT R42, R42, 0x64006400, RZ, 0xfc, !PT ;  /* 0x640064002a2a7812 */ /* 0x000fe400078efcff */
[----:B------:R-:W-:-:S02]  /*2170*/  LOP3.LUT R12, R8, 0x1f001f, RZ, 0xc0, !PT ;  /* 0x001f001f080c7812 */ /* 0x000fc400078ec0ff */
[----:B------:R-:W-:Y:S01]  /*2180*/  SHF.R.U32.HI R13, RZ, 0xa, R8 ;  /* 0x0000000aff0d7819 */ /* 0x000fe20000011608 */
[-C--:B------:R-:W-:Y:S01]  /*2190*/  HFMA2 R51, R42, R43.reuse.H0_H0, -48, -48 ;  /* 0xd200d2002a337431 */ /* 0x080fe2000004002b */
[----:B------:R-:W-:Y:S02]  /*21a0*/  LOP3.LUT R88, R8, 0x3e003e0, RZ, 0xc0, !PT ;  /* 0x03e003e008587812 */ /* 0x000fe400078ec0ff */
[----:B------:R-:W-:Y:S02]  /*21b0*/  SHF.R.U32.HI R10, RZ, 0xb, R10 ;  /* 0x0000000bff0a7819 */ /* 0x000fe4000001160a */
[----:B------:R-:W-:Y:S02]  /*21c0*/  LOP3.LUT R44, R44, 0x64006400, RZ, 0xfc, !PT ;  /* 0x640064002c2c7812 */ /* 0x000fe400078efcff */
[----:B------:R-:W-:Y:S02]  /*21d0*/  LOP3.LUT R48, R45, 0x64006400, RZ, 0xfc, !PT ;  /* 0x640064002d307812 */ /* 0x000fe400078efcff */
[----:B------:R-:W-:Y:S01]  /*21e0*/  LOP3.LUT R32, R32, 0x64006400, RZ, 0xfc, !PT ;  /* 0x6400640020207812 */ /* 0x000fe200078efcff */
[----:B------:R-:W-:Y:S01]  /*21f0*/  HFMA2 R52, R44, R43.H0_H0, -48, -48 ;  /* 0xd200d2002c347431 */ /* 0x000fe2000004002b */
[----:B------:R-:W-:-:S02]  /*2200*/  SHF.R.U32.HI R8, RZ, 0xb, R8 ;  /* 0x0000000bff087819 */ /* 0x000fc40000011608 */
[C---:B------:R-:W-:Y:S01]  /*2210*/  LOP3.LUT R91, R11.reuse, 0x3e003e0, RZ, 0xc0, !PT ;  /* 0x03e003e00b5b7812 */ /* 0x040fe200078ec0ff */
[----:B------:R-:W-:Y:S01]  /*2220*/  HFMA2 R42, R32, R43.H0_H0, -48, -48 ;  /* 0xd200d200202a7431 */ /* 0x000fe2000004002b */
[----:B------:R-:W-:Y:S02]  /*2230*/  LOP3.LUT R30, R11, 0x1f001f, RZ, 0xc0, !PT ;  /* 0x001f001f0b1e7812 */ /* 0x000fe400078ec0ff */
[--C-:B------:R-:W-:Y:S02]  /*2240*/  SHF.R.U32.HI R31, RZ, 0xa, R11.reuse ;  /* 0x0000000aff1f7819 */ /* 0x100fe4000001160b */
[----:B------:R-:W-:Y:S02]  /*2250*/  LOP3.LUT R46, R46, 0x64006400, RZ, 0xfc, !PT ;  /* 0x640064002e2e7812 */ /* 0x000fe400078efcff */
[----:B------:R-:W-:Y:S02]  /*2260*/  LOP3.LUT R36, R36, 0x64006400, RZ, 0xfc, !PT ;  /* 0x6400640024247812 */ /* 0x000fe400078efcff */
[----:B------:R-:W-:-:S02]  /*2270*/  SHF.R.U32.HI R11, RZ, 0xb, R11 ;  /* 0x0000000bff0b7819 */ /* 0x000fc4000001160b */
[----:B------:R-:W-:Y:S02]  /*2280*/  LOP3.LUT R40, R40, 0x64006400, RZ, 0xfc, !PT ;  /* 0x6400640028287812 */ /* 0x000fe400078efcff */
[----:B------:R-:W-:Y:S02]  /*2290*/  LOP3.LUT R92, R37, 0x64006400, RZ, 0xfc, !PT ;  /* 0x64006400255c7812 */ /* 0x000fe400078efcff */
[----:B------:R-:W-:Y:S02]  /*22a0*/  LOP3.LUT R38, R38, 0x64006400, RZ, 0xfc, !PT ;  /* 0x6400640026267812 */ /* 0x000fe400078efcff */
[----:B------:R-:W-:Y:S02]  /*22b0*/  LOP3.LUT R34, R34, 0x64006400, RZ, 0xfc, !PT ;  /* 0x6400640022227812 */ /* 0x000fe400078efcff */
[----:B------:R-:W-:Y:S01]  /*22c0*/  LOP3.LUT R10, R49, 0x100010, R10, 0xf8, !PT ;  /* 0x00100010310a7812 */ /* 0x000fe200078ef80a */
[-C--:B------:R-:W-:Y:S01]  /*22d0*/  HFMA2 R49, R48, R43.reuse.H0_H0, -48, -48 ;  /* 0xd200d20030317431 */ /* 0x080fe2000004002b */
[----:B------:R-:W-:Y:S01]  /*22e0*/  LOP3.LUT R86, R86, 0x64006400, RZ, 0xfc, !PT ;  /* 0x6400640056567812 */ /* 0x000fe200078efcff */
[-C--:B------:R-:W-:Y:S01]  /*22f0*/  HFMA2 R48, R46, R43.reuse.H0_H0, -48, -48 ;  /* 0xd200d2002e307431 */ /* 0x080fe2000004002b */
[----:B------:R-:W-:Y:S01]  /*2300*/  LOP3.LUT R8, R47, 0x100010, R8, 0xf8, !PT ;  /* 0x001000102f087812 */ /* 0x000fe200078ef808 */
[-C--:B------:R-:W-:Y:S01]  /*2310*/  HFMA2 R47, R36, R43.reuse.H0_H0, -48, -48 ;  /* 0xd200d200242f7431 */ /* 0x080fe2000004002b */
        /* <DEDUP_REMOVED lines=210> */
.L_x_2754:
[----:B------:R-:W-:Y:S02]  /*3040*/  @!P0 MOV R24, R85 ;  /* 0x0000005500188202 */ /* 0x000fe40000000f00 */
[----:B-----5:R-:W-:Y:S01]  /*3050*/  @!P0 IADD3 R19, PT, PT, R41, R16, RZ ;  /* 0x0000001029138210 */ /* 0x020fe20007ffe0ff */
[----:B------:R-:W-:Y:S06]  /*3060*/  @P1 BRA `(.L_x_2755) ;  /* 0x0000000400301947 */ /* 0x000fec0003800000 */
        /* <DEDUP_REMOVED lines=76> */
.L_x_2755:
[----:B------:R-:W-:Y:S01]  /*3530*/  IADD3 R16, PT, PT, R16, 0x20, RZ ;  /* 0x0000002010107810 */ /* 0x000fe20007ffe0ff */
[----:B------:R-:W-:Y:S01]  /*3540*/  IMAD.WIDE R2, R7, 0x4, R2 ;  /* 0x0000000407027825 */ /* 0x000fe200078e0202 */
[----:B------:R-:W-:Y:S01]  /*3550*/  IADD3 R0, P2, PT, R0, 0x80, RZ ;  /* 0x0000008000007810 */ /* 0x000fe20007f5e0ff */
[----:B------:R-:W-:Y:S01]  /*3560*/  UIADD3 UR4, UPT, UPT, UR4, 0x40, URZ ;  /* 0x0000004004047890 */ /* 0x000fe2000fffe0ff */
[----:B------:R-:W-:Y:S02]  /*3570*/  ISETP.GE.AND P0, PT, R16, R25, PT ;  /* 0x000000191000720c */ /* 0x000fe40003f06270 */
[----:B------:R-:W-:Y:S02]  /*3580*/  MOV R9, R3 ;  /* 0x0000000300097202 */ /* 0x000fe40000000f00 */
[----:B------:R-:W-:-:S09]  /*3590*/  IADD3.X R23, PT, PT, RZ, R23, RZ, P2, !PT ;  /* 0x00000017ff177210 */ /* 0x000fd200017fe4ff */
[----:B------:R-:W-:Y:S05]  /*35a0*/  @!P0 BRA `(.L_x_2756) ;  /* 0xffffffe4002c8947 */ /* 0x000fea000383ffff */
[----:B------:R-:W-:-:S07]  /*35b0*/  IMAD.WIDE R40, R7, 0x14, R26 ;  /* 0x0000001407287825 */ /* 0x000fce00078e021a */
.L_x_2753:
[----:B------:R-:W0:Y:S02]  /*35c0*/  LDCU UR5, c[0x0][0x3d4] ;  /* 0x00007a80ff0577ac */ /* 0x000e240008000800 */
[----:B0-----:R-:W-:-:S04]  /*35d0*/  VIMNMX R33, PT, PT, R4, UR5, PT ;  /* 0x0000000504217c48 */ /* 0x001fc8000bfe0100 */
[----:B------:R-:W-:-:S13]  /*35e0*/  ISETP.GT.AND P0, PT, R33, R16, PT ;  /* 0x000000102100720c */ /* 0x000fda0003f04270 */
[----:B------:R-:W-:Y:S05]  /*35f0*/  @!P0 BRA `(.L_x_2757) ;  /* 0x0000003c002c8947 */ /* 0x000fea0003800000 */
[----:B------:R-:W0:Y:S01]  /*3600*/  LDC.64 R2, c[0x0][0x3b8] ;  /* 0x0000ee00ff027b82 */ /* 0x000e220000000a00 */
[----:B------:R-:W-:Y:S01]  /*3610*/  UIADD3 UR4, UPT, UPT, UR4, 0x80, URZ ;  /* 0x0000008004047890 */ /* 0x000fe2000fffe0ff */
[----:B0-----:R-:W-:-:S03]  /*3620*/  IMAD.WIDE.U32 R2, R16, 0x4, R2 ;  /* 0x0000000410027825 */ /* 0x001fc600078e0002 */
[----:B------:R-:W-:-:S04]  /*3630*/  IADD3 R32, P0, PT, R2, 0x2, RZ ;  /* 0x0000000202207810 */ /* 0x000fc80007f1e0ff */
[----:B------:R-:W-:-:S09]  /*3640*/  IADD3.X R25, PT, PT, RZ, R3, RZ, P0, !PT ;  /* 0x00000003ff197210 */ /* 0x000fd200007fe4ff */
.L_x_2766:
[----:B------:R-:W-:Y:S01]  /*3650*/  ISETP.NE.AND P0, PT, R16, R19, PT ;  /* 0x000000131000720c */ /* 0x000fe20003f05270 */
[----:B------:R-:W0:Y:S01]  /*3660*/  LDC R7, c[0x0][0x3ac] ;  /* 0x0000eb00ff077b82 */ /* 0x000e220000000800 */
[----:B------:R-:W2:Y:S11]  /*3670*/  LDG.E.128.CONSTANT R36, desc[UR8][R40.64] ;  /* 0x0000000828247981 */ /* 0x000eb6000c1e9d00 */
[----:B------:R-:W-:-:S06]  /*3680*/  @!P0 LEA R42, R24, R1, 0x3 ;  /* 0x00000001182a8211 */ /* 0x000fcc00078e18ff */
[----:B------:R-:W3:Y:S01]  /*3690*/  @!P0 LDL.64 R42, [R42+0x8] ;  /* 0x000008002a2a8983 */ /* 0x000ee20000100a00 */
[----:B0-----:R-:W-:-:S04]  /*36a0*/  IMAD.WIDE R28, R7, 0x4, R40 ;  /* 0x00000004071c7825 */ /* 0x001fc800078e0228 */
[C---:B------:R-:W-:Y:S02]  /*36b0*/  IMAD.WIDE R12, R7.reuse, 0x4, R28 ;  /* 0x00000004070c7825 */ /* 0x040fe400078e021c */
[----:B------:R-:W5:Y:S02]  /*36c0*/  LDG.E.128.CONSTANT R28, desc[UR8][R28.64] ;  /* 0x000000081c1c7981 */ /* 0x000f64000c1e9d00 */
[----:B------:R-:W-:Y:S02]  /*36d0*/  IMAD.WIDE R26, R7, 0x4, R12 ;  /* 0x00000004071a7825 */ /* 0x000fe400078e020c */
[----:B------:R-:W5:Y:S04]  /*36e0*/  LDG.E.128.CONSTANT R12, desc[UR8][R12.64] ;  /* 0x000000080c0c7981 */ /* 0x000f68000c1e9d00 */
[----:B------:R-:W5:Y:S01]  /*36f0*/  LDG.E.128.CONSTANT R8, desc[UR8][R26.64] ;  /* 0x000000081a087981 */ /* 0x000f62000c1e9d00 */
[----:B------:R-:W-:-:S02]  /*3700*/  @!P0 MOV R2, R32 ;  /* 0x0000002000028202 */ /* 0x000fc40000000f00 */
[----:B------:R-:W-:Y:S02]  /*3710*/  @!P0 MOV R3, R25 ;  /* 0x0000001900038202 */ /* 0x000fe40000000f00 */
[----:B------:R-:W-:-:S03]  /*3720*/  ISETP.NE.AND P2, PT, R17, RZ, PT ;  /* 0x000000ff1100720c */ /* 0x000fc60003f45270 */
[----:B------:R0:W5:Y:S01]  /*3730*/  @!P0 LDG.E.U16.CONSTANT R35, desc[UR8][R2.64] ;  /* 0x0000000802238981 */ /* 0x000162000c1e9500 */
[----:B------:R-:W-:Y:S01]  /*3740*/  HFMA2 R23, -RZ, RZ, 0, 0.0625 ;  /* 0x00002c00ff177431 */ /* 0x000fe200000001ff */
[C---:B--2---:R-:W-:Y:S02]  /*3750*/  LOP3.LUT R0, R36.reuse, 0xf000f, RZ, 0xc0, !PT ;  /* 0x000f000f24007812 */ /* 0x044fe400078ec0ff */
[----:B0-----:R-:W-:Y:S02]  /*3760*/  LOP3.LUT R2, R36, 0xf000f0, RZ, 0xc0, !PT ;  /* 0x00f000f024027812 */ /* 0x001fe400078ec0ff */
[C---:B------:R-:W-:Y:S02]  /*3770*/  LOP3.LUT R4, R37.reuse, 0xf000f, RZ, 0xc0, !PT ;  /* 0x000f000f25047812 */ /* 0x040fe400078ec0ff */
[----:B------:R-:W-:Y:S02]  /*3780*/  LOP3.LUT R34, R37, 0xf000f0, RZ, 0xc0, !PT ;  /* 0x00f000f025227812 */ /* 0x000fe400078ec0ff */
[----:B------:R-:W-:-:S02]  /*3790*/  LOP3.LUT R41, R38, 0xf000f, RZ, 0xc0, !PT ;  /* 0x000f000f26297812 */ /* 0x000fc400078ec0ff */
[----:B------:R-:W-:Y:S02]  /*37a0*/  SHF.R.U32.HI R36, RZ, 0x8, R36 ;  /* 0x00000008ff247819 */ /* 0x000fe40000011624 */
[----:B---3--:R-:W-:Y:S02]  /*37b0*/  @!P0 PRMT R6, R42, 0x7610, R6 ;  /* 0x000076102a068816 */ /* 0x008fe40000000006 */
[----:B------:R-:W-:Y:S02]  /*37c0*/  @!P0 PRMT R5, R43, 0x7610, R5 ;  /* 0x000076102b058816 */ /* 0x000fe40000000005 */
[----:B------:R-:W-:Y:S02]  /*37d0*/  @!P0 PRMT R6, R6, 0x7610, R42 ;  /* 0x0000761006068816 */ /* 0x000fe4000000002a */
[----:B------:R-:W-:Y:S02]  /*37e0*/  LOP3.LUT R42, R38, 0xf000f0, RZ, 0xc0, !PT ;  /* 0x00f000f0262a7812 */ /* 0x000fe400078ec0ff */
[----:B------:R-:W-:-:S02]  /*37f0*/  SHF.R.U32.HI R37, RZ, 0x8, R37 ;  /* 0x00000008ff257819 */ /* 0x000fc40000011625 */
[----:B------:R-:W-:Y:S02]  /*3800*/  SHF.R.U32.HI R38, RZ, 0x8, R38 ;  /* 0x00000008ff267819 */ /* 0x000fe40000011626 */
[----:B------:R-:W-:Y:S02]  /*3810*/  SHF.R.U32.HI R45, RZ, 0x8, R39 ;  /* 0x00000008ff2d7819 */ /* 0x000fe40000011627 */
[----:B------:R-:W-:Y:S02]  /*3820*/  @!P0 PRMT R5, R5, 0x7610, R43 ;  /* 0x0000761005058816 */ /* 0x000fe4000000002b */
        /* <DEDUP_REMOVED lines=41> */
[----:B------:R-:W-:Y:S01]  /*3ac0*/  HFMA2 R52, R52, R23.H0_H0, -72, -72 ;  /* 0xd480d48034347431 */ /* 0x000fe20000040017 */
[----:B------:R-:W-:Y:S06]  /*3ad0*/  @!P2 BRA `(.L_x_2758) ;  /* 0x000000040068a947 */ /* 0x000fec0003800000 */
[----:B------:R-:W0:Y:S01]  /*3ae0*/  LDS.64 R54, [UR4+-0x80] ;  /* 0xffff8004ff367984 */ /* 0x000e220008000a00 */
[--C-:B------:R-:W-:Y:S02]  /*3af0*/  HADD2.F32 R58, -RZ, R38.reuse.H0_H0 ;  /* 0x20000026ff3a7230 */ /* 0x100fe40000004100 */
[--C-:B------:R-:W-:Y:S01]  /*3b00*/  HADD2.F32 R0, -RZ, R39.reuse.H0_H0 ;  /* 0x20000027ff007230 */ /* 0x100fe20000004100 */
[----:B------:R-:W1:Y:S01]  /*3b10*/  LDS.64 R36, [UR4+-0x78] ;  /* 0xffff8804ff247984 */ /* 0x000e620008000a00 */
[----:B------:R-:W-:Y:S02]  /*3b20*/  HADD2.F32 R57, -RZ, R38.H1_H1 ;  /* 0x30000026ff397230 */ /* 0x000fe40000004100 */
[----:B------:R-:W-:Y:S02]  /*3b30*/  HADD2.F32 R53, -RZ, R39.H1_H1 ;  /* 0x30000027ff357230 */ /* 0x000fe40000004100 */
[----:B------:R-:W-:Y:S02]  /*3b40*/  HADD2.F32 R2, -RZ, R41.H0_H0 ;  /* 0x20000029ff027230 */ /* 0x000fe40000004100 */
[----:B------:R-:W-:-:S02]  /*3b50*/  HADD2.F32 R4, -RZ, R43.H0_H0 ;  /* 0x2000002bff047230 */ /* 0x000fc40000004100 */
        /* <DEDUP_REMOVED lines=46> */
[--C-:B------:R-:W-:Y:S02]  /*3e40*/  HADD2.F32 R36, -RZ, R37.reuse.H0_H0 ;  /* 0x20000025ff247230 */ /* 0x100fe40000004100 */
        /* <DEDUP_REMOVED lines=17> */
[--C-:B------:R-:W-:Y:S02]  /*3f60*/  HADD2.F32 R3, -RZ, R6.reuse.H0_H0 ;  /* 0x20000006ff037230 */ /* 0x100fe40000004100 */
        /* <DEDUP_REMOVED lines=17> */
.L_x_2758:
[----:B------:R-:W-:Y:S05]  /*4080*/  @P1 BRA `(.L_x_2759) ;  /* 0x0000000400681947 */ /* 0x000fea0003800000 */
[----:B------:R-:W0:Y:S01]  /*4090*/  LDS.64 R2, [UR4] ;  /* 0x00000004ff027984 */ /* 0x000e220008000a00 */
        /* <DEDUP_REMOVED lines=24> */
[----:B------:R-:W-:Y:S02]  /*4220*/  HADD2.F32 R39, -RZ, R40.H1_H1 ;  /* 0x30000028ff277230 */ /* 0x000fe40000004100 */
        /* <DEDUP_REMOVED lines=9> */
[-C--:B------:R-:W-:Y:S01]  /*42c0*/  FFMA.FTZ R38, R41, R55.reuse, R4 ;  /* 0x0000003729267223 */ /* 0x080fe20000010004 */
[-C--:B------:R-:W-:Y:S01]  /*42d0*/  FFMA.FTZ R0, R3, R55.reuse, R0 ;  /* 0x0000003703007223 */ /* 0x080fe20000010000 */
[--C-:B-1----:R-:W-:Y:S02]  /*42e0*/  HADD2.F32 R2, -RZ, R37.reuse.H0_H0 ;  /* 0x20000025ff027230 */ /* 0x102fe40000004100 */
[----:B------:R-:W-:Y:S01]  /*42f0*/  FFMA.FTZ R56, R43, R55, R56 ;  /* 0x000000372b387223 */ /* 0x000fe20000010038 */
[----:B------:R-:W-:Y:S02]  /*4300*/  HADD2.F32 R4, -RZ, R37.H1_H1 ;  /* 0x30000025ff047230 */ /* 0x000fe40000004100 */
[----:B------:R-:W-:Y:S02]  /*4310*/  HADD2.F32 R3, -RZ, R36.H0_H0 ;  /* 0x20000024ff037230 */ /* 0x000fe40000004100 */
[----:B------:R-:W-:-:S02]  /*4320*/  HADD2.F32 R37, -RZ, R45.H0_H0 ;  /* 0x2000002dff257230 */ /* 0x000fc40000004100 */
[----:B------:R-:W-:Y:S02]  /*4330*/  HADD2.F32 R39, -RZ, R47.H0_H0 ;  /* 0x2000002fff277230 */ /* 0x000fe40000004100 */
[----:B------:R-:W-:Y:S02]  /*4340*/  HADD2.F32 R36, -RZ, R36.H1_H1 ;  /* 0x30000024ff247230 */ /* 0x000fe40000004100 */
[-C--:B------:R-:W-:Y:S01]  /*4350*/  FFMA.FTZ R37, R37, R3.reuse, R0 ;  /* 0x0000000325257223 */ /* 0x080fe20000010000 */
[----:B------:R-:W-:Y:S02]  /*4360*/  HADD2.F32 R40, -RZ, R45.H1_H1 ;  /* 0x3000002dff287230 */ /* 0x000fe40000004100 */
[----:B------:R-:W-:Y:S01]  /*4370*/  FFMA.FTZ R39, R39, R3, R34 ;  /* 0x0000000327277223 */ /* 0x000fe20000010022 */
[----:B------:R-:W-:Y:S02]  /*4380*/  HADD2.F32 R41, -RZ, R49.H0_H0 ;  /* 0x20000031ff297230 */ /* 0x000fe40000004100 */
[----:B------:R-:W-:-:S02]  /*4390*/  HADD2.F32 R43, -RZ, R51.H0_H0 ;  /* 0x20000033ff2b7230 */ /* 0x000fc40000004100 */
[-C--:B------:R-:W-:Y:S01]  /*43a0*/  FFMA.FTZ R37, R40, R36.reuse, R37 ;  /* 0x0000002428257223 */ /* 0x080fe20000010025 */
        /* <DEDUP_REMOVED lines=40> */
.L_x_2759:
[C---:B-----5:R-:W-:Y:S02]  /*4630*/  LOP3.LUT R0, R28.reuse, 0xf000f, RZ, 0xc0, !PT ;  /* 0x000f000f1c007812 */ /* 0x060fe400078ec0ff */
[----:B------:R-:W-:Y:S02]  /*4640*/  LOP3.LUT R2, R28, 0xf000f0, RZ, 0xc0, !PT ;  /* 0x00f000f01c027812 */ /* 0x000fe400078ec0ff */
[C---:B------:R-:W-:Y:S02]  /*4650*/  LOP3.LUT R4, R29.reuse, 0xf000f, RZ, 0xc0, !PT ;  /* 0x000f000f1d047812 */ /* 0x040fe400078ec0ff */
[----:B------:R-:W-:Y:S02]  /*4660*/  LOP3.LUT R34, R29, 0xf000f0, RZ, 0xc0, !PT ;  /* 0x00f000f01d227812 */ /* 0x000fe400078ec0ff */
[----:B------:R-:W-:Y:S02]  /*4670*/  SHF.R.U32.HI R28, RZ, 0x8, R28 ;  /* 0x00000008ff1c7819 */ /* 0x000fe4000001161c */
[----:B------:R-:W-:-:S02]  /*4680*/  SHF.R.U32.HI R29, RZ, 0x8, R29 ;  /* 0x00000008ff1d7819 */ /* 0x000fc4000001161d */
[----:B------:R-:W-:Y:S02]  /*4690*/  SHF.R.U32.HI R39, RZ, 0x8, R30 ;  /* 0x00000008ff277819 */ /* 0x000fe4000001161e */
[C---:B------:R-:W-:Y:S02]  /*46a0*/  LOP3.LUT R41, R31.reuse, 0xf000f0, RZ, 0xc0, !PT ;  /* 0x00f000f01f297812 */ /* 0x040fe400078ec0ff */
[----:B------:R-:W-:Y:S02]  /*46b0*/  SHF.R.U32.HI R43, RZ, 0x8, R31 ;  /* 0x00000008ff2b7819 */ /* 0x000fe4000001161f */
[C---:B------:R-:W-:Y:S02]  /*46c0*/  LOP3.LUT R37, R30.reuse, 0xf000f, RZ, 0xc0, !PT ;  /* 0x000f000f1e257812 */ /* 0x040fe400078ec0ff */
        /* <DEDUP_REMOVED lines=33> */
[----:B------:R-:W-:Y:S02]  /*48e0*/  HADD2 R34, R0, -1032, -1032 ;  /* 0xe408e40800227430 */ /* 0x000fe40000000000 */
        /* <DEDUP_REMOVED lines=99> */
.L_x_2760:
[----:B------:R-:W-:Y:S05]  /*4f20*/  @P1 BRA `(.L_x_2761) ;  /* 0x0000000400681947 */ /* 0x000fea0003800000 */
[----:B------:R-:W0:Y:S01]  /*4f30*/  LDS.64 R2, [UR4+0x10] ;  /* 0x00001004ff027984 */ /* 0x000e220008000a00 */
[--C-:B------:R-:W-:Y:S02]  /*4f40*/  HADD2.F32 R0, -RZ, R34.reuse.H0_H0 ;  /* 0x20000022ff007230 */ /* 0x100fe40000004100 */
        /* <DEDUP_REMOVED lines=10> */
[--C-:B------:R-:W-:Y:S02]  /*4ff0*/  HADD2.F32 R3, -RZ, R37.reuse.H0_H0 ;  /* 0x20000025ff037230 */ /* 0x100fe40000004100 */
[----:B------:R-:W-:Y:S02]  /*5000*/  HADD2.F32 R0, -RZ, R30.H0_H0 ;  /* 0x2000001eff007230 */ /* 0x000fe40000004100 */
[-C--:B------:R-:W-:Y:S01]  /*5010*/  FFMA.FTZ R53, R2, R49.reuse, RZ ;  /* 0x0000003102357223 */ /* 0x080fe200000100ff */
[----:B------:R-:W-:Y:S01]  /*5020*/  FFMA.FTZ R31, R34, R50, R31 ;  /* 0x00000032221f7223 */ /* 0x000fe2000001001f */
[-C--:B------:R-:W-:Y:S01]  /*5030*/  FFMA.FTZ R3, R3, R49.reuse, RZ ;  /* 0x0000003103037223 */ /* 0x080fe200000100ff */
[----:B------:R-:W-:Y:S01]  /*5040*/  FFMA.FTZ R49, R4, R49, RZ ;  /* 0x0000003104317223 */ /* 0x000fe200000100ff */
[----:B------:R-:W-:-:S02]  /*5050*/  HADD2.F32 R4, -RZ, R37.H1_H1 ;  /* 0x30000025ff047230 */ /* 0x000fc40000004100 */
[----:B------:R-:W-:Y:S01]  /*5060*/  FFMA.FTZ R53, R54, R50, R53 ;  /* 0x0000003236357223 */ /* 0x000fe20000010035 */
[----:B------:R-:W-:Y:S02]  /*5070*/  HADD2.F32 R34, -RZ, R38.H0_H0 ;  /* 0x20000026ff227230 */ /* 0x000fe40000004100 */
[----:B------:R-:W-:Y:S01]  /*5080*/  FFMA.FTZ R0, R0, R52, R31 ;  /* 0x0000003400007223 */ /* 0x000fe2000001001f */
[----:B------:R-:W-:Y:S02]  /*5090*/  HADD2.F32 R54, -RZ, R39.H1_H1 ;  /* 0x30000027ff367230 */ /* 0x000fe40000004100 */
[----:B------:R-:W-:Y:S01]  /*50a0*/  FFMA.FTZ R3, R4, R50, R3 ;  /* 0x0000003204037223 */ /* 0x000fe20000010003 */
[--C-:B------:R-:W-:Y:S02]  /*50b0*/  HADD2.F32 R2, -RZ, R36.reuse.H0_H0 ;  /* 0x20000024ff027230 */ /* 0x100fe40000004100 */
[----:B------:R-:W-:Y:S02]  /*50c0*/  HADD2.F32 R31, -RZ, R36.H1_H1 ;  /* 0x30000024ff1f7230 */ /* 0x000fe40000004100 */
        /* <DEDUP_REMOVED lines=8> */
[-C--:B------:R-:W-:Y:S01]  /*5150*/  FFMA.FTZ R30, R31, R51.reuse, R2 ;  /* 0x000000331f1e7223 */ /* 0x080fe20000010002 */
[-C--:B------:R-:W-:Y:S01]  /*5160*/  FFMA.FTZ R34, R37, R51.reuse, R4 ;  /* 0x0000003325227223 */ /* 0x080fe20000010004 */
[----:B------:R-:W-:Y:S01]  /*5170*/  FFMA.FTZ R0, R3, R51, R0 ;  /* 0x0000003303007223 */ /* 0x000fe20000010000 */
[----:B-1----:R-:W-:-:S02]  /*5180*/  HADD2.F32 R2, -RZ, R29.H0_H0 ;  /* 0x2000001dff027230 */ /* 0x002fc40000004100 */
[----:B------:R-:W-:Y:S01]  /*5190*/  FFMA.FTZ R52, R39, R51, R52 ;  /* 0x0000003327347223 */ /* 0x000fe20000010034 */
[----:B------:R-:W-:Y:S02]  /*51a0*/  HADD2.F32 R4, -RZ, R29.H1_H1 ;  /* 0x3000001dff047230 */ /* 0x000fe40000004100 */
[--C-:B------:R-:W-:Y:S02]  /*51b0*/  HADD2.F32 R3, -RZ, R28.reuse.H0_H0 ;  /* 0x2000001cff037230 */ /* 0x100fe40000004100 */
[----:B------:R-:W-:Y:S02]  /*51c0*/  HADD2.F32 R29, -RZ, R41.H0_H0 ;  /* 0x20000029ff1d7230 */ /* 0x000fe40000004100 */
[----:B------:R-:W-:Y:S02]  /*51d0*/  HADD2.F32 R28, -RZ, R28.H1_H1 ;  /* 0x3000001cff1c7230 */ /* 0x000fe40000004100 */
[----:B------:R-:W-:Y:S02]  /*51e0*/  HADD2.F32 R31, -RZ, R43.H0_H0 ;  /* 0x2000002bff1f7230 */ /* 0x000fe40000004100 */
        /* <DEDUP_REMOVED lines=28> */
[--C-:B------:R-:W-:Y:S02]  /*53b0*/  HADD2.F32 R0, -RZ, R6.reuse.H0_H0 ;  /* 0x20000006ff007230 */ /* 0x100fe40000004100 */
[-C--:B------:R-:W-:Y:S01]  /*53c0*/  FFMA.FTZ R37, R46, R4.reuse, R37 ;  /* 0x000000042e257223 */ /* 0x080fe20000010025 */
        /* <DEDUP_REMOVED lines=16> */
.L_x_2761:
[C---:B------:R-:W-:Y:S02]  /*54d0*/  LOP3.LUT R4, R13.reuse, 0xf000f, RZ, 0xc0, !PT ;  /* 0x000f000f0d047812 */ /* 0x040fe400078ec0ff */
[----:B------:R-:W-:Y:S02]  /*54e0*/  LOP3.LUT R28, R13, 0xf000f0, RZ, 0xc0, !PT ;  /* 0x00f000f00d1c7812 */ /* 0x000fe400078ec0ff */
[C---:B------:R-:W-:Y:S02]  /*54f0*/  LOP3.LUT R29, R14.reuse, 0xf000f, RZ, 0xc0, !PT ;  /* 0x000f000f0e1d7812 */ /* 0x040fe400078ec0ff */
[----:B------:R-:W-:Y:S02]  /*5500*/  LOP3.LUT R34, R14, 0xf000f0, RZ, 0xc0, !PT ;  /* 0x00f000f00e227812 */ /* 0x000fe400078ec0ff */
[C---:B------:R-:W-:Y:S02]  /*5510*/  LOP3.LUT R0, R12.reuse, 0xf000f, RZ, 0xc0, !PT ;  /* 0x000f000f0c007812 */ /* 0x040fe400078ec0ff */
[----:B------:R-:W-:-:S02]  /*5520*/  LOP3.LUT R2, R12, 0xf000f0, RZ, 0xc0, !PT ;  /* 0x00f000f00c027812 */ /* 0x000fc400078ec0ff */
[----:B------:R-:W-:Y:S02]  /*5530*/  SHF.R.U32.HI R13, RZ, 0x8, R13 ;  /* 0x00000008ff0d7819 */ /* 0x000fe4000001160d */
[----:B------:R-:W-:Y:S02]  /*5540*/  SHF.R.U32.HI R14, RZ, 0x8, R14 ;  /* 0x00000008ff0e7819 */ /* 0x000fe4000001160e */
[C---:B------:R-:W-:Y:S02]  /*5550*/  LOP3.LUT R37, R15.reuse, 0xf000f0, RZ, 0xc0, !PT ;  /* 0x00f000f00f257812 */ /* 0x040fe400078ec0ff */
[----:B------:R-:W-:Y:S02]  /*5560*/  SHF.R.U32.HI R12, RZ, 0x8, R12 ;  /* 0x00000008ff0c7819 */ /* 0x000fe4000001160c */
[----:B------:R-:W-:Y:S02]  /*5570*/  SHF.R.U32.HI R39, RZ, 0x8, R15 ;  /* 0x00000008ff277819 */ /* 0x000fe4000001160f */
        /* <DEDUP_REMOVED lines=9> */
[C---:B------:R-:W-:Y:S01]  /*5610*/  LOP3.LUT R37, R39.reuse, 0xf000f, RZ, 0xc0, !PT ;  /* 0x000f000f27257812 */ /* 0x040fe200078ec0ff */
[----:B------:R-:W-:Y:S01]  /*5620*/  HFMA2 R30, R30, R23.H0_H0, -72, -72 ;  /* 0xd480d4801e1e7431 */ /* 0x000fe20000040017 */
        /* <DEDUP_REMOVED lines=27> */
[----:B------:R-:W-:-:S02]  /*57e0*/  HFMA2 R39, R12, R23.H0_H0, -72, -72 ;  /* 0xd480d4800c277431 */ /* 0x000fc40000040017 */
[----:B------:R-:W-:Y:S02]  /*57f0*/  HADD2 R40, R40, -1032, -1032 ;  /* 0xe408e40828287430 */ /* 0x000fe40000000000 */
        /* <DEDUP_REMOVED lines=93> */
.L_x_2762:
        /* <DEDUP_REMOVED lines=21> */
[----:B------:R-:W-:Y:S01]  /*5f20*/  FFMA.FTZ R51, R28, R46, R51 ;  /* 0x0000002e1c337223 */ /* 0x000fe20000010033 */
[----:B------:R-:W-:Y:S02]  /*5f30*/  HADD2.F32 R28, -RZ, R34.H0_H0 ;  /* 0x20000022ff1c7230 */ /* 0x000fe40000004100 */
[----:B------:R-:W-:Y:S01]  /*5f40*/  FFMA.FTZ R0, R0, R48, R29 ;  /* 0x0000003000007223 */ /* 0x000fe2000001001d */
[----:B------:R-:W-:-:S02]  /*5f50*/  HADD2.F32 R2, -RZ, R30.H0_H0 ;  /* 0x2000001eff027230 */ /* 0x000fc40000004100 */
[-C--:B------:R-:W-:Y:S01]  /*5f60*/  FFMA.FTZ R3, R4, R46.reuse, R3 ;  /* 0x0000002e04037223 */ /* 0x080fe20000010003 */
        /* <DEDUP_REMOVED lines=11> */
[----:B-1----:R-:W-:Y:S02]  /*6020*/  HADD2.F32 R3, -RZ, R12.H0_H0 ;  /* 0x2000000cff037230 */ /* 0x002fe40000004100 */
[----:B------:R-:W-:Y:S01]  /*6030*/  FFMA.FTZ R30, R29, R49, R4 ;  /* 0x000000311d1e7223 */ /* 0x000fe20000010004 */
[--C-:B------:R-:W-:Y:S02]  /*6040*/  HADD2.F32 R2, -RZ, R13.reuse.H0_H0 ;  /* 0x2000000dff027230 */ /* 0x100fe40000004100 */
[----:B------:R-:W-:Y:S02]  /*6050*/  HADD2.F32 R4, -RZ, R13.H1_H1 ;  /* 0x3000000dff047230 */ /* 0x000fe40000004100 */
[----:B------:R-:W-:Y:S01]  /*6060*/  FFMA.FTZ R15, R15, R3, R28 ;  /* 0x000000030f0f7223 */ /* 0x000fe2000001001c */
[----:B------:R-:W-:-:S02]  /*6070*/  HADD2.F32 R13, -RZ, R38.H0_H0 ;  /* 0x20000026ff0d7230 */ /* 0x000fc40000004100 */
[----:B------:R-:W-:Y:S02]  /*6080*/  HADD2.F32 R37, -RZ, R37.H1_H1 ;  /* 0x30000025ff257230 */ /* 0x000fe40000004100 */
[----:B------:R-:W-:Y:S02]  /*6090*/  HADD2.F32 R12, -RZ, R12.H1_H1 ;  /* 0x3000000cff0c7230 */ /* 0x000fe40000004100 */
[----:B------:R-:W-:Y:S01]  /*60a0*/  FFMA.FTZ R13, R13, R3, R0 ;  /* 0x000000030d0d7223 */ /* 0x000fe20000010000 */
[----:B------:R-:W-:Y:S02]  /*60b0*/  HADD2.F32 R40, -RZ, R40.H1_H1 ;  /* 0x30000028ff287230 */ /* 0x000fe40000004100 */
[----:B------:R-:W-:Y:S01]  /*60c0*/  FFMA.FTZ R48, R37, R49, R48 ;  /* 0x0000003125307223 */ /* 0x000fe20000010030 */
[----:B------:R-:W-:Y:S02]  /*60d0*/  HADD2.F32 R38, -RZ, R38.H1_H1 ;  /* 0x30000026ff267230 */ /* 0x000fe40000004100 */
[----:B------:R-:W-:-:S02]  /*60e0*/  HADD2.F32 R29, -RZ, R42.H0_H0 ;  /* 0x2000002aff1d7230 */ /* 0x000fc40000004100 */
[-C--:B------:R-:W-:Y:S01]  /*60f0*/  FFMA.FTZ R15, R40, R12.reuse, R15 ;  /* 0x0000000c280f7223 */ /* 0x080fe2000001000f */
[----:B------:R-:W-:Y:S02]  /*6100*/  HADD2.F32 R31, -RZ, R44.H0_H0 ;  /* 0x2000002cff1f7230 */ /* 0x000fe40000004100 */
        /* <DEDUP_REMOVED lines=39> */
.L_x_2763:
[----:B------:R-:W-:Y:S02]  /*6380*/  SHF.R.U32.HI R31, RZ, 0x8, R10 ;  /* 0x00000008ff1f7819 */ /* 0x000fe4000001160a */
[C---:B------:R-:W-:Y:S02]  /*6390*/  LOP3.LUT R30, R10.reuse, 0xf000f, RZ, 0xc0, !PT ;  /* 0x000f000f0a1e7812 */ /* 0x040fe400078ec0ff */
[----:B------:R-:W-:Y:S02]  /*63a0*/  LOP3.LUT R12, R10, 0xf000f0, RZ, 0xc0, !PT ;  /* 0x00f000f00a0c7812 */ /* 0x000fe400078ec0ff */
[C---:B------:R-:W-:Y:S02]  /*63b0*/  LOP3.LUT R36, R11.reuse, 0xf000f, RZ, 0xc0, !PT ;  /* 0x000f000f0b247812 */ /* 0x040fe400078ec0ff */
[----:B------:R-:W-:Y:S02]  /*63c0*/  LOP3.LUT R10, R11, 0xf000f0, RZ, 0xc0, !PT ;  /* 0x00f000f00b0a7812 */ /* 0x000fe400078ec0ff */
[----:B------:R-:W-:-:S02]  /*63d0*/  SHF.R.U32.HI R37, RZ, 0x8, R11 ;  /* 0x00000008ff257819 */ /* 0x000fc4000001160b */
[----:B------:R-:W-:Y:S02]  /*63e0*/  LOP3.LUT R0, R8, 0xf000f0, RZ, 0xc0, !PT ;  /* 0x00f000f008007812 */ /* 0x000fe400078ec0ff */
[C---:B------:R-:W-:Y:S02]  /*63f0*/  LOP3.LUT R3, R9.reuse, 0xf000f, RZ, 0xc0, !PT ;  /* 0x000f000f09037812 */ /* 0x040fe400078ec0ff */
[----:B------:R-:W-:Y:S02]  /*6400*/  LOP3.LUT R2, R9, 0xf000f0, RZ, 0xc0, !PT ;  /* 0x00f000f009027812 */ /* 0x000fe400078ec0ff */
[----:B------:R-:W-:Y:S02]  /*6410*/  LOP3.LUT R11, R31, 0xf000f0, RZ, 0xc0, !PT ;  /* 0x00f000f01f0b7812 */ /* 0x000fe400078ec0ff */
[----:B------:R-:W-:Y:S02]  /*6420*/  SHF.R.U32.HI R8, RZ, 0x8, R8 ;  /* 0x00000008ff087819 */ /* 0x000fe40000011608 */
[----:B------:R-:W-:-:S02]  /*6430*/  SHF.R.U32.HI R9, RZ, 0x8, R9 ;  /* 0x00000008ff097819 */ /* 0x000fc40000011609 */
[----:B------:R-:W-:Y:S02]  /*6440*/  LOP3.LUT R4, R2, 0x64006400, RZ, 0xfc, !PT ;  /* 0x6400640002047812 */ /* 0x000fe400078efcff */
[----:B------:R-:W-:Y:S02]  /*6450*/  LOP3.LUT R38, R10, 0x64006400, RZ, 0xfc, !PT ;  /* 0x640064000a267812 */ /* 0x000fe400078efcff */
[----:B------:R-:W-:Y:S02]  /*6460*/  LOP3.LUT R13, R37, 0xf000f0, RZ, 0xc0, !PT ;  /* 0x00f000f0250d7812 */ /* 0x000fe400078ec0ff */
[----:B------:R-:W-:Y:S01]  /*6470*/  LOP3.LUT R34, R11, 0x64006400, RZ, 0xfc, !PT ;  /* 0x640064000b227812 */ /* 0x000fe200078efcff */
[-C--:B------:R-:W-:Y:S01]  /*6480*/  HFMA2 R11, R4, R23.reuse.H0_H0, -72, -72 ;  /* 0xd480d480040b7431 */ /* 0x080fe20000040017 */
[C---:B------:R-:W-:Y:S02]  /*6490*/  LOP3.LUT R2, R8.reuse, 0xf000f0, RZ, 0xc0, !PT ;  /* 0x00f000f008027812 */ /* 0x040fe400078ec0ff */
        /* <DEDUP_REMOVED lines=125> */
.L_x_2764:
[----:B------:R-:W-:Y:S02]  /*6c70*/  @!P0 MOV R24, R49 ;  /* 0x0000003100188202 */ /* 0x000fe40000000f00 */
[----:B------:R-:W-:Y:S01]  /*6c80*/  @!P0 IADD3 R19, PT, PT, R35, R16, RZ ;  /* 0x0000001023138210 */ /* 0x000fe20007ffe0ff */
[----:B------:R-:W-:Y:S06]  /*6c90*/  @P1 BRA `(.L_x_2765) ;  /* 0x0000000400681947 */ /* 0x000fec0003800000 */
        /* <DEDUP_REMOVED lines=13> */
[----:B------:R-:W-:Y:S02]  /*6d70*/  HADD2.F32 R30, -RZ, R30.H1_H1 ;  /* 0x3000001eff1e7230 */ /* 0x000fe40000004100 */
[----:B------:R-:W-:Y:S01]  /*6d80*/  FFMA.FTZ R3, R3, R35, RZ ;  /* 0x0000002303037223 */ /* 0x000fe200000100ff */
[----:B------:R-:W-:-:S02]  /*6d90*/  HADD2.F32 R14, -RZ, R14.H1_H1 ;  /* 0x3000000eff0e7230 */ /* 0x000fc40000004100 */
[-C--:B------:R-:W-:Y:S01]  /*6da0*/  FFMA.FTZ R43, R2, R35.reuse, RZ ;  /* 0x00000023022b7223 */ /* 0x080fe200000100ff */
[----:B------:R-:W-:Y:S01]  /*6db0*/  FFMA.FTZ R35, R4, R35, RZ ;  /* 0x0000002304237223 */ /* 0x000fe200000100ff */
[----:B------:R-:W-:Y:S02]  /*6dc0*/  HADD2.F32 R0, -RZ, R10.H0_H0 ;  /* 0x2000000aff007230 */ /* 0x000fe40000004100 */
[-C--:B------:R-:W-:Y:S01]  /*6dd0*/  FFMA.FTZ R31, R44, R40.reuse, R31 ;  /* 0x000000282c1f7223 */ /* 0x080fe2000001001f */
[----:B------:R-:W-:Y:S02]  /*6de0*/  HADD2.F32 R4, -RZ, R12.H0_H0 ;  /* 0x2000000cff047230 */ /* 0x000fe40000004100 */
[-C--:B------:R-:W-:Y:S01]  /*6df0*/  FFMA.FTZ R3, R30, R40.reuse, R3 ;  /* 0x000000281e037223 */ /* 0x080fe20000010003 */
[-C--:B------:R-:W-:Y:S01]  /*6e00*/  FFMA.FTZ R43, R14, R40.reuse, R43 ;  /* 0x000000280e2b7223 */ /* 0x080fe2000001002b */
[----:B------:R-:W-:Y:S02]  /*6e10*/  HADD2.F32 R2, -RZ, R11.H0_H0 ;  /* 0x2000000bff027230 */ /* 0x000fe40000004100 */
[----:B------:R-:W-:Y:S01]  /*6e20*/  FFMA.FTZ R35, R34, R40, R35 ;  /* 0x0000002822237223 */ /* 0x000fe20000010023 */
[----:B------:R-:W-:-:S02]  /*6e30*/  HADD2.F32 R14, -RZ, R13.H0_H0 ;  /* 0x2000000dff0e7230 */ /* 0x000fc40000004100 */
[-C--:B------:R-:W-:Y:S01]  /*6e40*/  FFMA.FTZ R0, R0, R42.reuse, R31 ;  /* 0x0000002a00007223 */ /* 0x080fe2000001001f */
        /* <DEDUP_REMOVED lines=38> */
[----:B------:R-:W-:Y:S01]  /*70b0*/  FFMA.FTZ R13, R8, R2, R13 ;  /* 0x00000002080d7223 */ /* 0x000fe2000001000d */
[----:B------:R-:W-:Y:S02]  /*70c0*/  HADD2.F32 R0, -RZ, R15.H1_H1 ;  /* 0x3000000fff007230 */ /* 0x000fe40000004100 */
[----:B------:R-:W-:Y:S02]  /*70d0*/  HADD2.F32 R28, -RZ, R28.H1_H1 ;  /* 0x3000001cff1c7230 */ /* 0x000fe40000004100 */
[----:B------:R-:W-:Y:S01]  /*70e0*/  FFMA.FTZ R13, R10, R4, R13 ;  /* 0x000000040a0d7223 */ /* 0x000fe2000001000d */
[----:B------:R-:W-:Y:S01]  /*70f0*/  FFMA.FTZ R3, R12, R2, R3 ;  /* 0x000000020c037223 */ /* 0x000fe20000010003 */
[----:B------:R-:W-:Y:S01]  /*7100*/  FFMA.FTZ R9, R0, R4, R9 ;  /* 0x0000000400097223 */ /* 0x000fe20000010009 */
[----:B------:R-:W-:-:S02]  /*7110*/  HADD2.F32 R10, -RZ, R23.H1_H1 ;  /* 0x30000017ff0a7230 */ /* 0x000fc40000004100 */
[-C--:B------:R-:W-:Y:S01]  /*7120*/  FFMA.FTZ R11, R28, R4.reuse, R11 ;  /* 0x000000041c0b7223 */ /* 0x080fe2000001000b */
[--C-:B------:R-:W-:Y:S02]  /*7130*/  HADD2.F32 R0, -RZ, R6.reuse.H0_H0 ;  /* 0x20000006ff007230 */ /* 0x100fe40000004100 */
        /* <DEDUP_REMOVED lines=16> */
.L_x_2765:
[----:B------:R-:W-:Y:S01]  /*7240*/  IADD3 R16, PT, PT, R16, 0x20, RZ ;  /* 0x0000002010107810 */ /* 0x000fe20007ffe0ff */
[----:B------:R-:W-:Y:S01]  /*7250*/  UIADD3 UR4, UPT, UPT, UR4, 0x40, URZ ;  /* 0x0000004004047890 */ /* 0x000fe2000fffe0ff */
[----:B------:R-:W-:Y:S01]  /*7260*/  IADD3 R32, P2, PT, R32, 0x80, RZ ;  /* 0x0000008020207810 */ /* 0x000fe20007f5e0ff */
[----:B------:R-:W-:Y:S01]  /*7270*/  IMAD.WIDE R40, R7, 0x4, R26 ;  /* 0x0000000407287825 */ /* 0x000fe200078e021a */
[----:B------:R-:W-:Y:S02]  /*7280*/  ISETP.GE.AND P0, PT, R16, R33, PT ;  /* 0x000000211000720c */ /* 0x000fe40003f06270 */
[----:B------:R-:W-:-:S11]  /*7290*/  IADD3.X R25, PT, PT, RZ, R25, RZ, P2, !PT ;  /* 0x00000019ff197210 */ /* 0x000fd600017fe4ff */
[----:B------:R-:W-:Y:S05]  /*72a0*/  @!P0 BRA `(.L_x_2766) ;  /* 0xffffffc000e88947 */ /* 0x000fea000383ffff */
.L_x_2757:
[----:B------:R-:W0:Y:S01]  /*72b0*/  S2R R0, SR_CTAID.X ;  /* 0x0000000000007919 */ /* 0x000e220000002500 */
[----:B------:R-:W1:Y:S01]  /*72c0*/  S2UR UR4, SR_CTAID.Y ;  /* 0x00000000000479c3 */ /* 0x000e620000002600 */
[----:B------:R-:W0:Y:S07]  /*72d0*/  S2R R3, SR_TID.X ;  /* 0x0000000000037919 */ /* 0x000e2e0000002100 */
[----:B------:R-:W2:Y:S01]  /*72e0*/  LDC.64 R4, c[0x0][0x3a0] ;  /* 0x0000e800ff047b82 */ /* 0x000ea20000000a00 */
[----:B-1----:R-:W-:Y:S01]  /*72f0*/  USHF.L.U32 UR4, UR4, 0x1, URZ ;  /* 0x0000000104047899 */ /* 0x002fe200080006ff */
        /* <DEDUP_REMOVED lines=14> */
.L_x_2770:
[----:B------:R-:W0:Y:S02]  /*73e0*/  LDS R2, [R0] ;  /* 0x0000000000027984 */ /* 0x000e240000000800 */
[----:B0-----:R-:W-:-:S05]  /*73f0*/  HFMA2 R3, R2, 1, 1, R22 ;  /* 0x3c003c0002037831 */ /* 0x001fca0000000016 */
[----:B------:R-:W0:Y:S02]  /*7400*/  ATOMS.CAST.SPIN P1, [R0], R2, R3 ;  /* 0x000000020000758d */ /* 0x000e240001820003 */
[----:B0-----:R-:W-:Y:S05]  /*7410*/  @!P1 BRA `(.L_x_2770) ;  /* 0xfffffffc00f09947 */ /* 0x001fea000383ffff */
[----:B------:R-:W-:Y:S05]  /*7420*/  BRA `(.L_x_2768) ;  /* 0x00000000000c7947 */ /* 0x000fea0003800000 */
.L_x_2769:
[----:B------:R-:W2:Y:S02]  /*7430*/  LD.E R0, desc[UR8][R4.64] ;  /* 0x0000000804007980 */ /* 0x000ea4000c101900 */
[----:B--2---:R-:W-:-:S05]  /*7440*/  IADD3 R3, PT, PT, R22, R0, RZ ;  /* 0x0000000016037210 */ /* 0x004fca0007ffe0ff */
[----:B------:R0:W-:Y:S02]  /*7450*/  ST.E desc[UR8][R4.64], R3 ;  /* 0x0000000304007985 */ /* 0x0001e4000c101908 */
.L_x_2768:
[----:B------:R-:W-:Y:S05]  /*7460*/  BSYNC.RECONVERGENT B0 ;  /* 0x0000000000007941 */ /* 0x000fea0003800200 */
.L_x_2767:
[----:B------:R1:W-:Y:S01]  /*7470*/  ATOM.E.ADD.F16x2.RN.STRONG.GPU P1, RZ, desc[UR8][R4.64+0x4], R21 ;  /* 0x8000041504ff79a2 */ /* 0x0003e2000c12e108 */
[----:B------:R-:W-:Y:S04]  /*7480*/  BSSY.RECONVERGENT B0, `(.L_x_2771) ;  /* 0x000000e000007945 */ /* 0x000fe80003800200 */
[----:B-1----:R-:W-:Y:S05]  /*7490*/  @P1 BRA `(.L_x_2772) ;  /* 0x0000000000301947 */ /* 0x002fea0003800000 */
[----:B------:R-:W1:Y:S02]  /*74a0*/  QSPC.E.S P1, RZ, [R4+0x4] ;  /* 0x0000040004ff73aa */ /* 0x000e640000020500 */
[----:B-1----:R-:W-:Y:S05]  /*74b0*/  @!P1 BRA `(.L_x_2773) ;  /* 0x00000000001c9947 */ /* 0x002fea0003800000 */
[----:B------:R-:W-:-:S04]  /*74c0*/  MOV R2, R4 ;  /* 0x0000000400027202 */ /* 0x000fc80000000f00 */
[----:B------:R-:W-:-:S07]  /*74d0*/  MOV R0, R2 ;  /* 0x0000000200007202 */ /* 0x000fce0000000f00 */
.L_x_2774:
[----:B------:R-:W0:Y:S02]  /*74e0*/  LDS R2, [R0+0x4] ;  /* 0x0000040000027984 */ /* 0x000e240000000800 */
[----:B0-----:R-:W-:-:S05]  /*74f0*/  HADD2 R3, R2, R21 ;  /* 0x0000001502037230 */ /* 0x001fca0000000000 */
[----:B------:R-:W0:Y:S02]  /*7500*/  ATOMS.CAST.SPIN P1, [R0+0x4], R2, R3 ;  /* 0x000004020000758d */ /* 0x000e240001820003 */
[----:B0-----:R-:W-:Y:S05]  /*7510*/  @!P1 BRA `(.L_x_2774) ;  /* 0xfffffffc00f09947 */ /* 0x001fea000383ffff */
[----:B------:R-:W-:Y:S05]  /*7520*/  BRA `(.L_x_2772) ;  /* 0x00000000000c7947 */ /* 0x000fea0003800000 */
.L_x_2773:
[----:B------:R-:W0:Y:S02]  /*7530*/  LD.E R0, desc[UR8][R4.64+0x4] ;  /* 0x0000040804007980 */ /* 0x000e24000c101900 */
[----:B0-----:R-:W-:-:S05]  /*7540*/  IADD3 R3, PT, PT, R21, R0, RZ ;  /* 0x0000000015037210 */ /* 0x001fca0007ffe0ff */
[----:B------:R1:W-:Y:S02]  /*7550*/  ST.E desc[UR8][R4.64+0x4], R3 ;  /* 0x0000040304007985 */ /* 0x0003e4000c101908 */
.L_x_2772:
[----:B------:R-:W-:Y:S05]  /*7560*/  BSYNC.RECONVERGENT B0 ;  /* 0x0000000000007941 */ /* 0x000fea0003800200 */
.L_x_2771:
        /* <DEDUP_REMOVED lines=9> */
.L_x_2778:
[----:B------:R-:W0:Y:S02]  /*7600*/  LDS R2, [R0] ;  /* 0x0000000000027984 */ /* 0x000e240000000800 */
[----:B0-----:R-:W-:-:S05]  /*7610*/  HFMA2 R3, R2, 1, 1, R20 ;  /* 0x3c003c0002037831 */ /* 0x001fca0000000014 */
[----:B------:R-:W0:Y:S02]  /*7620*/  ATOMS.CAST.SPIN P0, [R0], R2, R3 ;  /* 0x000000020000758d */ /* 0x000e240001800003 */
[----:B0-----:R-:W-:Y:S05]  /*7630*/  @!P0 BRA `(.L_x_2778) ;  /* 0xfffffffc00f08947 */ /* 0x001fea000383ffff */
[----:B------:R-:W-:Y:S05]  /*7640*/  BRA `(.L_x_2776) ;  /* 0x00000000000c7947 */ /* 0x000fea0003800000 */
.L_x_2777:
[----:B------:R-:W2:Y:S02]  /*7650*/  LD.E R0, desc[UR8][R4.64] ;  /* 0x0000000804007980 */ /* 0x000ea4000c101900 */
[----:B--2---:R-:W-:-:S05]  /*7660*/  IADD3 R3, PT, PT, R20, R0, RZ ;  /* 0x0000000014037210 */ /* 0x004fca0007ffe0ff */
[----:B------:R0:W-:Y:S02]  /*7670*/  ST.E desc[UR8][R4.64], R3 ;  /* 0x0000000304007985 */ /* 0x0001e4000c101908 */
.L_x_2776:
[----:B------:R-:W-:Y:S05]  /*7680*/  BSYNC.RECONVERGENT B0 ;  /* 0x0000000000007941 */ /* 0x000fea0003800200 */
.L_x_2775:
[----:B------:R1:W-:Y:S02]  /*7690*/  ATOM.E.ADD.F16x2.RN.STRONG.GPU P0, RZ, desc[UR8][R4.64+0x4], R18 ;  /* 0x8000041204ff79a2 */ /* 0x0003e4000c10e108 */
[----:B-1----:R-:W-:Y:S05]  /*76a0*/  @P0 EXIT ;  /* 0x000000000000094d */ /* 0x002fea0003800000 */
[----:B------:R-:W1:Y:S02]  /*76b0*/  QSPC.E.S P0, RZ, [R4+0x4] ;  /* 0x0000040004ff73aa */ /* 0x000e640000000500 */
[----:B-1----:R-:W-:Y:S05]  /*76c0*/  @!P0 BRA `(.L_x_2779) ;  /* 0x00000000001c8947 */ /* 0x002fea0003800000 */
[----:B------:R-:W-:-:S04]  /*76d0*/  MOV R2, R4 ;  /* 0x0000000400027202 */ /* 0x000fc80000000f00 */
[----:B------:R-:W-:-:S07]  /*76e0*/  MOV R0, R2 ;  /* 0x0000000200007202 */ /* 0x000fce0000000f00 */
.L_x_2780:
[----:B------:R-:W0:Y:S02]  /*76f0*/  LDS R2, [R0+0x4] ;  /* 0x0000040000027984 */ /* 0x000e240000000800 */
[----:B0-----:R-:W-:-:S05]  /*7700*/  HADD2 R3, R2, R18 ;  /* 0x0000001202037230 */ /* 0x001fca0000000000 */
[----:B------:R-:W0:Y:S02]  /*7710*/  ATOMS.CAST.SPIN P0, [R0+0x4], R2, R3 ;  /* 0x000004020000758d */ /* 0x000e240001800003 */
[----:B0-----:R-:W-:Y:S05]  /*7720*/  @!P0 BRA `(.L_x_2780) ;  /* 0xfffffffc00f08947 */ /* 0x001fea000383ffff */
[----:B------:R-:W-:Y:S05]  /*7730*/  EXIT ;  /* 0x000000000000794d */ /* 0x000fea0003800000 */
.L_x_2779:
[----:B------:R-:W0:Y:S02]  /*7740*/  LD.E R0, desc[UR8][R4.64+0x4] ;  /* 0x0000040804007980 */ /* 0x000e24000c101900 */
[----:B0-----:R-:W-:-:S05]  /*7750*/  IADD3 R3, PT, PT, R18, R0, RZ ;  /* 0x0000000012037210 */ /* 0x001fca0007ffe0ff */
[----:B------:R-:W-:Y:S01]  /*7760*/  ST.E desc[UR8][R4.64+0x4], R3 ;  /* 0x0000040304007985 */ /* 0x000fe2000c101908 */
[----:B------:R-:W-:Y:S05]  /*7770*/  EXIT ;  /* 0x000000000000794d */ /* 0x000fea0003800000 */
.L_x_2781:
        /* <DEDUP_REMOVED lines=16> */
.L_x_3956:


//--------------------- .text._Z23gemm_half_q_half_kernelILi2ELi8ELb1ELb0ELi64EEvPK6__halfPKjS4_S2_PS0_iiiiPKtS7_iiiiiibS2_i --------------------------
	.section	.text._Z23gemm_half_q_half_kernelILi2ELi8ELb1ELb0ELi64EEvPK6__halfPKjS4_S2_PS0_iiiiPKtS7_iiiiiibS2_i,"ax",@progbits
	.align	128
        .global         _Z23gemm_half_q_half_kernelILi2ELi8ELb1ELb0ELi64EEvPK6__halfPKjS4_S2_PS0_iiiiPKtS7_iiiiiibS2_i
        .type           _Z23gemm_half_q_half_kernelILi2ELi8ELb1ELb0ELi64EEvPK6__halfPKjS4_S2_PS0_iiiiPKtS7_iiiiiibS2_i,@function
        .size           _Z23gemm_half_q_half_kernelILi2ELi8ELb1ELb0ELi64EEvPK6__halfPKjS4_S2_PS0_iiiiPKtS7_iiiiiibS2_i,(.L_x_3957 - _Z23gemm_half_q_half_kernelILi2ELi8ELb1ELb0ELi64EEvPK6__halfPKjS4_S2_PS0_iiiiPKtS7_iiiiiibS2_i)
        .other          _Z23gemm_half_q_half_kernelILi2ELi8ELb1ELb0ELi64EEvPK6__halfPKjS4_S2_PS0_iiiiPKtS7_iiiiiibS2_i,@"STO_CUDA_ENTRY STV_DEFAULT"
_Z23gemm_half_q_half_kernelILi2ELi8ELb1ELb0ELi64EEvPK6__halfPKjS4_S2_PS0_iiiiPKtS7_iiiiiibS2_i:
.text._Z23gemm_half_q_half_kernelILi2ELi8ELb1ELb0ELi64EEvPK6__halfPKjS4_S2_PS0_iiiiPKtS7_iiiiiibS2_i:
[----:B------:R-:W0:Y:S01]  /*0000*/  LDC R1, c[0x0][0x37c] ;  /* 0x0000df00ff017b82 */ /* 0x000e220000000800 */
[----:B------:R-:W1:Y:S07]  /*0010*/  S2R R3, SR_CTAID.Y ;  /* 0x0000000000037919 */ /* 0x000e6e0000002600 */
[----:B------:R-:W1:Y:S01]  /*0020*/  LDC R0, c[0x0][0x3a8] ;  /* 0x0000ea00ff007b82 */ /* 0x000e620000000800 */
[----:B0-----:R-:W-:-:S04]  /*0030*/  IADD3 R1, PT, PT, R1, -0x10, RZ ;  /* 0xfffffff001017810 */ /* 0x001fc80007ffe0ff */
        /* <DEDUP_REMOVED lines=19> */
[----:B------:R-:W-:Y:S01]  /*0170*/  BSSY.RECONVERGENT B0, `(.L_x_2782) ;  /* 0x00000bf000007945 */ /* 0x000fe20003800200 */
[----:B------:R-:W-:-:S05]  /*0180*/  ISETP.EQ.OR P1, PT, R9, RZ, !P0 ;  /* 0x000000ff0900720c */ /* 0x000fca0004722670 */
[----:B------:R-:W2:Y:S08]  /*0190*/  LDC R0, c[0x0][0x3b0] ;  /* 0x0000ec00ff007b82 */ /* 0x000eb00000000800 */
[----:B------:R-:W3:Y:S01]  /*01a0*/  S2UR UR4, SR_CTAID.X ;  /* 0x00000000000479c3 */ /* 0x000ee20000002500 */
[----:B0-----:R-:W-:-:S06]  /*01b0*/  USHF.L.U32 UR9, UR16, 0x6, URZ ;  /* 0x0000000610097899 */ /* 0x001fcc00080006ff */
[----:B------:R-:W-:Y:S02]  /*01c0*/  MOV R5, UR9 ;  /* 0x0000000900057c02 */ /* 0x000fe40008000f00 */
[----:B-1----:R-:W-:Y:S02]  /*01d0*/  IADD3 R7, PT, PT, R2, UR9, RZ ;  /* 0x0000000902077c10 */ /* 0x002fe4000fffe0ff */
[----:B--2---:R-:W-:-:S04]  /*01e0*/  VIADDMNMX R5, R5, 0x40, R0, PT ;  /* 0x0000004005057846 */ /* 0x004fc80003800100 */
[----:B------:R-:W-:Y:S01]  /*01f0*/  R2UR UR15, R5 ;  /* 0x00000000050f72ca */ /* 0x000fe200000e0000 */
[----:B------:R-:W-:Y:S01]  /*0200*/  HFMA2 R5, -RZ, RZ, 0, 1.1920928955078125e-07 ;  /* 0x00000002ff057431 */ /* 0x000fe200000001ff */
[----:B---3--:R-:W-:-:S04]  /*0210*/  USHF.L.U32 UR4, UR4, 0x8, URZ ;  /* 0x0000000804047899 */ /* 0x008fc800080006ff */
[----:B------:R-:W-:-:S07]  /*0220*/  SEL R5, R5, 0x1, P0 ;  /* 0x0000000105057807 */ /* 0x000fce0000000000 */
        /* <DEDUP_REMOVED lines=17> */
[----:B------:R0:W2:Y:S02]  /*0340*/  LDG.E.U16.CONSTANT R9, desc[UR20][R8.64] ;  /* 0x0000001408097981 */ /* 0x0000a4000c1e9500 */
[----:B0-----:R-:W-:-:S04]  /*0350*/  IADD3 R8, PT, PT, -R5, 0x1, RZ ;  /* 0x0000000105087810 */ /* 0x001fc80007ffe1ff */
        /* <DEDUP_REMOVED lines=12> */
.L_x_2787:
        /* <DEDUP_REMOVED lines=32> */
.L_x_2786:
[----:B------:R-:W-:-:S04]  /*0620*/  IADD3 R10, PT, PT, RZ, -R8, RZ ;  /* 0x80000008ff0a7210 */ /* 0x000fc80007ffe0ff */
        /* <DEDUP_REMOVED lines=19> */
.L_x_2788:
[----:B------:R-:W-:-:S13]  /*0760*/  ISETP.EQ.AND P2, PT, R8, RZ, PT ;  /* 0x000000ff0800720c */ /* 0x000fda0003f42270 */
[----:B------:R-:W-:Y:S05]  /*0770*/  @!P0 BRA P2, `(.L_x_2783) ;  /* 0x0000000400788947 */ /* 0x000fea0001000000 */
.L_x_2785:
        /* <DEDUP_REMOVED lines=12> */
.L_x_2784:
        /* <DEDUP_REMOVED lines=16> */
.L_x_2791:
[----:B-----5:R-:W-:Y:S02]  /*0940*/  IADD3 R11, P2, PT, R7, R9, RZ ;  /* 0x00000009070b7210 */ /* 0x020fe40007f5e0ff */
[CC--:B------:R-:W-:Y:S02]  /*0950*/  IADD3 R10, PT, PT, R9.reuse, R0.reuse, RZ ;  /* 0x00000000090a7210 */ /* 0x0c0fe40007ffe0ff */
[----:B------:R-:W-:Y:S02]  /*0960*/  LEA.HI.X.SX32 R12, R9, RZ, 0x1, P2 ;  /* 0x000000ff090c7211 */ /* 0x000fe400010f0eff */
[----:B------:R-:W-:Y:S02]  /*0970*/  IADD3 R9, PT, PT, R10, R0, RZ ;  /* 0x000000000a097210 */ /* 0x000fe40007ffe0ff */
[----:B-1----:R-:W-:Y:S02]  /*0980*/  LEA R14, P2, R11, UR6, 0x1 ;  /* 0x000000060b0e7c11 */ /* 0x002fe4000f8408ff */
        /* <DEDUP_REMOVED lines=27> */
.L_x_2790:
[----:B------:R-:W-:-:S04]  /*0b40*/  IADD3 R10, PT, PT, RZ, -R8, RZ ;  /* 0x80000008ff0a7210 */ /* 0x000fc80007ffe0ff */
[----:B------:R-:W-:-:S13]  /*0b50*/  ISETP.GT.AND P2, PT, R10, 0x1, PT ;  /* 0x000000010a00780c */ /* 0x000fda0003f44270 */
[----:B------:R-:W-:Y:S05]  /*0b60*/  @!P2 BRA `(.L_x_2792) ;  /* 0x000000000048a947 */ /* 0x000fea0003800000 */
[----:B------:R-:W1:Y:S01]  /*0b70*/  LDCU.64 UR6, c[0x0][0x380] ;  /* 0x00007000ff0677ac */ /* 0x000e620008000a00 */
[----:B------:R-:W-:Y:S02]  /*0b80*/  IADD3 R14, PT, PT, R9, R0, RZ ;  /* 0x00000000090e7210 */ /* 0x000fe40007ffe0ff */
        /* <DEDUP_REMOVED lines=16> */
.L_x_2792:
[----:B------:R-:W-:-:S13]  /*0c90*/  ISETP.NE.OR P0, PT, R8, RZ, P0 ;  /* 0x000000ff0800720c */ /* 0x000fda0000705670 */
[----:B------:R-:W-:Y:S05]  /*0ca0*/  @!P0 BRA `(.L_x_2783) ;  /* 0x00000000002c8947 */ /* 0x000fea0003800000 */
.L_x_2789:
        /* <DEDUP_REMOVED lines=11> */
.L_x_2783:
[----:B0-----:R-:W-:Y:S05]  /*0d60*/  BSYNC.RECONVERGENT B0 ;  /* 0x0000000000007941 */ /* 0x001fea0003800200 */
.L_x_2782:
[----:B------:R-:W0:Y:S01]  /*0d70*/  LDCU UR14, c[0x0][0x3ac] ;  /* 0x00007580ff0e77ac */ /* 0x000e220008000800 */
[----:B------:R-:W-:-:S04]  /*0d80*/  LEA R8, R2, UR4, 0x2 ;  /* 0x0000000402087c11 */ /* 0x000fc8000f8e10ff */
[----:B0-----:R-:W-:-:S13]  /*0d90*/  ISETP.GE.AND P0, PT, R8, UR14, PT ;  /* 0x0000000e08007c0c */ /* 0x001fda000bf06270 */
[----:B------:R-:W-:Y:S05]  /*0da0*/  @P0 EXIT ;  /* 0x000000000000094d */ /* 0x000fea0003800000 */
[----:B------:R-:W0:Y:S02]  /*0db0*/  LDCU.U8 UR5, c[0x0][0x3e0] ;  /* 0x00007c00ff0577ac */ /* 0x000e240008000000 */
[----:B0-----:R-:W-:-:S04]  /*0dc0*/  UPRMT UR5, UR5, 0x8880, URZ ;  /* 0x0000888005057896 */ /* 0x001fc800080000ff */
[----:B------:R-:W-:-:S04]  /*0dd0*/  UISETP.NE.AND UP0, UPT, UR5, URZ, UPT ;  /* 0x000000ff0500728c */ /* 0x000fc8000bf05270 */
[----:B------:R-:W-:-:S09]  /*0de0*/  UISETP.NE.OR UP0, UPT, UR16, URZ, !UP0 ;  /* 0x000000ff1000728c */ /* 0x000fd2000c705670 */
[----:B------:R-:W-:Y:S05]  /*0df0*/  BRA.U UP0, `(.L_x_2793) ;  /* 0x0000000100c07547 */ /* 0x000fea000b800000 */
[----:B------:R-:W-:Y:S01]  /*0e00*/  IADD3 R5, PT, PT, RZ, -R5, RZ ;  /* 0x80000005ff057210 */ /* 0x000fe20007ffe0ff */
[----:B------:R-:W-:-:S03]  /*0e10*/  IMAD R3, R3, UR14, RZ ;  /* 0x0000000e03037c24 */ /* 0x000fc6000f8e02ff */
[----:B------:R-:W-:Y:S02]  /*0e20*/  ISETP.GE.AND P0, PT, R5, RZ, PT ;  /* 0x000000ff0500720c */ /* 0x000fe40003f06270 */
[----:B------:R-:W-:-:S04]  /*0e30*/  LEA R3, R3, UR4, 0x1 ;  /* 0x0000000403037c11 */ /* 0x000fc8000f8e08ff */
[----:B------:R-:W-:-:S07]  /*0e40*/  LEA R3, R2, R3, 0x2 ;  /* 0x0000000302037211 */ /* 0x000fce00078e10ff */
[----:B------:R-:W-:Y:S05]  /*0e50*/  @P0 BRA `(.L_x_2794) ;  /* 0x00000000008c0947 */ /* 0x000fea0003800000 */
[----:B-1----:R-:W-:Y:S02]  /*0e60*/  IADD3 R6, PT, PT, RZ, -R5, RZ ;  /* 0x80000005ff067210 */ /* 0x002fe40007ffe0ff */
[----:B------:R-:W-:Y:S02]  /*0e70*/  PLOP3.LUT P0, PT, PT, PT, PT, 0x80, 0x8 ;  /* 0x000000000008781c */ /* 0x000fe40003f0f070 */
[----:B------:R-:W-:-:S13]  /*0e80*/  ISETP.GT.AND P2, PT, R6, 0x3, PT ;  /* 0x000000030600780c */ /* 0x000fda0003f44270 */
[----:B------:R-:W-:Y:S05]  /*0e90*/  @!P2 BRA `(.L_x_2795) ;  /* 0x000000000044a947 */ /* 0x000fea0003800000 */
[----:B------:R-:W0:Y:S01]  /*0ea0*/  LDC.64 R16, c[0x0][0x3a0] ;  /* 0x0000e800ff107b82 */ /* 0x000e220000000a00 */
[----:B------:R-:W-:-:S13]  /*0eb0*/  PLOP3.LUT P0, PT, PT, PT, PT, 0x8, 0x80 ;  /* 0x000000000080781c */ /* 0x000fda0003f0e170 */
.L_x_2796:
[C---:B-1----:R-:W-:Y:S01]  /*0ec0*/  IADD3 R11, PT, PT, R3.reuse, UR14, RZ ;  /* 0x0000000e030b7c10 */ /* 0x042fe2000fffe0ff */
[--C-:B0----5:R-:W-:Y:S01]  /*0ed0*/  IMAD.WIDE R6, R3, 0x2, R16.reuse ;  /* 0x0000000203067825 */ /* 0x121fe200078e0210 */
[----:B------:R-:W-:Y:S02]  /*0ee0*/  IADD3 R5, PT, PT, R5, 0x4, RZ ;  /* 0x0000000405057810 */ /* 0x000fe40007ffe0ff */
[C---:B------:R-:W-:Y:S01]  /*0ef0*/  IADD3 R13, PT, PT, R11.reuse, UR14, RZ ;  /* 0x0000000e0b0d7c10 */ /* 0x040fe2000fffe0ff */
[--C-:B------:R-:W-:Y:S01]  /*0f00*/  IMAD.WIDE R10, R11, 0x2, R16.reuse ;  /* 0x000000020b0a7825 */ /* 0x100fe200078e0210 */
[----:B------:R1:W-:Y:S01]  /*0f10*/  STG.E.64 desc[UR20][R6.64], RZ ;  /* 0x000000ff06007986 */ /* 0x0003e2000c101b14 */
[----:B------:R-:W-:Y:S02]  /*0f20*/  ISETP.GE.AND P2, PT, R5, -0x3, PT ;  /* 0xfffffffd0500780c */ /* 0x000fe40003f46270 */
[C---:B------:R-:W-:Y:S01]  /*0f30*/  IADD3 R9, PT, PT, R13.reuse, UR14, RZ ;  /* 0x0000000e0d097c10 */ /* 0x040fe2000fffe0ff */
[--C-:B------:R-:W-:Y:S01]  /*0f40*/  IMAD.WIDE R12, R13, 0x2, R16.reuse ;  /* 0x000000020d0c7825 */ /* 0x100fe200078e0210 */
[----:B------:R1:W-:Y:S02]  /*0f50*/  STG.E.64 desc[UR20][R10.64], RZ ;  /* 0x000000ff0a007986 */ /* 0x0003e4000c101b14 */
[C---:B------:R-:W-:Y:S01]  /*0f60*/  IADD3 R3, PT, PT, R9.reuse, UR14, RZ ;  /* 0x0000000e09037c10 */ /* 0x040fe2000fffe0ff */
[----:B------:R-:W-:Y:S01]  /*0f70*/  IMAD.WIDE R14, R9, 0x2, R16 ;  /* 0x00000002090e7825 */ /* 0x000fe200078e0210 */
[----:B------:R1:W-:Y:S04]  /*0f80*/  STG.E.64 desc[UR20][R12.64], RZ ;  /* 0x000000ff0c007986 */ /* 0x0003e8000c101b14 */
[----:B------:R1:W-:Y:S01]  /*0f90*/  STG.E.64 desc[UR20][R14.64], RZ ;  /* 0x000000ff0e007986 */ /* 0x0003e2000c101b14 */
[----:B------:R-:W-:Y:S05]  /*0fa0*/  @!P2 BRA `(.L_x_2796) ;  /* 0xfffffffc00c4a947 */ /* 0x000fea000383ffff */
.L_x_2795:
[----:B-1----:R-:W-:-:S04]  /*0fb0*/  IADD3 R6, PT, PT, RZ, -R5, RZ ;  /* 0x80000005ff067210 */ /* 0x002fc80007ffe0ff */
[----:B------:R-:W-:-:S13]  /*0fc0*/  ISETP.GT.AND P2, PT, R6, 0x1, PT ;  /* 0x000000010600780c */ /* 0x000fda0003f44270 */
[----:B------:R-:W-:Y:S05]  /*0fd0*/  @!P2 BRA `(.L_x_2797) ;  /* 0x000000000024a947 */ /* 0x000fea0003800000 */
[----:B------:R-:W0:Y:S01]  /*0fe0*/  LDC.64 R10, c[0x0][0x3a0] ;  /* 0x0000e800ff0a7b82 */ /* 0x000e220000000a00 */
[----:B------:R-:W-:Y:S02]  /*0ff0*/  IADD3 R9, PT, PT, R3, UR14, RZ ;  /* 0x0000000e03097c10 */ /* 0x000fe4000fffe0ff */
[----:B------:R-:W-:Y:S02]  /*1000*/  PLOP3.LUT P0, PT, PT, PT, PT, 0x8, 0x80 ;  /* 0x000000000080781c */ /* 0x000fe40003f0e170 */
[----:B------:R-:W-:Y:S01]  /*1010*/  IADD3 R5, PT, PT, R5, 0x2, RZ ;  /* 0x0000000205057810 */ /* 0x000fe20007ffe0ff */
[----:B0----5:R-:W-:Y:S01]  /*1020*/  IMAD.WIDE R6, R3, 0x2, R10 ;  /* 0x0000000203067825 */ /* 0x021fe200078e020a */
[----:B------:R-:W-:-:S03]  /*1030*/  IADD3 R3, PT, PT, R9, UR14, RZ ;  /* 0x0000000e09037c10 */ /* 0x000fc6000fffe0ff */
[----:B------:R-:W-:Y:S01]  /*1040*/  IMAD.WIDE R10, R9, 0x2, R10 ;  /* 0x00000002090a7825 */ /* 0x000fe200078e020a */
[----:B------:R0:W-:Y:S04]  /*1050*/  STG.E.64 desc[UR20][R6.64], RZ ;  /* 0x000000ff06007986 */ /* 0x0001e8000c101b14 */
[----:B------:R0:W-:Y:S02]  /*1060*/  STG.E.64 desc[UR20][R10.64], RZ ;  /* 0x000000ff0a007986 */ /* 0x0001e4000c101b14 */
.L_x_2797:
[----:B------:R-:W-:-:S13]  /*1070*/  ISETP.NE.OR P0, PT, R5, RZ, P0 ;  /* 0x000000ff0500720c */ /* 0x000fda0000705670 */
[----:B------:R-:W-:Y:S05]  /*1080*/  @!P0 BRA `(.L_x_2793) ;  /* 0x00000000001c8947 */ /* 0x000fea0003800000 */
.L_x_2794:
[----:B01---5:R-:W0:Y:S02]  /*1090*/  LDC.64 R6, c[0x0][0x3a0] ;  /* 0x0000e800ff067b82 */ /* 0x023e240000000a00 */
.L_x_2798:
[----:B0-----:R-:W-:Y:S01]  /*10a0*/  IMAD.WIDE R10, R3, 0x2, R6 ;  /* 0x00000002030a7825 */ /* 0x001fe200078e0206 */
[----:B------:R-:W-:Y:S02]  /*10b0*/  IADD3 R5, PT, PT, R5, 0x1, RZ ;  /* 0x0000000105057810 */ /* 0x000fe40007ffe0ff */
[----:B------:R-:W-:Y:S02]  /*10c0*/  IADD3 R3, PT, PT, R3, UR14, RZ ;  /* 0x0000000e03037c10 */ /* 0x000fe4000fffe0ff */
[----:B------:R2:W-:Y:S01]  /*10d0*/  STG.E.64 desc[UR20][R10.64], RZ ;  /* 0x000000ff0a007986 */ /* 0x0005e2000c101b14 */
[----:B------:R-:W-:-:S13]  /*10e0*/  ISETP.NE.AND P0, PT, R5, RZ, PT ;  /* 0x000000ff0500720c */ /* 0x000fda0003f05270 */
[----:B--2---:R-:W-:Y:S05]  /*10f0*/  @P0 BRA `(.L_x_2798) ;  /* 0xfffffffc00e80947 */ /* 0x004fea000383ffff */
.L_x_2793:
        /* <DEDUP_REMOVED lines=21> */
[----:B------:R-:W-:Y:S01]  /*1250*/  MOV R12, UR12 ;  /* 0x0000000c000c7c02 */ /* 0x000fe20008000f00 */
[----:B-----5:R-:W0:Y:S01]  /*1260*/  LDC.64 R6, c[0x0][0x390] ;  /* 0x0000e400ff067b82 */ /* 0x020e220000000a00 */
        /* <DEDUP_REMOVED lines=10> */
.L_x_2800:
        /* <DEDUP_REMOVED lines=9> */
[----:B------:R-:W-:Y:S02]  /*13a0*/  UIMAD.WIDE.U32 UR6, UR6, 0x2, UR10 ;  /* 0x00000002060678a5 */ /* 0x000fe4000f8e000a */
[----:B------:R0:W2:Y:S04]  /*13b0*/  LDG.E.U16.CONSTANT R9, desc[UR20][R14.64] ;  /* 0x000000140e097981 */ /* 0x0000a8000c1e9500 */
        /* <DEDUP_REMOVED lines=34> */
.L_x_2799:
        /* <DEDUP_REMOVED lines=14> */
.L_x_2801:
        /* <DEDUP_REMOVED lines=9> */
.L_x_2802:
        /* <DEDUP_REMOVED lines=9> */
.L_x_2803:
        /* <DEDUP_REMOVED lines=9> */
.L_x_2804:
        /* <DEDUP_REMOVED lines=9> */
.L_x_2805:
        /* <DEDUP_REMOVED lines=8> */
[----:B-----5:R-:W-:-:S03]  /*1980*/  PRMT R7, RZ, 0x5410, RZ ;  /* 0x00005410ff077816 */ /* 0x020fc600000000ff */
[----:B------:R-:W-:-:S04]  /*1990*/  UIMAD UR5, UR4, UR14, URZ ;  /* 0x0000000e040572a4 */ /* 0x000fc8000f8e02ff */
[----:B------:R-:W-:Y:S08]  /*19a0*/  @!P0 BRA `(.L_x_2806) ;  /* 0x0000003c00ac8947 */ /* 0x000ff00003800000 */
        /* <DEDUP_REMOVED lines=26> */
.L_x_2815:
        /* <DEDUP_REMOVED lines=12> */
[----:B------:R-:W-:Y:S01]  /*1c10*/  MOV R15, UR14 ;  /* 0x0000000e000f7c02 */ /* 0x000fe20008000f00 */
[----:B------:R-:W-:-:S04]  /*1c20*/  HFMA2 R13, -RZ, RZ, 0, 0.0625 ;  /* 0x00002c00ff0d7431 */ /* 0x000fc800000001ff */
[----:B------:R-:W-:Y:S01]  /*1c30*/  IMAD.WIDE R14, R15, 0x4, R18 ;  /* 0x000000040f0e7825 */ /* 0x000fe200078e0212 */
[----:B--2---:R-:W-:Y:S02]  /*1c40*/  @!P0 PRMT R3, R3, 0x5410, R16 ;  /* 0x0000541003038816 */ /* 0x004fe40000000010 */
[----:B------:R-:W-:Y:S02]  /*1c50*/  @!P0 PRMT R2, R2, 0x5410, R17 ;  /* 0x0000541002028816 */ /* 0x000fe40000000011 */
[----:B---3--:R-:W-:Y:S02]  /*1c60*/  @!P0 R2UR UR7, R0 ;  /* 0x00000000000782ca */ /* 0x008fe400000e0000 */
[----:B------:R-:W-:Y:S02]  /*1c70*/  @!P0 PRMT R3, R16, 0x7632, R3 ;  /* 0x0000763210038816 */ /* 0x000fe40000000003 */
[----:B------:R-:W-:Y:S02]  /*1c80*/  @!P0 PRMT R2, R17, 0x7632, R2 ;  /* 0x0000763211028816 */ /* 0x000fe40000000002 */
[----:B------:R-:W-:-:S02]  /*1c90*/  ISETP.NE.AND P0, PT, R4, RZ, PT ;  /* 0x000000ff0400720c */ /* 0x000fc40003f05270 */
[C---:B----4-:R-:W-:Y:S02]  /*1ca0*/  LOP3.LUT R16, R8.reuse, 0xf000f, RZ, 0xc0, !PT ;  /* 0x000f000f08107812 */ /* 0x050fe400078ec0ff */
[----:B------:R-:W-:Y:S02]  /*1cb0*/  LOP3.LUT R17, R8, 0xf000f0, RZ, 0xc0, !PT ;  /* 0x00f000f008117812 */ /* 0x000fe400078ec0ff */
[----:B------:R-:W-:Y:S02]  /*1cc0*/  SHF.R.U32.HI R23, RZ, 0x8, R10 ;  /* 0x00000008ff177819 */ /* 0x000fe4000001160a */
[----:B------:R-:W-:Y:S02]  /*1cd0*/  SHF.R.U32.HI R8, RZ, 0x8, R8 ;  /* 0x00000008ff087819 */ /* 0x000fe40000011608 */
[----:B------:R-:W-:Y:S02]  /*1ce0*/  LOP3.LUT R31, R11, 0xf000f, RZ, 0xc0, !PT ;  /* 0x000f000f0b1f7812 */ /* 0x000fe400078ec0ff */
[----:B------:R-:W-:-:S02]  /*1cf0*/  SHF.R.U32.HI R19, RZ, 0x8, R9 ;  /* 0x00000008ff137819 */ /* 0x000fc40000011609 */
[----:B------:R-:W-:Y:S02]  /*1d00*/  SHF.R.U32.HI R0, RZ, 0x8, R11 ;  /* 0x00000008ff007819 */ /* 0x000fe4000001160b */
[C---:B------:R-:W-:Y:S02]  /*1d10*/  LOP3.LUT R29, R23.reuse, 0xf000f, RZ, 0xc0, !PT ;  /* 0x000f000f171d7812 */ /* 0x040fe400078ec0ff */
[----:B------:R-:W-:Y:S02]  /*1d20*/  LOP3.LUT R30, R23, 0xf000f0, RZ, 0xc0, !PT ;  /* 0x00f000f0171e7812 */ /* 0x000fe400078ec0ff */
[C---:B------:R-:W-:Y:S02]  /*1d30*/  LOP3.LUT R25, R8.reuse, 0xf000f, RZ, 0xc0, !PT ;  /* 0x000f000f08197812 */ /* 0x040fe400078ec0ff */
        /* <DEDUP_REMOVED lines=44> */
[----:B------:R-:W-:Y:S02]  /*2000*/  HADD2.F32 R33, -RZ, R9.H0_H0 ;  /* 0x20000009ff217230 */ /* 0x000fe40000004100 */
[----:B------:R-:W-:Y:S01]  /*2010*/  HADD2.F32 R36, -RZ, R25.H1_H1 ;  /* 0x30000019ff247230 */ /* 0x000fe20000004100 */
[----:B------:R-:W1:Y:S01]  /*2020*/  LDS.64 R18, [UR8+-0x78] ;  /* 0xffff8808ff127984 */ /* 0x000e620008000a00 */
[----:B------:R-:W-:Y:S02]  /*2030*/  HADD2.F32 R37, -RZ, R26.H1_H1 ;  /* 0x3000001aff257230 */ /* 0x000fe40000004100 */
[--C-:B0-----:R-:W-:Y:S02]  /*2040*/  HADD2.F32 R0, -RZ, R16.reuse.H0_H0 ;  /* 0x20000010ff007230 */ /* 0x101fe40000004100 */
[----:B------:R-:W-:Y:S02]  /*2050*/  HADD2.F32 R32, -RZ, R16.H1_H1 ;  /* 0x30000010ff207230 */ /* 0x000fe40000004100 */
[----:B------:R-:W-:-:S02]  /*2060*/  HADD2.F32 R16, -RZ, R17.H0_H0 ;  /* 0x20000011ff107230 */ /* 0x000fc40000004100 */
[----:B------:R-:W-:Y:S01]  /*2070*/  FFMA.FTZ R34, R33, R0, RZ ;  /* 0x0000000021227223 */ /* 0x000fe200000100ff */
[----:B------:R-:W-:-:S05]  /*2080*/  HADD2.F32 R33, -RZ, R9.H1_H1 ;  /* 0x30000009ff217230 */ /* 0x000fca0000004100 */
[----:B------:R-:W-:Y:S01]  /*2090*/  FFMA.FTZ R33, R33, R32, R34 ;  /* 0x0000002021217223 */ /* 0x000fe20000010022 */
[----:B------:R-:W-:-:S05]  /*20a0*/  HADD2.F32 R34, -RZ, R10.H0_H0 ;  /* 0x2000000aff227230 */ /* 0x000fca0000004100 */
[----:B------:R-:W-:Y:S01]  /*20b0*/  FFMA.FTZ R35, R34, R16, R33 ;  /* 0x0000001022237223 */ /* 0x000fe20000010021 */
[----:B------:R-:W-:Y:S02]  /*20c0*/  HADD2.F32 R33, -RZ, R17.H1_H1 ;  /* 0x30000011ff217230 */ /* 0x000fe40000004100 */
[----:B------:R-:W-:Y:S02]  /*20d0*/  HADD2.F32 R34, -RZ, R10.H1_H1 ;  /* 0x3000000aff227230 */ /* 0x000fe40000004100 */
[----:B-1----:R-:W-:-:S03]  /*20e0*/  HADD2.F32 R17, -RZ, R18.H0_H0 ;  /* 0x20000012ff117230 */ /* 0x002fc60000004100 */
[----:B------:R-:W-:Y:S01]  /*20f0*/  FFMA.FTZ R34, R34, R33, R35 ;  /* 0x0000002122227223 */ /* 0x000fe20000010023 */
[----:B------:R-:W-:-:S05]  /*2100*/  HADD2.F32 R35, -RZ, R25.H0_H0 ;  /* 0x20000019ff237230 */ /* 0x000fca0000004100 */
[----:B------:R-:W-:Y:S01]  /*2110*/  FFMA.FTZ R35, R35, R17, R34 ;  /* 0x0000001123237223 */ /* 0x000fe20000010022 */
[----:B------:R-:W-:Y:S02]  /*2120*/  HADD2.F32 R34, -RZ, R18.H1_H1 ;  /* 0x30000012ff227230 */ /* 0x000fe40000004100 */
[----:B------:R-:W-:-:S03]  /*2130*/  HADD2.F32 R18, -RZ, R19.H0_H0 ;  /* 0x20000013ff127230 */ /* 0x000fc60000004100 */
[----:B------:R-:W-:Y:S01]  /*2140*/  FFMA.FTZ R36, R36, R34, R35 ;  /* 0x0000002224247223 */ /* 0x000fe20000010023 */
[----:B------:R-:W-:-:S05]  /*2150*/  HADD2.F32 R35, -RZ, R26.H0_H0 ;  /* 0x2000001aff237230 */ /* 0x000fca0000004100 */
[----:B------:R-:W-:Y:S01]  /*2160*/  FFMA.FTZ R35, R35, R18, R36 ;  /* 0x0000001223237223 */ /* 0x000fe20000010024 */
[----:B------:R-:W-:Y:S02]  /*2170*/  HADD2.F32 R36, -RZ, R19.H1_H1 ;  /* 0x30000013ff247230 */ /* 0x000fe40000004100 */
[----:B------:R-:W-:-:S03]  /*2180*/  HADD2.F32 R19, -RZ, R3.H1_H1 ;  /* 0x30000003ff137230 */ /* 0x000fc60000004100 */
[----:B------:R-:W-:Y:S01]  /*2190*/  FFMA.FTZ R35, R37, R36, R35 ;  /* 0x0000002425237223 */ /* 0x000fe20000010023 */
[----:B------:R-:W-:-:S03]  /*21a0*/  HADD2.F32 R37, -RZ, R11.H1_H1 ;  /* 0x3000000bff257230 */ /* 0x000fc60000004100 */
[----:B------:R-:W-:Y:S01]  /*21b0*/  FMUL.FTZ R35, R35, R19 ;  /* 0x0000001323237220 */ /* 0x000fe20000410000 */
[----:B------:R-:W-:-:S04]  /*21c0*/  HADD2.F32 R19, -RZ, R11.H0_H0 ;  /* 0x2000000bff137230 */ /* 0x000fc80000004100 */
[----:B------:R-:W-:Y:S01]  /*21d0*/  F2FP.F16.F32.PACK_AB R35, RZ, R35 ;  /* 0x00000023ff23723e */ /* 0x000fe200000000ff */
[----:B------:R-:W-:-:S04]  /*21e0*/  FFMA.FTZ R19, R0, R19, RZ ;  /* 0x0000001300137223 */ /* 0x000fc800000100ff */
        /* <DEDUP_REMOVED lines=14> */
[----:B------:R-:W-:-:S05]  /*22d0*/  FMUL.FTZ R19, R37, R19 ;  /* 0x0000001325137220 */ /* 0x000fca0000410000 */
[----:B------:R-:W-:-:S04]  /*22e0*/  F2FP.F16.F32.PACK_AB R19, RZ, R19 ;  /* 0x00000013ff13723e */ /* 0x000fc800000000ff */
[----:B------:R-:W-:Y:S01]  /*22f0*/  PRMT R35, R35, 0x5410, R19 ;  /* 0x0000541023237816 */ /* 0x000fe20000000013 */
[----:B------:R-:W-:-:S04]  /*2300*/  HADD2.F32 R19, -RZ, R23.H0_H0 ;  /* 0x20000017ff137230 */ /* 0x000fc80000004100 */
[----:B------:R-:W-:Y:S02]  /*2310*/  HFMA2 R7, R35, 1, 1, R7 ;  /* 0x3c003c0023077831 */ /* 0x000fe40000000007 */
[----:B------:R-:W-:Y:S02]  /*2320*/  HADD2.F32 R35, -RZ, R21.H0_H0 ;  /* 0x20000015ff237230 */ /* 0x000fe40000004100 */
[----:B------:R-:W-:-:S03]  /*2330*/  FFMA.FTZ R19, R0, R19, RZ ;  /* 0x0000001300137223 */ /* 0x000fc600000100ff */
[----:B------:R-:W-:Y:S01]  /*2340*/  FFMA.FTZ R35, R0, R35, RZ ;  /* 0x0000002300237223 */ /* 0x000fe200000100ff */
[----:B------:R-:W-:-:S05]  /*2350*/  HADD2.F32 R0, -RZ, R21.H1_H1 ;  /* 0x30000015ff007230 */ /* 0x000fca0000004100 */
[----:B------:R-:W-:Y:S01]  /*2360*/  FFMA.FTZ R35, R32, R0, R35 ;  /* 0x0000000020237223 */ /* 0x000fe20000010023 */
[----:B------:R-:W-:-:S05]  /*2370*/  HADD2.F32 R0, -RZ, R23.H1_H1 ;  /* 0x30000017ff007230 */ /* 0x000fca0000004100 */
[----:B------:R-:W-:Y:S01]  /*2380*/  FFMA.FTZ R19, R32, R0, R19 ;  /* 0x0000000020137223 */ /* 0x000fe20000010013 */
[----:B------:R-:W-:Y:S02]  /*2390*/  HADD2.F32 R0, -RZ, R22.H0_H0 ;  /* 0x20000016ff007230 */ /* 0x000fe40000004100 */
[----:B------:R-:W-:-:S03]  /*23a0*/  HADD2.F32 R32, -RZ, R24.H0_H0 ;  /* 0x20000018ff207230 */ /* 0x000fc60000004100 */
[C---:B------:R-:W-:Y:S02]  /*23b0*/  FFMA.FTZ R0, R16.reuse, R0, R35 ;  /* 0x0000000010007223 */ /* 0x040fe40000010023 */
[----:B------:R-:W-:Y:S01]  /*23c0*/  FFMA.FTZ R16, R16, R32, R19 ;  /* 0x0000002010107223 */ /* 0x000fe20000010013 */
        /* <DEDUP_REMOVED lines=10> */
[----:B------:R-:W-:Y:S02]  /*2470*/  HADD2.F32 R33, -RZ, R8.H1_H1 ;  /* 0x30000008ff217230 */ /* 0x000fe40000004100 */
[C---:B------:R-:W-:Y:S01]  /*2480*/  FFMA.FTZ R19, R34.reuse, R0, R19 ;  /* 0x0000000022137223 */ /* 0x040fe20000010013 */
[----:B------:R-:W-:Y:S02]  /*2490*/  HADD2.F32 R0, -RZ, R30.H0_H0 ;  /* 0x2000001eff007230 */ /* 0x000fe40000004100 */
[----:B------:R-:W-:Y:S01]  /*24a0*/  FFMA.FTZ R17, R34, R17, R16 ;  /* 0x0000001122117223 */ /* 0x000fe20000010010 */
[----:B------:R-:W-:-:S02]  /*24b0*/  HADD2.F32 R16, -RZ, R8.H0_H0 ;  /* 0x20000008ff107230 */ /* 0x000fc40000004100 */
[C---:B------:R-:W-:Y:S01]  /*24c0*/  FFMA.FTZ R19, R18.reuse, R0, R19 ;  /* 0x0000000012137223 */ /* 0x040fe20000010013 */
[----:B------:R-:W-:Y:S02]  /*24d0*/  HADD2.F32 R0, -RZ, R2.H1_H1 ;  /* 0x30000002ff007230 */ /* 0x000fe40000004100 */
[----:B------:R-:W-:Y:S01]  /*24e0*/  FFMA.FTZ R16, R18, R16, R17 ;  /* 0x0000001012107223 */ /* 0x000fe20000010011 */
[----:B------:R-:W-:-:S03]  /*24f0*/  HADD2.F32 R17, -RZ, R30.H1_H1 ;  /* 0x3000001eff117230 */ /* 0x000fc60000004100 */
[C---:B------:R-:W-:Y:S02]  /*2500*/  FFMA.FTZ R16, R36.reuse, R33, R16 ;  /* 0x0000002124107223 */ /* 0x040fe40000010010 */
[----:B------:R-:W-:Y:S01]  /*2510*/  FFMA.FTZ R17, R36, R17, R19 ;  /* 0x0000001124117223 */ /* 0x000fe20000010013 */
[----:B------:R-:W-:-:S03]  /*2520*/  HADD2.F32 R19, -RZ, R2.H0_H0 ;  /* 0x20000002ff137230 */ /* 0x000fc60000004100 */
[----:B------:R-:W-:Y:S02]  /*2530*/  FMUL.FTZ R0, R17, R0 ;  /* 0x0000000011007220 */ /* 0x000fe40000410000 */
[----:B------:R-:W-:-:S03]  /*2540*/  FMUL.FTZ R16, R16, R19 ;  /* 0x0000001310107220 */ /* 0x000fc60000410000 */
[----:B------:R-:W-:Y:S02]  /*2550*/  F2FP.F16.F32.PACK_AB R0, RZ, R0 ;  /* 0x00000000ff00723e */ /* 0x000fe400000000ff */
[----:B------:R-:W-:-:S04]  /*2560*/  F2FP.F16.F32.PACK_AB R16, RZ, R16 ;  /* 0x00000010ff10723e */ /* 0x000fc800000000ff */
[----:B------:R-:W-:-:S05]  /*2570*/  PRMT R0, R0, 0x5410, R16 ;  /* 0x0000541000007816 */ /* 0x000fca0000000010 */
[----:B------:R-:W-:-:S07]  /*2580*/  HFMA2 R6, R0, 1, 1, R6 ;  /* 0x3c003c0000067831 */ /* 0x000fce0000000006 */
.L_x_2807:
[----:B------:R-:W-:Y:S05]  /*2590*/  @P1 BRA `(.L_x_2808) ;  /* 0x0000000400681947 */ /* 0x000fea0003800000 */
[----:B------:R-:W0:Y:S01]  /*25a0*/  LDS.64 R16, [UR8] ;  /* 0x00000008ff107984 */ /* 0x000e220008000a00 */
[----:B------:R-:W-:Y:S02]  /*25b0*/  HADD2.F32 R34, -RZ, R9.H0_H0 ;  /* 0x20000009ff227230 */ /* 0x000fe40000004100 */
[----:B------:R-:W-:Y:S01]  /*25c0*/  HADD2.F32 R33, -RZ, R11.H0_H0 ;  /* 0x2000000bff217230 */ /* 0x000fe20000004100 */
[----:B------:R-:W1:Y:S01]  /*25d0*/  LDS.64 R18, [UR8+0x8] ;  /* 0x00000808ff127984 */ /* 0x000e620008000a00 */
[----:B------:R-:W-:Y:S02]  /*25e0*/  HADD2.F32 R0, -RZ, R21.H0_H0 ;  /* 0x20000015ff007230 */ /* 0x000fe40000004100 */
[----:B------:R-:W-:Y:S02]  /*25f0*/  HADD2.F32 R32, -RZ, R23.H0_H0 ;  /* 0x20000017ff207230 */ /* 0x000fe40000004100 */
[----:B------:R-:W-:Y:S02]  /*2600*/  HADD2.F32 R21, -RZ, R21.H1_H1 ;  /* 0x30000015ff157230 */ /* 0x000fe40000004100 */
[----:B------:R-:W-:-:S02]  /*2610*/  HADD2.F32 R23, -RZ, R23.H1_H1 ;  /* 0x30000017ff177230 */ /* 0x000fc40000004100 */
[----:B0-----:R-:W-:-:S05]  /*2620*/  HADD2.F32 R35, -RZ, R16.H0_H0 ;  /* 0x20000010ff237230 */ /* 0x001fca0000004100 */
[-C--:B------:R-:W-:Y:S01]  /*2630*/  FFMA.FTZ R34, R34, R35.reuse, RZ ;  /* 0x0000002322227223 */ /* 0x080fe200000100ff */
[-C--:B------:R-:W-:Y:S01]  /*2640*/  FFMA.FTZ R33, R33, R35.reuse, RZ ;  /* 0x0000002321217223 */ /* 0x080fe200000100ff */
[-C--:B------:R-:W-:Y:S01]  /*2650*/  FFMA.FTZ R0, R0, R35.reuse, RZ ;  /* 0x0000002300007223 */ /* 0x080fe200000100ff */
[----:B------:R-:W-:Y:S01]  /*2660*/  FFMA.FTZ R32, R32, R35, RZ ;  /* 0x0000002320207223 */ /* 0x000fe200000100ff */
[----:B------:R-:W-:Y:S02]  /*2670*/  HADD2.F32 R35, -RZ, R9.H1_H1 ;  /* 0x30000009ff237230 */ /* 0x000fe40000004100 */
[----:B------:R-:W-:Y:S02]  /*2680*/  HADD2.F32 R9, -RZ, R16.H1_H1 ;  /* 0x30000010ff097230 */ /* 0x000fe40000004100 */
[----:B------:R-:W-:Y:S02]  /*2690*/  HADD2.F32 R16, -RZ, R11.H1_H1 ;  /* 0x3000000bff107230 */ /* 0x000fe40000004100 */
[----:B------:R-:W-:-:S02]  /*26a0*/  HADD2.F32 R11, -RZ, R22.H0_H0 ;  /* 0x20000016ff0b7230 */ /* 0x000fc40000004100 */
[-C--:B------:R-:W-:Y:S01]  /*26b0*/  FFMA.FTZ R34, R35, R9.reuse, R34 ;  /* 0x0000000923227223 */ /* 0x080fe20000010022 */
[-C--:B------:R-:W-:Y:S01]  /*26c0*/  FFMA.FTZ R0, R21, R9.reuse, R0 ;  /* 0x0000000915007223 */ /* 0x080fe20000010000 */
[-C--:B------:R-:W-:Y:S01]  /*26d0*/  FFMA.FTZ R33, R16, R9.reuse, R33 ;  /* 0x0000000910217223 */ /* 0x080fe20000010021 */
[----:B------:R-:W-:Y:S01]  /*26e0*/  FFMA.FTZ R32, R23, R9, R32 ;  /* 0x0000000917207223 */ /* 0x000fe20000010020 */
[----:B------:R-:W-:Y:S02]  /*26f0*/  HADD2.F32 R21, -RZ, R10.H0_H0 ;  /* 0x2000000aff157230 */ /* 0x000fe40000004100 */
[--C-:B------:R-:W-:Y:S02]  /*2700*/  HADD2.F32 R9, -RZ, R17.reuse.H0_H0 ;  /* 0x20000011ff097230 */ /* 0x100fe40000004100 */
[----:B------:R-:W-:Y:S02]  /*2710*/  HADD2.F32 R16, -RZ, R20.H0_H0 ;  /* 0x20000014ff107230 */ /* 0x000fe40000004100 */
[----:B------:R-:W-:-:S02]  /*2720*/  HADD2.F32 R17, -RZ, R17.H1_H1 ;  /* 0x30000011ff117230 */ /* 0x000fc40000004100 */
[-C--:B------:R-:W-:Y:S01]  /*2730*/  FFMA.FTZ R34, R21, R9.reuse, R34 ;  /* 0x0000000915227223 */ /* 0x080fe20000010022 */
[-C--:B------:R-:W-:Y:S01]  /*2740*/  FFMA.FTZ R0, R11, R9.reuse, R0 ;  /* 0x000000090b007223 */ /* 0x080fe20000010000 */
[----:B------:R-:W-:Y:S01]  /*2750*/  FFMA.FTZ R16, R16, R9, R33 ;  /* 0x0000000910107223 */ /* 0x000fe20000010021 */
[----:B------:R-:W-:Y:S02]  /*2760*/  HADD2.F32 R11, -RZ, R10.H1_H1 ;  /* 0x3000000aff0b7230 */ /* 0x000fe40000004100 */
[----:B------:R-:W-:Y:S02]  /*2770*/  HADD2.F32 R21, -RZ, R20.H1_H1 ;  /* 0x30000014ff157230 */ /* 0x000fe40000004100 */
[----:B------:R-:W-:Y:S02]  /*2780*/  HADD2.F32 R33, -RZ, R24.H0_H0 ;  /* 0x20000018ff217230 */ /* 0x000fe40000004100 */
[----:B------:R-:W-:Y:S01]  /*2790*/  FFMA.FTZ R34, R11, R17, R34 ;  /* 0x000000110b227223 */ /* 0x000fe20000010022 */
[----:B------:R-:W-:-:S02]  /*27a0*/  HADD2.F32 R23, -RZ, R22.H1_H1 ;  /* 0x30000016ff177230 */ /* 0x000fc40000004100 */
[----:B------:R-:W-:Y:S01]  /*27b0*/  FFMA.FTZ R16, R21, R17, R16 ;  /* 0x0000001115107223 */ /* 0x000fe20000010010 */
[----:B------:R-:W-:Y:S02]  /*27c0*/  HADD2.F32 R35, -RZ, R24.H1_H1 ;  /* 0x30000018ff237230 */ /* 0x000fe40000004100 */
[----:B------:R-:W-:Y:S01]  /*27d0*/  FFMA.FTZ R32, R33, R9, R32 ;  /* 0x0000000921207223 */ /* 0x000fe20000010020 */
        /* <DEDUP_REMOVED lines=36> */
[--C-:B------:R-:W-:Y:S02]  /*2a20*/  HADD2.F32 R9, -RZ, R3.reuse.H1_H1 ;  /* 0x30000003ff097230 */ /* 0x100fe40000004100 */
[----:B------:R-:W-:Y:S01]  /*2a30*/  FFMA.FTZ R18, R23, R19, R18 ;  /* 0x0000001317127223 */ /* 0x000fe20000010012 */
[----:B------:R-:W-:-:S02]  /*2a40*/  HADD2.F32 R11, -RZ, R3.H0_H0 ;  /* 0x20000003ff0b7230 */ /* 0x000fc40000004100 */
[----:B------:R-:W-:Y:S01]  /*2a50*/  FFMA.FTZ R0, R21, R19, R0 ;  /* 0x0000001315007223 */ /* 0x000fe20000010000 */
[--C-:B------:R-:W-:Y:S02]  /*2a60*/  HADD2.F32 R17, -RZ, R2.reuse.H1_H1 ;  /* 0x30000002ff117230 */ /* 0x100fe40000004100 */
        /* <DEDUP_REMOVED lines=13> */
.L_x_2808:
[----:B------:R-:W2:Y:S01]  /*2b40*/  LDG.E.128.CONSTANT R8, desc[UR20][R14.64] ;  /* 0x000000140e087981 */ /* 0x000ea2000c1e9d00 */
[----:B------:R-:W-:-:S05]  /*2b50*/  MOV R17, UR14 ;  /* 0x0000000e00117c02 */ /* 0x000fca0008000f00 */
[----:B------:R-:W-:Y:S01]  /*2b60*/  IMAD.WIDE R16, R17, 0x4, R14 ;  /* 0x0000000411107825 */ /* 0x000fe200078e020e */
[C---:B--2---:R-:W-:Y:S02]  /*2b70*/  LOP3.LUT R0, R9.reuse, 0xf000f, RZ, 0xc0, !PT ;  /* 0x000f000f09007812 */ /* 0x044fe400078ec0ff */
[----:B------:R-:W-:Y:S02]  /*2b80*/  LOP3.LUT R21, R9, 0xf000f0, RZ, 0xc0, !PT ;  /* 0x00f000f009157812 */ /* 0x000fe400078ec0ff */
[----:B------:R-:W-:Y:S02]  /*2b90*/  SHF.R.U32.HI R18, RZ, 0x8, R9 ;  /* 0x00000008ff127819 */ /* 0x000fe40000011609 */
[----:B------:R-:W-:Y:S02]  /*2ba0*/  LOP3.LUT R9, R10, 0xf000f0, RZ, 0xc0, !PT ;  /* 0x00f000f00a097812 */ /* 0x000fe400078ec0ff */
[----:B------:R-:W-:Y:S02]  /*2bb0*/  SHF.R.U32.HI R25, RZ, 0x8, R8 ;  /* 0x00000008ff197819 */ /* 0x000fe40000011608 */
[----:B------:R-:W-:-:S02]  /*2bc0*/  SHF.R.U32.HI R14, RZ, 0x8, R10 ;  /* 0x00000008ff0e7819 */ /* 0x000fc4000001160a */
[----:B------:R-:W-:Y:S02]  /*2bd0*/  SHF.R.U32.HI R26, RZ, 0x8, R11 ;  /* 0x00000008ff1a7819 */ /* 0x000fe4000001160b */
        /* <DEDUP_REMOVED lines=51> */
[--C-:B0-----:R-:W-:Y:S02]  /*2f10*/  HADD2.F32 R0, -RZ, R14.reuse.H0_H0 ;  /* 0x2000000eff007230 */ /* 0x101fe40000004100 */
[----:B------:R-:W-:Y:S02]  /*2f20*/  HADD2.F32 R31, -RZ, R14.H1_H1 ;  /* 0x3000000eff1f7230 */ /* 0x000fe40000004100 */
[----:B------:R-:W-:-:S02]  /*2f30*/  HADD2.F32 R14, -RZ, R24.H1_H1 ;  /* 0x30000018ff0e7230 */ /* 0x000fc40000004100 */
[----:B------:R-:W-:Y:S01]  /*2f40*/  FFMA.FTZ R33, R33, R0, RZ ;  /* 0x0000000021217223 */ /* 0x000fe200000100ff */
[----:B-1----:R-:W-:-:S03]  /*2f50*/  HADD2.F32 R36, -RZ, R19.H1_H1 ;  /* 0x30000013ff247230 */ /* 0x002fc60000004100 */
[----:B------:R-:W-:Y:S01]  /*2f60*/  FFMA.FTZ R33, R14, R31, R33 ;  /* 0x0000001f0e217223 */ /* 0x000fe20000010021 */
[----:B------:R-:W-:-:S05]  /*2f70*/  HADD2.F32 R14, -RZ, R15.H0_H0 ;  /* 0x2000000fff0e7230 */ /* 0x000fca0000004100 */
[----:B------:R-:W-:Y:S01]  /*2f80*/  FFMA.FTZ R34, R32, R14, R33 ;  /* 0x0000000e20227223 */ /* 0x000fe20000010021 */
[----:B------:R-:W-:Y:S02]  /*2f90*/  HADD2.F32 R32, -RZ, R15.H1_H1 ;  /* 0x3000000fff207230 */ /* 0x000fe40000004100 */
[----:B------:R-:W-:Y:S02]  /*2fa0*/  HADD2.F32 R15, -RZ, R8.H1_H1 ;  /* 0x30000008ff0f7230 */ /* 0x000fe40000004100 */
[----:B------:R-:W-:-:S03]  /*2fb0*/  HADD2.F32 R33, -RZ, R28.H0_H0 ;  /* 0x2000001cff217230 */ /* 0x000fc60000004100 */
[----:B------:R-:W-:Y:S01]  /*2fc0*/  FFMA.FTZ R34, R15, R32, R34 ;  /* 0x000000200f227223 */ /* 0x000fe20000010022 */
[----:B------:R-:W-:-:S05]  /*2fd0*/  HADD2.F32 R15, -RZ, R18.H0_H0 ;  /* 0x20000012ff0f7230 */ /* 0x000fca0000004100 */
[----:B------:R-:W-:Y:S01]  /*2fe0*/  FFMA.FTZ R35, R33, R15, R34 ;  /* 0x0000000f21237223 */ /* 0x000fe20000010022 */
[----:B------:R-:W-:Y:S02]  /*2ff0*/  HADD2.F32 R33, -RZ, R18.H1_H1 ;  /* 0x30000012ff217230 */ /* 0x000fe40000004100 */
[----:B------:R-:W-:Y:S02]  /*3000*/  HADD2.F32 R18, -RZ, R28.H1_H1 ;  /* 0x3000001cff127230 */ /* 0x000fe40000004100 */
[----:B------:R-:W-:-:S03]  /*3010*/  HADD2.F32 R34, -RZ, R20.H0_H0 ;  /* 0x20000014ff227230 */ /* 0x000fc60000004100 */
[----:B------:R-:W-:Y:S01]  /*3020*/  FFMA.FTZ R35, R18, R33, R35 ;  /* 0x0000002112237223 */ /* 0x000fe20000010023 */
[----:B------:R-:W-:Y:S02]  /*3030*/  HADD2.F32 R18, -RZ, R19.H0_H0 ;  /* 0x20000013ff127230 */ /* 0x000fe40000004100 */
[----:B------:R-:W-:-:S03]  /*3040*/  HADD2.F32 R19, -RZ, R3.H1_H1 ;  /* 0x30000003ff137230 */ /* 0x000fc60000004100 */
[----:B------:R-:W-:Y:S01]  /*3050*/  FFMA.FTZ R35, R34, R18, R35 ;  /* 0x0000001222237223 */ /* 0x000fe20000010023 */
[----:B------:R-:W-:-:S05]  /*3060*/  HADD2.F32 R34, -RZ, R20.H1_H1 ;  /* 0x30000014ff227230 */ /* 0x000fca0000004100 */
[----:B------:R-:W-:Y:S01]  /*3070*/  FFMA.FTZ R34, R34, R36, R35 ;  /* 0x0000002422227223 */ /* 0x000fe20000010023 */
[----:B------:R-:W-:-:S03]  /*3080*/  HADD2.F32 R35, -RZ, R25.H0_H0 ;  /* 0x20000019ff237230 */ /* 0x000fc60000004100 */
[----:B------:R-:W-:Y:S02]  /*3090*/  FMUL.FTZ R19, R19, R34 ;  /* 0x0000002213137220 */ /* 0x000fe40000410000 */
[----:B------:R-:W-:Y:S01]  /*30a0*/  FFMA.FTZ R34, R0, R35, RZ ;  /* 0x0000002300227223 */ /* 0x000fe200000100ff */
[--C-:B------:R-:W-:Y:S02]  /*30b0*/  HADD2.F32 R35, -RZ, R9.reuse.H0_H0 ;  /* 0x20000009ff237230 */ /* 0x100fe40000004100 */
[----:B------:R-:W-:Y:S01]  /*30c0*/  F2FP.F16.F32.PACK_AB R19, RZ, R19 ;  /* 0x00000013ff13723e */ /* 0x000fe200000000ff */
[----:B------:R-:W-:Y:S01]  /*30d0*/  FFMA.FTZ R37, R31, R37, R34 ;  /* 0x000000251f257223 */ /* 0x000fe20000010022 */
[----:B------:R-:W-:-:S03]  /*30e0*/  HADD2.F32 R34, -RZ, R9.H1_H1 ;  /* 0x30000009ff227230 */ /* 0x000fc60000004100 */
[----:B------:R-:W-:Y:S01]  /*30f0*/  FFMA.FTZ R35, R14, R35, R37 ;  /* 0x000000230e237223 */ /* 0x000fe20000010025 */
[----:B------:R-:W-:-:S03]  /*3100*/  HADD2.F32 R37, -RZ, R29.H1_H1 ;  /* 0x3000001dff257230 */ /* 0x000fc60000004100 */
[----:B------:R-:W-:Y:S01]  /*3110*/  FFMA.FTZ R35, R32, R34, R35 ;  /* 0x0000002220237223 */ /* 0x000fe20000010023 */
[----:B------:R-:W-:-:S05]  /*3120*/  HADD2.F32 R34, -RZ, R29.H0_H0 ;  /* 0x2000001dff227230 */ /* 0x000fca0000004100 */
[----:B------:R-:W-:Y:S01]  /*3130*/  FFMA.FTZ R34, R15, R34, R35 ;  /* 0x000000220f227223 */ /* 0x000fe20000010023 */
[----:B------:R-:W-:-:S03]  /*3140*/  HADD2.F32 R35, -RZ, R21.H0_H0 ;  /* 0x20000015ff237230 */ /* 0x000fc60000004100 */
[----:B------:R-:W-:Y:S01]  /*3150*/  FFMA.FTZ R37, R33, R37, R34 ;  /* 0x0000002521257223 */ /* 0x000fe20000010022 */
[----:B------:R-:W-:-:S03]  /*3160*/  HADD2.F32 R34, -RZ, R21.H1_H1 ;  /* 0x30000015ff227230 */ /* 0x000fc60000004100 */
[----:B------:R-:W-:-:S04]  /*3170*/  FFMA.FTZ R35, R18, R35, R37 ;  /* 0x0000002312237223 */ /* 0x000fc80000010025 */
[----:B------:R-:W-:Y:S01]  /*3180*/  FFMA.FTZ R34, R36, R34, R35 ;  /* 0x0000002224227223 */ /* 0x000fe20000010023 */
[----:B------:R-:W-:-:S05]  /*3190*/  HADD2.F32 R35, -RZ, R3.H0_H0 ;  /* 0x20000003ff237230 */ /* 0x000fca0000004100 */
[----:B------:R-:W-:Y:S01]  /*31a0*/  FMUL.FTZ R34, R35, R34 ;  /* 0x0000002223227220 */ /* 0x000fe20000410000 */
[----:B------:R-:W-:-:S04]  /*31b0*/  HADD2.F32 R35, -RZ, R26.H0_H0 ;  /* 0x2000001aff237230 */ /* 0x000fc80000004100 */
[----:B------:R-:W-:-:S04]  /*31c0*/  F2FP.F16.F32.PACK_AB R34, RZ, R34 ;  /* 0x00000022ff22723e */ /* 0x000fc800000000ff */
[----:B------:R-:W-:Y:S01]  /*31d0*/  PRMT R19, R19, 0x5410, R34 ;  /* 0x0000541013137816 */ /* 0x000fe20000000022 */
[----:B------:R-:W-:Y:S01]  /*31e0*/  FFMA.FTZ R34, R0, R35, RZ ;  /* 0x0000002300227223 */ /* 0x000fe200000100ff */
[----:B------:R-:W-:-:S03]  /*31f0*/  HADD2.F32 R35, -RZ, R27.H1_H1 ;  /* 0x3000001bff237230 */ /* 0x000fc60000004100 */
[----:B------:R-:W-:Y:S02]  /*3200*/  HFMA2 R7, R19, 1, 1, R7 ;  /* 0x3c003c0013077831 */ /* 0x000fe40000000007 */
[----:B------:R-:W-:-:S05]  /*3210*/  HADD2.F32 R19, -RZ, R27.H0_H0 ;  /* 0x2000001bff137230 */ /* 0x000fca0000004100 */
[----:B------:R-:W-:Y:S01]  /*3220*/  FFMA.FTZ R0, R0, R19, RZ ;  /* 0x0000001300007223 */ /* 0x000fe200000100ff */
[----:B------:R-:W-:-:S05]  /*3230*/  HADD2.F32 R19, -RZ, R26.H1_H1 ;  /* 0x3000001aff137230 */ /* 0x000fca0000004100 */
[C---:B------:R-:W-:Y:S01]  /*3240*/  FFMA.FTZ R19, R31.reuse, R19, R34 ;  /* 0x000000131f137223 */ /* 0x040fe20000010022 */
[----:B------:R-:W-:Y:S01]  /*3250*/  FFMA.FTZ R31, R31, R35, R0 ;  /* 0x000000231f1f7223 */ /* 0x000fe20000010000 */
[----:B------:R-:W-:-:S05]  /*3260*/  HADD2.F32 R0, -RZ, R10.H0_H0 ;  /* 0x2000000aff007230 */ /* 0x000fca0000004100 */
[----:B------:R-:W-:Y:S01]  /*3270*/  FFMA.FTZ R19, R14, R0, R19 ;  /* 0x000000000e137223 */ /* 0x000fe20000010013 */
[----:B------:R-:W-:-:S05]  /*3280*/  HADD2.F32 R0, -RZ, R11.H0_H0 ;  /* 0x2000000bff007230 */ /* 0x000fca0000004100 */
[----:B------:R-:W-:Y:S01]  /*3290*/  FFMA.FTZ R14, R14, R0, R31 ;  /* 0x000000000e0e7223 */ /* 0x000fe2000001001f */
[----:B------:R-:W-:Y:S02]  /*32a0*/  HADD2.F32 R0, -RZ, R10.H1_H1 ;  /* 0x3000000aff007230 */ /* 0x000fe40000004100 */
[----:B------:R-:W-:-:S03]  /*32b0*/  HADD2.F32 R31, -RZ, R11.H1_H1 ;  /* 0x3000000bff1f7230 */ /* 0x000fc60000004100 */
[C---:B------:R-:W-:Y:S01]  /*32c0*/  FFMA.FTZ R0, R32.reuse, R0, R19 ;  /* 0x0000000020007223 */ /* 0x040fe20000010013 */
[----:B------:R-:W-:Y:S02]  /*32d0*/  HADD2.F32 R19, -RZ, R13.H0_H0 ;  /* 0x2000000dff137230 */ /* 0x000fe40000004100 */
[----:B------:R-:W-:Y:S01]  /*32e0*/  FFMA.FTZ R32, R32, R31, R14 ;  /* 0x0000001f20207223 */ /* 0x000fe2000001000e */
[--C-:B------:R-:W-:Y:S02]  /*32f0*/  HADD2.F32 R14, -RZ, R30.reuse.H0_H0 ;  /* 0x2000001eff0e7230 */ /* 0x100fe40000004100 */
[----:B------:R-:W-:Y:S02]  /*3300*/  HADD2.F32 R31, -RZ, R23.H1_H1 ;  /* 0x30000017ff1f7230 */ /* 0x000fe40000004100 */
[C---:B------:R-:W-:Y:S01]  /*3310*/  FFMA.FTZ R19, R15.reuse, R19, R32 ;  /* 0x000000130f137223 */ /* 0x040fe20000010020 */
[----:B------:R-:W-:Y:S02]  /*3320*/  HADD2.F32 R32, -RZ, R13.H1_H1 ;  /* 0x3000000dff207230 */ /* 0x000fe40000004100 */
[----:B------:R-:W-:Y:S01]  /*3330*/  FFMA.FTZ R14, R15, R14, R0 ;  /* 0x0000000e0f0e7223 */ /* 0x000fe20000010000 */
[----:B------:R-:W-:-:S05]  /*3340*/  HADD2.F32 R0, -RZ, R30.H1_H1 ;  /* 0x3000001eff007230 */ /* 0x000fca0000004100 */
[C---:B------:R-:W-:Y:S01]  /*3350*/  FFMA.FTZ R15, R33.reuse, R0, R14 ;  /* 0x00000000210f7223 */ /* 0x040fe2000001000e */
[--C-:B------:R-:W-:Y:S02]  /*3360*/  HADD2.F32 R0, -RZ, R22.reuse.H0_H0 ;  /* 0x20000016ff007230 */ /* 0x100fe40000004100 */
[----:B------:R-:W-:Y:S01]  /*3370*/  FFMA.FTZ R33, R33, R32, R19 ;  /* 0x0000002021217223 */ /* 0x000fe20000010013 */
[----:B------:R-:W-:Y:S02]  /*3380*/  HADD2.F32 R14, -RZ, R23.H0_H0 ;  /* 0x20000017ff0e7230 */ /* 0x000fe40000004100 */
[----:B------:R-:W-:Y:S02]  /*3390*/  HADD2.F32 R19, -RZ, R22.H1_H1 ;  /* 0x30000016ff137230 */ /* 0x000fe40000004100 */
[C---:B------:R-:W-:Y:S01]  /*33a0*/  FFMA.FTZ R15, R18.reuse, R0, R15 ;  /* 0x00000000120f7223 */ /* 0x040fe2000001000f */
[--C-:B------:R-:W-:Y:S02]  /*33b0*/  HADD2.F32 R0, -RZ, R2.reuse.H1_H1 ;  /* 0x30000002ff007230 */ /* 0x100fe40000004100 */
[----:B------:R-:W-:Y:S01]  /*33c0*/  FFMA.FTZ R14, R18, R14, R33 ;  /* 0x0000000e120e7223 */ /* 0x000fe20000010021 */
[----:B------:R-:W-:Y:S01]  /*33d0*/  FFMA.FTZ R15, R36, R19, R15 ;  /* 0x00000013240f7223 */ /* 0x000fe2000001000f */
[----:B------:R-:W-:-:S02]  /*33e0*/  HADD2.F32 R19, -RZ, R2.H0_H0 ;  /* 0x20000002ff137230 */ /* 0x000fc40000004100 */
[----:B------:R-:W-:Y:S01]  /*33f0*/  FFMA.FTZ R14, R36, R31, R14 ;  /* 0x0000001f240e7223 */ /* 0x000fe2000001000e */
[----:B------:R-:W-:-:S03]  /*3400*/  FMUL.FTZ R15, R0, R15 ;  /* 0x0000000f000f7220 */ /* 0x000fc60000410000 */
[----:B------:R-:W-:Y:S02]  /*3410*/  FMUL.FTZ R14, R19, R14 ;  /* 0x0000000e130e7220 */ /* 0x000fe40000410000 */
[----:B------:R-:W-:-:S03]  /*3420*/  F2FP.F16.F32.PACK_AB R15, RZ, R15 ;  /* 0x0000000fff0f723e */ /* 0x000fc600000000ff */
[----:B------:R-:W-:-:S04]  /*3430*/  F2FP.F16.F32.PACK_AB R14, RZ, R14 ;  /* 0x0000000eff0e723e */ /* 0x000fc800000000ff */
[----:B------:R-:W-:-:S05]  /*3440*/  PRMT R15, R15, 0x5410, R14 ;  /* 0x000054100f0f7816 */ /* 0x000fca000000000e */
[----:B------:R-:W-:-:S07]  /*3450*/  HFMA2 R6, R15, 1, 1, R6 ;  /* 0x3c003c000f067831 */ /* 0x000fce0000000006 */
.L_x_2809:
[----:B------:R-:W-:Y:S05]  /*3460*/  @P1 BRA `(.L_x_2810) ;  /* 0x0000000400681947 */ /* 0x000fea0003800000 */
[----:B------:R-:W0:Y:S01]  /*3470*/  LDS.64 R14, [UR8+0x10] ;  /* 0x00001008ff0e7984 */ /* 0x000e220008000a00 */
[----:B------:R-:W-:Y:S02]  /*3480*/  HADD2.F32 R33, -RZ, R25.H0_H0 ;  /* 0x20000019ff217230 */ /* 0x000fe40000004100 */
[----:B------:R-:W-:Y:S01]  /*3490*/  HADD2.F32 R31, -RZ, R26.H0_H0 ;  /* 0x2000001aff1f7230 */ /* 0x000fe20000004100 */
[----:B------:R-:W1:Y:S01]  /*34a0*/  LDS.64 R18, [UR8+0x18] ;  /* 0x00001808ff127984 */ /* 0x000e620008000a00 */
[--C-:B------:R-:W-:Y:S02]  /*34b0*/  HADD2.F32 R32, -RZ, R24.reuse.H0_H0 ;  /* 0x20000018ff207230 */ /* 0x100fe40000004100 */
[----:B------:R-:W-:Y:S02]  /*34c0*/  HADD2.F32 R35, -RZ, R24.H1_H1 ;  /* 0x30000018ff237230 */ /* 0x000fe40000004100 */
[----:B------:R-:W-:Y:S02]  /*34d0*/  HADD2.F32 R0, -RZ, R27.H0_H0 ;  /* 0x2000001bff007230 */ /* 0x000fe40000004100 */
[----:B------:R-:W-:-:S02]  /*34e0*/  HADD2.F32 R24, -RZ, R25.H1_H1 ;  /* 0x30000019ff187230 */ /* 0x000fc40000004100 */
[----:B------:R-:W-:Y:S02]  /*34f0*/  HADD2.F32 R26, -RZ, R26.H1_H1 ;  /* 0x3000001aff1a7230 */ /* 0x000fe40000004100 */
        /* <DEDUP_REMOVED lines=27> */
[----:B-1----:R-:W-:-:S02]  /*36b0*/  HADD2.F32 R9, -RZ, R18.H0_H0 ;  /* 0x20000012ff097230 */ /* 0x002fc40000004100 */
        /* <DEDUP_REMOVED lines=17> */
[----:B------:R-:W-:-:S02]  /*37d0*/  HADD2.F32 R30, -RZ, R30.H1_H1 ;  /* 0x3000001eff1e7230 */ /* 0x000fc40000004100 */
[----:B------:R-:W-:Y:S02]  /*37e0*/  HADD2.F32 R24, -RZ, R13.H1_H1 ;  /* 0x3000000dff187230 */ /* 0x000fe40000004100 */
[----:B------:R-:W-:Y:S01]  /*37f0*/  FFMA.FTZ R10, R14, R0, R15 ;  /* 0x000000000e0a7223 */ /* 0x000fe2000001000f */
        /* <DEDUP_REMOVED lines=18> */
[----:B------:R-:W-:Y:S01]  /*3920*/  FFMA.FTZ R0, R23, R19, R0 ;  /* 0x0000001317007223 */ /* 0x000fe20000010000 */
[--C-:B------:R-:W-:Y:S02]  /*3930*/  HADD2.F32 R13, -RZ, R2.reuse.H1_H1 ;  /* 0x30000002ff0d7230 */ /* 0x100fe40000004100 */
        /* <DEDUP_REMOVED lines=13> */
.L_x_2810:
[----:B------:R-:W2:Y:S01]  /*3a10*/  LDG.E.128.CONSTANT R8, desc[UR20][R16.64] ;  /* 0x0000001410087981 */ /* 0x000ea2000c1e9d00 */
[----:B------:R-:W-:Y:S02]  /*3a20*/  MOV R15, UR14 ;  /* 0x0000000e000f7c02 */ /* 0x000fe40008000f00 */
[----:B------:R-:W-:-:S03]  /*3a30*/  MOV R23, 0x2c00 ;  /* 0x00002c0000177802 */ /* 0x000fc60000000f00 */
[----:B------:R-:W-:Y:S01]  /*3a40*/  IMAD.WIDE R14, R15, 0x4, R16 ;  /* 0x000000040f0e7825 */ /* 0x000fe200078e0210 */
[C---:B--2---:R-:W-:Y:S02]  /*3a50*/  LOP3.LUT R18, R8.reuse, 0xf000f, RZ, 0xc0, !PT ;  /* 0x000f000f08127812 */ /* 0x044fe400078ec0ff */
[----:B------:R-:W-:Y:S02]  /*3a60*/  LOP3.LUT R13, R8, 0xf000f0, RZ, 0xc0, !PT ;  /* 0x00f000f0080d7812 */ /* 0x000fe400078ec0ff */
[----:B------:R-:W-:Y:S02]  /*3a70*/  SHF.R.U32.HI R24, RZ, 0x8, R8 ;  /* 0x00000008ff187819 */ /* 0x000fe40000011608 */
[C---:B------:R-:W-:Y:S02]  /*3a80*/  LOP3.LUT R0, R9.reuse, 0xf000f, RZ, 0xc0, !PT ;  /* 0x000f000f09007812 */ /* 0x040fe400078ec0ff */
[----:B------:R-:W-:Y:S02]  /*3a90*/  LOP3.LUT R20, R9, 0xf000f0, RZ, 0xc0, !PT ;  /* 0x00f000f009147812 */ /* 0x000fe400078ec0ff */
[----:B------:R-:W-:-:S02]  /*3aa0*/  SHF.R.U32.HI R8, RZ, 0x8, R9 ;  /* 0x00000008ff087819 */ /* 0x000fc40000011609 */
[C---:B------:R-:W-:Y:S02]  /*3ab0*/  LOP3.LUT R9, R10.reuse, 0xf000f0, RZ, 0xc0, !PT ;  /* 0x00f000f00a097812 */ /* 0x040fe400078ec0ff */
[C---:B------:R-:W-:Y:S02]  /*3ac0*/  LOP3.LUT R21, R11.reuse, 0xf000f0, RZ, 0xc0, !PT ;  /* 0x00f000f00b157812 */ /* 0x040fe400078ec0ff */
[----:B------:R-:W-:Y:S02]  /*3ad0*/  SHF.R.U32.HI R17, RZ, 0x8, R10 ;  /* 0x00000008ff117819 */ /* 0x000fe4000001160a */
        /* <DEDUP_REMOVED lines=111> */
[----:B------:R-:W-:Y:S02]  /*41d0*/  HADD2.F32 R16, -RZ, R30.H0_H0 ;  /* 0x2000001eff107230 */ /* 0x000fe40000004100 */
        /* <DEDUP_REMOVED lines=22> */
.L_x_2811:
[----:B------:R-:W-:Y:S05]  /*4340*/  @P1 BRA `(.L_x_2812) ;  /* 0x0000000400681947 */ /* 0x000fea0003800000 */
[----:B------:R-:W0:Y:S01]  /*4350*/  LDS.64 R16, [UR8+0x20] ;  /* 0x00002008ff107984 */ /* 0x000e220008000a00 */
[--C-:B------:R-:W-:Y:S02]  /*4360*/  HADD2.F32 R31, -RZ, R26.reuse.H0_H0 ;  /* 0x2000001aff1f7230 */ /* 0x100fe40000004100 */
[----:B------:R-:W-:Y:S01]  /*4370*/  HADD2.F32 R33, -RZ, R25.H0_H0 ;  /* 0x20000019ff217230 */ /* 0x000fe20000004100 */
[----:B------:R-:W1:Y:S01]  /*4380*/  LDS.64 R18, [UR8+0x28] ;  /* 0x00002808ff127984 */ /* 0x000e620008000a00 */
[----:B------:R-:W-:Y:S02]  /*4390*/  HADD2.F32 R0, -RZ, R27.H0_H0 ;  /* 0x2000001bff007230 */ /* 0x000fe40000004100 */
[----:B------:R-:W-:Y:S02]  /*43a0*/  HADD2.F32 R26, -RZ, R26.H1_H1 ;  /* 0x3000001aff1a7230 */ /* 0x000fe40000004100 */
[--C-:B------:R-:W-:Y:S02]  /*43b0*/  HADD2.F32 R32, -RZ, R24.reuse.H0_H0 ;  /* 0x20000018ff207230 */ /* 0x100fe40000004100 */
        /* <DEDUP_REMOVED lines=16> */
[-C--:B------:R-:W-:Y:S01]  /*44c0*/  FFMA.FTZ R24, R31, R25.reuse, R24 ;  /* 0x000000191f187223 */ /* 0x080fe20000010018 */
        /* <DEDUP_REMOVED lines=28> */
[----:B------:R-:W-:Y:S02]  /*4690*/  HADD2.F32 R24, -RZ, R8.H1_H1 ;  /* 0x30000008ff187230 */ /* 0x000fe40000004100 */
[----:B------:R-:W-:Y:S01]  /*46a0*/  FFMA.FTZ R13, R10, R18, R13 ;  /* 0x000000120a0d7223 */ /* 0x000fe2000001000d */
[----:B------:R-:W-:-:S02]  /*46b0*/  HADD2.F32 R16, -RZ, R21.H0_H0 ;  /* 0x20000015ff107230 */ /* 0x000fc40000004100 */
[----:B------:R-:W-:Y:S02]  /*46c0*/  HADD2.F32 R30, -RZ, R30.H1_H1 ;  /* 0x3000001eff1e7230 */ /* 0x000fe40000004100 */
[----:B------:R-:W-:Y:S01]  /*46d0*/  FFMA.FTZ R9, R24, R18, R9 ;  /* 0x0000001218097223 */ /* 0x000fe20000010009 */
[----:B------:R-:W-:Y:S02]  /*46e0*/  HADD2.F32 R8, -RZ, R20.H0_H0 ;  /* 0x20000014ff087230 */ /* 0x000fe40000004100 */
[----:B------:R-:W-:Y:S01]  /*46f0*/  FFMA.FTZ R10, R16, R0, R13 ;  /* 0x00000000100a7223 */ /* 0x000fe2000001000d */
        /* <DEDUP_REMOVED lines=31> */
.L_x_2812:
[----:B------:R-:W2:Y:S01]  /*48f0*/  LDG.E.128.CONSTANT R8, desc[UR20][R14.64] ;  /* 0x000000140e087981 */ /* 0x000ea2000c1e9d00 */
[----:B------:R-:W-:Y:S01]  /*4900*/  MOV R23, 0x2c00 ;  /* 0x00002c0000177802 */ /* 0x000fe20000000f00 */
[----:B------:R-:W-:Y:S02]  /*4910*/  @!UP0 UIADD3 UR6, UPT, UPT, UR4, 0x1, URZ ;  /* 0x0000000104068890 */ /* 0x000fe4000fffe0ff */
[----:B------:R-:W-:Y:S01]  /*4920*/  @!UP0 UIADD3 UR5, UPT, UPT, UR7, UR9, URZ ;  /* 0x0000000907058290 */ /* 0x000fe2000fffe0ff */
[C---:B--2---:R-:W-:Y:S02]  /*4930*/  LOP3.LUT R18, R8.reuse, 0xf000f, RZ, 0xc0, !PT ;  /* 0x000f000f08127812 */ /* 0x044fe400078ec0ff */
[----:B------:R-:W-:Y:S02]  /*4940*/  LOP3.LUT R13, R8, 0xf000f0, RZ, 0xc0, !PT ;  /* 0x00f000f0080d7812 */ /* 0x000fe400078ec0ff */
[----:B------:R-:W-:Y:S02]  /*4950*/  SHF.R.U32.HI R24, RZ, 0x8, R8 ;  /* 0x00000008ff187819 */ /* 0x000fe40000011608 */
[----:B------:R-:W-:-:S02]  /*4960*/  LOP3.LUT R0, R9, 0xf000f, RZ, 0xc0, !PT ;  /* 0x000f000f09007812 */ /* 0x000fc400078ec0ff */
[----:B------:R-:W-:Y:S02]  /*4970*/  LOP3.LUT R20, R9, 0xf000f0, RZ, 0xc0, !PT ;  /* 0x00f000f009147812 */ /* 0x000fe400078ec0ff */
[----:B------:R-:W-:Y:S02]  /*4980*/  SHF.R.U32.HI R8, RZ, 0x8, R9 ;  /* 0x00000008ff087819 */ /* 0x000fe40000011609 */
[----:B------:R-:W-:Y:S02]  /*4990*/  LOP3.LUT R9, R10, 0xf000f0, RZ, 0xc0, !PT ;  /* 0x00f000f00a097812 */ /* 0x000fe400078ec0ff */
        /* <DEDUP_REMOVED lines=136> */
.L_x_2813:
[----:B------:R-:W-:Y:S01]  /*5220*/  @!UP0 UMOV UR4, UR6 ;  /* 0x0000000600048c82 */ /* 0x000fe20008000000 */
        /* <DEDUP_REMOVED lines=91> */
.L_x_2814:
        /* <DEDUP_REMOVED lines=8> */
.L_x_2806:
        /* <DEDUP_REMOVED lines=20> */
.L_x_2819:
[----:B------:R-:W0:Y:S02]  /*59a0*/  LDS R8, [R0] ;  /* 0x0000000000087984 */ /* 0x000e240000000800 */
[----:B0-----:R-:W-:-:S05]  /*59b0*/  HFMA2 R9, R8, 1, 1, R7 ;  /* 0x3c003c0008097831 */ /* 0x001fca0000000007 */
[----:B------:R-:W0:Y:S02]  /*59c0*/  ATOMS.CAST.SPIN P1, [R0], R8, R9 ;  /* 0x000000080000758d */ /* 0x000e240001820009 */
[----:B0-----:R-:W-:Y:S05]  /*59d0*/  @!P1 BRA `(.L_x_2819) ;  /* 0xfffffffc00f09947 */ /* 0x001fea000383ffff */
[----:B------:R-:W-:Y:S05]  /*59e0*/  BRA `(.L_x_2817) ;  /* 0x00000000000c7947 */ /* 0x000fea0003800000 */
.L_x_2818:
[----:B------:R-:W2:Y:S02]  /*59f0*/  LD.E R0, desc[UR20][R2.64] ;  /* 0x0000001402007980 */ /* 0x000ea4000c101900 */
[----:B--2---:R-:W-:-:S05]  /*5a00*/  IADD3 R7, PT, PT, R7, R0, RZ ;  /* 0x0000000007077210 */ /* 0x004fca0007ffe0ff */
[----:B------:R0:W-:Y:S02]  /*5a10*/  ST.E desc[UR20][R2.64], R7 ;  /* 0x0000000702007985 */ /* 0x0001e4000c101914 */
.L_x_2817:
[----:B------:R-:W-:Y:S05]  /*5a20*/  BSYNC.RECONVERGENT B0 ;  /* 0x0000000000007941 */ /* 0x000fea0003800200 */
.L_x_2816:
[----:B------:R1:W-:Y:S01]  /*5a30*/  ATOM.E.ADD.F16x2.RN.STRONG.GPU P1, RZ, desc[UR20][R2.64+0x4], R6 ;  /* 0x8000040602ff79a2 */ /* 0x0003e2000c12e114 */
[----:B------:R-:W-:Y:S04]  /*5a40*/  BSSY.RECONVERGENT B0, `(.L_x_2820) ;  /* 0x000000f000007945 */ /* 0x000fe80003800200 */
[----:B-1----:R-:W-:Y:S05]  /*5a50*/  @P1 BRA `(.L_x_2821) ;  /* 0x0000000000341947 */ /* 0x002fea0003800000 */
[----:B------:R-:W1:Y:S02]  /*5a60*/  QSPC.E.S P1, RZ, [R2+0x4] ;  /* 0x0000040002ff73aa */ /* 0x000e640000020500 */
[----:B-1----:R-:W-:Y:S05]  /*5a70*/  @!P1 BRA `(.L_x_2822) ;  /* 0x0000000000209947 */ /* 0x002fea0003800000 */
[----:B------:R-:W-:-:S04]  /*5a80*/  MOV R8, R2 ;  /* 0x0000000200087202 */ /* 0x000fc80000000f00 */
[----:B------:R-:W-:Y:S02]  /*5a90*/  MOV R8, R8 ;  /* 0x0000000800087202 */ /* 0x000fe40000000f00 */
[----:B------:R-:W-:-:S07]  /*5aa0*/  MOV R9, R6 ;  /* 0x0000000600097202 */ /* 0x000fce0000000f00 */
.L_x_2823:
[----:B------:R-:W0:Y:S02]  /*5ab0*/  LDS R6, [R8+0x4] ;  /* 0x0000040008067984 */ /* 0x000e240000000800 */
[----:B0-----:R-:W-:-:S05]  /*5ac0*/  HADD2 R7, R6, R9 ;  /* 0x0000000906077230 */ /* 0x001fca0000000000 */
[----:B------:R-:W0:Y:S02]  /*5ad0*/  ATOMS.CAST.SPIN P1, [R8+0x4], R6, R7 ;  /* 0x000004060800758d */ /* 0x000e240001820007 */
[----:B0-----:R-:W-:Y:S05]  /*5ae0*/  @!P1 BRA `(.L_x_2823) ;  /* 0xfffffffc00f09947 */ /* 0x001fea000383ffff */
[----:B------:R-:W-:Y:S05]  /*5af0*/  BRA `(.L_x_2821) ;  /* 0x00000000000c7947 */ /* 0x000fea0003800000 */
.L_x_2822:
[----:B------:R-:W0:Y:S02]  /*5b00*/  LD.E R0, desc[UR20][R2.64+0x4] ;  /* 0x0000041402007980 */ /* 0x000e24000c101900 */
[----:B0-----:R-:W-:-:S05]  /*5b10*/  IADD3 R7, PT, PT, R6, R0, RZ ;  /* 0x0000000006077210 */ /* 0x001fca0007ffe0ff */
[----:B------:R1:W-:Y:S02]  /*5b20*/  ST.E desc[UR20][R2.64+0x4], R7 ;  /* 0x0000040702007985 */ /* 0x0003e4000c101914 */
.L_x_2821:
[----:B------:R-:W-:Y:S05]  /*5b30*/  BSYNC.RECONVERGENT B0 ;  /* 0x0000000000007941 */ /* 0x000fea0003800200 */
.L_x_2820:
        /* <DEDUP_REMOVED lines=10> */
.L_x_2827:
[----:B------:R-:W0:Y:S02]  /*5be0*/  LDS R2, [R0] ;  /* 0x0000000000027984 */ /* 0x000e240000000800 */
[----:B0-----:R-:W-:-:S05]  /*5bf0*/  HFMA2 R3, R2, 1, 1, R12 ;  /* 0x3c003c0002037831 */ /* 0x001fca000000000c */
[----:B------:R-:W0:Y:S02]  /*5c00*/  ATOMS.CAST.SPIN P0, [R0], R2, R3 ;  /* 0x000000020000758d */ /* 0x000e240001800003 */
[----:B0-----:R-:W-:Y:S05]  /*5c10*/  @!P0 BRA `(.L_x_2827) ;  /* 0xfffffffc00f08947 */ /* 0x001fea000383ffff */
[----:B------:R-:W-:Y:S05]  /*5c20*/  BRA `(.L_x_2825) ;  /* 0x00000000000c7947 */ /* 0x000fea0003800000 */
.L_x_2826:
[----:B------:R-:W2:Y:S02]  /*5c30*/  LD.E R0, desc[UR20][R6.64] ;  /* 0x0000001406007980 */ /* 0x000ea4000c101900 */
[----:B--2---:R-:W-:-:S05]  /*5c40*/  IADD3 R3, PT, PT, R12, R0, RZ ;  /* 0x000000000c037210 */ /* 0x004fca0007ffe0ff */
[----:B------:R0:W-:Y:S02]  /*5c50*/  ST.E desc[UR20][R6.64], R3 ;  /* 0x0000000306007985 */ /* 0x0001e4000c101914 */
.L_x_2825:
[----:B------:R-:W-:Y:S05]  /*5c60*/  BSYNC.RECONVERGENT B0 ;  /* 0x0000000000007941 */ /* 0x000fea0003800200 */
.L_x_2824:
[----:B------:R1:W-:Y:S02]  /*5c70*/  ATOM.E.ADD.F16x2.RN.STRONG.GPU P0, RZ, desc[UR20][R6.64+0x4], R5 ;  /* 0x8000040506ff79a2 */ /* 0x0003e4000c10e114 */
[----:B-1----:R-:W-:Y:S05]  /*5c80*/  @P0 EXIT ;  /* 0x000000000000094d */ /* 0x002fea0003800000 */
[----:B------:R-:W1:Y:S02]  /*5c90*/  QSPC.E.S P0, RZ, [R6+0x4] ;  /* 0x0000040006ff73aa */ /* 0x000e640000000500 */
[----:B-1----:R-:W-:Y:S05]  /*5ca0*/  @!P0 BRA `(.L_x_2828) ;  /* 0x00000000001c8947 */ /* 0x002fea0003800000 */
[----:B------:R-:W-:-:S04]  /*5cb0*/  MOV R2, R6 ;  /* 0x0000000600027202 */ /* 0x000fc80000000f00 */
[----:B------:R-:W-:-:S07]  /*5cc0*/  MOV R0, R2 ;  /* 0x0000000200007202 */ /* 0x000fce0000000f00 */
.L_x_2829:
[----:B------:R-:W0:Y:S02]  /*5cd0*/  LDS R2, [R0+0x4] ;  /* 0x0000040000027984 */ /* 0x000e240000000800 */
[----:B0-----:R-:W-:-:S05]  /*5ce0*/  HADD2 R3, R2, R5 ;  /* 0x0000000502037230 */ /* 0x001fca0000000000 */
[----:B------:R-:W0:Y:S02]  /*5cf0*/  ATOMS.CAST.SPIN P0, [R0+0x4], R2, R3 ;  /* 0x000004020000758d */ /* 0x000e240001800003 */
[----:B0-----:R-:W-:Y:S05]  /*5d00*/  @!P0 BRA `(.L_x_2829) ;  /* 0xfffffffc00f08947 */ /* 0x001fea000383ffff */
[----:B------:R-:W-:Y:S05]  /*5d10*/  EXIT ;  /* 0x000000000000794d */ /* 0x000fea0003800000 */
.L_x_2828:
[----:B------:R-:W0:Y:S02]  /*5d20*/  LD.E R0, desc[UR20][R6.64+0x4] ;  /* 0x0000041406007980 */ /* 0x000e24000c101900 */
[----:B0-----:R-:W-:-:S05]  /*5d30*/  IADD3 R3, PT, PT, R5, R0, RZ ;  /* 0x0000000005037210 */ /* 0x001fca0007ffe0ff */
[----:B------:R-:W-:Y:S01]  /*5d40*/  ST.E desc[UR20][R6.64+0x4], R3 ;  /* 0x0000040306007985 */ /* 0x000fe2000c101914 */
[----:B------:R-:W-:Y:S05]  /*5d50*/  EXIT ;  /* 0x000000000000794d */ /* 0x000fea0003800000 */
.L_x_2830:
        /* <DEDUP_REMOVED lines=10> */
.L_x_3957:


//--------------------- .text._Z23gemm_half_q_half_kernelILi2ELi12ELb1ELb0ELi64EEvPK6__halfPKjS4_S2_PS0_iiiiPKtS7_iiiiiibS2_i --------------------------
	.section	.text._Z23gemm_half_q_half_kernelILi2ELi12ELb1ELb0ELi64EEvPK6__halfPKjS4_S2_PS0_iiiiPKtS7_iiiiiibS2_i,"ax",@progbits
	.align	128
        .global         _Z23gemm_half_q_half_kernelILi2ELi12ELb1ELb0ELi64EEvPK6__halfPKjS4_S2_PS0_iiiiPKtS7_iiiiiibS2_i
        .type           _Z23gemm_half_q_half_kernelILi2ELi12ELb1ELb0ELi64EEvPK6__halfPKjS4_S2_PS0_iiiiPKtS7_iiiiiibS2_i,@function
        .size           _Z23gemm_half_q_half_kernelILi2ELi12ELb1ELb0ELi64EEvPK6__halfPKjS4_S2_PS0_iiiiPKtS7_iiiiiibS2_i,(.L_x_3958 - _Z23gemm_half_q_half_kernelILi2ELi12ELb1ELb0ELi64EEvPK6__halfPKjS4_S2_PS0_iiiiPKtS7_iiiiiibS2_i)
        .other          _Z23gemm_half_q_half_kernelILi2ELi12ELb1ELb0ELi64EEvPK6__halfPKjS4_S2_PS0_iiiiPKtS7_iiiiiibS2_i,@"STO_CUDA_ENTRY STV_DEFAULT"
_Z23gemm_half_q_half_kernelILi2ELi12ELb1ELb0ELi64EEvPK6__halfPKjS4_S2_PS0_iiiiPKtS7_iiiiiibS2_i:
.text._Z23gemm_half_q_half_kernelILi2ELi12ELb1ELb0ELi64EEvPK6__halfPKjS4_S2_PS0_iiiiPKtS7_iiiiiibS2_i:
        /* <DEDUP_REMOVED lines=64> */
.L_x_2836:
        /* <DEDUP_REMOVED lines=32> */
.L_x_2835:
        /* <DEDUP_REMOVED lines=20> */
.L_x_2837:
[----:B------:R-:W-:-:S13]  /*0740*/  ISETP.EQ.AND P2, PT, R16, RZ, PT ;  /* 0x000000ff1000720c */ /* 0x000fda0003f42270 */
[----:B------:R-:W-:Y:S05]  /*0750*/  @!P0 BRA P2, `(.L_x_2832) ;  /* 0x0000000400788947 */ /* 0x000fea0001000000 */
.L_x_2834:
        /* <DEDUP_REMOVED lines=12> */
.L_x_2833:
        /* <DEDUP_REMOVED lines=16> */
.L_x_2840:
        /* <DEDUP_REMOVED lines=32> */
.L_x_2839:
        /* <DEDUP_REMOVED lines=21> */
.L_x_2841:
[----:B------:R-:W-:-:S13]  /*0c70*/  ISETP.NE.OR P0, PT, R16, RZ, P0 ;  /* 0x000000ff1000720c */ /* 0x000fda0000705670 */
[----:B------:R-:W-:Y:S05]  /*0c80*/  @!P0 BRA `(.L_x_2832) ;  /* 0x00000000002c8947 */ /* 0x000fea0003800000 */
.L_x_2838:
        /* <DEDUP_REMOVED lines=11> */
.L_x_2832:
[----:B0-----:R-:W-:Y:S05]  /*0d40*/  BSYNC.RECONVERGENT B0 ;  /* 0x0000000000007941 */ /* 0x001fea0003800200 */
.L_x_2831:
        /* <DEDUP_REMOVED lines=9> */
[----:B-1----:R-:W-:Y:S01]  /*0de0*/  IADD3 R6, PT, PT, RZ, -R14, RZ ;  /* 0x8000000eff067210 */ /* 0x002fe20007ffe0ff */
        /* <DEDUP_REMOVED lines=9> */
[----:B-----5:R-:W0:Y:S01]  /*0e80*/  LDC.64 R16, c[0x0][0x3a0] ;  /* 0x0000e800ff107b82 */ /* 0x020e220000000a00 */
[----:B------:R-:W-:-:S13]  /*0e90*/  PLOP3.LUT P0, PT, PT, PT, PT, 0x8, 0x80 ;  /* 0x000000000080781c */ /* 0x000fda0003f0e170 */
.L_x_2845:
        /* <DEDUP_REMOVED lines=15> */
.L_x_2844:
        /* <DEDUP_REMOVED lines=12> */
.L_x_2846:
[----:B------:R-:W-:-:S13]  /*1050*/  ISETP.NE.OR P0, PT, R6, RZ, P0 ;  /* 0x000000ff0600720c */ /* 0x000fda0000705670 */
[----:B------:R-:W-:Y:S05]  /*1060*/  @!P0 BRA `(.L_x_2842) ;  /* 0x00000000001c8947 */ /* 0x000fea0003800000 */
.L_x_2843:
[----:B0-----:R-:W0:Y:S02]  /*1070*/  LDC.64 R8, c[0x0][0x3a0] ;  /* 0x0000e800ff087b82 */ /* 0x001e240000000a00 */
.L_x_2847:
[----:B0-----:R-:W-:Y:S01]  /*1080*/  IMAD.WIDE R10, R0, 0x2, R8 ;  /* 0x00000002000a7825 */ /* 0x001fe200078e0208 */
[----:B------:R-:W-:Y:S02]  /*1090*/  IADD3 R6, PT, PT, R6, 0x1, RZ ;  /* 0x0000000106067810 */ /* 0x000fe40007ffe0ff */
[----:B------:R-:W-:Y:S02]  /*10a0*/  IADD3 R0, PT, PT, R0, R7, RZ ;  /* 0x0000000700007210 */ /* 0x000fe40007ffe0ff */
[----:B------:R2:W-:Y:S01]  /*10b0*/  STG.E.64 desc[UR8][R10.64], RZ ;  /* 0x000000ff0a007986 */ /* 0x0005e2000c101b08 */
[----:B------:R-:W-:-:S13]  /*10c0*/  ISETP.NE.AND P0, PT, R6, RZ, PT ;  /* 0x000000ff0600720c */ /* 0x000fda0003f05270 */
[----:B--2---:R-:W-:Y:S05]  /*10d0*/  @P0 BRA `(.L_x_2847) ;  /* 0xfffffffc00e80947 */ /* 0x004fea000383ffff */
.L_x_2842:
        /* <DEDUP_REMOVED lines=14> */
[----:B01----:R-:W-:-:S07]  /*11c0*/  SHF.R.S32.HI R6, RZ, 0x3, R13 ;  /* 0x00000003ff067819 */ /* 0x003fce000001140d */
.L_x_2849:
        /* <DEDUP_REMOVED lines=44> */
.L_x_2848:
[----:B0-----:R0:W5:Y:S01]  /*1490*/  LDL.64 R10, [R1] ;  /* 0x00000000010a7983 */ /* 0x0011620000100a00 */
[----:B------:R-:W2:Y:S01]  /*14a0*/  LDCU UR4, c[0x0][0x3c8] ;  /* 0x00007900ff0477ac */ /* 0x000ea20008000800 */
[----:B-1----:R-:W-:Y:S01]  /*14b0*/  HFMA2 R6, -RZ, RZ, 0, 0 ;  /* 0x00000000ff067431 */ /* 0x002fe200000001ff */
[----:B------:R-:W-:Y:S02]  /*14c0*/  MOV R13, RZ ;  /* 0x000000ff000d7202 */ /* 0x000fe40000000f00 */
[----:B------:R-:W-:Y:S01]  /*14d0*/  CS2R R14, SRZ ;  /* 0x00000000000e7805 */ /* 0x000fe2000001ff00 */
[----:B------:R-:W1:Y:S01]  /*14e0*/  LDCU UR5, c[0x0][0x3cc] ;  /* 0x00007980ff0577ac */ /* 0x000e620008000800 */
[----:B------:R-:W3:Y:S01]  /*14f0*/  LDCU UR6, c[0x0][0x3d0] ;  /* 0x00007a00ff0677ac */ /* 0x000ee20008000800 */
[----:B------:R-:W4:Y:S01]  /*1500*/  LDCU UR10, c[0x0][0x3d4] ;  /* 0x00007a80ff0a77ac */ /* 0x000f220008000800 */
[----:B------:R-:W0:Y:S01]  /*1510*/  LDCU UR7, c[0x0][0x3d8] ;  /* 0x00007b00ff0777ac */ /* 0x000e220008000800 */
[----:B--2---:R-:W-:-:S02]  /*1520*/  ISETP.GT.AND P0, PT, R20, UR4, PT ;  /* 0x0000000414007c0c */ /* 0x004fc4000bf04270 */
[C---:B------:R-:W-:Y:S02]  /*1530*/  VIMNMX R0, PT, PT, R20.reuse, UR4, PT ;  /* 0x0000000414007c48 */ /* 0x040fe4000bfe0100 */
[C---:B-1----:R-:W-:Y:S02]  /*1540*/  ISETP.GT.AND P2, PT, R20.reuse, UR5, PT ;  /* 0x0000000514007c0c */ /* 0x042fe4000bf44270 */
        /* <DEDUP_REMOVED lines=15> */
.L_x_2850:
        /* <DEDUP_REMOVED lines=8> */
.L_x_2851:
        /* <DEDUP_REMOVED lines=8> */
.L_x_2852:
        /* <DEDUP_REMOVED lines=8> */
.L_x_2853:
        /* <DEDUP_REMOVED lines=8> */
.L_x_2854:
[----:B------:R-:W-:Y:S01]  /*1840*/  LEA R0, R17, R0, 0x3 ;  /* 0x0000000011007211 */ /* 0x000fe200078e18ff */
[----:B------:R-:W0:Y:S01]  /*1850*/  S2UR UR5, SR_CgaCtaId ;  /* 0x00000000000579c3 */ /* 0x000e220000008800 */
[----:B------:R-:W1:Y:S01]  /*1860*/  LDCU.64 UR6, c[0x0][0x388] ;  /* 0x00007100ff0677ac */ /* 0x000e620008000a00 */
[----:B------:R-:W-:Y:S02]  /*1870*/  VIMNMX R5, PT, PT, R5, UR10, PT ;  /* 0x0000000a05057c48 */ /* 0x000fe4000bfe0100 */
[----:B------:R-:W-:Y:S01]  /*1880*/  IADD3 R0, PT, PT, R13, R0, R6 ;  /* 0x000000000d007210 */ /* 0x000fe20007ffe006 */
[----:B------:R-:W-:Y:S01]  /*1890*/  UMOV UR4, 0x400 ;  /* 0x0000040000047882 */ /* 0x000fe20000000000 */
[----:B------:R-:W-:Y:S02]  /*18a0*/  PRMT R6, R10, 0x7610, R10 ;  /* 0x000076100a067816 */ /* 0x000fe4000000000a */
        /* <DEDUP_REMOVED lines=17> */
[----:B------:R-:W-:Y:S02]  /*19c0*/  IADD3 R23, PT, PT, R20, R23, RZ ;  /* 0x0000001714177210 */ /* 0x000fe40007ffe0ff */
[----:B------:R-:W-:Y:S02]  /*19d0*/  MOV R30, R32 ;  /* 0x00000020001e7202 */ /* 0x000fe40000000f00 */
[----:B------:R-:W-:Y:S01]  /*19e0*/  MOV R31, R33 ;  /* 0x00000021001f7202 */ /* 0x000fe20000000f00 */
[----:B------:R-:W-:Y:S06]  /*19f0*/  @!P0 BRA `(.L_x_2855) ;  /* 0x0000003c00348947 */ /* 0x000fec0003800000 */
[----:B------:R-:W-:-:S04]  /*1a00*/  IMAD.WIDE.U32 R2, R2, 0x100, R8 ;  /* 0x0000010002027825 */ /* 0x000fc800078e0008 */
[----:B------:R-:W-:Y:S01]  /*1a10*/  HFMA2 R28, -RZ, RZ, 0, 0 ;  /* 0x00000000ff1c7431 */ /* 0x000fe200000001ff */
[----:B------:R-:W-:Y:S02]  /*1a20*/  VIMNMX R35, PT, PT, R29, UR10, PT ;  /* 0x0000000a1d237c48 */ /* 0x000fe4000bfe0100 */
[----:B------:R-:W-:Y:S02]  /*1a30*/  PRMT R26, RZ, 0x7610, R26 ;  /* 0x00007610ff1a7816 */ /* 0x000fe4000000001a */
[----:B------:R-:W-:-:S04]  /*1a40*/  IADD3 R36, P0, PT, R2, 0x2, RZ ;  /* 0x0000000202247810 */ /* 0x000fc80007f1e0ff */
[----:B------:R-:W-:-:S09]  /*1a50*/  IADD3.X R37, PT, PT, RZ, R3, RZ, P0, !PT ;  /* 0x00000003ff257210 */ /* 0x000fd200007fe4ff */
.L_x_2864:
[----:B------:R-:W-:Y:S01]  /*1a60*/  ISETP.NE.AND P0, PT, R20, R23, PT ;  /* 0x000000171400720c */ /* 0x000fe20003f05270 */
[----:B------:R-:W0:Y:S01]  /*1a70*/  LDC R7, c[0x0][0x3ac] ;  /* 0x0000eb00ff077b82 */ /* 0x000e220000000800 */
[----:B------:R-:W-:Y:S02]  /*1a80*/  MOV R30, R32 ;  /* 0x00000020001e7202 */ /* 0x000fe40000000f00 */
[----:B------:R-:W-:-:S05]  /*1a90*/  MOV R31, R33 ;  /* 0x00000021001f7202 */ /* 0x000fca0000000f00 */
[----:B------:R-:W2:Y:S04]  /*1aa0*/  LDG.E.128.CONSTANT R40, desc[UR8][R30.64] ;  /* 0x000000081e287981 */ /* 0x000ea8000c1e9d00 */
[----:B------:R-:W-:Y:S01]  /*1ab0*/  @!P0 LEA R0, R28, R1, 0x3 ;  /* 0x000000011c008211 */ /* 0x000fe200078e18ff */
[----:B------:R1:W5:Y:S04]  /*1ac0*/  @!P0 LDG.E.U16.CONSTANT R39, desc[UR8][R36.64] ;  /* 0x0000000824278981 */ /* 0x000368000c1e9500 */
[----:B------:R-:W3:Y:S01]  /*1ad0*/  @!P0 LDL.64 R2, [R0+0x8] ;  /* 0x0000080000028983 */ /* 0x000ee20000100a00 */
[----:B0-----:R-:W-:-:S04]  /*1ae0*/  IMAD.WIDE R16, R7, 0x4, R30 ;  /* 0x0000000407107825 */ /* 0x001fc800078e021e */
[C---:B------:R-:W-:Y:S02]  /*1af0*/  IMAD.WIDE R12, R7.reuse, 0x4, R16 ;  /* 0x00000004070c7825 */ /* 0x040fe400078e0210 */
[----:B------:R-:W5:Y:S02]  /*1b00*/  LDG.E.128.CONSTANT R16, desc[UR8][R16.64] ;  /* 0x0000000810107981 */ /* 0x000f64000c1e9d00 */
[----:B------:R-:W-:Y:S02]  /*1b10*/  IMAD.WIDE R32, R7, 0x4, R12 ;  /* 0x0000000407207825 */ /* 0x000fe400078e020c */
[----:B------:R-:W5:Y:S04]  /*1b20*/  LDG.E.128.CONSTANT R12, desc[UR8][R12.64] ;  /* 0x000000080c0c7981 */ /* 0x000f68000c1e9d00 */
[----:B------:R1:W5:Y:S01]  /*1b30*/  LDG.E.128.CONSTANT R8, desc[UR8][R32.64] ;  /* 0x0000000820087981 */ /* 0x000362000c1e9d00 */
[----:B------:R-:W-:-:S02]  /*1b40*/  ISETP.NE.AND P2, PT, R21, RZ, PT ;  /* 0x000000ff1500720c */ /* 0x000fc40003f45270 */
[----:B------:R-:W-:Y:S02]  /*1b50*/  MOV R27, 0x2c00 ;  /* 0x00002c00001b7802 */ /* 0x000fe40000000f00 */
[C---:B--2---:R-:W-:Y:S02]  /*1b60*/  LOP3.LUT R38, R42.reuse, 0xf000f, RZ, 0xc0, !PT ;  /* 0x000f000f2a267812 */ /* 0x044fe400078ec0ff */
[----:B------:R-:W-:Y:S02]  /*1b70*/  LOP3.LUT R46, R42, 0xf000f0, RZ, 0xc0, !PT ;  /* 0x00f000f02a2e7812 */ /* 0x000fe400078ec0ff */
[C---:B------:R-:W-:Y:S02]  /*1b80*/  LOP3.LUT R4, R41.reuse, 0xf000f, RZ, 0xc0, !PT ;  /* 0x000f000f29047812 */ /* 0x040fe400078ec0ff */
[----:B---3--:R-:W-:Y:S02]  /*1b90*/  @!P0 PRMT R6, R2, 0x7610, R6 ;  /* 0x0000761002068816 */ /* 0x008fe40000000006 */
[----:B------:R-:W-:-:S02]  /*1ba0*/  LOP3.LUT R34, R41, 0xf000f0, RZ, 0xc0, !PT ;  /* 0x00f000f029227812 */ /* 0x000fc400078ec0ff */
[----:B------:R-:W-:Y:S02]  /*1bb0*/  @!P0 PRMT R6, R6, 0x7610, R2 ;  /* 0x0000761006068816 */ /* 0x000fe40000000002 */
[----:B------:R-:W-:Y:S02]  /*1bc0*/  SHF.R.U32.HI R42, RZ, 0x8, R42 ;  /* 0x00000008ff2a7819 */ /* 0x000fe4000001162a */
[C---:B------:R-:W-:Y:S02]  /*1bd0*/  LOP3.LUT R47, R43.reuse, 0xf000f, RZ, 0xc0, !PT ;  /* 0x000f000f2b2f7812 */ /* 0x040fe400078ec0ff */
[----:B------:R-:W-:Y:S02]  /*1be0*/  LOP3.LUT R48, R43, 0xf000f0, RZ, 0xc0, !PT ;  /* 0x00f000f02b307812 */ /* 0x000fe400078ec0ff */
[----:B------:R-:W-:Y:S02]  /*1bf0*/  @!P0 PRMT R5, R3, 0x7610, R5 ;  /* 0x0000761003058816 */ /* 0x000fe40000000005 */
[----:B------:R-:W-:-:S02]  /*1c00*/  LOP3.LUT R0, R40, 0xf000f, RZ, 0xc0, !PT ;  /* 0x000f000f28007812 */ /* 0x000fc400078ec0ff */
[----:B------:R-:W-:Y:S02]  /*1c10*/  LOP3.LUT R2, R40, 0xf000f0, RZ, 0xc0, !PT ;  /* 0x00f000f028027812 */ /* 0x000fe400078ec0ff */
[----:B------:R-:W-:Y:S02]  /*1c20*/  SHF.R.U32.HI R41, RZ, 0x8, R41 ;  /* 0x00000008ff297819 */ /* 0x000fe40000011629 */
[----:B------:R-:W-:Y:S02]  /*1c30*/  SHF.R.U32.HI R43, RZ, 0x8, R43 ;  /* 0x00000008ff2b7819 */ /* 0x000fe4000001162b */
[----:B------:R-:W-:Y:S02]  /*1c40*/  SHF.R.U32.HI R40, RZ, 0x8, R40 ;  /* 0x00000008ff287819 */ /* 0x000fe40000011628 */
[----:B------:R-:W-:Y:S02]  /*1c50*/  LOP3.LUT R45, R38, 0x64006400, RZ, 0xfc, !PT ;  /* 0x64006400262d7812 */ /* 0x000fe400078efcff */
[----:B------:R-:W-:-:S02]  /*1c60*/  LOP3.LUT R44, R34, 0x64006400, RZ, 0xfc, !PT ;  /* 0x64006400222c7812 */ /* 0x000fc400078efcff */
[C---:B------:R-:W-:Y:S02]  /*1c70*/  LOP3.LUT R38, R42.reuse, 0xf000f, RZ, 0xc0, !PT ;  /* 0x000f000f2a267812 */ /* 0x040fe400078ec0ff */
[----:B------:R-:W-:Y:S02]  /*1c80*/  @!P0 PRMT R5, R5, 0x7610, R3 ;  /* 0x0000761005058816 */ /* 0x000fe40000000003 */
        /* <DEDUP_REMOVED lines=23> */
[----:B------:R-:W-:Y:S02]  /*1e00*/  HFMA2 R45, R46, R27.H0_H0, -72, -72 ;  /* 0xd480d4802e2d7431 */ /* 0x000fe4000004001b */
[----:B------:R-:W-:-:S02]  /*1e10*/  HADD2 R46, R47, -1032, -1032 ;  /* 0xe408e4082f2e7430 */ /* 0x000fc40000000000 */
[-C--:B------:R-:W-:Y:S02]  /*1e20*/  HFMA2 R53, R54, R27.reuse.H0_H0, -72, -72 ;  /* 0xd480d48036357431 */ /* 0x080fe4000004001b */
[-C--:B------:R-:W-:Y:S02]  /*1e30*/  HFMA2 R47, R48, R27.reuse.H0_H0, -72, -72 ;  /* 0xd480d480302f7431 */ /* 0x080fe4000004001b */
[-C--:B------:R-:W-:Y:S02]  /*1e40*/  HFMA2 R51, R52, R27.reuse.H0_H0, -72, -72 ;  /* 0xd480d48034337431 */ /* 0x080fe4000004001b */
[----:B------:R-:W-:Y:S02]  /*1e50*/  HADD2 R54, R55, -1032, -1032 ;  /* 0xe408e40837367430 */ /* 0x000fe40000000000 */
[----:B------:R-:W-:Y:S02]  /*1e60*/  HADD2 R42, R0, -1032, -1032 ;  /* 0xe408e408002a7430 */ /* 0x000fe40000000000 */
[----:B------:R-:W-:-:S02]  /*1e70*/  HFMA2 R34, R2, R27.H0_H0, -72, -72 ;  /* 0xd480d48002227431 */ /* 0x000fc4000004001b */
[----:B------:R-:W-:Y:S02]  /*1e80*/  HADD2 R38, R4, -1032, -1032 ;  /* 0xe408e40804267430 */ /* 0x000fe40000000000 */
[----:B------:R-:W-:Y:S02]  /*1e90*/  HADD2 R48, R3, -1032, -1032 ;  /* 0xe408e40803307430 */ /* 0x000fe40000000000 */
[-C--:B------:R-:W-:Y:S02]  /*1ea0*/  HFMA2 R49, R40, R27.reuse.H0_H0, -72, -72 ;  /* 0xd480d48028317431 */ /* 0x080fe4000004001b */
[----:B------:R-:W-:Y:S02]  /*1eb0*/  HADD2 R50, R50, -1032, -1032 ;  /* 0xe408e40832327430 */ /* 0x000fe40000000000 */
[----:B------:R-:W-:Y:S02]  /*1ec0*/  HADD2 R52, R41, -1032, -1032 ;  /* 0xe408e40829347430 */ /* 0x000fe40000000000 */
[----:B------:R-:W-:Y:S01]  /*1ed0*/  HFMA2 R55, R56, R27.H0_H0, -72, -72 ;  /* 0xd480d48038377431 */ /* 0x000fe2000004001b */
[----:B-1----:R-:W-:Y:S06]  /*1ee0*/  @!P2 BRA `(.L_x_2856) ;  /* 0x000000040068a947 */ /* 0x002fec0003800000 */
        /* <DEDUP_REMOVED lines=90> */
.L_x_2856:
        /* <DEDUP_REMOVED lines=23> */
[----:B------:R-:W-:Y:S02]  /*2600*/  HADD2.F32 R2, -RZ, R43.H0_H0 ;  /* 0x2000002bff027230 */ /* 0x000fe40000004100 */
[----:B------:R-:W-:Y:S01]  /*2610*/  FFMA.FTZ R61, R38, R56, R61 ;  /* 0x00000038263d7223 */ /* 0x000fe2000001003d */
[----:B------:R-:W-:Y:S01]  /*2620*/  FFMA.FTZ R3, R4, R58, R3 ;  /* 0x0000003a04037223 */ /* 0x000fe20000010003 */
[----:B------:R-:W-:-:S02]  /*2630*/  HADD2.F32 R4, -RZ, R47.H0_H0 ;  /* 0x2000002fff047230 */ /* 0x000fc40000004100 */
[----:B------:R-:W-:Y:S01]  /*2640*/  FFMA.FTZ R57, R46, R56, R57 ;  /* 0x000000382e397223 */ /* 0x000fe20000010039 */
        /* <DEDUP_REMOVED lines=63> */
.L_x_2857:
[C---:B-----5:R-:W-:Y:S02]  /*2a40*/  LOP3.LUT R4, R17.reuse, 0xf000f, RZ, 0xc0, !PT ;  /* 0x000f000f11047812 */ /* 0x060fe400078ec0ff */
[----:B------:R-:W-:Y:S02]  /*2a50*/  LOP3.LUT R34, R17, 0xf000f0, RZ, 0xc0, !PT ;  /* 0x00f000f011227812 */ /* 0x000fe400078ec0ff */
[----:B------:R-:W-:Y:S02]  /*2a60*/  SHF.R.U32.HI R43, RZ, 0x8, R18 ;  /* 0x00000008ff2b7819 */ /* 0x000fe40000011612 */
[C---:B------:R-:W-:Y:S02]  /*2a70*/  LOP3.LUT R0, R16.reuse, 0xf000f, RZ, 0xc0, !PT ;  /* 0x000f000f10007812 */ /* 0x040fe400078ec0ff */
[----:B------:R-:W-:Y:S02]  /*2a80*/  LOP3.LUT R2, R16, 0xf000f0, RZ, 0xc0, !PT ;  /* 0x00f000f010027812 */ /* 0x000fe400078ec0ff */
        /* <DEDUP_REMOVED lines=40> */
[----:B------:R-:W-:-:S02]  /*2d10*/  HFMA2 R41, R42, R27.H0_H0, -72, -72 ;  /* 0xd480d4802a297431 */ /* 0x000fc4000004001b */
[----:B------:R-:W-:Y:S02]  /*2d20*/  HADD2 R42, R44, -1032, -1032 ;  /* 0xe408e4082c2a7430 */ /* 0x000fe40000000000 */
[----:B------:R-:W-:Y:S02]  /*2d30*/  HADD2 R44, R3, -1032, -1032 ;  /* 0xe408e408032c7430 */ /* 0x000fe40000000000 */
[-C--:B------:R-:W-:Y:S02]  /*2d40*/  HFMA2 R45, R16, R27.reuse.H0_H0, -72, -72 ;  /* 0xd480d480102d7431 */ /* 0x080fe4000004001b */
        /* <DEDUP_REMOVED lines=94> */
.L_x_2858:
[----:B------:R-:W-:Y:S05]  /*3330*/  @P1 BRA `(.L_x_2859) ;  /* 0x0000000400681947 */ /* 0x000fea0003800000 */
        /* <DEDUP_REMOVED lines=36> */
[--C-:B------:R-:W-:Y:S02]  /*3580*/  HADD2.F32 R2, -RZ, R17.reuse.H0_H0 ;  /* 0x20000011ff027230 */ /* 0x100fe40000004100 */
[----:B------:R-:W-:Y:S01]  /*3590*/  FFMA.FTZ R34, R41, R55, R4 ;  /* 0x0000003729227223 */ /* 0x000fe20000010004 */
[----:B------:R-:W-:Y:S02]  /*35a0*/  HADD2.F32 R4, -RZ, R17.H1_H1 ;  /* 0x30000011ff047230 */ /* 0x000fe40000004100 */
[----:B------:R-:W-:Y:S02]  /*35b0*/  HADD2.F32 R19, -RZ, R46.H0_H0 ;  /* 0x2000002eff137230 */ /* 0x000fe40000004100 */
[----:B------:R-:W-:Y:S02]  /*35c0*/  HADD2.F32 R43, -RZ, R43.H1_H1 ;  /* 0x3000002bff2b7230 */ /* 0x000fe40000004100 */
        /* <DEDUP_REMOVED lines=49> */
.L_x_2859:
[C---:B------:R-:W-:Y:S02]  /*38e0*/  LOP3.LUT R0, R12.reuse, 0xf000f, RZ, 0xc0, !PT ;  /* 0x000f000f0c007812 */ /* 0x040fe400078ec0ff */
[----:B------:R-:W-:Y:S02]  /*38f0*/  LOP3.LUT R2, R12, 0xf000f0, RZ, 0xc0, !PT ;  /* 0x00f000f00c027812 */ /* 0x000fe400078ec0ff */
[C---:B------:R-:W-:Y:S02]  /*3900*/  LOP3.LUT R4, R13.reuse, 0xf000f, RZ, 0xc0, !PT ;  /* 0x000f000f0d047812 */ /* 0x040fe400078ec0ff */
[----:B------:R-:W-:Y:S02]  /*3910*/  LOP3.LUT R16, R13, 0xf000f0, RZ, 0xc0, !PT ;  /* 0x00f000f00d107812 */ /* 0x000fe400078ec0ff */
[----:B------:R-:W-:Y:S02]  /*3920*/  SHF.R.U32.HI R12, RZ, 0x8, R12 ;  /* 0x00000008ff0c7819 */ /* 0x000fe4000001160c */
[----:B------:R-:W-:-:S02]  /*3930*/  SHF.R.U32.HI R13, RZ, 0x8, R13 ;  /* 0x00000008ff0d7819 */ /* 0x000fc4000001160d */
[C---:B------:R-:W-:Y:S02]  /*3940*/  LOP3.LUT R17, R14.reuse, 0xf000f, RZ, 0xc0, !PT ;  /* 0x000f000f0e117812 */ /* 0x040fe400078ec0ff */
[----:B------:R-:W-:Y:S02]  /*3950*/  LOP3.LUT R34, R14, 0xf000f0, RZ, 0xc0, !PT ;  /* 0x00f000f00e227812 */ /* 0x000fe400078ec0ff */
[----:B------:R-:W-:Y:S02]  /*3960*/  SHF.R.U32.HI R41, RZ, 0x8, R15 ;  /* 0x00000008ff297819 */ /* 0x000fe4000001160f */
[----:B------:R-:W-:Y:S02]  /*3970*/  SHF.R.U32.HI R14, RZ, 0x8, R14 ;  /* 0x00000008ff0e7819 */ /* 0x000fe4000001160e */
[C---:B------:R-:W-:Y:S02]  /*3980*/  LOP3.LUT R38, R15.reuse, 0xf000f, RZ, 0xc0, !PT ;  /* 0x000f000f0f267812 */ /* 0x040fe400078ec0ff */
[----:B------:R-:W-:-:S02]  /*3990*/  LOP3.LUT R40, R15, 0xf000f0, RZ, 0xc0, !PT ;  /* 0x00f000f00f287812 */ /* 0x000fc400078ec0ff */
[----:B------:R-:W-:Y:S02]  /*39a0*/  LOP3.LUT R3, R12, 0xf000f, RZ, 0xc0, !PT ;  /* 0x000f000f0c037812 */ /* 0x000fe400078ec0ff */
[----:B------:R-:W-:Y:S02]  /*39b0*/  LOP3.LUT R18, R16, 0x64006400, RZ, 0xfc, !PT ;  /* 0x6400640010127812 */ /* 0x000fe400078efcff */
[----:B------:R-:W-:Y:S02]  /*39c0*/  LOP3.LUT R15, R13, 0xf000f, RZ, 0xc0, !PT ;  /* 0x000f000f0d0f7812 */ /* 0x000fe400078ec0ff */
[----:B------:R-:W-:Y:S01]  /*39d0*/  LOP3.LUT R19, R17, 0x64006400, RZ, 0xfc, !PT ;  /* 0x6400640011137812 */ /* 0x000fe200078efcff */
[----:B------:R-:W-:Y:S01]  /*39e0*/  HFMA2 R18, R18, R27.H0_H0, -72, -72 ;  /* 0xd480d48012127431 */ /* 0x000fe2000004001b */
[----:B------:R-:W-:Y:S02]  /*39f0*/  LOP3.LUT R42, R41, 0xf000f, RZ, 0xc0, !PT ;  /* 0x000f000f292a7812 */ /* 0x000fe400078ec0ff */
[----:B------:R-:W-:Y:S01]  /*3a00*/  LOP3.LUT R12, R12, 0xf000f0, RZ, 0xc0, !PT ;  /* 0x00f000f00c0c7812 */ /* 0x000fe200078ec0ff */
[----:B------:R-:W-:Y:S01]  /*3a10*/  HADD2 R19, R19, -1032, -1032 ;  /* 0xe408e40813137430 */ /* 0x000fe20000000000 */
        /* <DEDUP_REMOVED lines=27> */
[----:B------:R-:W-:Y:S02]  /*3bd0*/  HADD2 R43, R43, -1032, -1032 ;  /* 0xe408e4082b2b7430 */ /* 0x000fe40000000000 */
[----:B------:R-:W-:-:S02]  /*3be0*/  HFMA2 R44, R44, R27.H0_H0, -72, -72 ;  /* 0xd480d4802c2c7431 */ /* 0x000fc4000004001b */
        /* <DEDUP_REMOVED lines=95> */
.L_x_2860:
        /* <DEDUP_REMOVED lines=35> */
[--C-:B-1----:R-:W-:Y:S02]  /*4410*/  HADD2.F32 R4, -RZ, R13.reuse.H1_H1 ;  /* 0x3000000dff047230 */ /* 0x102fe40000004100 */
[-C--:B------:R-:W-:Y:S01]  /*4420*/  FFMA.FTZ R16, R3, R51.reuse, R2 ;  /* 0x0000003303107223 */ /* 0x080fe20000010002 */
[----:B------:R-:W-:Y:S02]  /*4430*/  HADD2.F32 R2, -RZ, R13.H0_H0 ;  /* 0x2000000dff027230 */ /* 0x000fe40000004100 */
[----:B------:R-:W-:Y:S01]  /*4440*/  FFMA.FTZ R0, R15, R51, R0 ;  /* 0x000000330f007223 */ /* 0x000fe20000010000 */
[----:B------:R-:W-:Y:S02]  /*4450*/  HADD2.F32 R19, -RZ, R40.H1_H1 ;  /* 0x30000028ff137230 */ /* 0x000fe40000004100 */
[----:B------:R-:W-:Y:S02]  /*4460*/  HADD2.F32 R3, -RZ, R12.H0_H0 ;  /* 0x2000000cff037230 */ /* 0x000fe40000004100 */
[----:B------:R-:W-:-:S02]  /*4470*/  HADD2.F32 R13, -RZ, R41.H0_H0 ;  /* 0x20000029ff0d7230 */ /* 0x000fc40000004100 */
[----:B------:R-:W-:Y:S01]  /*4480*/  FFMA.FTZ R52, R19, R51, R52 ;  /* 0x0000003313347223 */ /* 0x000fe20000010034 */
[----:B------:R-:W-:Y:S02]  /*4490*/  HADD2.F32 R12, -RZ, R12.H1_H1 ;  /* 0x3000000cff0c7230 */ /* 0x000fe40000004100 */
[----:B------:R-:W-:Y:S02]  /*44a0*/  HADD2.F32 R15, -RZ, R43.H0_H0 ;  /* 0x2000002bff0f7230 */ /* 0x000fe40000004100 */
[-C--:B------:R-:W-:Y:S01]  /*44b0*/  FFMA.FTZ R13, R13, R3.reuse, R0 ;  /* 0x000000030d0d7223 */ /* 0x080fe20000010000 */
[----:B------:R-:W-:Y:S02]  /*44c0*/  HADD2.F32 R34, -RZ, R41.H1_H1 ;  /* 0x30000029ff227230 */ /* 0x000fe40000004100 */
        /* <DEDUP_REMOVED lines=44> */
.L_x_2861:
[C---:B------:R-:W-:Y:S02]  /*4790*/  LOP3.LUT R18, R10.reuse, 0xf000f, RZ, 0xc0, !PT ;  /* 0x000f000f0a127812 */ /* 0x040fe400078ec0ff */
[----:B------:R-:W-:Y:S02]  /*47a0*/  LOP3.LUT R12, R10, 0xf000f0, RZ, 0xc0, !PT ;  /* 0x00f000f00a0c7812 */ /* 0x000fe400078ec0ff */
[----:B------:R-:W-:Y:S02]  /*47b0*/  SHF.R.U32.HI R19, RZ, 0x8, R10 ;  /* 0x00000008ff137819 */ /* 0x000fe4000001160a */
[C---:B------:R-:W-:Y:S02]  /*47c0*/  LOP3.LUT R3, R9.reuse, 0xf000f, RZ, 0xc0, !PT ;  /* 0x000f000f09037812 */ /* 0x040fe400078ec0ff */
[----:B------:R-:W-:Y:S02]  /*47d0*/  LOP3.LUT R2, R9, 0xf000f0, RZ, 0xc0, !PT ;  /* 0x00f000f009027812 */ /* 0x000fe400078ec0ff */
[----:B------:R-:W-:-:S02]  /*47e0*/  LOP3.LUT R10, R11, 0xf000f0, RZ, 0xc0, !PT ;  /* 0x00f000f00b0a7812 */ /* 0x000fc400078ec0ff */
[----:B------:R-:W-:Y:S02]  /*47f0*/  LOP3.LUT R0, R8, 0xf000f0, RZ, 0xc0, !PT ;  /* 0x00f000f008007812 */ /* 0x000fe400078ec0ff */
[----:B------:R-:W-:Y:S02]  /*4800*/  SHF.R.U32.HI R9, RZ, 0x8, R9 ;  /* 0x00000008ff097819 */ /* 0x000fe40000011609 */
[----:B------:R-:W-:Y:S02]  /*4810*/  LOP3.LUT R38, R11, 0xf000f, RZ, 0xc0, !PT ;  /* 0x000f000f0b267812 */ /* 0x000fe400078ec0ff */
[----:B------:R-:W-:Y:S02]  /*4820*/  SHF.R.U32.HI R41, RZ, 0x8, R11 ;  /* 0x00000008ff297819 */ /* 0x000fe4000001160b */
[----:B------:R-:W-:Y:S02]  /*4830*/  LOP3.LUT R40, R10, 0x64006400, RZ, 0xfc, !PT ;  /* 0x640064000a287812 */ /* 0x000fe400078efcff */
[----:B------:R-:W-:-:S02]  /*4840*/  SHF.R.U32.HI R8, RZ, 0x8, R8 ;  /* 0x00000008ff087819 */ /* 0x000fc40000011608 */
        /* <DEDUP_REMOVED lines=36> */
[----:B------:R-:W-:Y:S02]  /*4a90*/  HADD2 R38, R8, -1032, -1032 ;  /* 0xe408e40808267430 */ /* 0x000fe40000000000 */
[----:B------:R-:W-:-:S02]  /*4aa0*/  HADD2 R40, R9, -1032, -1032 ;  /* 0xe408e40809287430 */ /* 0x000fc40000000000 */
[----:B------:R-:W-:Y:S02]  /*4ab0*/  HADD2 R41, R41, -1032, -1032 ;  /* 0xe408e40829297430 */ /* 0x000fe40000000000 */
[----:B------:R-:W-:Y:S01]  /*4ac0*/  HADD2 R42, R0, -1032, -1032 ;  /* 0xe408e408002a7430 */ /* 0x000fe20000000000 */
[----:B------:R-:W-:Y:S06]  /*4ad0*/  @!P2 BRA `(.L_x_2862) ;  /* 0x000000040068a947 */ /* 0x000fec0003800000 */
[----:B------:R-:W0:Y:S01]  /*4ae0*/  LDS.64 R44, [UR4+0x30] ;  /* 0x00003004ff2c7984 */ /* 0x000e220008000a00 */
[--C-:B------:R-:W-:Y:S02]  /*4af0*/  HADD2.F32 R48, -RZ, R14.reuse.H0_H0 ;  /* 0x2000000eff307230 */ /* 0x100fe40000004100 */
[--C-:B------:R-:W-:Y:S01]  /*4b00*/  HADD2.F32 R0, -RZ, R19.reuse.H0_H0 ;  /* 0x20000013ff007230 */ /* 0x100fe20000004100 */
        /* <DEDUP_REMOVED lines=87> */
.L_x_2862:
[----:B------:R-:W-:Y:S02]  /*5080*/  @!P0 MOV R28, R50 ;  /* 0x00000032001c8202 */ /* 0x000fe40000000f00 */
[----:B------:R-:W-:Y:S01]  /*5090*/  @!P0 IADD3 R23, PT, PT, R39, R20, RZ ;  /* 0x0000001427178210 */ /* 0x000fe20007ffe0ff */
[----:B------:R-:W-:Y:S06]  /*50a0*/  @P1 BRA `(.L_x_2863) ;  /* 0x0000000400681947 */ /* 0x000fec0003800000 */
        /* <DEDUP_REMOVED lines=17> */
[----:B------:R-:W-:Y:S02]  /*51c0*/  HADD2.F32 R19, -RZ, R11.H0_H0 ;  /* 0x2000000bff137230 */ /* 0x000fe40000004100 */
[-C--:B------:R-:W-:Y:S01]  /*51d0*/  FFMA.FTZ R2, R2, R39.reuse, RZ ;  /* 0x0000002702027223 */ /* 0x080fe200000100ff */
[----:B------:R-:W-:Y:S01]  /*51e0*/  FFMA.FTZ R14, R3, R39, RZ ;  /* 0x00000027030e7223 */ /* 0x000fe200000100ff */
[----:B------:R-:W-:Y:S02]  /*51f0*/  HADD2.F32 R39, -RZ, R18.H1_H1 ;  /* 0x30000012ff277230 */ /* 0x000fe40000004100 */
[----:B------:R-:W-:Y:S01]  /*5200*/  FFMA.FTZ R2, R47, R43, R2 ;  /* 0x0000002b2f027223 */ /* 0x000fe20000010002 */
[----:B------:R-:W-:Y:S02]  /*5210*/  HADD2.F32 R3, -RZ, R10.H0_H0 ;  /* 0x2000000aff037230 */ /* 0x000fe40000004100 */
        /* <DEDUP_REMOVED lines=31> */
[----:B------:R-:W-:Y:S02]  /*5410*/  HADD2.F32 R42, -RZ, R42.H1_H1 ;  /* 0x3000002aff2a7230 */ /* 0x000fe40000004100 */
[----:B------:R-:W-:-:S02]  /*5420*/  HADD2.F32 R0, -RZ, R15.H0_H0 ;  /* 0x2000000fff007230 */ /* 0x000fc40000004100 */
[-C--:B------:R-:W-:Y:S01]  /*5430*/  FFMA.FTZ R39, R10, R8.reuse, R39 ;  /* 0x000000080a277223 */ /* 0x080fe20000010027 */
[--C-:B------:R-:W-:Y:S02]  /*5440*/  HADD2.F32 R4, -RZ, R16.reuse.H0_H0 ;  /* 0x20000010ff047230 */ /* 0x100fe40000004100 */
        /* <DEDUP_REMOVED lines=32> */
.L_x_2863:
        /* <DEDUP_REMOVED lines=8> */
.L_x_2855:
        /* <DEDUP_REMOVED lines=9> */
.L_x_2868:
[----:B------:R-:W0:Y:S01]  /*5760*/  LDC R7, c[0x0][0x3ac] ;  /* 0x0000eb00ff077b82 */ /* 0x000e220000000800 */
[----:B------:R-:W-:Y:S01]  /*5770*/  ISETP.NE.AND P0, PT, R20, R23, PT ;  /* 0x000000171400720c */ /* 0x000fe20003f05270 */
[----:B------:R1:W2:-:S12]  /*5780*/  LDG.E.128.CONSTANT R16, desc[UR8][R30.64] ;  /* 0x000000081e107981 */ /* 0x000298000c1e9d00 */
[----:B------:R-:W-:-:S06]  /*5790*/  @!P0 LEA R34, R28, R1, 0x3 ;  /* 0x000000011c228211 */ /* 0x000fcc00078e18ff */
[----:B------:R-:W3:Y:S01]  /*57a0*/  @!P0 LDL.64 R34, [R34+0x8] ;  /* 0x0000080022228983 */ /* 0x000ee20000100a00 */
[----:B0-----:R-:W-:-:S05]  /*57b0*/  IMAD.WIDE R32, R7, 0x4, R30 ;  /* 0x0000000407207825 */ /* 0x001fca00078e021e */
[----:B------:R-:W4:Y:S01]  /*57c0*/  LDG.E.128.CONSTANT R12, desc[UR8][R32.64] ;  /* 0x00000008200c7981 */ /* 0x000f22000c1e9d00 */
[----:B------:R-:W-:-:S05]  /*57d0*/  IMAD.WIDE R2, R7, 0x4, R32 ;  /* 0x0000000407027825 */ /* 0x000fca00078e0220 */
[----:B------:R-:W4:Y:S01]  /*57e0*/  LDG.E.128.CONSTANT R8, desc[UR8][R2.64] ;  /* 0x0000000802087981 */ /* 0x000f22000c1e9d00 */
[----:B-1----:R-:W-:Y:S02]  /*57f0*/  @!P0 MOV R30, R0 ;  /* 0x00000000001e8202 */ /* 0x002fe40000000f00 */
[----:B------:R-:W-:-:S05]  /*5800*/  @!P0 MOV R31, R27 ;  /* 0x0000001b001f8202 */ /* 0x000fca0000000f00 */
[----:B------:R2:W5:Y:S01]  /*5810*/  @!P0 LDG.E.U16.CONSTANT R55, desc[UR8][R30.64] ;  /* 0x000000081e378981 */ /* 0x000562000c1e9500 */
[----:B------:R-:W-:Y:S01]  /*5820*/  HFMA2 R48, -RZ, RZ, 0, 0.125 ;  /* 0x00003000ff307431 */ /* 0x000fe200000001ff */
[----:B------:R-:W-:Y:S02]  /*5830*/  MOV R4, 0x2400 ;  /* 0x0000240000047802 */ /* 0x000fe40000000f00 */
[----:B------:R-:W-:Y:S02]  /*5840*/  ISETP.NE.AND P2, PT, R21, RZ, PT ;  /* 0x000000ff1500720c */ /* 0x000fe40003f45270 */
[----:B------:R-:W-:Y:S02]  /*5850*/  @!P0 IADD3 R90, PT, PT, R28, 0x1, RZ ;  /* 0x000000011c5a8810 */ /* 0x000fe40007ffe0ff */
[----:B--2---:R-:W-:Y:S02]  /*5860*/  SHF.R.U32.HI R30, RZ, 0xf, R16 ;  /* 0x0000000fff1e7819 */ /* 0x004fe40000011610 */
[----:B------:R-:W-:-:S02]  /*5870*/  SHF.R.U32.HI R37, RZ, 0xf, R18 ;  /* 0x0000000fff257819 */ /* 0x000fc40000011612 */
        /* <DEDUP_REMOVED lines=8> */
[----:B------:R-:W-:Y:S02]  /*5900*/  SHF.R.U32.HI R34, RZ, 0xf, R17 ;  /* 0x0000000fff227819 */ /* 0x000fe40000011611 */
[----:B------:R-:W-:Y:S02]  /*5910*/  @!P0 PRMT R5, R5, 0x7610, R35 ;  /* 0x0000761005058816 */ /* 0x000fe40000000023 */
[----:B------:R-:W-:Y:S02]  /*5920*/  SHF.R.U32.HI R68, RZ, 0x6, R18 ;  /* 0x00000006ff447819 */ /* 0x000fe40000011612 */
[----:B------:R-:W-:-:S02]  /*5930*/  SHF.R.U32.HI R39, RZ, 0xf, R19 ;  /* 0x0000000fff277819 */ /* 0x000fc40000011613 */
[C---:B------:R-:W-:Y:S02]  /*5940*/  LOP3.LUT R73, R17.reuse, 0x70007, RZ, 0xc0, !PT ;  /* 0x0007000711497812 */ /* 0x040fe400078ec0ff */
[----:B------:R-:W-:Y:S02]  /*5950*/  LOP3.LUT R35, R17, 0x380038, RZ, 0xc0, !PT ;  /* 0x0038003811237812 */ /* 0x000fe400078ec0ff */
[----:B------:R-:W-:Y:S02]  /*5960*/  SHF.R.U32.HI R67, RZ, 0x6, R17 ;  /* 0x00000006ff437819 */ /* 0x000fe40000011611 */
[C---:B------:R-:W-:Y:S02]  /*5970*/  LOP3.LUT R81, R19.reuse, 0x70007, RZ, 0xc0, !PT ;  /* 0x0007000713517812 */ /* 0x040fe400078ec0ff */
[----:B------:R-:W-:Y:S02]  /*5980*/  LOP3.LUT R41, R19, 0x380038, RZ, 0xc0, !PT ;  /* 0x0038003813297812 */ /* 0x000fe400078ec0ff */
[----:B------:R-:W-:-:S02]  /*5990*/  SHF.R.U32.HI R69, RZ, 0x6, R19 ;  /* 0x00000006ff457819 */ /* 0x000fc40000011613 */
[C---:B----4-:R-:W-:Y:S02]  /*59a0*/  LOP3.LUT R18, R12.reuse, 0x70007, RZ, 0xc0, !PT ;  /* 0x000700070c127812 */ /* 0x050fe400078ec0ff */
[----:B------:R-:W-:Y:S02]  /*59b0*/  LOP3.LUT R31, R12, 0x380038, RZ, 0xc0, !PT ;  /* 0x003800380c1f7812 */ /* 0x000fe400078ec0ff */
[--C-:B------:R-:W-:Y:S02]  /*59c0*/  SHF.R.U32.HI R16, RZ, 0x6, R12.reuse ;  /* 0x00000006ff107819 */ /* 0x100fe4000001160c */
[----:B------:R-:W-:Y:S02]  /*59d0*/  SHF.R.U32.HI R33, RZ, 0xe, R12 ;  /* 0x0000000eff217819 */ /* 0x000fe4000001160c */
[C---:B------:R-:W-:Y:S02]  /*59e0*/  LOP3.LUT R17, R13.reuse, 0x70007, RZ, 0xc0, !PT ;  /* 0x000700070d117812 */ /* 0x040fe400078ec0ff */
[----:B------:R-:W-:-:S02]  /*59f0*/  LOP3.LUT R36, R13, 0x380038, RZ, 0xc0, !PT ;  /* 0x003800380d247812 */ /* 0x000fc400078ec0ff */
[--C-:B------:R-:W-:Y:S02]  /*5a00*/  SHF.R.U32.HI R12, RZ, 0x6, R13.reuse ;  /* 0x00000006ff0c7819 */ /* 0x100fe4000001160d */
[C---:B------:R-:W-:Y:S02]  /*5a10*/  LOP3.LUT R70, R14.reuse, 0x70007, RZ, 0xc0, !PT ;  /* 0x000700070e467812 */ /* 0x040fe400078ec0ff */
[----:B------:R-:W-:Y:S02]  /*5a20*/  LOP3.LUT R40, R14, 0x380038, RZ, 0xc0, !PT ;  /* 0x003800380e287812 */ /* 0x000fe400078ec0ff */
[----:B------:R-:W-:Y:S02]  /*5a30*/  SHF.R.U32.HI R19, RZ, 0x6, R14 ;  /* 0x00000006ff137819 */ /* 0x000fe4000001160e */
        /* <DEDUP_REMOVED lines=9> */
[----:B------:R-:W-:Y:S02]  /*5ad0*/  LOP3.LUT R15, R39, 0x10001, RZ, 0xc0, !PT ;  /* 0x00010001270f7812 */ /* 0x000fe400078ec0ff */
[----:B------:R-:W-:Y:S02]  /*5ae0*/  LOP3.LUT R33, R30, 0x20002, R33, 0xf8, !PT ;  /* 0x000200021e217812 */ /* 0x000fe400078ef821 */
[----:B------:R-:W-:Y:S02]  /*5af0*/  LOP3.LUT R30, R34, 0x20002, R13, 0xf8, !PT ;  /* 0x00020002221e7812 */ /* 0x000fe400078ef80d */
[----:B------:R-:W-:Y:S02]  /*5b00*/  LOP3.LUT R39, R37, 0x20002, R14, 0xf8, !PT ;  /* 0x0002000225277812 */ /* 0x000fe400078ef80e */
[----:B------:R-:W-:-:S02]  /*5b10*/  LOP3.LUT R50, R15, 0x20002, R42, 0xf8, !PT ;  /* 0x000200020f327812 */ /* 0x000fc400078ef82a */
        /* <DEDUP_REMOVED lines=17> */
[----:B------:R-:W-:-:S02]  /*5c30*/  LOP3.LUT R11, R30, 0x40004, R9, 0xf8, !PT ;  /* 0x000400041e0b7812 */ /* 0x000fc400078ef809 */
[----:B------:R-:W-:Y:S02]  /*5c40*/  LOP3.LUT R63, R38, 0x64006400, RZ, 0xfc, !PT ;  /* 0x64006400263f7812 */ /* 0x000fe400078efcff */
[----:B------:R-:W-:Y:S02]  /*5c50*/  LOP3.LUT R32, R67, 0x380038, RZ, 0xc0, !PT ;  /* 0x0038003843207812 */ /* 0x000fe400078ec0ff */
[----:B------:R-:W-:Y:S02]  /*5c60*/  LOP3.LUT R35, R35, 0x64006400, RZ, 0xfc, !PT ;  /* 0x6400640023237812 */ /* 0x000fe400078efcff */
[----:B------:R-:W-:Y:S02]  /*5c70*/  LOP3.LUT R30, R66, 0x380038, RZ, 0xc0, !PT ;  /* 0x00380038421e7812 */ /* 0x000fe400078ec0ff */
[----:B------:R-:W-:Y:S02]  /*5c80*/  LOP3.LUT R38, R68, 0x380038, RZ, 0xc0, !PT ;  /* 0x0038003844267812 */ /* 0x000fe400078ec0ff */
[----:B------:R-:W-:-:S02]  /*5c90*/  LOP3.LUT R74, R33, 0x40004, R74, 0xf8, !PT ;  /* 0x00040004214a7812 */ /* 0x000fc400078ef84a */
[----:B------:R-:W-:Y:S02]  /*5ca0*/  LOP3.LUT R9, R39, 0x40004, R10, 0xf8, !PT ;  /* 0x0004000427097812 */ /* 0x000fe400078ef80a */
[----:B------:R-:W-:Y:S02]  /*5cb0*/  LOP3.LUT R10, R50, 0x40004, R43, 0xf8, !PT ;  /* 0x00040004320a7812 */ /* 0x000fe400078ef82b */
[----:B------:R-:W-:Y:S01]  /*5cc0*/  LOP3.LUT R33, R32, 0x64006400, RZ, 0xfc, !PT ;  /* 0x6400640020217812 */ /* 0x000fe200078efcff */
[----:B------:R-:W-:Y:S01]  /*5cd0*/  HFMA2 R64, R35, R48.H0_H0, -132, -132 ;  /* 0xd820d82023407431 */ /* 0x000fe20000040030 */
        /* <DEDUP_REMOVED lines=75> */
[-C--:B------:R-:W-:Y:S01]  /*6190*/  HFMA2 R39, R39, R48.reuse.H0_H0, -132, -132 ;  /* 0xd820d82027277431 */ /* 0x080fe20000040030 */
[----:B------:R-:W-:Y:S01]  /*61a0*/  LOP3.LUT R82, R73, 0x64006400, RZ, 0xfc, !PT ;  /* 0x6400640049527812 */ /* 0x000fe200078efcff */
[----:B------:R-:W-:Y:S01]  /*61b0*/  HFMA2 R48, R85, R48.H0_H0, -132, -132 ;  /* 0xd820d82055307431 */ /* 0x000fe20000040030 */
        /* <DEDUP_REMOVED lines=125> */
[----:B------:R-:W-:Y:S02]  /*6990*/  HFMA2 R9, R35, R15, R9 ;  /* 0x0000000f23097231 */ /* 0x000fe40000000009 */
[-C--:B------:R-:W-:Y:S02]  /*69a0*/  HFMA2 R8, R81, R14.reuse, R8 ;  /* 0x0000000e51087231 */ /* 0x080fe40000000008 */
[----:B------:R-:W-:-:S02]  /*69b0*/  HFMA2 R95, R84, R14, R95 ;  /* 0x0000000e545f7231 */ /* 0x000fc4000000005f */
[-C--:B------:R-:W-:Y:S02]  /*69c0*/  HFMA2 R8, R36, R15.reuse, R8 ;  /* 0x0000000f24087231 */ /* 0x080fe40000000008 */
        /* <DEDUP_REMOVED lines=26> */
.L_x_2866:
[----:B------:R-:W-:Y:S02]  /*6b70*/  @!P0 MOV R28, R90 ;  /* 0x0000005a001c8202 */ /* 0x000fe40000000f00 */
[----:B-----5:R-:W-:Y:S01]  /*6b80*/  @!P0 IADD3 R23, PT, PT, R55, R20, RZ ;  /* 0x0000001437178210 */ /* 0x020fe20007ffe0ff */
        /* <DEDUP_REMOVED lines=77> */
.L_x_2867:
[----:B------:R-:W-:Y:S01]  /*7060*/  IADD3 R20, PT, PT, R20, 0x20, RZ ;  /* 0x0000002014147810 */ /* 0x000fe20007ffe0ff */
[----:B------:R-:W-:Y:S01]  /*7070*/  UIADD3 UR4, UPT, UPT, UR4, 0x40, URZ ;  /* 0x0000004004047890 */ /* 0x000fe2000fffe0ff */
[----:B------:R-:W-:Y:S01]  /*7080*/  IADD3 R0, P2, PT, R0, 0x80, RZ ;  /* 0x0000008000007810 */ /* 0x000fe20007f5e0ff */
[----:B------:R-:W-:Y:S01]  /*7090*/  IMAD.WIDE R30, R7, 0x4, R2 ;  /* 0x00000004071e7825 */ /* 0x000fe200078e0202 */
[----:B------:R-:W-:Y:S02]  /*70a0*/  ISETP.GE.AND P0, PT, R20, R29, PT ;  /* 0x0000001d1400720c */ /* 0x000fe40003f06270 */
[----:B------:R-:W-:-:S11]  /*70b0*/  IADD3.X R27, PT, PT, RZ, R27, RZ, P2, !PT ;  /* 0x0000001bff1b7210 */ /* 0x000fd600017fe4ff */
[----:B------:R-:W-:Y:S05]  /*70c0*/  @!P0 BRA `(.L_x_2868) ;  /* 0xffffffe400a48947 */ /* 0x000fea000383ffff */
.L_x_2865:
        /* <DEDUP_REMOVED lines=19> */
.L_x_2872:
[----:B------:R-:W0:Y:S02]  /*7200*/  LDS R2, [R0] ;  /* 0x0000000000027984 */ /* 0x000e240000000800 */
[----:B0-----:R-:W-:-:S05]  /*7210*/  HADD2 R3, R2, R26 ;  /* 0x0000001a02037230 */ /* 0x001fca0000000000 */
[----:B------:R-:W0:Y:S02]  /*7220*/  ATOMS.CAST.SPIN P1, [R0], R2, R3 ;  /* 0x000000020000758d */ /* 0x000e240001820003 */
[----:B0-----:R-:W-:Y:S05]  /*7230*/  @!P1 BRA `(.L_x_2872) ;  /* 0xfffffffc00f09947 */ /* 0x001fea000383ffff */
[----:B------:R-:W-:Y:S05]  /*7240*/  BRA `(.L_x_2870) ;  /* 0x00000000000c7947 */ /* 0x000fea0003800000 */
.L_x_2871:
[----:B------:R-:W2:Y:S02]  /*7250*/  LD.E R0, desc[UR8][R4.64] ;  /* 0x0000000804007980 */ /* 0x000ea4000c101900 */
[----:B--2---:R-:W-:-:S05]  /*7260*/  IADD3 R3, PT, PT, R26, R0, RZ ;  /* 0x000000001a037210 */ /* 0x004fca0007ffe0ff */
[----:B------:R0:W-:Y:S02]  /*7270*/  ST.E desc[UR8][R4.64], R3 ;  /* 0x0000000304007985 */ /* 0x0001e4000c101908 */
.L_x_2870:
[----:B------:R-:W-:Y:S05]  /*7280*/  BSYNC.RECONVERGENT B0 ;  /* 0x0000000000007941 */ /* 0x000fea0003800200 */
.L_x_2869:
[----:B------:R1:W-:Y:S01]  /*7290*/  ATOM.E.ADD.F16x2.RN.STRONG.GPU P1, RZ, desc[UR8][R4.64+0x4], R25 ;  /* 0x8000041904ff79a2 */ /* 0x0003e2000c12e108 */
[----:B------:R-:W-:Y:S04]  /*72a0*/  BSSY.RECONVERGENT B0, `(.L_x_2873) ;  /* 0x000000e000007945 */ /* 0x000fe80003800200 */
[----:B-1----:R-:W-:Y:S05]  /*72b0*/  @P1 BRA `(.L_x_2874) ;  /* 0x0000000000301947 */ /* 0x002fea0003800000 */
[----:B------:R-:W1:Y:S02]  /*72c0*/  QSPC.E.S P1, RZ, [R4+0x4] ;  /* 0x0000040004ff73aa */ /* 0x000e640000020500 */
[----:B-1----:R-:W-:Y:S05]  /*72d0*/  @!P1 BRA `(.L_x_2875) ;  /* 0x00000000001c9947 */ /* 0x002fea0003800000 */
[----:B------:R-:W-:-:S04]  /*72e0*/  MOV R2, R4 ;  /* 0x0000000400027202 */ /* 0x000fc80000000f00 */
[----:B------:R-:W-:-:S07]  /*72f0*/  MOV R0, R2 ;  /* 0x0000000200007202 */ /* 0x000fce0000000f00 */
.L_x_2876:
[----:B------:R-:W0:Y:S02]  /*7300*/  LDS R2, [R0+0x4] ;  /* 0x0000040000027984 */ /* 0x000e240000000800 */
[----:B0-----:R-:W-:-:S05]  /*7310*/  HFMA2 R3, R2, 1, 1, R25 ;  /* 0x3c003c0002037831 */ /* 0x001fca0000000019 */
[----:B------:R-:W0:Y:S02]  /*7320*/  ATOMS.CAST.SPIN P1, [R0+0x4], R2, R3 ;  /* 0x000004020000758d */ /* 0x000e240001820003 */
[----:B0-----:R-:W-:Y:S05]  /*7330*/  @!P1 BRA `(.L_x_2876) ;  /* 0xfffffffc00f09947 */ /* 0x001fea000383ffff */
[----:B------:R-:W-:Y:S05]  /*7340*/  BRA `(.L_x_2874) ;  /* 0x00000000000c7947 */ /* 0x000fea0003800000 */
.L_x_2875:
[----:B------:R-:W0:Y:S02]  /*7350*/  LD.E R0, desc[UR8][R4.64+0x4] ;  /* 0x0000040804007980 */ /* 0x000e24000c101900 */
[----:B0-----:R-:W-:-:S05]  /*7360*/  IADD3 R3, PT, PT, R25, R0, RZ ;  /* 0x0000000019037210 */ /* 0x001fca0007ffe0ff */
[----:B------:R1:W-:Y:S02]  /*7370*/  ST.E desc[UR8][R4.64+0x4], R3 ;  /* 0x0000040304007985 */ /* 0x0003e4000c101908 */
.L_x_2874:
[----:B------:R-:W-:Y:S05]  /*7380*/  BSYNC.RECONVERGENT B0 ;  /* 0x0000000000007941 */ /* 0x000fea0003800200 */
.L_x_2873:
        /* <DEDUP_REMOVED lines=9> */
.L_x_2880:
[----:B------:R-:W0:Y:S02]  /*7420*/  LDS R2, [R0] ;  /* 0x0000000000027984 */ /* 0x000e240000000800 */
[----:B0-----:R-:W-:-:S05]  /*7430*/  HADD2 R3, R2, R24 ;  /* 0x0000001802037230 */ /* 0x001fca0000000000 */
[----:B------:R-:W0:Y:S02]  /*7440*/  ATOMS.CAST.SPIN P0, [R0], R2, R3 ;  /* 0x000000020000758d */ /* 0x000e240001800003 */
[----:B0-----:R-:W-:Y:S05]  /*7450*/  @!P0 BRA `(.L_x_2880) ;  /* 0xfffffffc00f08947 */ /* 0x001fea000383ffff */
[----:B------:R-:W-:Y:S05]  /*7460*/  BRA `(.L_x_2878) ;  /* 0x00000000000c7947 */ /* 0x000fea0003800000 */
.L_x_2879:
[----:B------:R-:W2:Y:S02]  /*7470*/  LD.E R0, desc[UR8][R4.64] ;  /* 0x0000000804007980 */ /* 0x000ea4000c101900 */
[----:B--2---:R-:W-:-:S05]  /*7480*/  IADD3 R3, PT, PT, R24, R0, RZ ;  /* 0x0000000018037210 */ /* 0x004fca0007ffe0ff */
[----:B------:R0:W-:Y:S02]  /*7490*/  ST.E desc[UR8][R4.64], R3 ;  /* 0x0000000304007985 */ /* 0x0001e4000c101908 */
.L_x_2878:
[----:B------:R-:W-:Y:S05]  /*74a0*/  BSYNC.RECONVERGENT B0 ;  /* 0x0000000000007941 */ /* 0x000fea0003800200 */
.L_x_2877:
[----:B------:R1:W-:Y:S02]  /*74b0*/  ATOM.E.ADD.F16x2.RN.STRONG.GPU P0, RZ, desc[UR8][R4.64+0x4], R22 ;  /* 0x8000041604ff79a2 */ /* 0x0003e4000c10e108 */
[----:B-1----:R-:W-:Y:S05]  /*74c0*/  @P0 EXIT ;  /* 0x000000000000094d */ /* 0x002fea0003800000 */
[----:B------:R-:W1:Y:S02]  /*74d0*/  QSPC.E.S P0, RZ, [R4+0x4] ;  /* 0x0000040004ff73aa */ /* 0x000e640000000500 */
[----:B-1----:R-:W-:Y:S05]  /*74e0*/  @!P0 BRA `(.L_x_2881) ;  /* 0x00000000001c8947 */ /* 0x002fea0003800000 */
[----:B------:R-:W-:-:S04]  /*74f0*/  MOV R2, R4 ;  /* 0x0000000400027202 */ /* 0x000fc80000000f00 */
[----:B------:R-:W-:-:S07]  /*7500*/  MOV R0, R2 ;  /* 0x0000000200007202 */ /* 0x000fce0000000f00 */
.L_x_2882:
[----:B------:R-:W0:Y:S02]  /*7510*/  LDS R2, [R0+0x4] ;  /* 0x0000040000027984 */ /* 0x000e240000000800 */
[----:B0-----:R-:W-:-:S05]  /*7520*/  HFMA2 R3, R2, 1, 1, R22 ;  /* 0x3c003c0002037831 */ /* 0x001fca0000000016 */
[----:B------:R-:W0:Y:S02]  /*7530*/  ATOMS.CAST.SPIN P0, [R0+0x4], R2, R3 ;  /* 0x000004020000758d */ /* 0x000e240001800003 */
[----:B0-----:R-:W-:Y:S05]  /*7540*/  @!P0 BRA `(.L_x_2882) ;  /* 0xfffffffc00f08947 */ /* 0x001fea000383ffff */
[----:B------:R-:W-:Y:S05]  /*7550*/  EXIT ;  /* 0x000000000000794d */ /* 0x000fea0003800000 */
.L_x_2881:
[----:B------:R-:W0:Y:S02]  /*7560*/  LD.E R0, desc[UR8][R4.64+0x4] ;  /* 0x0000040804007980 */ /* 0x000e24000c101900 */
[----:B0-----:R-:W-:-:S05]  /*7570*/  IADD3 R3, PT, PT, R22, R0, RZ ;  /* 0x0000000016037210 */ /* 0x001fca0007ffe0ff */
[----:B------:R-:W-:Y:S01]  /*7580*/  ST.E desc[UR8][R4.64+0x4], R3 ;  /* 0x0000040304007985 */ /* 0x000fe2000c101908 */
[----:B------:R-:W-:Y:S05]  /*7590*/  EXIT ;  /* 0x000000000000794d */ /* 0x000fea0003800000 */
.L_x_2883:
        /* <DEDUP_REMOVED lines=14> */
.L_x_3958:


//--------------------- .text._Z23gemm_half_q_half_kernelILi2ELi14ELb1ELb0ELi64EEvPK6__halfPKjS4_S2_PS0_iiiiPKtS7_iiiiiibS2_i --------------------------
	.section	.text._Z23gemm_half_q_half_kernelILi2ELi14ELb1ELb0ELi64EEvPK6__halfPKjS4_S2_PS0_iiiiPKtS7_iiiiiibS2_i,"ax",@progbits
	.align	128
        .global         _Z23gemm_half_q_half_kernelILi2ELi14ELb1ELb0ELi64EEvPK6__halfPKjS4_S2_PS0_iiiiPKtS7_iiiiiibS2_i
        .type           _Z23gemm_half_q_half_kernelILi2ELi14ELb1ELb0ELi64EEvPK6__halfPKjS4_S2_PS0_iiiiPKtS7_iiiiiibS2_i,@function
        .size           _Z23gemm_half_q_half_kernelILi2ELi14ELb1ELb0ELi64EEvPK6__halfPKjS4_S2_PS0_iiiiPKtS7_iiiiiibS2_i,(.L_x_3959 - _Z23gemm_half_q_half_kernelILi2ELi14ELb1ELb0ELi64EEvPK6__halfPKjS4_S2_PS0_iiiiPKtS7_iiiiiibS2_i)
        .other          _Z23gemm_half_q_half_kernelILi2ELi14ELb1ELb0ELi64EEvPK6__halfPKjS4_S2_PS0_iiiiPKtS7_iiiiiibS2_i,@"STO_CUDA_ENTRY STV_DEFAULT"
_Z23gemm_half_q_half_kernelILi2ELi14ELb1ELb0ELi64EEvPK6__halfPKjS4_S2_PS0_iiiiPKtS7_iiiiiibS2_i:
.text._Z23gemm_half_q_half_kernelILi2ELi14ELb1ELb0ELi64EEvPK6__halfPKjS4_S2_PS0_iiiiPKtS7_iiiiiibS2_i:
        /* <DEDUP_REMOVED lines=8> */
[----:B------:R-:W0:Y:S07]  /*0080*/  LDCU.64 UR12, c[0x0][0x358] ;  /* 0x00006b00ff0c77ac */ /* 0x000e2e0008000a00 */
[----:B------:R-:W1:Y:S08]  /*0090*/  LDC R7, c[0x0][0x3f0] ;  /* 0x0000fc00ff077b82 */ /* 0x000e700000000800 */
[----:B------:R-:W1:Y:S01]  /*00a0*/  LDC.64 R4, c[0x0][0x3e8] ;  /* 0x0000fa00ff047b82 */ /* 0x000e620000000a00 */
[----:B------:R-:W-:Y:S01]  /*00b0*/  ISETP.NE.AND P0, PT, R0, 0x1, PT ;  /* 0x000000010000780c */ /* 0x000fe20003f05270 */
[----:B0-----:R-:W2:Y:S01]  /*00c0*/  LDG.E.U16 R2, desc[UR12][R2.64] ;  /* 0x0000000c02027981 */ /* 0x001ea2000c1e1500 */
[----:B-1----:R-:W-:-:S11]  /*00d0*/  IMAD.WIDE R4, R7, 0x2, R4 ;  /* 0x0000000207047825 */ /* 0x002fd600078e0204 */
[----:B------:R-:W3:Y:S01]  /*00e0*/  @P0 LDG.E.U16 R4, desc[UR12][R4.64] ;  /* 0x0000000c04040981 */ /* 0x000ee2000c1e1500 */
[----:B--2---:R-:W-:-:S13]  /*00f0*/  R2UR UR17, R2 ;  /* 0x00000000021172ca */ /* 0x004fda00000e0000 */
[----:B------:R-:W-:Y:S02]  /*0100*/  MOV R0, UR17 ;  /* 0x0000001100007c02 */ /* 0x000fe40008000f00 */
[----:B---3--:R-:W-:-:S04]  /*0110*/  @P0 LOP3.LUT R0, R4, UR17, RZ, 0xfc, !PT ;  /* 0x0000001104000c12 */ /* 0x008fc8000f8efcff */
[----:B------:R-:W-:-:S04]  /*0120*/  PRMT R0, R0, 0x9910, RZ ;  /* 0x0000991000007816 */ /* 0x000fc800000000ff */
[----:B------:R-:W-:-:S13]  /*0130*/  ISETP.NE.AND P1, PT, R0, RZ, PT ;  /* 0x000000ff0000720c */ /* 0x000fda0003f25270 */
[----:B------:R-:W-:Y:S05]  /*0140*/  @!P1 EXIT ;  /* 0x000000000000994d */ /* 0x000fea0003800000 */
[----:B------:R-:W0:Y:S01]  /*0150*/  S2UR UR11, SR_CTAID.Z ;  /* 0x00000000000b79c3 */ /* 0x000e220000002700 */
[----:B------:R-:W1:Y:S01]  /*0160*/  S2R R3, SR_TID.X ;  /* 0x0000000000037919 */ /* 0x000e620000002100 */
[----:B------:R-:W-:Y:S01]  /*0170*/  HFMA2 R12, -RZ, RZ, 0, 1.1920928955078125e-07 ;  /* 0x00000002ff0c7431 */ /* 0x000fe200000001ff */
[----:B------:R-:W-:Y:S01]  /*0180*/  BSSY.RECONVERGENT B0, `(.L_x_2884) ;  /* 0x00000bf000007945 */ /* 0x000fe20003800200 */
[----:B------:R-:W-:-:S04]  /*0190*/  ISETP.EQ.OR P1, PT, R4, RZ, !P0 ;  /* 0x000000ff0400720c */ /* 0x000fc80004722670 */
[----:B------:R-:W2:Y:S01]  /*01a0*/  LDC R0, c[0x0][0x3b0] ;  /* 0x0000ec00ff007b82 */ /* 0x000ea20000000800 */
[----:B------:R-:W-:-:S07]  /*01b0*/  SEL R12, R12, 0x1, P0 ;  /* 0x000000010c0c7807 */ /* 0x000fce0000000000 */
[----:B------:R-:W3:Y:S01]  /*01c0*/  S2UR UR4, SR_CTAID.X ;  /* 0x00000000000479c3 */ /* 0x000ee20000002500 */
[----:B0-----:R-:W-:-:S06]  /*01d0*/  USHF.L.U32 UR5, UR11, 0x6, URZ ;  /* 0x000000060b057899 */ /* 0x001fcc00080006ff */
[----:B------:R-:W-:Y:S02]  /*01e0*/  MOV R5, UR5 ;  /* 0x0000000500057c02 */ /* 0x000fe40008000f00 */
[----:B-1----:R-:W-:Y:S02]  /*01f0*/  IADD3 R20, PT, PT, R3, UR5, RZ ;  /* 0x0000000503147c10 */ /* 0x002fe4000fffe0ff */
        /* <DEDUP_REMOVED lines=35> */
.L_x_2889:
        /* <DEDUP_REMOVED lines=9> */
[----:B------:R-:W-:Y:S01]  /*04c0*/  IADD3 R18, P4, PT, R20, R9, RZ ;  /* 0x0000000914127210 */ /* 0x000fe20007f9e0ff */
[----:B------:R-:W2:Y:S01]  /*04d0*/  LDG.E.U16.CONSTANT R4, desc[UR12][R4.64] ;  /* 0x0000000c04047981 */ /* 0x000ea2000c1e9500 */
[----:B------:R-:W-:Y:S02]  /*04e0*/  LEA R6, P3, R10, UR6, 0x1 ;  /* 0x000000060a067c11 */ /* 0x000fe4000f8608ff */
[----:B------:R-:W-:-:S02]  /*04f0*/  IADD3 R11, P2, PT, R20, R13, RZ ;  /* 0x0000000d140b7210 */ /* 0x000fc40007f5e0ff */
[----:B------:R-:W-:Y:S02]  /*0500*/  LEA.HI.X.SX32 R9, R9, RZ, 0x1, P4 ;  /* 0x000000ff09097211 */ /* 0x000fe400020f0eff */
[----:B------:R-:W-:Y:S02]  /*0510*/  LEA.HI.X R7, R10, UR7, R7, 0x1, P3 ;  /* 0x000000070a077c11 */ /* 0x000fe400098f0c07 */
[----:B------:R-:W-:Y:S02]  /*0520*/  LEA.HI.X.SX32 R16, R13, RZ, 0x1, P2 ;  /* 0x000000ff0d107211 */ /* 0x000fe400010f0eff */
[C---:B------:R-:W-:Y:S01]  /*0530*/  LEA R8, P4, R18.reuse, UR6, 0x1 ;  /* 0x0000000612087c11 */ /* 0x040fe2000f8808ff */
        /* <DEDUP_REMOVED lines=15> */
.L_x_2888:
        /* <DEDUP_REMOVED lines=20> */
.L_x_2890:
[----:B------:R-:W-:-:S13]  /*0770*/  ISETP.EQ.AND P2, PT, R14, RZ, PT ;  /* 0x000000ff0e00720c */ /* 0x000fda0003f42270 */
[----:B------:R-:W-:Y:S05]  /*0780*/  @!P0 BRA P2, `(.L_x_2885) ;  /* 0x0000000400788947 */ /* 0x000fea0001000000 */
.L_x_2887:
        /* <DEDUP_REMOVED lines=12> */
.L_x_2886:
        /* <DEDUP_REMOVED lines=16> */
.L_x_2893:
        /* <DEDUP_REMOVED lines=32> */
.L_x_2892:
        /* <DEDUP_REMOVED lines=21> */
.L_x_2894:
[----:B------:R-:W-:-:S13]  /*0ca0*/  ISETP.NE.OR P0, PT, R14, RZ, P0 ;  /* 0x000000ff0e00720c */ /* 0x000fda0000705670 */
[----:B------:R-:W-:Y:S05]  /*0cb0*/  @!P0 BRA `(.L_x_2885) ;  /* 0x00000000002c8947 */ /* 0x000fea0003800000 */
.L_x_2891:
        /* <DEDUP_REMOVED lines=11> */
.L_x_2885:
[----:B0-----:R-:W-:Y:S05]  /*0d70*/  BSYNC.RECONVERGENT B0 ;  /* 0x0000000000007941 */ /* 0x001fea0003800200 */
.L_x_2884:
        /* <DEDUP_REMOVED lines=9> */
[----:B-1----:R-:W-:-:S03]  /*0e10*/  IMAD R4, R17, UR14, RZ ;  /* 0x0000000e11047c24 */ /* 0x002fc6000f8e02ff */
        /* <DEDUP_REMOVED lines=10> */
.L_x_2898:
[C---:B-1----:R-:W-:Y:S01]  /*0ec0*/  IADD3 R7, PT, PT, R15.reuse, UR14, RZ ;  /* 0x0000000e0f077c10 */ /* 0x042fe2000fffe0ff */
[--C-:B0-----:R-:W-:Y:S01]  /*0ed0*/  IMAD.WIDE R4, R15, 0x2, R12.reuse ;  /* 0x000000020f047825 */ /* 0x101fe200078e020c */
        /* <DEDUP_REMOVED lines=13> */
.L_x_2897:
[----:B-1----:R-:W-:-:S04]  /*0fb0*/  IADD3 R4, PT, PT, RZ, -R14, RZ ;  /* 0x8000000eff047210 */ /* 0x002fc80007ffe0ff */
[----:B------:R-:W-:-:S13]  /*0fc0*/  ISETP.GT.AND P2, PT, R4, 0x1, PT ;  /* 0x000000010400780c */ /* 0x000fda0003f44270 */
[----:B------:R-:W-:Y:S05]  /*0fd0*/  @!P2 BRA `(.L_x_2899) ;  /* 0x000000000024a947 */ /* 0x000fea0003800000 */
[----:B------:R-:W0:Y:S01]  /*0fe0*/  LDC.64 R6, c[0x0][0x3a0] ;  /* 0x0000e800ff067b82 */ /* 0x000e220000000a00 */
[C---:B------:R-:W-:Y:S02]  /*0ff0*/  IADD3 R9, PT, PT, R15.reuse, UR14, RZ ;  /* 0x0000000e0f097c10 */ /* 0x040fe4000fffe0ff */
[----:B------:R-:W-:Y:S02]  /*1000*/  PLOP3.LUT P0, PT, PT, PT, PT, 0x8, 0x80 ;  /* 0x000000000080781c */ /* 0x000fe40003f0e170 */
[----:B------:R-:W-:Y:S01]  /*1010*/  IADD3 R14, PT, PT, R14, 0x2, RZ ;  /* 0x000000020e0e7810 */ /* 0x000fe20007ffe0ff */
[----:B0-----:R-:W-:Y:S01]  /*1020*/  IMAD.WIDE R4, R15, 0x2, R6 ;  /* 0x000000020f047825 */ /* 0x001fe200078e0206 */
[----:B------:R-:W-:-:S03]  /*1030*/  IADD3 R15, PT, PT, R9, UR14, RZ ;  /* 0x0000000e090f7c10 */ /* 0x000fc6000fffe0ff */
[----:B------:R-:W-:Y:S01]  /*1040*/  IMAD.WIDE R6, R9, 0x2, R6 ;  /* 0x0000000209067825 */ /* 0x000fe200078e0206 */
[----:B------:R0:W-:Y:S04]  /*1050*/  STG.E.64 desc[UR12][R4.64], RZ ;  /* 0x000000ff04007986 */ /* 0x0001e8000c101b0c */
[----:B------:R0:W-:Y:S02]  /*1060*/  STG.E.64 desc[UR12][R6.64], RZ ;  /* 0x000000ff06007986 */ /* 0x0001e4000c101b0c */
.L_x_2899:
[----:B------:R-:W-:-:S13]  /*1070*/  ISETP.NE.OR P0, PT, R14, RZ, P0 ;  /* 0x000000ff0e00720c */ /* 0x000fda0000705670 */
[----:B------:R-:W-:Y:S05]  /*1080*/  @!P0 BRA `(.L_x_2895) ;  /* 0x00000000001c8947 */ /* 0x000fea0003800000 */
.L_x_2896:
[----:B0-----:R-:W0:Y:S02]  /*1090*/  LDC.64 R4, c[0x0][0x3a0] ;  /* 0x0000e800ff047b82 */ /* 0x001e240000000a00 */
.L_x_2900:
[C---:B0-----:R-:W-:Y:S01]  /*10a0*/  IMAD.WIDE R6, R15.reuse, 0x2, R4 ;  /* 0x000000020f067825 */ /* 0x041fe200078e0204 */
[----:B------:R-:W-:Y:S02]  /*10b0*/  IADD3 R14, PT, PT, R14, 0x1, RZ ;  /* 0x000000010e0e7810 */ /* 0x000fe40007ffe0ff */
[----:B------:R-:W-:Y:S02]  /*10c0*/  IADD3 R15, PT, PT, R15, UR14, RZ ;  /* 0x0000000e0f0f7c10 */ /* 0x000fe4000fffe0ff */
[----:B------:R2:W-:Y:S01]  /*10d0*/  STG.E.64 desc[UR12][R6.64], RZ ;  /* 0x000000ff06007986 */ /* 0x0005e2000c101b0c */
[----:B------:R-:W-:-:S13]  /*10e0*/  ISETP.NE.AND P0, PT, R14, RZ, PT ;  /* 0x000000ff0e00720c */ /* 0x000fda0003f05270 */
[----:B--2---:R-:W-:Y:S05]  /*10f0*/  @P0 BRA `(.L_x_2900) ;  /* 0xfffffffc00e80947 */ /* 0x004fea000383ffff */
.L_x_2895:
[----:B------:R-:W2:Y:S01]  /*1100*/  LDCU.64 UR8, c[0x0][0x3b8] ;  /* 0x00007700ff0877ac */ /* 0x000ea20008000a00 */
[----:B------:R-:W-:Y:S01]  /*1110*/  BAR.SYNC.DEFER_BLOCKING 0x0 ;  /* 0x0000000000007b1d */ /* 0x000fe20000010000 */
[----:B------:R-:W-:Y:S01]  /*1120*/  ISETP.LE.AND P0, PT, R0, UR5, PT ;  /* 0x0000000500007c0c */ /* 0x000fe2000bf03270 */
[----:B------:R-:W-:-:S04]  /*1130*/  USHF.L.U32 UR6, UR11, 0x7, URZ ;  /* 0x000000070b067899 */ /* 0x000fc800080006ff */
[----:B--2---:R-:W-:-:S06]  /*1140*/  UIMAD.WIDE.U32 UR6, UR6, 0x2, UR8 ;  /* 0x00000002060678a5 */ /* 0x004fcc000f8e0008 */
[----:B------:R-:W-:Y:S02]  /*1150*/  MOV R14, UR6 ;  /* 0x00000006000e7c02 */ /* 0x000fe40008000f00 */
[----:B------:R-:W-:Y:S01]  /*1160*/  MOV R15, UR7 ;  /* 0x00000007000f7c02 */ /* 0x000fe20008000f00 */
[----:B------:R-:W-:Y:S06]  /*1170*/  @P0 BRA `(.L_x_2901) ;  /* 0x0000000000e40947 */ /* 0x000fec0003800000 */
[----:B01----:R-:W-:Y:S01]  /*1180*/  MOV R4, UR6 ;  /* 0x0000000600047c02 */ /* 0x003fe20008000f00 */
[----:B------:R-:W0:Y:S01]  /*1190*/  LDC.64 R8, c[0x0][0x390] ;  /* 0x0000e400ff087b82 */ /* 0x000e220000000a00 */
[----:B------:R-:W-:-:S05]  /*11a0*/  MOV R5, UR7 ;  /* 0x0000000700057c02 */ /* 0x000fca0008000f00 */
[----:B------:R1:W5:Y:S01]  /*11b0*/  LDG.E.U16.CONSTANT R16, desc[UR12][R4.64] ;  /* 0x0000000c04107981 */ /* 0x000362000c1e9500 */
[----:B------:R-:W-:Y:S01]  /*11c0*/  SHF.R.S32.HI R7, RZ, 0x1f, R2 ;  /* 0x0000001fff077819 */ /* 0x000fe20000011402 */
[----:B------:R-:W2:Y:S01]  /*11d0*/  LDC.64 R10, c[0x0][0x398] ;  /* 0x0000e600ff0a7b82 */ /* 0x000ea20000000a00 */
[----:B------:R-:W-:Y:S01]  /*11e0*/  SHF.L.U32 R3, R3, 0x4, RZ ;  /* 0x0000000403037819 */ /* 0x000fe200000006ff */
[----:B------:R-:W-:Y:S01]  /*11f0*/  HFMA2 R18, -RZ, RZ, 0, 0 ;  /* 0x00000000ff127431 */ /* 0x000fe200000001ff */
[----:B------:R-:W-:Y:S01]  /*1200*/  LEA.HI R7, R7, R2, RZ, 0x3 ;  /* 0x0000000207077211 */ /* 0x000fe200078f18ff */
[----:B------:R-:W-:Y:S01]  /*1210*/  UMOV UR4, UR5 ;  /* 0x0000000500047c82 */ /* 0x000fe20008000000 */
[----:B------:R-:W-:Y:S02]  /*1220*/  LOP3.LUT R3, R3, 0x10, RZ, 0xc0, !PT ;  /* 0x0000001003037812 */ /* 0x000fe400078ec0ff */
[----:B------:R-:W-:-:S07]  /*1230*/  SHF.R.S32.HI R17, RZ, 0x3, R7 ;  /* 0x00000003ff117819 */ /* 0x000fce0000011407 */
.L_x_2902:
[----:B-----5:R-:W-:-:S05]  /*1240*/  IADD3 R7, PT, PT, R16, R18, RZ ;  /* 0x0000001210077210 */ /* 0x020fca0007ffe0ff */
        /* <DEDUP_REMOVED lines=36> */
[----:B-1----:R-:W-:Y:S02]  /*1490*/  PRMT R5, R5, 0x5410, R4 ;  /* 0x0000541005057816 */ /* 0x002fe40000000004 */
[----:B------:R-:W-:-:S03]  /*14a0*/  LEA R4, R18, R1, 0x3 ;  /* 0x0000000112047211 */ /* 0x000fc600078e18ff */
[----:B------:R-:W-:-:S05]  /*14b0*/  HMUL2 R13, R5, R6.H0_H0 ;  /* 0x20000006050d7232 */ /* 0x000fca0000000000 */
[----:B------:R3:W-:Y:S01]  /*14c0*/  STL.64 [R4], R12 ;  /* 0x0000000c04007387 */ /* 0x0007e20000100a00 */
[----:B------:R-:W-:-:S04]  /*14d0*/  UIADD3 UR4, UPT, UPT, UR6, UR4, URZ ;  /* 0x0000000406047290 */ /* 0x000fc8000fffe0ff */
[----:B------:R-:W-:Y:S01]  /*14e0*/  UISETP.GE.AND UP0, UPT, UR4, UR10, UPT ;  /* 0x0000000a0400728c */ /* 0x000fe2000bf06270 */
[----:B------:R-:W-:-:S08]  /*14f0*/  IADD3 R18, PT, PT, R18, 0x1, RZ ;  /* 0x0000000112127810 */ /* 0x000fd00007ffe0ff */
[----:B---3--:R-:W-:Y:S05]  /*1500*/  BRA.U !UP0, `(.L_x_2902) ;  /* 0xfffffffd084c7547 */ /* 0x008fea000b83ffff */
.L_x_2901:
[----:B------:R2:W5:Y:S01]  /*1510*/  LDG.E.U16.CONSTANT R14, desc[UR12][R14.64+0x2] ;  /* 0x0000020c0e0e7981 */ /* 0x000562000c1e9500 */
[----:B------:R-:W3:Y:S03]  /*1520*/  LDCU UR15, c[0x0][0x3c8] ;  /* 0x00007900ff0f77ac */ /* 0x000ee60008000800 */
[----:B------:R2:W5:Y:S01]  /*1530*/  LDL.64 R10, [R1] ;  /* 0x00000000010a7983 */ /* 0x0005620000100a00 */
[----:B------:R-:W4:Y:S01]  /*1540*/  LDCU UR18, c[0x0][0x3cc] ;  /* 0x00007980ff1277ac */ /* 0x000f220008000800 */
[----:B------:R-:W-:Y:S01]  /*1550*/  HFMA2 R3, -RZ, RZ, 0, 0 ;  /* 0x00000000ff037431 */ /* 0x000fe200000001ff */
[----:B0-----:R-:W-:Y:S02]  /*1560*/  CS2R R6, SRZ ;  /* 0x0000000000067805 */ /* 0x001fe4000001ff00 */
[----:B------:R-:W-:Y:S01]  /*1570*/  MOV R8, RZ ;  /* 0x000000ff00087202 */ /* 0x000fe20000000f00 */
[----:B------:R-:W0:Y:S01]  /*1580*/  LDCU UR19, c[0x0][0x3d0] ;  /* 0x00007a00ff1377ac */ /* 0x000e220008000800 */
[----:B------:R-:W1:Y:S01]  /*1590*/  LDCU UR16, c[0x0][0x3d4] ;  /* 0x00007a80ff1077ac */ /* 0x000e620008000800 */
[----:B------:R-:W2:Y:S01]  /*15a0*/  LDCU UR20, c[0x0][0x3d8] ;  /* 0x00007b00ff1477ac */ /* 0x000ea20008000800 */
[----:B---3--:R-:W-:-:S02]  /*15b0*/  UISETP.LT.AND UP0, UPT, UR5, UR15, UPT ;  /* 0x0000000f0500728c */ /* 0x008fc4000bf01270 */
[----:B------:R-:W-:Y:S02]  /*15c0*/  UISETP.GT.AND UP4, UPT, UR5, UR15, UPT ;  /* 0x0000000f0500728c */ /* 0x000fe4000bf84270 */
[----:B------:R-:W-:Y:S02]  /*15d0*/  USEL UR4, UR5, UR15, UP0 ;  /* 0x0000000f05047287 */ /* 0x000fe40008000000 */
[----:B----4-:R-:W-:Y:S02]  /*15e0*/  UISETP.GT.AND UP0, UPT, UR5, UR18, UPT ;  /* 0x000000120500728c */ /* 0x010fe4000bf04270 */
[----:B------:R-:W-:Y:S02]  /*15f0*/  USHF.R.S32.HI UR6, URZ, 0x1f, UR4 ;  /* 0x0000001fff067899 */ /* 0x000fe40008011404 */
[----:B0-----:R-:W-:Y:S02]  /*1600*/  UISETP.GT.AND UP1, UPT, UR5, UR19, UPT ;  /* 0x000000130500728c */ /* 0x001fe4000bf24270 */
[----:B------:R-:W-:-:S02]  /*1610*/  ULEA.HI UR6, UR6, UR4, URZ, 0x5 ;  /* 0x0000000406067291 */ /* 0x000fc4000f8f28ff */
[----:B-1----:R-:W-:Y:S02]  /*1620*/  UISETP.GT.AND UP2, UPT, UR5, UR16, UPT ;  /* 0x000000100500728c */ /* 0x002fe4000bf44270 */
[----:B--2---:R-:W-:Y:S02]  /*1630*/  UISETP.GT.AND UP3, UPT, UR5, UR20, UPT ;  /* 0x000000140500728c */ /* 0x004fe4000bf64270 */
        /* <DEDUP_REMOVED lines=11> */
.L_x_2903:
        /* <DEDUP_REMOVED lines=8> */
.L_x_2904:
        /* <DEDUP_REMOVED lines=8> */
.L_x_2905:
        /* <DEDUP_REMOVED lines=8> */
.L_x_2906:
        /* <DEDUP_REMOVED lines=8> */
.L_x_2907:
[----:B------:R-:W-:Y:S01]  /*18f0*/  ULEA UR4, UR7, UR4, 0x3 ;  /* 0x0000000407047291 */ /* 0x000fe2000f8e18ff */
[----:B------:R-:W0:Y:S01]  /*1900*/  S2UR UR6, SR_CgaCtaId ;  /* 0x00000000000679c3 */ /* 0x000e220000008800 */
[----:B------:R-:W1:Y:S01]  /*1910*/  LDCU.64 UR18, c[0x0][0x388] ;  /* 0x00007100ff1277ac */ /* 0x000e620008000a00 */
[----:B------:R-:W-:Y:S01]  /*1920*/  SHF.R.S32.HI R4, RZ, 0x1f, R2 ;  /* 0x0000001fff047819 */ /* 0x000fe20000011402 */
[----:B------:R-:W-:Y:S01]  /*1930*/  HFMA2 R24, -RZ, RZ, 0, 0 ;  /* 0x00000000ff187431 */ /* 0x000fe200000001ff */
[----:B------:R-:W-:Y:S02]  /*1940*/  VIMNMX R0, PT, PT, R0, UR16, PT ;  /* 0x0000001000007c48 */ /* 0x000fe4000bfe0100 */
[----:B------:R-:W-:Y:S01]  /*1950*/  IADD3 R3, PT, PT, R6, UR4, R3 ;  /* 0x0000000406037c10 */ /* 0x000fe2000fffe003 */
[----:B------:R-:W-:Y:S01]  /*1960*/  UMOV UR4, 0x400 ;  /* 0x0000040000047882 */ /* 0x000fe20000000000 */
[----:B-----5:R-:W-:Y:S02]  /*1970*/  PRMT R6, R10, 0x7610, R10 ;  /* 0x000076100a067816 */ /* 0x020fe4000000000a */
[----:B------:R-:W-:-:S02]  /*1980*/  IADD3 R3, PT, PT, R8, R3, R7 ;  /* 0x0000000308037210 */ /* 0x000fc40007ffe007 */
[----:B------:R-:W-:Y:S02]  /*1990*/  PRMT R5, R11, 0x7610, R11 ;  /* 0x000076100b057816 */ /* 0x000fe4000000000b */
        /* <DEDUP_REMOVED lines=9> */
[C---:B------:R-:W-:Y:S02]  /*1a30*/  SHF.L.U32 R4, R2.reuse, 0x2, RZ ;  /* 0x0000000202047819 */ /* 0x040fe400000006ff */
[----:B------:R-:W-:Y:S02]  /*1a40*/  SHF.L.U64.HI R3, R2, 0x2, R3 ;  /* 0x0000000202037819 */ /* 0x000fe40000010203 */
[----:B-1----:R-:W-:Y:S02]  /*1a50*/  IADD3 R26, P2, PT, R4, UR18, RZ ;  /* 0x00000012041a7c10 */ /* 0x002fe4000ff5e0ff */
[----:B------:R-:W-:-:S02]  /*1a60*/  IADD3 R7, PT, PT, R14, UR5, RZ ;  /* 0x000000050e077c10 */ /* 0x000fc4000fffe0ff */
[----:B------:R-:W-:-:S03]  /*1a70*/  IADD3.X R27, PT, PT, R3, UR19, RZ, P2, !PT ;  /* 0x00000013031b7c10 */ /* 0x000fc600097fe4ff */
[----:B------:R-:W-:Y:S06]  /*1a80*/  @!P0 BRA `(.L_x_2908) ;  /* 0x0000003c00548947 */ /* 0x000fec0003800000 */
[----:B------:R-:W-:Y:S01]  /*1a90*/  UIMAD.WIDE.U32 UR6, UR11, 0x100, UR8 ;  /* 0x000001000b0678a5 */ /* 0x000fe2000f8e0008 */
[----:B------:R-:W-:Y:S01]  /*1aa0*/  MOV R24, RZ ;  /* 0x000000ff00187202 */ /* 0x000fe20000000f00 */
[----:B------:R-:W-:Y:S01]  /*1ab0*/  UISETP.LT.AND UP1, UPT, UR10, UR16, UPT ;  /* 0x000000100a00728c */ /* 0x000fe2000bf21270 */
[----:B------:R-:W-:Y:S01]  /*1ac0*/  PRMT R23, RZ, 0x7610, R23 ;  /* 0x00007610ff177816 */ /* 0x000fe20000000017 */
[----:B------:R-:W-:Y:S01]  /*1ad0*/  UIADD3 UR8, UP0, UPT, UR6, 0x2, URZ ;  /* 0x0000000206087890 */ /* 0x000fe2000ff1e0ff */
[----:B------:R-:W0:Y:S03]  /*1ae0*/  LDCU UR14, c[0x0][0x3ac] ;  /* 0x00007580ff0e77ac */ /* 0x000e260008000800 */
[----:B------:R-:W-:Y:S02]  /*1af0*/  UIADD3.X UR7, UPT, UPT, URZ, UR7, URZ, UP0, !UPT ;  /* 0x00000007ff077290 */ /* 0x000fe400087fe4ff */
[----:B------:R-:W-:Y:S01]  /*1b00*/  MOV R30, UR8 ;  /* 0x00000008001e7c02 */ /* 0x000fe20008000f00 */
[----:B------:R-:W-:-:S03]  /*1b10*/  USEL UR6, UR10, UR16, UP1 ;  /* 0x000000100a067287 */ /* 0x000fc60008800000 */
[----:B------:R-:W-:-:S09]  /*1b20*/  MOV R31, UR7 ;  /* 0x00000007001f7c02 */ /* 0x000fd20008000f00 */
.L_x_2917:
[----:B------:R-:W-:Y:S02]  /*1b30*/  ISETP.NE.AND P0, PT, R7, UR5, PT ;  /* 0x0000000507007c0c */ /* 0x000fe4000bf05270 */
[----:B------:R-:W-:Y:S02]  /*1b40*/  MOV R28, R26 ;  /* 0x0000001a001c7202 */ /* 0x000fe40000000f00 */
[----:B------:R-:W-:Y:S02]  /*1b50*/  MOV R29, R27 ;  /* 0x0000001b001d7202 */ /* 0x000fe40000000f00 */
[----:B0-----:R-:W-:-:S03]  /*1b60*/  MOV R17, UR14 ;  /* 0x0000000e00117c02 */ /* 0x001fc60008000f00 */
[----:B------:R-:W2:Y:S04]  /*1b70*/  LDG.E.128.CONSTANT R36, desc[UR12][R28.64] ;  /* 0x0000000c1c247981 */ /* 0x000ea8000c1e9d00 */
[----:B------:R-:W-:Y:S01]  /*1b80*/  @!P0 LEA R0, R24, R1, 0x3 ;  /* 0x0000000118008211 */ /* 0x000fe200078e18ff */
[----:B------:R-:W5:Y:S04]  /*1b90*/  @!P0 LDG.E.U16.CONSTANT R32, desc[UR12][R30.64] ;  /* 0x0000000c1e208981 */ /* 0x000f68000c1e9500 */
[----:B------:R2:W3:Y:S01]  /*1ba0*/  @!P0 LDL.64 R2, [R0+0x8] ;  /* 0x0000080000028983 */ /* 0x0004e20000100a00 */
[----:B------:R-:W-:Y:S01]  /*1bb0*/  IMAD.WIDE R16, R17, 0x4, R28 ;  /* 0x0000000411107825 */ /* 0x000fe200078e021c */
[----:B------:R-:W-:-:S02]  /*1bc0*/  MOV R13, UR14 ;  /* 0x0000000e000d7c02 */ /* 0x000fc40008000f00 */
[----:B------:R-:W-:-:S03]  /*1bd0*/  MOV R27, UR14 ;  /* 0x0000000e001b7c02 */ /* 0x000fc60008000f00 */
[----:B------:R-:W-:Y:S02]  /*1be0*/  IMAD.WIDE R12, R13, 0x4, R16 ;  /* 0x000000040d0c7825 */ /* 0x000fe400078e0210 */
[----:B------:R-:W5:Y:S02]  /*1bf0*/  LDG.E.128.CONSTANT R16, desc[UR12][R16.64] ;  /* 0x0000000c10107981 */ /* 0x000f64000c1e9d00 */
[----:B------:R-:W-:Y:S02]  /*1c00*/  IMAD.WIDE R26, R27, 0x4, R12 ;  /* 0x000000041b1a7825 */ /* 0x000fe400078e020c */
[----:B------:R-:W5:Y:S04]  /*1c10*/  LDG.E.128.CONSTANT R12, desc[UR12][R12.64] ;  /* 0x0000000c0c0c7981 */ /* 0x000f68000c1e9d00 */
[----:B------:R0:W5:Y:S01]  /*1c20*/  LDG.E.128.CONSTANT R8, desc[UR12][R26.64] ;  /* 0x0000000c1a087981 */ /* 0x000162000c1e9d00 */
[----:B------:R-:W-:Y:S01]  /*1c30*/  HFMA2 R25, -RZ, RZ, 0, 0.0625 ;  /* 0x00002c00ff197431 */ /* 0x000fe200000001ff */
[----:B------:R-:W-:Y:S01]  /*1c40*/  UISETP.NE.AND UP0, UPT, UR17, URZ, UPT ;  /* 0x000000ff1100728c */ /* 0x000fe2000bf05270 */
[----:B--2---:R-:W-:-:S02]  /*1c50*/  LOP3.LUT R0, R36, 0xf000f, RZ, 0xc0, !PT ;  /* 0x000f000f24007812 */ /* 0x004fc400078ec0ff */
[C---:B------:R-:W-:Y:S02]  /*1c60*/  LOP3.LUT R4, R37.reuse, 0xf000f, RZ, 0xc0, !PT ;  /* 0x000f000f25047812 */ /* 0x040fe400078ec0ff */
[----:B------:R-:W-:Y:S02]  /*1c70*/  LOP3.LUT R33, R37, 0xf000f0, RZ, 0xc0, !PT ;  /* 0x00f000f025217812 */ /* 0x000fe400078ec0ff */
[----:B---3--:R-:W-:Y:S02]  /*1c80*/  @!P0 PRMT R6, R2, 0x7610, R6 ;  /* 0x0000761002068816 */ /* 0x008fe40000000006 */
[----:B------:R-:W-:Y:S02]  /*1c90*/  @!P0 PRMT R5, R3, 0x7610, R5 ;  /* 0x0000761003058816 */ /* 0x000fe40000000005 */
[----:B------:R-:W-:Y:S02]  /*1ca0*/  @!P0 PRMT R6, R6, 0x7610, R2 ;  /* 0x0000761006068816 */ /* 0x000fe40000000002 */
[----:B------:R-:W-:-:S02]  /*1cb0*/  LOP3.LUT R2, R36, 0xf000f0, RZ, 0xc0, !PT ;  /* 0x00f000f024027812 */ /* 0x000fc400078ec0ff */
[----:B------:R-:W-:Y:S02]  /*1cc0*/  LOP3.LUT R35, R38, 0xf000f0, RZ, 0xc0, !PT ;  /* 0x00f000f026237812 */ /* 0x000fe400078ec0ff */
[C---:B------:R-:W-:Y:S02]  /*1cd0*/  LOP3.LUT R42, R39.reuse, 0xf000f, RZ, 0xc0, !PT ;  /* 0x000f000f272a7812 */ /* 0x040fe400078ec0ff */
[----:B------:R-:W-:Y:S02]  /*1ce0*/  LOP3.LUT R43, R39, 0xf000f0, RZ, 0xc0, !PT ;  /* 0x00f000f0272b7812 */ /* 0x000fe400078ec0ff */
[----:B------:R-:W-:Y:S02]  /*1cf0*/  SHF.R.U32.HI R36, RZ, 0x8, R36 ;  /* 0x00000008ff247819 */ /* 0x000fe40000011624 */
[----:B------:R-:W-:Y:S02]  /*1d00*/  SHF.R.U32.HI R37, RZ, 0x8, R37 ;  /* 0x00000008ff257819 */ /* 0x000fe40000011625 */
[----:B------:R-:W-:-:S02]  /*1d10*/  SHF.R.U32.HI R41, RZ, 0x8, R38 ;  /* 0x00000008ff297819 */ /* 0x000fc40000011626 */
[----:B------:R-:W-:Y:S02]  /*1d20*/  SHF.R.U32.HI R39, RZ, 0x8, R39 ;  /* 0x00000008ff277819 */ /* 0x000fe40000011627 */
[----:B------:R-:W-:Y:S02]  /*1d30*/  LOP3.LUT R34, R38, 0xf000f, RZ, 0xc0, !PT ;  /* 0x000f000f26227812 */ /* 0x000fe400078ec0ff */
[----:B------:R-:W-:Y:S02]  /*1d40*/  @!P0 PRMT R5, R5, 0x7610, R3 ;  /* 0x0000761005058816 */ /* 0x000fe40000000003 */
        /* <DEDUP_REMOVED lines=40> */
[----:B0-----:R-:W-:Y:S06]  /*1fd0*/  BRA.U !UP0, `(.L_x_2909) ;  /* 0x0000000508687547 */ /* 0x001fec000b800000 */
[----:B------:R-:W0:Y:S01]  /*1fe0*/  LDS.64 R52, [UR4] ;  /* 0x00000004ff347984 */ /* 0x000e220008000a00 */
[--C-:B------:R-:W-:Y:S02]  /*1ff0*/  HADD2.F32 R56, -RZ, R36.reuse.H0_H0 ;  /* 0x20000024ff387230 */ /* 0x100fe40000004100 */
[--C-:B------:R-:W-:Y:S01]  /*2000*/  HADD2.F32 R0, -RZ, R37.reuse.H0_H0 ;  /* 0x20000025ff007230 */ /* 0x100fe20000004100 */
[----:B------:R-:W1:Y:S01]  /*2010*/  LDS.64 R34, [UR4+0x8] ;  /* 0x00000804ff227984 */ /* 0x000e620008000a00 */
        /* <DEDUP_REMOVED lines=86> */
.L_x_2909:
        /* <DEDUP_REMOVED lines=91> */
.L_x_2910:
        /* <DEDUP_REMOVED lines=12> */
[C---:B------:R-:W-:Y:S02]  /*2bf0*/  LOP3.LUT R3, R16.reuse, 0xf000f, RZ, 0xc0, !PT ;  /* 0x000f000f10037812 */ /* 0x040fe400078ec0ff */
        /* <DEDUP_REMOVED lines=39> */
[----:B------:R-:W-:Y:S06]  /*2e70*/  BRA.U !UP0, `(.L_x_2911) ;  /* 0x0000000508687547 */ /* 0x000fec000b800000 */
        /* <DEDUP_REMOVED lines=90> */
.L_x_2911:
        /* <DEDUP_REMOVED lines=35> */
[----:B-1----:R-:W-:-:S02]  /*3650*/  HADD2.F32 R2, -RZ, R17.H0_H0 ;  /* 0x20000011ff027230 */ /* 0x002fc40000004100 */
[-C--:B------:R-:W-:Y:S01]  /*3660*/  FFMA.FTZ R0, R3, R49.reuse, R0 ;  /* 0x0000003103007223 */ /* 0x080fe20000010000 */
[----:B------:R-:W-:Y:S02]  /*3670*/  HADD2.F32 R4, -RZ, R17.H1_H1 ;  /* 0x30000011ff047230 */ /* 0x000fe40000004100 */
[----:B------:R-:W-:Y:S01]  /*3680*/  FFMA.FTZ R50, R48, R50, R47 ;  /* 0x0000003230327223 */ /* 0x000fe2000001002f */
[----:B------:R-:W-:Y:S02]  /*3690*/  HADD2.F32 R35, -RZ, R38.H1_H1 ;  /* 0x30000026ff237230 */ /* 0x000fe40000004100 */
[--C-:B------:R-:W-:Y:S02]  /*36a0*/  HADD2.F32 R3, -RZ, R16.reuse.H0_H0 ;  /* 0x20000010ff037230 */ /* 0x100fe40000004100 */
[----:B------:R-:W-:Y:S02]  /*36b0*/  HADD2.F32 R17, -RZ, R39.H0_H0 ;  /* 0x20000027ff117230 */ /* 0x000fe40000004100 */
[----:B------:R-:W-:Y:S01]  /*36c0*/  FFMA.FTZ R50, R35, R49, R50 ;  /* 0x0000003123327223 */ /* 0x000fe20000010032 */
[----:B------:R-:W-:-:S02]  /*36d0*/  HADD2.F32 R16, -RZ, R16.H1_H1 ;  /* 0x30000010ff107230 */ /* 0x000fc40000004100 */
[----:B------:R-:W-:Y:S02]  /*36e0*/  HADD2.F32 R19, -RZ, R41.H0_H0 ;  /* 0x20000029ff137230 */ /* 0x000fe40000004100 */
[-C--:B------:R-:W-:Y:S01]  /*36f0*/  FFMA.FTZ R17, R17, R3.reuse, R0 ;  /* 0x0000000311117223 */ /* 0x080fe20000010000 */
[----:B------:R-:W-:Y:S02]  /*3700*/  HADD2.F32 R36, -RZ, R39.H1_H1 ;  /* 0x30000027ff247230 */ /* 0x000fe40000004100 */
        /* <DEDUP_REMOVED lines=44> */
.L_x_2912:
        /* <DEDUP_REMOVED lines=8> */
[----:B------:R-:W-:Y:S02]  /*3a50*/  SHF.R.U32.HI R12, RZ, 0x8, R12 ;  /* 0x00000008ff0c7819 */ /* 0x000fe4000001160c */
[----:B------:R-:W-:Y:S02]  /*3a60*/  SHF.R.U32.HI R37, RZ, 0x8, R15 ;  /* 0x00000008ff257819 */ /* 0x000fe4000001160f */
[C---:B------:R-:W-:Y:S02]  /*3a70*/  LOP3.LUT R35, R15.reuse, 0xf000f, RZ, 0xc0, !PT ;  /* 0x000f000f0f237812 */ /* 0x040fe400078ec0ff */
        /* <DEDUP_REMOVED lines=42> */
[----:B------:R-:W-:Y:S06]  /*3d20*/  BRA.U !UP0, `(.L_x_2913) ;  /* 0x0000000508687547 */ /* 0x000fec000b800000 */
[----:B------:R-:W0:Y:S01]  /*3d30*/  LDS.64 R44, [UR4+0x20] ;  /* 0x00002004ff2c7984 */ /* 0x000e220008000a00 */
        /* <DEDUP_REMOVED lines=89> */
.L_x_2913:
        /* <DEDUP_REMOVED lines=33> */
[-C--:B------:R-:W-:Y:S01]  /*44e0*/  FFMA.FTZ R0, R15, R47.reuse, R0 ;  /* 0x0000002f0f007223 */ /* 0x080fe20000010000 */
[-C--:B------:R-:W-:Y:S01]  /*44f0*/  FFMA.FTZ R18, R33, R47.reuse, R4 ;  /* 0x0000002f21127223 */ /* 0x080fe20000010004 */
[----:B------:R-:W-:Y:S01]  /*4500*/  FFMA.FTZ R46, R16, R46, R45 ;  /* 0x0000002e102e7223 */ /* 0x000fe2000001002d */
[--C-:B-1----:R-:W-:Y:S02]  /*4510*/  HADD2.F32 R4, -RZ, R13.reuse.H1_H1 ;  /* 0x3000000dff047230 */ /* 0x102fe40000004100 */
[----:B------:R-:W-:Y:S01]  /*4520*/  FFMA.FTZ R16, R3, R47, R2 ;  /* 0x0000002f03107223 */ /* 0x000fe20000010002 */
[----:B------:R-:W-:Y:S02]  /*4530*/  HADD2.F32 R3, -RZ, R12.H0_H0 ;  /* 0x2000000cff037230 */ /* 0x000fe40000004100 */
[----:B------:R-:W-:Y:S02]  /*4540*/  HADD2.F32 R2, -RZ, R13.H0_H0 ;  /* 0x2000000dff027230 */ /* 0x000fe40000004100 */
[----:B------:R-:W-:-:S02]  /*4550*/  HADD2.F32 R15, -RZ, R38.H0_H0 ;  /* 0x20000026ff0f7230 */ /* 0x000fc40000004100 */
        /* <DEDUP_REMOVED lines=50> */
.L_x_2914:
[C---:B------:R-:W-:Y:S02]  /*4880*/  LOP3.LUT R18, R10.reuse, 0xf000f, RZ, 0xc0, !PT ;  /* 0x000f000f0a127812 */ /* 0x040fe400078ec0ff */
[----:B------:R-:W-:Y:S02]  /*4890*/  LOP3.LUT R12, R10, 0xf000f0, RZ, 0xc0, !PT ;  /* 0x00f000f00a0c7812 */ /* 0x000fe400078ec0ff */
[----:B------:R-:W-:Y:S02]  /*48a0*/  SHF.R.U32.HI R19, RZ, 0x8, R10 ;  /* 0x00000008ff137819 */ /* 0x000fe4000001160a */
[----:B------:R-:W-:Y:S02]  /*48b0*/  LOP3.LUT R0, R8, 0xf000f0, RZ, 0xc0, !PT ;  /* 0x00f000f008007812 */ /* 0x000fe400078ec0ff */
[C---:B------:R-:W-:Y:S02]  /*48c0*/  LOP3.LUT R3, R9.reuse, 0xf000f, RZ, 0xc0, !PT ;  /* 0x000f000f09037812 */ /* 0x040fe400078ec0ff */
[----:B------:R-:W-:-:S02]  /*48d0*/  LOP3.LUT R2, R9, 0xf000f0, RZ, 0xc0, !PT ;  /* 0x00f000f009027812 */ /* 0x000fc400078ec0ff */
[C---:B------:R-:W-:Y:S02]  /*48e0*/  LOP3.LUT R10, R11.reuse, 0xf000f0, RZ, 0xc0, !PT ;  /* 0x00f000f00b0a7812 */ /* 0x040fe400078ec0ff */
[----:B------:R-:W-:Y:S02]  /*48f0*/  SHF.R.U32.HI R35, RZ, 0x8, R11 ;  /* 0x00000008ff237819 */ /* 0x000fe4000001160b */
[----:B------:R-:W-:Y:S02]  /*4900*/  SHF.R.U32.HI R8, RZ, 0x8, R8 ;  /* 0x00000008ff087819 */ /* 0x000fe40000011608 */
[----:B------:R-:W-:Y:S02]  /*4910*/  SHF.R.U32.HI R9, RZ, 0x8, R9 ;  /* 0x00000008ff097819 */ /* 0x000fe40000011609 */
        /* <DEDUP_REMOVED lines=133> */
.L_x_2915:
[----:B------:R-:W-:Y:S02]  /*5170*/  @!P0 MOV R24, R48 ;  /* 0x0000003000188202 */ /* 0x000fe40000000f00 */
[----:B------:R-:W-:Y:S01]  /*5180*/  @!P0 IADD3 R7, PT, PT, R32, UR5, RZ ;  /* 0x0000000520078c10 */ /* 0x000fe2000fffe0ff */
        /* <DEDUP_REMOVED lines=10> */
[--C-:B------:R-:W-:Y:S02]  /*5230*/  HADD2.F32 R38, -RZ, R3.reuse.H0_H0 ;  /* 0x20000003ff267230 */ /* 0x100fe40000004100 */
[----:B------:R-:W-:Y:S02]  /*5240*/  HADD2.F32 R40, -RZ, R3.H1_H1 ;  /* 0x30000003ff287230 */ /* 0x000fe40000004100 */
[----:B------:R-:W-:Y:S01]  /*5250*/  FFMA.FTZ R41, R2, R39, RZ ;  /* 0x0000002702297223 */ /* 0x000fe200000100ff */
[----:B------:R-:W-:Y:S02]  /*5260*/  HADD2.F32 R3, -RZ, R18.H0_H0 ;  /* 0x20000012ff037230 */ /* 0x000fe40000004100 */
[----:B------:R-:W-:Y:S01]  /*5270*/  FFMA.FTZ R19, R42, R32, R19 ;  /* 0x000000202a137223 */ /* 0x000fe20000010013 */
[----:B------:R-:W-:Y:S02]  /*5280*/  HADD2.F32 R14, -RZ, R14.H1_H1 ;  /* 0x3000000eff0e7230 */ /* 0x000fe40000004100 */
[----:B------:R-:W-:-:S02]  /*5290*/  HADD2.F32 R18, -RZ, R18.H1_H1 ;  /* 0x30000012ff127230 */ /* 0x000fc40000004100 */
[-C--:B------:R-:W-:Y:S01]  /*52a0*/  FFMA.FTZ R3, R3, R39.reuse, RZ ;  /* 0x0000002703037223 */ /* 0x080fe200000100ff */
[----:B------:R-:W-:Y:S02]  /*52b0*/  HADD2.F32 R2, -RZ, R11.H0_H0 ;  /* 0x2000000bff027230 */ /* 0x000fe40000004100 */
[-C--:B------:R-:W-:Y:S01]  /*52c0*/  FFMA.FTZ R41, R14, R32.reuse, R41 ;  /* 0x000000200e297223 */ /* 0x080fe20000010029 */
[----:B------:R-:W-:Y:S02]  /*52d0*/  HADD2.F32 R14, -RZ, R33.H1_H1 ;  /* 0x30000021ff0e7230 */ /* 0x000fe40000004100 */
[----:B------:R-:W-:Y:S01]  /*52e0*/  FFMA.FTZ R39, R4, R39, RZ ;  /* 0x0000002704277223 */ /* 0x000fe200000100ff */
[----:B------:R-:W-:Y:S02]  /*52f0*/  HADD2.F32 R0, -RZ, R10.H0_H0 ;  /* 0x2000000aff007230 */ /* 0x000fe40000004100 */
[----:B------:R-:W-:Y:S01]  /*5300*/  FFMA.FTZ R3, R18, R32, R3 ;  /* 0x0000002012037223 */ /* 0x000fe20000010003 */
[----:B------:R-:W-:-:S02]  /*5310*/  HADD2.F32 R4, -RZ, R12.H0_H0 ;  /* 0x2000000cff047230 */ /* 0x000fc40000004100 */
[----:B------:R-:W-:Y:S01]  /*5320*/  FFMA.FTZ R41, R2, R38, R41 ;  /* 0x0000002602297223 */ /* 0x000fe20000010029 */
[----:B------:R-:W-:Y:S02]  /*5330*/  HADD2.F32 R2, -RZ, R13.H0_H0 ;  /* 0x2000000dff027230 */ /* 0x000fe40000004100 */
[----:B------:R-:W-:Y:S01]  /*5340*/  FFMA.FTZ R39, R14, R32, R39 ;  /* 0x000000200e277223 */ /* 0x000fe20000010027 */
        /* <DEDUP_REMOVED lines=63> */
.L_x_2916:
[----:B------:R-:W-:Y:S01]  /*5740*/  UIADD3 UR5, UPT, UPT, UR5, 0x20, URZ ;  /* 0x0000002005057890 */ /* 0x000fe2000fffe0ff */
[----:B------:R-:W-:Y:S01]  /*5750*/  MOV R3, UR14 ;  /* 0x0000000e00037c02 */ /* 0x000fe20008000f00 */
[----:B------:R-:W-:Y:S01]  /*5760*/  UIADD3 UR4, UPT, UPT, UR4, 0x40, URZ ;  /* 0x0000004004047890 */ /* 0x000fe2000fffe0ff */
[----:B------:R-:W-:Y:S01]  /*5770*/  IADD3 R30, P0, PT, R30, 0x80, RZ ;  /* 0x000000801e1e7810 */ /* 0x000fe20007f1e0ff */
[----:B------:R-:W-:Y:S02]  /*5780*/  UISETP.GE.AND UP0, UPT, UR5, UR6, UPT ;  /* 0x000000060500728c */ /* 0x000fe4000bf06270 */
[----:B------:R-:W-:Y:S01]  /*5790*/  IMAD.WIDE R26, R3, 0x4, R26 ;  /* 0x00000004031a7825 */ /* 0x000fe200078e021a */
[----:B------:R-:W-:-:S06]  /*57a0*/  IADD3.X R31, PT, PT, RZ, R31, RZ, P0, !PT ;  /* 0x0000001fff1f7210 */ /* 0x000fcc00007fe4ff */
[----:B------:R-:W-:Y:S05]  /*57b0*/  BRA.U !UP0, `(.L_x_2917) ;  /* 0xffffffc108dc7547 */ /* 0x000fea000b83ffff */
[----:B------:R-:W-:-:S05]  /*57c0*/  MOV R27, UR14 ;  /* 0x0000000e001b7c02 */ /* 0x000fca0008000f00 */
[----:B------:R-:W-:-:S07]  /*57d0*/  IMAD.WIDE R26, R27, 0x10, R28 ;  /* 0x000000101b1a7825 */ /* 0x000fce00078e021c */
.L_x_2908:
[----:B------:R-:W0:Y:S02]  /*57e0*/  LDCU UR8, c[0x0][0x3d8] ;  /* 0x00007b00ff0877ac */ /* 0x000e240008000800 */
[----:B0-----:R-:W-:-:S04]  /*57f0*/  UISETP.LT.AND UP0, UPT, UR10, UR8, UPT ;  /* 0x000000080a00728c */ /* 0x001fc8000bf01270 */
[----:B------:R-:W-:-:S04]  /*5800*/  USEL UR8, UR10, UR8, UP0 ;  /* 0x000000080a087287 */ /* 0x000fc80008000000 */
[----:B------:R-:W-:-:S09]  /*5810*/  UISETP.GT.AND UP0, UPT, UR8, UR5, UPT ;  /* 0x000000050800728c */ /* 0x000fd2000bf04270 */
[----:B------:R-:W-:Y:S05]  /*5820*/  BRA.U !UP0, `(.L_x_2918) ;  /* 0x0000001908907547 */ /* 0x000fea000b800000 */
[----:B------:R-:W0:Y:S01]  /*5830*/  LDCU.64 UR6, c[0x0][0x3b8] ;  /* 0x00007700ff0677ac */ /* 0x000e220008000a00 */
[----:B------:R-:W1:Y:S01]  /*5840*/  LDCU UR14, c[0x0][0x3ac] ;  /* 0x00007580ff0e77ac */ /* 0x000e620008000800 */
[----:B0-----:R-:W-:-:S04]  /*5850*/  UIMAD.WIDE.U32 UR6, UR5, 0x4, UR6 ;  /* 0x00000004050678a5 */ /* 0x001fc8000f8e0006 */
[----:B------:R-:W-:-:S04]  /*5860*/  UIADD3 UR9, UP0, UPT, UR6, 0x2, URZ ;  /* 0x0000000206097890 */ /* 0x000fc8000ff1e0ff */
[----:B------:R-:W-:Y:S02]  /*5870*/  UIADD3.X UR6, UPT, UPT, URZ, UR7, URZ, UP0, !UPT ;  /* 0x00000007ff067290 */ /* 0x000fe400087fe4ff */
[----:B------:R-:W-:-:S04]  /*5880*/  MOV R0, UR9 ;  /* 0x0000000900007c02 */ /* 0x000fc80008000f00 */
[----:B-1----:R-:W-:-:S07]  /*5890*/  MOV R25, UR6 ;  /* 0x0000000600197c02 */ /* 0x002fce0008000f00 */
.L_x_2921:
[----:B------:R-:W-:Y:S01]  /*58a0*/  ISETP.NE.AND P0, PT, R7, UR5, PT ;  /* 0x0000000507007c0c */ /* 0x000fe2000bf05270 */
[----:B------:R-:W2:Y:S01]  /*58b0*/  LDG.E.128.CONSTANT R16, desc[UR12][R26.64] ;  /* 0x0000000c1a107981 */ /* 0x000ea2000c1e9d00 */
[----:B------:R-:W-:Y:S02]  /*58c0*/  MOV R31, UR14 ;  /* 0x0000000e001f7c02 */ /* 0x000fe40008000f00 */
[----:B------:R-:W-:-:S03]  /*58d0*/  MOV R3, UR14 ;  /* 0x0000000e00037c02 */ /* 0x000fc60008000f00 */
[----:B------:R-:W-:-:S05]  /*58e0*/  IMAD.WIDE R30, R31, 0x4, R26 ;  /* 0x000000041f1e7825 */ /* 0x000fca00078e021a */
[----:B------:R0:W3:Y:S01]  /*58f0*/  LDG.E.128.CONSTANT R12, desc[UR12][R30.64] ;  /* 0x0000000c1e0c7981 */ /* 0x0000e2000c1e9d00 */
[----:B------:R-:W-:-:S06]  /*5900*/  @!P0 LEA R32, R24, R1, 0x3 ;  /* 0x0000000118208211 */ /* 0x000fcc00078e18ff */
[----:B------:R-:W4:Y:S01]  /*5910*/  @!P0 LDL.64 R32, [R32+0x8] ;  /* 0x0000080020208983 */ /* 0x000f220000100a00 */
[----:B------:R-:W-:-:S05]  /*5920*/  IMAD.WIDE R2, R3, 0x4, R30 ;  /* 0x0000000403027825 */ /* 0x000fca00078e021e */
[----:B------:R-:W3:Y:S01]  /*5930*/  LDG.E.128.CONSTANT R8, desc[UR12][R2.64] ;  /* 0x0000000c02087981 */ /* 0x000ee2000c1e9d00 */
[----:B------:R-:W-:Y:S02]  /*5940*/  @!P0 IADD3 R34, PT, PT, R24, 0x1, RZ ;  /* 0x0000000118228810 */ /* 0x000fe40007ffe0ff */
[----:B------:R-:W-:Y:S02]  /*5950*/  @!P0 MOV R28, R0 ;  /* 0x00000000001c8202 */ /* 0x000fe40000000f00 */
[----:B------:R-:W-:Y:S02]  /*5960*/  @!P0 MOV R29, R25 ;  /* 0x00000019001d8202 */ /* 0x000fe40000000f00 */
[----:B------:R-:W-:-:S03]  /*5970*/  @!P0 MOV R24, R34 ;  /* 0x0000002200188202 */ /* 0x000fc60000000f00 */
[----:B------:R1:W5:Y:S01]  /*5980*/  @!P0 LDG.E.U16.CONSTANT R28, desc[UR12][R28.64] ;  /* 0x0000000c1c1c8981 */ /* 0x000362000c1e9500 */
[----:B------:R-:W-:Y:S01]  /*5990*/  HFMA2 R48, -RZ, RZ, 0, 0.125 ;  /* 0x00003000ff307431 */ /* 0x000fe200000001ff */
[----:B------:R-:W-:Y:S01]  /*59a0*/  MOV R4, 0x2400 ;  /* 0x0000240000047802 */ /* 0x000fe20000000f00 */
[----:B------:R-:W-:Y:S01]  /*59b0*/  UISETP.NE.AND UP0, UPT, UR17, URZ, UPT ;  /* 0x000000ff1100728c */ /* 0x000fe2000bf05270 */
[----:B--2---:R-:W-:Y:S02]  /*59c0*/  SHF.R.U32.HI R35, RZ, 0xf, R17 ;  /* 0x0000000fff237819 */ /* 0x004fe40000011611 */
[C---:B------:R-:W-:Y:S02]  /*59d0*/  LOP3.LUT R70, R16.reuse, 0x70007, RZ, 0xc0, !PT ;  /* 0x0007000710467812 */ /* 0x040fe400078ec0ff */
[----:B0-----:R-:W-:Y:S02]  /*59e0*/  LOP3.LUT R30, R16, 0x380038, RZ, 0xc0, !PT ;  /* 0x00380038101e7812 */ /* 0x001fe400078ec0ff */
[----:B------:R-:W-:-:S02]  /*59f0*/  SHF.R.U32.HI R66, RZ, 0x6, R16 ;  /* 0x00000006ff427819 */ /* 0x000fc40000011610 */
[----:B------:R-:W-:Y:S02]  /*5a00*/  SHF.R.U32.HI R31, RZ, 0xf, R16 ;  /* 0x0000000fff1f7819 */ /* 0x000fe40000011610 */
[C---:B------:R-:W-:Y:S02]  /*5a10*/  LOP3.LUT R71, R18.reuse, 0x70007, RZ, 0xc0, !PT ;  /* 0x0007000712477812 */ /* 0x040fe400078ec0ff */
[----:B------:R-:W-:Y:S02]  /*5a20*/  LOP3.LUT R37, R18, 0x380038, RZ, 0xc0, !PT ;  /* 0x0038003812257812 */ /* 0x000fe400078ec0ff */
[----:B------:R-:W-:Y:S02]  /*5a30*/  SHF.R.U32.HI R67, RZ, 0x6, R18 ;  /* 0x00000006ff437819 */ /* 0x000fe40000011612 */
[----:B----4-:R-:W-:Y:S02]  /*5a40*/  @!P0 PRMT R6, R32, 0x7610, R6 ;  /* 0x0000761020068816 */ /* 0x010fe40000000006 */
[----:B------:R-:W-:-:S02]  /*5a50*/  @!P0 PRMT R5, R33, 0x7610, R5 ;  /* 0x0000761021058816 */ /* 0x000fc40000000005 */
[----:B------:R-:W-:Y:S02]  /*5a60*/  @!P0 PRMT R6, R6, 0x7610, R32 ;  /* 0x0000761006068816 */ /* 0x000fe40000000020 */
[----:B------:R-:W-:Y:S02]  /*5a70*/  @!P0 PRMT R5, R5, 0x7610, R33 ;  /* 0x0000761005058816 */ /* 0x000fe40000000021 */
[----:B------:R-:W-:Y:S02]  /*5a80*/  SHF.R.U32.HI R39, RZ, 0xf, R18 ;  /* 0x0000000fff277819 */ /* 0x000fe40000011612 */
[C---:B------:R-:W-:Y:S02]  /*5a90*/  LOP3.LUT R69, R17.reuse, 0x70007, RZ, 0xc0, !PT ;  /* 0x0007000711457812 */ /* 0x040fe400078ec0ff */
[----:B------:R-:W-:Y:S02]  /*5aa0*/  LOP3.LUT R33, R17, 0x380038, RZ, 0xc0, !PT ;  /* 0x0038003811217812 */ /* 0x000fe400078ec0ff */
[----:B------:R-:W-:-:S02]  /*5ab0*/  SHF.R.U32.HI R65, RZ, 0x6, R17 ;  /* 0x00000006ff417819 */ /* 0x000fc40000011611 */
[----:B------:R-:W-:Y:S02]  /*5ac0*/  SHF.R.U32.HI R42, RZ, 0xf, R19 ;  /* 0x0000000fff2a7819 */ /* 0x000fe40000011613 */
[C---:B---3--:R-:W-:Y:S02]  /*5ad0*/  LOP3.LUT R18, R12.reuse, 0x70007, RZ, 0xc0, !PT ;  /* 0x000700070c127812 */ /* 0x048fe400078ec0ff */
[----:B------:R-:W-:Y:S02]  /*5ae0*/  LOP3.LUT R34, R12, 0x380038, RZ, 0xc0, !PT ;  /* 0x003800380c227812 */ /* 0x000fe400078ec0ff */
[--C-:B------:R-:W-:Y:S02]  /*5af0*/  SHF.R.U32.HI R16, RZ, 0x6, R12.reuse ;  /* 0x00000006ff107819 */ /* 0x100fe4000001160c */
[----:B------:R-:W-:Y:S02]  /*5b00*/  SHF.R.U32.HI R32, RZ, 0xe, R12 ;  /* 0x0000000eff207819 */ /* 0x000fe4000001160c */
[----:B------:R-:W-:-:S02]  /*5b10*/  LOP3.LUT R72, R19, 0x70007, RZ, 0xc0, !PT ;  /* 0x0007000713487812 */ /* 0x000fc400078ec0ff */
[----:B------:R-:W-:Y:S02]  /*5b20*/  LOP3.LUT R41, R19, 0x380038, RZ, 0xc0, !PT ;  /* 0x0038003813297812 */ /* 0x000fe400078ec0ff */
        /* <DEDUP_REMOVED lines=10> */
[----:B-1----:R-:W-:-:S02]  /*5bd0*/  LOP3.LUT R29, R15, 0x70007, RZ, 0xc0, !PT ;  /* 0x000700070f1d7812 */ /* 0x002fc400078ec0ff */
[----:B------:R-:W-:Y:S02]  /*5be0*/  LOP3.LUT R50, R15, 0x380038, RZ, 0xc0, !PT ;  /* 0x003800380f327812 */ /* 0x000fe400078ec0ff */
[--C-:B------:R-:W-:Y:S02]  /*5bf0*/  SHF.R.U32.HI R14, RZ, 0x6, R15.reuse ;  /* 0x00000006ff0e7819 */ /* 0x100fe4000001160f */
[----:B------:R-:W-:Y:S02]  /*5c00*/  SHF.R.U32.HI R15, RZ, 0xe, R15 ;  /* 0x0000000eff0f7819 */ /* 0x000fe4000001160f */
[----:B------:R-:W-:Y:S02]  /*5c10*/  LOP3.LUT R31, R31, 0x10001, RZ, 0xc0, !PT ;  /* 0x000100011f1f7812 */ /* 0x000fe400078ec0ff */
[----:B------:R-:W-:Y:S02]  /*5c20*/  LOP3.LUT R39, R39, 0x10001, RZ, 0xc0, !PT ;  /* 0x0001000127277812 */ /* 0x000fe400078ec0ff */
[----:B------:R-:W-:-:S02]  /*5c30*/  LOP3.LUT R42, R42, 0x10001, RZ, 0xc0, !PT ;  /* 0x000100012a2a7812 */ /* 0x000fc400078ec0ff */
[----:B------:R-:W-:Y:S02]  /*5c40*/  LOP3.LUT R36, R35, 0x20002, R36, 0xf8, !PT ;  /* 0x0002000223247812 */ /* 0x000fe400078ef824 */
[C---:B------:R-:W-:Y:S02]  /*5c50*/  LOP3.LUT R74, R8.reuse, 0x70007, RZ, 0xc0, !PT ;  /* 0x00070007084a7812 */ /* 0x040fe400078ec0ff */
[----:B------:R-:W-:Y:S02]  /*5c60*/  LOP3.LUT R35, R8, 0x380038, RZ, 0xc0, !PT ;  /* 0x0038003808237812 */ /* 0x000fe400078ec0ff */
[----:B------:R-:W-:Y:S02]  /*5c70*/  SHF.R.U32.HI R73, RZ, 0x6, R8 ;  /* 0x00000006ff497819 */ /* 0x000fe40000011608 */
[----:B------:R-:W-:Y:S02]  /*5c80*/  LOP3.LUT R31, R31, 0x20002, R32, 0xf8, !PT ;  /* 0x000200021f1f7812 */ /* 0x000fe400078ef820 */
[----:B------:R-:W-:-:S02]  /*5c90*/  LOP3.LUT R39, R39, 0x20002, R40, 0xf8, !PT ;  /* 0x0002000227277812 */ /* 0x000fc400078ef828 */
[----:B------:R-:W-:Y:S02]  /*5ca0*/  LOP3.LUT R43, R42, 0x20002, R15, 0xf8, !PT ;  /* 0x000200022a2b7812 */ /* 0x000fe400078ef80f */
        /* <DEDUP_REMOVED lines=10> */
[----:B------:R-:W-:-:S02]  /*5d50*/  LOP3.LUT R11, R31, 0x40004, R8, 0xf8, !PT ;  /* 0x000400041f0b7812 */ /* 0x000fc400078ef808 */
[C---:B------:R-:W-:Y:S02]  /*5d60*/  LOP3.LUT R77, R10.reuse, 0x70007, RZ, 0xc0, !PT ;  /* 0x000700070a4d7812 */ /* 0x040fe400078ec0ff */
[----:B------:R-:W-:Y:S02]  /*5d70*/  LOP3.LUT R45, R10, 0x380038, RZ, 0xc0, !PT ;  /* 0x003800380a2d7812 */ /* 0x000fe400078ec0ff */
[----:B------:R-:W-:Y:S02]  /*5d80*/  SHF.R.U32.HI R76, RZ, 0x6, R10 ;  /* 0x00000006ff4c7819 */ /* 0x000fe4000001160a */
[----:B------:R-:W-:Y:S02]  /*5d90*/  LOP3.LUT R31, R30, 0x64006400, RZ, 0xfc, !PT ;  /* 0x640064001e1f7812 */ /* 0x000fe400078efcff */
[----:B------:R-:W-:Y:S02]  /*5da0*/  LOP3.LUT R10, R36, 0x40004, R9, 0xf8, !PT ;  /* 0x00040004240a7812 */ /* 0x000fe400078ef809 */
[----:B------:R-:W-:-:S02]  /*5db0*/  LOP3.LUT R61, R41, 0x64006400, RZ, 0xfc, !PT ;  /* 0x64006400293d7812 */ /* 0x000fc400078efcff */
[C---:B------:R-:W-:Y:S02]  /*5dc0*/  LOP3.LUT R30, R66.reuse, 0x380038, RZ, 0xc0, !PT ;  /* 0x00380038421e7812 */ /* 0x040fe400078ec0ff */
[----:B------:R-:W-:Y:S02]  /*5dd0*/  LOP3.LUT R9, R39, 0x40004, R32, 0xf8, !PT ;  /* 0x0004000427097812 */ /* 0x000fe400078ef820 */
        /* <DEDUP_REMOVED lines=108> */
[----:B------:R-:W-:Y:S02]  /*64a0*/  HADD2 R72, R70, -1028, -1028 ;  /* 0xe404e40446487430 */ /* 0x000fe40000000000 */
[----:B------:R-:W-:-:S02]  /*64b0*/  HADD2 R71, R69, -1028, -1028 ;  /* 0xe404e40445477430 */ /* 0x000fc40000000000 */
        /* <DEDUP_REMOVED lines=25> */
[-C--:B------:R-:W-:Y:S02]  /*6650*/  HFMA2 R49, R49, R48.reuse.H0_H0, -132, -132 ;  /* 0xd820d82031317431 */ /* 0x080fe40000040030 */
[----:B------:R-:W-:Y:S02]  /*6660*/  HFMA2 R39, R39, R48.H0_H0, -132, -132 ;  /* 0xd820d82027277431 */ /* 0x000fe40000040030 */
[-C--:B------:R-:W-:Y:S02]  /*6670*/  HFMA2 R57, R57, R4.reuse.H0_H0, -20, -20 ;  /* 0xcd00cd0039397431 */ /* 0x080fe40000040004 */
[----:B------:R-:W-:-:S02]  /*6680*/  HFMA2 R44, R87, R4.H0_H0, -20, -20 ;  /* 0xcd00cd00572c7431 */ /* 0x000fc40000040004 */
[----:B------:R-:W-:Y:S02]  /*6690*/  HFMA2 R43, R43, R4.H0_H0, -20, -20 ;  /* 0xcd00cd002b2b7431 */ /* 0x000fe40000040004 */
[----:B------:R-:W-:Y:S02]  /*66a0*/  HADD2 R79, R84, -1028, -1028 ;  /* 0xe404e404544f7430 */ /* 0x000fe40000000000 */
[----:B------:R-:W-:Y:S02]  /*66b0*/  HFMA2 R48, R91, R48.H0_H0, -132, -132 ;  /* 0xd820d8205b307431 */ /* 0x000fe40000040030 */
        /* <DEDUP_REMOVED lines=20> */
[----:B------:R-:W-:Y:S06]  /*6800*/  BRA.U !UP0, `(.L_x_2919) ;  /* 0x0000000508307547 */ /* 0x000fec000b800000 */
        /* <DEDUP_REMOVED lines=76> */
.L_x_2919:
[----:B-----5:R-:W-:Y:S02]  /*6cd0*/  @!P0 IADD3 R7, PT, PT, R28, UR5, RZ ;  /* 0x000000051c078c10 */ /* 0x020fe4000fffe0ff */
[----:B------:R-:W-:Y:S02]  /*6ce0*/  MOV R28, R26 ;  /* 0x0000001a001c7202 */ /* 0x000fe40000000f00 */
[----:B------:R-:W-:Y:S01]  /*6cf0*/  MOV R29, R27 ;  /* 0x0000001b001d7202 */ /* 0x000fe20000000f00 */
        /* <DEDUP_REMOVED lines=77> */
.L_x_2920:
        /* <DEDUP_REMOVED lines=10> */
.L_x_2918:
        /* <DEDUP_REMOVED lines=10> */
[----:B------:R-:W-:Y:S02]  /*7310*/  UIADD3.X UR6, UPT, UPT, URZ, UR7, URZ, UP0, !UPT ;  /* 0x00000007ff067290 */ /* 0x000fe400087fe4ff */
[----:B------:R-:W-:-:S04]  /*7320*/  MOV R0, UR8 ;  /* 0x0000000800007c02 */ /* 0x000fc80008000f00 */
[----:B-1----:R-:W-:-:S07]  /*7330*/  MOV R3, UR6 ;  /* 0x0000000600037c02 */ /* 0x002fce0008000f00 */
.L_x_2925:
[----:B------:R-:W-:Y:S01]  /*7340*/  ISETP.NE.AND P0, PT, R7, UR5, PT ;  /* 0x0000000507007c0c */ /* 0x000fe2000bf05270 */
[----:B------:R-:W2:-:S12]  /*7350*/  LDG.E.128.CONSTANT R8, desc[UR12][R26.64] ;  /* 0x0000000c1a087981 */ /* 0x000e98000c1e9d00 */
[----:B------:R-:W-:-:S06]  /*7360*/  @!P0 LEA R12, R24, R1, 0x3 ;  /* 0x00000001180c8211 */ /* 0x000fcc00078e18ff */
[----:B------:R-:W3:Y:S01]  /*7370*/  @!P0 LDL.64 R12, [R12+0x8] ;  /* 0x000008000c0c8983 */ /* 0x000ee20000100a00 */
[----:B------:R-:W-:-:S06]  /*7380*/  @!P0 MOV R2, R0 ;  /* 0x0000000000028202 */ /* 0x000fcc0000000f00 */
[----:B------:R0:W5:Y:S01]  /*7390*/  @!P0 LDG.E.U16.CONSTANT R2, desc[UR12][R2.64] ;  /* 0x0000000c02028981 */ /* 0x000162000c1e9500 */
[----:B------:R-:W-:Y:S01]  /*73a0*/  HFMA2 R14, -RZ, RZ, 0, 0.015625 ;  /* 0x00002400ff0e7431 */ /* 0x000fe200000001ff */
[----:B------:R-:W-:Y:S01]  /*73b0*/  MOV R4, 0x2c00 ;  /* 0x00002c0000047802 */ /* 0x000fe20000000f00 */
[----:B------:R-:W-:-:S03]  /*73c0*/  HFMA2 R32, -RZ, RZ, 0, 0.25 ;  /* 0x00003400ff207431 */ /* 0x000fc600000001ff */
[----:B------:R-:W-:Y:S01]  /*73d0*/  PRMT R4, R14, 0x5410, R4 ;  /* 0x000054100e047816 */ /* 0x000fe20000000004 */
[----:B------:R-:W-:Y:S01]  /*73e0*/  UISETP.NE.AND UP0, UPT, UR17, URZ, UPT ;  /* 0x000000ff1100728c */ /* 0x000fe2000bf05270 */
[----:B------:R-:W-:Y:S02]  /*73f0*/  @!P0 IADD3 R57, PT, PT, R24, 0x1, RZ ;  /* 0x0000000118398810 */ /* 0x000fe40007ffe0ff */
[C---:B--2---:R-:W-:Y:S02]  /*7400*/  LOP3.LUT R46, R9.reuse, 0x30003, RZ, 0xc0, !PT ;  /* 0x00030003092e7812 */ /* 0x044fe400078ec0ff */
[C---:B------:R-:W-:Y:S02]  /*7410*/  LOP3.LUT R16, R9.reuse, 0xc000c, RZ, 0xc0, !PT ;  /* 0x000c000c09107812 */ /* 0x040fe400078ec0ff */
[C---:B------:R-:W-:Y:S02]  /*7420*/  LOP3.LUT R31, R9.reuse, 0x300030, RZ, 0xc0, !PT ;  /* 0x00300030091f7812 */ /* 0x040fe400078ec0ff */
[----:B------:R-:W-:-:S02]  /*7430*/  LOP3.LUT R39, R9, 0xc000c0, RZ, 0xc0, !PT ;  /* 0x00c000c009277812 */ /* 0x000fc400078ec0ff */
[----:B------:R-:W-:Y:S02]  /*7440*/  SHF.R.U32.HI R47, RZ, 0x8, R9 ;  /* 0x00000008ff2f7819 */ /* 0x000fe40000011609 */
[C---:B------:R-:W-:Y:S02]  /*7450*/  LOP3.LUT R48, R10.reuse, 0x30003, RZ, 0xc0, !PT ;  /* 0x000300030a307812 */ /* 0x040fe400078ec0ff */
[C---:B------:R-:W-:Y:S02]  /*7460*/  LOP3.LUT R9, R10.reuse, 0xc000c, RZ, 0xc0, !PT ;  /* 0x000c000c0a097812 */ /* 0x040fe400078ec0ff */
[----:B------:R-:W-:Y:S02]  /*7470*/  LOP3.LUT R33, R10, 0x300030, RZ, 0xc0, !PT ;  /* 0x003000300a217812 */ /* 0x000fe400078ec0ff */
[----:B---3--:R-:W-:Y:S02]  /*7480*/  @!P0 PRMT R6, R12, 0x7610, R6 ;  /* 0x000076100c068816 */ /* 0x008fe40000000006 */
[----:B------:R-:W-:-:S02]  /*7490*/  @!P0 PRMT R5, R13, 0x7610, R5 ;  /* 0x000076100d058816 */ /* 0x000fc40000000005 */
[----:B------:R-:W-:Y:S02]  /*74a0*/  @!P0 PRMT R6, R6, 0x7610, R12 ;  /* 0x0000761006068816 */ /* 0x000fe4000000000c */
[----:B------:R-:W-:Y:S02]  /*74b0*/  @!P0 PRMT R5, R5, 0x7610, R13 ;  /* 0x0000761005058816 */ /* 0x000fe4000000000d */
[----:B------:R-:W-:Y:S02]  /*74c0*/  LOP3.LUT R40, R10, 0xc000c0, RZ, 0xc0, !PT ;  /* 0x00c000c00a287812 */ /* 0x000fe400078ec0ff */
[----:B------:R-:W-:Y:S02]  /*74d0*/  SHF.R.U32.HI R49, RZ, 0x8, R10 ;  /* 0x00000008ff317819 */ /* 0x000fe4000001160a */
[C---:B------:R-:W-:Y:S02]  /*74e0*/  LOP3.LUT R12, R8.reuse, 0x30003, RZ, 0xc0, !PT ;  /* 0x00030003080c7812 */ /* 0x040fe400078ec0ff */
[----:B------:R-:W-:-:S02]  /*74f0*/  LOP3.LUT R13, R8, 0xc000c, RZ, 0xc0, !PT ;  /* 0x000c000c080d7812 */ /* 0x000fc400078ec0ff */
[C---:B------:R-:W-:Y:S02]  /*7500*/  LOP3.LUT R14, R8.reuse, 0x300030, RZ, 0xc0, !PT ;  /* 0x00300030080e7812 */ /* 0x040fe400078ec0ff */
[----:B------:R-:W-:Y:S02]  /*7510*/  LOP3.LUT R15, R8, 0xc000c0, RZ, 0xc0, !PT ;  /* 0x00c000c0080f7812 */ /* 0x000fe400078ec0ff */
[C---:B------:R-:W-:Y:S02]  /*7520*/  LOP3.LUT R10, R11.reuse, 0xc000c, RZ, 0xc0, !PT ;  /* 0x000c000c0b0a7812 */ /* 0x040fe400078ec0ff */
[----:B------:R-:W-:Y:S02]  /*7530*/  SHF.R.U32.HI R8, RZ, 0x8, R8 ;  /* 0x00000008ff087819 */ /* 0x000fe40000011608 */
[C---:B------:R-:W-:Y:S02]  /*7540*/  LOP3.LUT R50, R11.reuse, 0x30003, RZ, 0xc0, !PT ;  /* 0x000300030b327812 */ /* 0x040fe400078ec0ff */
        /* <DEDUP_REMOVED lines=28> */
[----:B------:R-:W-:Y:S01]  /*7710*/  LOP3.LUT R13, R13, 0x64006400, RZ, 0xfc, !PT ;  /* 0x640064000d0d7812 */ /* 0x000fe200078efcff */
[-C--:B------:R-:W-:Y:S02]  /*7720*/  HFMA2 R18, R18, R32.reuse.H0_H0, -258, -258 ;  /* 0xdc08dc0812127431 */ /* 0x080fe40000040020 */
[-C--:B------:R-:W-:Y:S02]  /*7730*/  HFMA2 R19, R19, R32.reuse.H0_H0, -258, -258 ;  /* 0xdc08dc0813137431 */ /* 0x080fe40000040020 */
[----:B------:R-:W-:Y:S01]  /*7740*/  HFMA2 R30, R30, R32.H0_H0, -258, -258 ;  /* 0xdc08dc081e1e7431 */ /* 0x000fe20000040020 */
        /* <DEDUP_REMOVED lines=25> */
[-C--:B------:R-:W-:Y:S01]  /*78e0*/  HFMA2 R32, R32, R4.reuse.H1_H1, -66, -66 ;  /* 0xd420d42020207431 */ /* 0x080fe20000060004 */
[----:B------:R-:W-:Y:S01]  /*78f0*/  LOP3.LUT R46, R46, 0x64006400, RZ, 0xfc, !PT ;  /* 0x640064002e2e7812 */ /* 0x000fe200078efcff */
[-C--:B------:R-:W-:Y:S01]  /*7900*/  HFMA2 R33, R33, R4.reuse.H1_H1, -66, -66 ;  /* 0xd420d42021217431 */ /* 0x080fe20000060004 */
[----:B------:R-:W-:Y:S01]  /*7910*/  LOP3.LUT R52, R48, 0x64006400, RZ, 0xfc, !PT ;  /* 0x6400640030347812 */ /* 0x000fe200078efcff */
[-C--:B------:R-:W-:Y:S02]  /*7920*/  HFMA2 R34, R34, R4.reuse.H1_H1, -66, -66 ;  /* 0xd420d42022227431 */ /* 0x080fe40000060004 */
[-C--:B------:R-:W-:Y:S02]  /*7930*/  HFMA2 R39, R15, R4.reuse.H0_H0, -18, -18 ;  /* 0xcc80cc800f277431 */ /* 0x080fe40000040004 */
[----:B------:R-:W-:-:S02]  /*7940*/  HFMA2 R40, R11, R4.H0_H0, -18, -18 ;  /* 0xcc80cc800b287431 */ /* 0x000fc40000040004 */
[-C--:B------:R-:W-:Y:S02]  /*7950*/  HFMA2 R41, R41, R4.reuse.H0_H0, -18, -18 ;  /* 0xcc80cc8029297431 */ /* 0x080fe40000040004 */
[-C--:B------:R-:W-:Y:S02]  /*7960*/  HFMA2 R43, R9, R4.reuse.H0_H0, -18, -18 ;  /* 0xcc80cc80092b7431 */ /* 0x080fe40000040004 */
[-C--:B------:R-:W-:Y:S02]  /*7970*/  HFMA2 R44, R13, R4.reuse.H0_H0, -18, -18 ;  /* 0xcc80cc800d2c7431 */ /* 0x080fe40000040004 */
        /* <DEDUP_REMOVED lines=16> */
[----:B0-----:R-:W-:Y:S06]  /*7a80*/  BRA.U !UP0, `(.L_x_2923) ;  /* 0x0000000108a87547 */ /* 0x001fec000b800000 */
        /* <DEDUP_REMOVED lines=42> */
.L_x_2923:
[----:B------:R-:W-:Y:S02]  /*7d30*/  @!P0 MOV R24, R57 ;  /* 0x0000003900188202 */ /* 0x000fe40000000f00 */
[----:B-----5:R-:W-:Y:S01]  /*7d40*/  @!P0 IADD3 R7, PT, PT, R2, UR5, RZ ;  /* 0x0000000502078c10 */ /* 0x020fe2000fffe0ff */
[----:B------:R-:W-:Y:S06]  /*7d50*/  @P1 BRA `(.L_x_2924) ;  /* 0x0000000000ac1947 */ /* 0x000fec0003800000 */
[----:B------:R-:W0:Y:S01]  /*7d60*/  LDS.128 R8, [UR4] ;  /* 0x00000004ff087984 */ /* 0x000e220008000c00 */
        /* <DEDUP_REMOVED lines=29> */
[-C--:B------:R-:W-:Y:S02]  /*7f40*/  HFMA2 R2, R25, R13.reuse, R2 ;  /* 0x0000000d19027231 */ /* 0x080fe40000000002 */
[----:B------:R-:W-:Y:S02]  /*7f50*/  HADD2 R25, R8.H0_H0, R8.H1_H1 ;  /* 0x3000000808197230 */ /* 0x000fe40000000800 */
        /* <DEDUP_REMOVED lines=11> */
.L_x_2924:
        /* <DEDUP_REMOVED lines=8> */
.L_x_2922:
        /* <DEDUP_REMOVED lines=20> */
.L_x_2929:
[----:B------:R-:W0:Y:S02]  /*81d0*/  LDS R2, [R0] ;  /* 0x0000000000027984 */ /* 0x000e240000000800 */
[----:B0-----:R-:W-:-:S05]  /*81e0*/  HADD2 R3, R2, R23 ;  /* 0x0000001702037230 */ /* 0x001fca0000000000 */
[----:B------:R-:W0:Y:S02]  /*81f0*/  ATOMS.CAST.SPIN P1, [R0], R2, R3 ;  /* 0x000000020000758d */ /* 0x000e240001820003 */
[----:B0-----:R-:W-:Y:S05]  /*8200*/  @!P1 BRA `(.L_x_2929) ;  /* 0xfffffffc00f09947 */ /* 0x001fea000383ffff */
[----:B------:R-:W-:Y:S05]  /*8210*/  BRA `(.L_x_2927) ;  /* 0x00000000000c7947 */ /* 0x000fea0003800000 */
.L_x_2928:
[----:B------:R-:W2:Y:S02]  /*8220*/  LD.E R0, desc[UR12][R4.64] ;  /* 0x0000000c04007980 */ /* 0x000ea4000c101900 */
[----:B--2---:R-:W-:-:S05]  /*8230*/  IADD3 R3, PT, PT, R23, R0, RZ ;  /* 0x0000000017037210 */ /* 0x004fca0007ffe0ff */
[----:B------:R0:W-:Y:S02]  /*8240*/  ST.E desc[UR12][R4.64], R3 ;  /* 0x0000000304007985 */ /* 0x0001e4000c10190c */
.L_x_2927:
[----:B------:R-:W-:Y:S05]  /*8250*/  BSYNC.RECONVERGENT B0 ;  /* 0x0000000000007941 */ /* 0x000fea0003800200 */
.L_x_2926:
[----:B------:R1:W-:Y:S01]  /*8260*/  ATOM.E.ADD.F16x2.RN.STRONG.GPU P1, RZ, desc[UR12][R4.64+0x4], R22 ;  /* 0x8000041604ff79a2 */ /* 0x0003e2000c12e10c */
[----:B------:R-:W-:Y:S04]  /*8270*/  BSSY.RECONVERGENT B0, `(.L_x_2930) ;  /* 0x000000e000007945 */ /* 0x000fe80003800200 */
[----:B-1----:R-:W-:Y:S05]  /*8280*/  @P1 BRA `(.L_x_2931) ;  /* 0x0000000000301947 */ /* 0x002fea0003800000 */
[----:B------:R-:W1:Y:S02]  /*8290*/  QSPC.E.S P1, RZ, [R4+0x4] ;  /* 0x0000040004ff73aa */ /* 0x000e640000020500 */
[----:B-1----:R-:W-:Y:S05]  /*82a0*/  @!P1 BRA `(.L_x_2932) ;  /* 0x00000000001c9947 */ /* 0x002fea0003800000 */
[----:B------:R-:W-:-:S04]  /*82b0*/  MOV R2, R4 ;  /* 0x0000000400027202 */ /* 0x000fc80000000f00 */
[----:B------:R-:W-:-:S07]  /*82c0*/  MOV R0, R2 ;  /* 0x0000000200007202 */ /* 0x000fce0000000f00 */
.L_x_2933:
[----:B------:R-:W0:Y:S02]  /*82d0*/  LDS R2, [R0+0x4] ;  /* 0x0000040000027984 */ /* 0x000e240000000800 */
[----:B0-----:R-:W-:-:S05]  /*82e0*/  HFMA2 R3, R2, 1, 1, R22 ;  /* 0x3c003c0002037831 */ /* 0x001fca0000000016 */
[----:B------:R-:W0:Y:S02]  /*82f0*/  ATOMS.CAST.SPIN P1, [R0+0x4], R2, R3 ;  /* 0x000004020000758d */ /* 0x000e240001820003 */
[----:B0-----:R-:W-:Y:S05]  /*8300*/  @!P1 BRA `(.L_x_2933) ;  /* 0xfffffffc00f09947 */ /* 0x001fea000383ffff */
[----:B------:R-:W-:Y:S05]  /*8310*/  BRA `(.L_x_2931) ;  /* 0x00000000000c7947 */ /* 0x000fea0003800000 */
.L_x_2932:
[----:B------:R-:W0:Y:S02]  /*8320*/  LD.E R0, desc[UR12][R4.64+0x4] ;  /* 0x0000040c04007980 */ /* 0x000e24000c101900 */
[----:B0-----:R-:W-:-:S05]  /*8330*/  IADD3 R3, PT, PT, R22, R0, RZ ;  /* 0x0000000016037210 */ /* 0x001fca0007ffe0ff */
[----:B------:R1:W-:Y:S02]  /*8340*/  ST.E desc[UR12][R4.64+0x4], R3 ;  /* 0x0000040304007985 */ /* 0x0003e4000c10190c */
.L_x_2931:
[----:B------:R-:W-:Y:S05]  /*8350*/  BSYNC.RECONVERGENT B0 ;  /* 0x0000000000007941 */ /* 0x000fea0003800200 */
.L_x_2930:
        /* <DEDUP_REMOVED lines=10> */
.L_x_2937:
[----:B------:R-:W0:Y:S02]  /*8400*/  LDS R2, [R0] ;  /* 0x0000000000027984 */ /* 0x000e240000000800 */
[----:B0-----:R-:W-:-:S05]  /*8410*/  HADD2 R3, R2, R21 ;  /* 0x0000001502037230 */ /* 0x001fca0000000000 */
[----:B------:R-:W0:Y:S02]  /*8420*/  ATOMS.CAST.SPIN P0, [R0], R2, R3 ;  /* 0x000000020000758d */ /* 0x000e240001800003 */
[----:B0-----:R-:W-:Y:S05]  /*8430*/  @!P0 BRA `(.L_x_2937) ;  /* 0xfffffffc00f08947 */ /* 0x001fea000383ffff */
[----:B------:R-:W-:Y:S05]  /*8440*/  BRA `(.L_x_2935) ;  /* 0x00000000000c7947 */ /* 0x000fea0003800000 */
.L_x_2936:
[----:B------:R-:W2:Y:S02]  /*8450*/  LD.E R0, desc[UR12][R4.64] ;  /* 0x0000000c04007980 */ /* 0x000ea4000c101900 */
[----:B--2---:R-:W-:-:S05]  /*8460*/  IADD3 R3, PT, PT, R21, R0, RZ ;  /* 0x0000000015037210 */ /* 0x004fca0007ffe0ff */
[----:B------:R0:W-:Y:S02]  /*8470*/  ST.E desc[UR12][R4.64], R3 ;  /* 0x0000000304007985 */ /* 0x0001e4000c10190c */
.L_x_2935:
[----:B------:R-:W-:Y:S05]  /*8480*/  BSYNC.RECONVERGENT B0 ;  /* 0x0000000000007941 */ /* 0x000fea0003800200 */
.L_x_2934:
[----:B------:R1:W-:Y:S02]  /*8490*/  ATOM.E.ADD.F16x2.RN.STRONG.GPU P0, RZ, desc[UR12][R4.64+0x4], R20 ;  /* 0x8000041404ff79a2 */ /* 0x0003e4000c10e10c */
[----:B-1----:R-:W-:Y:S05]  /*84a0*/  @P0 EXIT ;  /* 0x000000000000094d */ /* 0x002fea0003800000 */
[----:B------:R-:W1:Y:S02]  /*84b0*/  QSPC.E.S P0, RZ, [R4+0x4] ;  /* 0x0000040004ff73aa */ /* 0x000e640000000500 */
[----:B-1----:R-:W-:Y:S05]  /*84c0*/  @!P0 BRA `(.L_x_2938) ;  /* 0x00000000001c8947 */ /* 0x002fea0003800000 */
[----:B------:R-:W-:-:S04]  /*84d0*/  MOV R2, R4 ;  /* 0x0000000400027202 */ /* 0x000fc80000000f00 */
[----:B------:R-:W-:-:S07]  /*84e0*/  MOV R0, R2 ;  /* 0x0000000200007202 */ /* 0x000fce0000000f00 */
.L_x_2939:
[----:B------:R-:W0:Y:S02]  /*84f0*/  LDS R2, [R0+0x4] ;  /* 0x0000040000027984 */ /* 0x000e240000000800 */
[----:B0-----:R-:W-:-:S05]  /*8500*/  HFMA2 R3, R2, 1, 1, R20 ;  /* 0x3c003c0002037831 */ /* 0x001fca0000000014 */
[----:B------:R-:W0:Y:S02]  /*8510*/  ATOMS.CAST.SPIN P0, [R0+0x4], R2, R3 ;  /* 0x000004020000758d */ /* 0x000e240001800003 */
[----:B0-----:R-:W-:Y:S05]  /*8520*/  @!P0 BRA `(.L_x_2939) ;  /* 0xfffffffc00f08947 */ /* 0x001fea000383ffff */
[----:B------:R-:W-:Y:S05]  /*8530*/  EXIT ;  /* 0x000000000000794d */ /* 0x000fea0003800000 */
.L_x_2938:
[----:B------:R-:W0:Y:S02]  /*8540*/  LD.E R0, desc[UR12][R4.64+0x4] ;  /* 0x0000040c04007980 */ /* 0x000e24000c101900 */
[----:B0-----:R-:W-:-:S05]  /*8550*/  IADD3 R3, PT, PT, R20, R0, RZ ;  /* 0x0000000014037210 */ /* 0x001fca0007ffe0ff */
[----:B------:R-:W-:Y:S01]  /*8560*/  ST.E desc[UR12][R4.64+0x4], R3 ;  /* 0x0000040304007985 */ /* 0x000fe2000c10190c */
[----:B------:R-:W-:Y:S05]  /*8570*/  EXIT ;  /* 0x000000000000794d */ /* 0x000fea0003800000 */
.L_x_2940:
        /* <DEDUP_REMOVED lines=16> */
.L_x_3959:


//--------------------- .text._Z23gemm_half_q_half_kernelILi2ELi4ELb1ELb0ELi64EEvPK6__halfPKjS4_S2_PS0_iiiiPKtS7_iiiiiibS2_i --------------------------
	.section	.text._Z23gemm_half_q_half_kernelILi2ELi4ELb1ELb0ELi64EEvPK6__halfPKjS4_S2_PS0_iiiiPKtS7_iiiiiibS2_i,"ax",@progbits
	.align	128
        .global         _Z23gemm_half_q_half_kernelILi2ELi4ELb1ELb0ELi64EEvPK6__halfPKjS4_S2_PS0_iiiiPKtS7_iiiiiibS2_i
        .type           _Z23gemm_half_q_half_kernelILi2ELi4ELb1ELb0ELi64EEvPK6__halfPKjS4_S2_PS0_iiiiPKtS7_iiiiiibS2_i,@function
        .size           _Z23gemm_half_q_half_kernelILi2ELi4ELb1ELb0ELi64EEvPK6__halfPKjS4_S2_PS0_iiiiPKtS7_iiiiiibS2_i,(.L_x_3960 - _Z23gemm_half_q_half_kernelILi2ELi4ELb1ELb0ELi64EEvPK6__halfPKjS4_S2_PS0_iiiiPKtS7_iiiiiibS2_i)
        .other          _Z23gemm_half_q_half_kernelILi2ELi4ELb1ELb0ELi64EEvPK6__halfPKjS4_S2_PS0_iiiiPKtS7_iiiiiibS2_i,@"STO_CUDA_ENTRY STV_DEFAULT"
_Z23gemm_half_q_half_kernelILi2ELi4ELb1ELb0ELi64EEvPK6__halfPKjS4_S2_PS0_iiiiPKtS7_iiiiiibS2_i:
.text._Z23gemm_half_q_half_kernelILi2ELi4ELb1ELb0ELi64EEvPK6__halfPKjS4_S2_PS0_iiiiPKtS7_iiiiiibS2_i:
        /* <DEDUP_REMOVED lines=67> */
.L_x_2946:
        /* <DEDUP_REMOVED lines=32> */
.L_x_2945:
        /* <DEDUP_REMOVED lines=20> */
.L_x_2947:
[----:B------:R-:W-:-:S13]  /*0770*/  ISETP.EQ.AND P2, PT, R15, RZ, PT ;  /* 0x000000ff0f00720c */ /* 0x000fda0003f42270 */
[----:B------:R-:W-:Y:S05]  /*0780*/  @!P0 BRA P2, `(.L_x_2942) ;  /* 0x0000000400788947 */ /* 0x000fea0001000000 */
.L_x_2944:
        /* <DEDUP_REMOVED lines=12> */
.L_x_2943:
        /* <DEDUP_REMOVED lines=16> */
.L_x_2950:
        /* <DEDUP_REMOVED lines=32> */
.L_x_2949:
        /* <DEDUP_REMOVED lines=21> */
.L_x_2951:
[----:B------:R-:W-:-:S13]  /*0ca0*/  ISETP.NE.OR P0, PT, R15, RZ, P0 ;  /* 0x000000ff0f00720c */ /* 0x000fda0000705670 */
[----:B------:R-:W-:Y:S05]  /*0cb0*/  @!P0 BRA `(.L_x_2942) ;  /* 0x00000000002c8947 */ /* 0x000fea0003800000 */
.L_x_2948:
        /* <DEDUP_REMOVED lines=11> */
.L_x_2942:
[----:B0-----:R-:W-:Y:S05]  /*0d70*/  BSYNC.RECONVERGENT B0 ;  /* 0x0000000000007941 */ /* 0x001fea0003800200 */
.L_x_2941:
        /* <DEDUP_REMOVED lines=20> */
.L_x_2955:
        /* <DEDUP_REMOVED lines=15> */
.L_x_2954:
        /* <DEDUP_REMOVED lines=12> */
.L_x_2956:
[----:B------:R-:W-:-:S13]  /*1070*/  ISETP.NE.OR P0, PT, R14, RZ, P0 ;  /* 0x000000ff0e00720c */ /* 0x000fda0000705670 */
[----:B------:R-:W-:Y:S05]  /*1080*/  @!P0 BRA `(.L_x_2952) ;  /* 0x00000000001c8947 */ /* 0x000fea0003800000 */
.L_x_2953:
[----:B0-----:R-:W0:Y:S02]  /*1090*/  LDC.64 R4, c[0x0][0x3a0] ;  /* 0x0000e800ff047b82 */ /* 0x001e240000000a00 */
.L_x_2957:
[----:B0-----:R-:W-:-:S04]  /*10a0*/  IMAD.WIDE R6, R15, 0x2, R4 ;  /* 0x000000020f067825 */ /* 0x001fc800078e0204 */
[----:B------:R-:W-:Y:S01]  /*10b0*/  VIADD R14, R14, 0x1 ;  /* 0x000000010e0e7836 */ /* 0x000fe20000000000 */
[----:B------:R2:W-:Y:S01]  /*10c0*/  STG.E.64 desc[UR20][R6.64], RZ ;  /* 0x000000ff06007986 */ /* 0x0005e2000c101b14 */
[----:B------:R-:W-:-:S03]  /*10d0*/  VIADD R15, R15, UR14 ;  /* 0x0000000e0f0f7c36 */ /* 0x000fc60008000000 */
[----:B------:R-:W-:-:S13]  /*10e0*/  ISETP.NE.AND P0, PT, R14, RZ, PT ;  /* 0x000000ff0e00720c */ /* 0x000fda0003f05270 */
[----:B--2---:R-:W-:Y:S05]  /*10f0*/  @P0 BRA `(.L_x_2957) ;  /* 0xfffffffc00e80947 */ /* 0x004fea000383ffff */
.L_x_2952:
        /* <DEDUP_REMOVED lines=33> */
.L_x_2959:
        /* <DEDUP_REMOVED lines=45> */
.L_x_2958:
        /* <DEDUP_REMOVED lines=14> */
.L_x_2960:
        /* <DEDUP_REMOVED lines=9> */
.L_x_2961:
        /* <DEDUP_REMOVED lines=9> */
.L_x_2962:
        /* <DEDUP_REMOVED lines=9> */
.L_x_2963:
        /* <DEDUP_REMOVED lines=9> */
.L_x_2964:
        /* <DEDUP_REMOVED lines=35> */
.L_x_2968:
[----:B------:R-:W-:Y:S01]  /*1b30*/  UISETP.NE.AND UP0, UPT, UR9, UR5, UPT ;  /* 0x000000050900728c */ /* 0x000fe2000bf05270 */
[----:B------:R-:W-:Y:S01]  /*1b40*/  IMAD.U32 R3, RZ, RZ, UR14 ;  /* 0x0000000eff037e24 */ /* 0x000fe2000f8e00ff */
[----:B------:R-:W2:Y:S04]  /*1b50*/  LDG.E.128.CONSTANT R16, desc[UR20][R10.64] ;  /* 0x000000140a107981 */ /* 0x000ea8000c1e9d00 */
[----:B------:R-:W-:Y:S01]  /*1b60*/  PLOP3.LUT P0, PT, PT, PT, UP0, 0x80, 0x8 ;  /* 0x000000000008781c */ /* 0x000fe20003f0f008 */
[----:B------:R-:W-:-:S04]  /*1b70*/  IMAD.WIDE R2, R3, 0x4, R10 ;  /* 0x0000000403027825 */ /* 0x000fc800078e020a */
[----:B------:R-:W-:Y:S01]  /*1b80*/  @!UP0 ULEA UR12, UR4, UR22, 0x3 ;  /* 0x00000016040c8291 */ /* 0x000fe2000f8e18ff */
[----:B------:R-:W-:Y:S01]  /*1b90*/  IMAD.U32 R87, RZ, RZ, UR14 ;  /* 0x0000000eff577e24 */ /* 0x000fe2000f8e00ff */
[----:B------:R-:W-:Y:S01]  /*1ba0*/  @!UP0 UMOV UR6, UR10 ;  /* 0x0000000a00068c82 */ /* 0x000fe20008000000 */
[----:B------:R-:W-:Y:S01]  /*1bb0*/  @!UP0 UMOV UR7, UR11 ;  /* 0x0000000b00078c82 */ /* 0x000fe20008000000 */
[----:B------:R-:W3:Y:S01]  /*1bc0*/  LDG.E.128.CONSTANT R12, desc[UR20][R2.64] ;  /* 0x00000014020c7981 */ /* 0x000ee2000c1e9d00 */
[----:B------:R-:W-:-:S04]  /*1bd0*/  IMAD.WIDE R86, R87, 0x4, R2 ;  /* 0x0000000457567825 */ /* 0x000fc800078e0202 */
[----:B-----5:R-:W4:Y:S01]  /*1be0*/  @!P0 LDL.64 R20, [UR12+0x8] ;  /* 0x0000080cff148983 */ /* 0x020f220008100a00 */
[----:B------:R-:W-:Y:S02]  /*1bf0*/  IMAD.U32 R8, RZ, RZ, UR6 ;  /* 0x00000006ff087e24 */ /* 0x000fe4000f8e00ff */
[----:B------:R-:W-:Y:S01]  /*1c00*/  IMAD.U32 R9, RZ, RZ, UR7 ;  /* 0x00000007ff097e24 */ /* 0x000fe2000f8e00ff */
[----:B------:R-:W4:Y:S04]  /*1c10*/  LDG.E.128.CONSTANT R4, desc[UR20][R86.64] ;  /* 0x0000001456047981 */ /* 0x000f28000c1e9d00 */
[----:B------:R0:W4:Y:S02]  /*1c20*/  @!P0 LDG.E.U16.CONSTANT R8, desc[UR20][R8.64] ;  /* 0x0000001408088981 */ /* 0x000124000c1e9500 */
[----:B0-----:R-:W-:-:S02]  /*1c30*/  IMAD.MOV.U32 R9, RZ, RZ, 0x3000 ;  /* 0x00003000ff097424 */ /* 0x001fc400078e00ff */
[----:B------:R-:W-:Y:S01]  /*1c40*/  IMAD.MOV.U32 R0, RZ, RZ, 0x2400 ;  /* 0x00002400ff007424 */ /* 0x000fe200078e00ff */
[----:B------:R-:W-:Y:S01]  /*1c50*/  @!UP0 UIADD3 UR6, UPT, UPT, UR4, 0x1, URZ ;  /* 0x0000000104068890 */ /* 0x000fe2000fffe0ff */
[C---:B--2---:R-:W-:Y:S02]  /*1c60*/  LOP3.LUT R47, R16.reuse, 0x70007, RZ, 0xc0, !PT ;  /* 0x00070007102f7812 */ /* 0x044fe400078ec0ff */
[----:B------:R-:W-:Y:S02]  /*1c70*/  LOP3.LUT R36, R16, 0x380038, RZ, 0xc0, !PT ;  /* 0x0038003810247812 */ /* 0x000fe400078ec0ff */
[--C-:B------:R-:W-:Y:S02]  /*1c80*/  SHF.R.U32.HI R42, RZ, 0x6, R16.reuse ;  /* 0x00000006ff2a7819 */ /* 0x100fe40000011610 */
[----:B------:R-:W-:Y:S02]  /*1c90*/  SHF.R.U32.HI R16, RZ, 0xf, R16 ;  /* 0x0000000fff107819 */ /* 0x000fe40000011610 */
[----:B------:R-:W-:-:S02]  /*1ca0*/  LOP3.LUT R51, R18, 0x70007, RZ, 0xc0, !PT ;  /* 0x0007000712337812 */ /* 0x000fc400078ec0ff */
[----:B------:R-:W-:Y:S02]  /*1cb0*/  LOP3.LUT R55, R18, 0x380038, RZ, 0xc0, !PT ;  /* 0x0038003812377812 */ /* 0x000fe400078ec0ff */
[--C-:B------:R-:W-:Y:S02]  /*1cc0*/  SHF.R.U32.HI R50, RZ, 0x6, R18.reuse ;  /* 0x00000006ff327819 */ /* 0x100fe40000011612 */
[----:B------:R-:W-:Y:S02]  /*1cd0*/  SHF.R.U32.HI R18, RZ, 0xf, R18 ;  /* 0x0000000fff127819 */ /* 0x000fe40000011612 */
[----:B---3--:R-:W-:Y:S02]  /*1ce0*/  LOP3.LUT R46, R12, 0x70007, RZ, 0xc0, !PT ;  /* 0x000700070c2e7812 */ /* 0x008fe400078ec0ff */
[----:B----4-:R-:W-:Y:S02]  /*1cf0*/  @!P0 PRMT R88, R20, 0x7610, R88 ;  /* 0x0000761014588816 */ /* 0x010fe40000000058 */
[----:B------:R-:W-:-:S02]  /*1d00*/  @!P0 PRMT R89, R21, 0x7610, R89 ;  /* 0x0000761015598816 */ /* 0x000fc40000000059 */
[----:B------:R-:W-:Y:S02]  /*1d10*/  LOP3.LUT R2, R12, 0x380038, RZ, 0xc0, !PT ;  /* 0x003800380c027812 */ /* 0x000fe400078ec0ff */
[--C-:B------:R-:W-:Y:S02]  /*1d20*/  SHF.R.U32.HI R32, RZ, 0x6, R12.reuse ;  /* 0x00000006ff207819 */ /* 0x100fe4000001160c */
[----:B------:R-:W-:Y:S02]  /*1d30*/  SHF.R.U32.HI R11, RZ, 0xe, R12 ;  /* 0x0000000eff0b7819 */ /* 0x000fe4000001160c */
[----:B------:R-:W-:Y:S02]  /*1d40*/  LOP3.LUT R16, R16, 0x10001, RZ, 0xc0, !PT ;  /* 0x0001000110107812 */ /* 0x000fe400078ec0ff */
[C---:B------:R-:W-:Y:S02]  /*1d50*/  LOP3.LUT R43, R13.reuse, 0x70007, RZ, 0xc0, !PT ;  /* 0x000700070d2b7812 */ /* 0x040fe400078ec0ff */
[----:B------:R-:W-:-:S02]  /*1d60*/  LOP3.LUT R3, R13, 0x380038, RZ, 0xc0, !PT ;  /* 0x003800380d037812 */ /* 0x000fc400078ec0ff */
[--C-:B------:R-:W-:Y:S02]  /*1d70*/  SHF.R.U32.HI R33, RZ, 0x6, R13.reuse ;  /* 0x00000006ff217819 */ /* 0x100fe4000001160d */
[----:B------:R-:W-:Y:S02]  /*1d80*/  SHF.R.U32.HI R12, RZ, 0xe, R13 ;  /* 0x0000000eff0c7819 */ /* 0x000fe4000001160d */
[----:B------:R-:W-:Y:S02]  /*1d90*/  SHF.R.U32.HI R13, RZ, 0xe, R14 ;  /* 0x0000000eff0d7819 */ /* 0x000fe4000001160e */
[----:B------:R-:W-:Y:S02]  /*1da0*/  LOP3.LUT R18, R18, 0x10001, RZ, 0xc0, !PT ;  /* 0x0001000112127812 */ /* 0x000fe400078ec0ff */
[----:B------:R-:W-:Y:S02]  /*1db0*/  @!P0 PRMT R88, R88, 0x7610, R20 ;  /* 0x0000761058588816 */ /* 0x000fe40000000014 */
[----:B------:R-:W-:-:S02]  /*1dc0*/  @!P0 PRMT R89, R89, 0x7610, R21 ;  /* 0x0000761059598816 */ /* 0x000fc40000000015 */
[C---:B------:R-:W-:Y:S02]  /*1dd0*/  LOP3.LUT R53, R19.reuse, 0x70007, RZ, 0xc0, !PT ;  /* 0x0007000713357812 */ /* 0x040fe400078ec0ff */
[----:B------:R-:W-:Y:S02]  /*1de0*/  LOP3.LUT R56, R19, 0x380038, RZ, 0xc0, !PT ;  /* 0x0038003813387812 */ /* 0x000fe400078ec0ff */
[----:B------:R-:W-:Y:S02]  /*1df0*/  SHF.R.U32.HI R52, RZ, 0x6, R19 ;  /* 0x00000006ff347819 */ /* 0x000fe40000011613 */
[----:B------:R-:W-:Y:S02]  /*1e00*/  LOP3.LUT R16, R16, 0x20002, R11, 0xf8, !PT ;  /* 0x0002000210107812 */ /* 0x000fe400078ef80b */
[----:B------:R-:W-:Y:S02]  /*1e10*/  SHF.R.U32.HI R19, RZ, 0xf, R19 ;  /* 0x0000000fff137819 */ /* 0x000fe40000011613 */
[----:B------:R-:W-:-:S02]  /*1e20*/  LOP3.LUT R25, R4, 0x70007, RZ, 0xc0, !PT ;  /* 0x0007000704197812 */ /* 0x000fc400078ec0ff */
[----:B------:R-:W-:Y:S02]  /*1e30*/  LOP3.LUT R11, R4, 0x380038, RZ, 0xc0, !PT ;  /* 0x00380038040b7812 */ /* 0x000fe400078ec0ff */
[--C-:B------:R-:W-:Y:S02]  /*1e40*/  SHF.R.U32.HI R20, RZ, 0x6, R4.reuse ;  /* 0x00000006ff147819 */ /* 0x100fe40000011604 */
[----:B------:R-:W-:Y:S02]  /*1e50*/  SHF.R.U32.HI R21, RZ, 0xd, R4 ;  /* 0x0000000dff157819 */ /* 0x000fe40000011604 */
[----:B------:R-:W-:Y:S02]  /*1e60*/  LOP3.LUT R54, R17, 0x380038, RZ, 0xc0, !PT ;  /* 0x0038003811367812 */ /* 0x000fe400078ec0ff */
[----:B------:R-:W-:Y:S02]  /*1e70*/  LOP3.LUT R18, R18, 0x20002, R13, 0xf8, !PT ;  /* 0x0002000212127812 */ /* 0x000fe400078ef80d */
[----:B------:R-:W-:-:S02]  /*1e80*/  LOP3.LUT R27, R5, 0x70007, RZ, 0xc0, !PT ;  /* 0x00070007051b7812 */ /* 0x000fc400078ec0ff */
[----:B------:R-:W-:Y:S02]  /*1e90*/  LOP3.LUT R4, R5, 0x380038, RZ, 0xc0, !PT ;  /* 0x0038003805047812 */ /* 0x000fe400078ec0ff */
[--C-:B------:R-:W-:Y:S02]  /*1ea0*/  SHF.R.U32.HI R26, RZ, 0x6, R5.reuse ;  /* 0x00000006ff1a7819 */ /* 0x100fe40000011605 */
[----:B------:R-:W-:Y:S02]  /*1eb0*/  SHF.R.U32.HI R22, RZ, 0xd, R5 ;  /* 0x0000000dff167819 */ /* 0x000fe40000011605 */
[----:B------:R-:W-:Y:S02]  /*1ec0*/  SHF.R.U32.HI R23, RZ, 0xd, R6 ;  /* 0x0000000dff177819 */ /* 0x000fe40000011606 */
[----:B------:R-:W-:Y:S02]  /*1ed0*/  @!P0 R2UR UR7, R8 ;  /* 0x00000000080782ca */ /* 0x000fe400000e0000 */
[----:B------:R-:W-:-:S02]  /*1ee0*/  LOP3.LUT R10, R15, 0x380038, RZ, 0xc0, !PT ;  /* 0x003800380f0a7812 */ /* 0x000fc400078ec0ff */
[C---:B------:R-:W-:Y:S02]  /*1ef0*/  LOP3.LUT R29, R6.reuse, 0x70007, RZ, 0xc0, !PT ;  /* 0x00070007061d7812 */ /* 0x040fe400078ec0ff */
[----:B------:R-:W-:Y:S02]  /*1f00*/  LOP3.LUT R5, R6, 0x380038, RZ, 0xc0, !PT ;  /* 0x0038003806057812 */ /* 0x000fe400078ec0ff */
[----:B------:R-:W-:Y:S02]  /*1f10*/  SHF.R.U32.HI R28, RZ, 0x6, R6 ;  /* 0x00000006ff1c7819 */ /* 0x000fe40000011606 */
[C---:B------:R-:W-:Y:S02]  /*1f20*/  LOP3.LUT R44, R14.reuse, 0x70007, RZ, 0xc0, !PT ;  /* 0x000700070e2c7812 */ /* 0x040fe400078ec0ff */
[----:B------:R-:W-:Y:S02]  /*1f30*/  LOP3.LUT R8, R14, 0x380038, RZ, 0xc0, !PT ;  /* 0x003800380e087812 */ /* 0x000fe400078ec0ff */
[----:B------:R-:W-:-:S02]  /*1f40*/  SHF.R.U32.HI R34, RZ, 0x6, R14 ;  /* 0x00000006ff227819 */ /* 0x000fc4000001160e */
[----:B------:R-:W-:Y:S02]  /*1f50*/  LOP3.LUT R6, R7, 0x380038, RZ, 0xc0, !PT ;  /* 0x0038003807067812 */ /* 0x000fe400078ec0ff */
[----:B------:R-:W-:Y:S02]  /*1f60*/  LOP3.LUT R48, R17, 0x70007, RZ, 0xc0, !PT ;  /* 0x0007000711307812 */ /* 0x000fe400078ec0ff */
[----:B------:R-:W-:Y:S02]  /*1f70*/  SHF.R.U32.HI R49, RZ, 0x6, R17 ;  /* 0x00000006ff317819 */ /* 0x000fe40000011611 */
[----:B------:R-:W-:Y:S02]  /*1f80*/  SHF.R.U32.HI R14, RZ, 0xe, R15 ;  /* 0x0000000eff0e7819 */ /* 0x000fe4000001160f */
[----:B------:R-:W-:Y:S02]  /*1f90*/  LOP3.LUT R19, R19, 0x10001, RZ, 0xc0, !PT ;  /* 0x0001000113137812 */ /* 0x000fe400078ec0ff */
[----:B------:R-:W-:-:S02]  /*1fa0*/  SHF.R.U32.HI R17, RZ, 0xf, R17 ;  /* 0x0000000fff117819 */ /* 0x000fc40000011611 */
[----:B------:R-:W-:Y:S02]  /*1fb0*/  LOP3.LUT R23, R18, 0x40004, R23, 0xf8, !PT ;  /* 0x0004000412177812 */ /* 0x000fe400078ef817 */
[----:B------:R-:W-:Y:S02]  /*1fc0*/  LOP3.LUT R54, R54, 0x64006400, RZ, 0xfc, !PT ;  /* 0x6400640036367812 */ /* 0x000fe400078efcff */
[----:B------:R-:W-:Y:S02]  /*1fd0*/  LOP3.LUT R18, R10, 0x64006400, RZ, 0xfc, !PT ;  /* 0x640064000a127812 */ /* 0x000fe400078efcff */
[----:B------:R-:W-:Y:S02]  /*1fe0*/  LOP3.LUT R10, R34, 0x380038, RZ, 0xc0, !PT ;  /* 0x00380038220a7812 */ /* 0x000fe400078ec0ff */
[----:B------:R-:W-:Y:S02]  /*1ff0*/  LOP3.LUT R58, R6, 0x64006400, RZ, 0xfc, !PT ;  /* 0x64006400063a7812 */ /* 0x000fe400078efcff */
[----:B------:R-:W-:-:S02]  /*2000*/  LOP3.LUT R19, R19, 0x20002, R14, 0xf8, !PT ;  /* 0x0002000213137812 */ /* 0x000fc400078ef80e */
[----:B------:R-:W-:Y:S01]  /*2010*/  LOP3.LUT R6, R28, 0x380038, RZ, 0xc0, !PT ;  /* 0x003800381c067812 */ /* 0x000fe200078ec0ff */
[----:B------:R-:W-:Y:S01]  /*2020*/  HFMA2 R73, R54, R9.H0_H0, -132, -132 ;  /* 0xd820d82036497431 */ /* 0x000fe20000040009 */
[----:B------:R-:W-:Y:S02]  /*2030*/  LOP3.LUT R17, R17, 0x10001, RZ, 0xc0, !PT ;  /* 0x0001000111117812 */ /* 0x000fe400078ec0ff */
        /* <DEDUP_REMOVED lines=23> */
[-C--:B------:R-:W-:Y:S01]  /*21b0*/  HFMA2 R10, R6, R9.reuse.H0_H0, -132, -132 ;  /* 0xd820d820060a7431 */ /* 0x080fe20000040009 */
[----:B------:R-:W-:Y:S02]  /*21c0*/  SHF.R.U32.HI R35, RZ, 0x6, R15 ;  /* 0x00000006ff237819 */ /* 0x000fe4000001160f */
        /* <DEDUP_REMOVED lines=24> */
[----:B------:R-:W-:Y:S01]  /*2350*/  LOP3.LUT R24, R19, 0x40004, R24, 0xf8, !PT ;  /* 0x0004000413187812 */ /* 0x000fe200078ef818 */
[----:B------:R-:W-:Y:S01]  /*2360*/  HFMA2 R19, R8, R9.H0_H0, -132, -132 ;  /* 0xd820d82008137431 */ /* 0x000fe20000040009 */
[----:B------:R-:W-:Y:S02]  /*2370*/  LOP3.LUT R4, R49, 0x1c001c0, RZ, 0xc0, !PT ;  /* 0x01c001c031047812 */ /* 0x000fe400078ec0ff */
[----:B------:R-:W-:-:S02]  /*2380*/  LOP3.LUT R6, R34, 0x1c001c0, RZ, 0xc0, !PT ;  /* 0x01c001c022067812 */ /* 0x000fc400078ec0ff */
[----:B------:R-:W-:Y:S02]  /*2390*/  LOP3.LUT R74, R55, 0x64006400, RZ, 0xfc, !PT ;  /* 0x64006400374a7812 */ /* 0x000fe400078efcff */
[----:B------:R-:W-:Y:S01]  /*23a0*/  LOP3.LUT R56, R13, 0x64006400, RZ, 0xfc, !PT ;  /* 0x640064000d387812 */ /* 0x000fe200078efcff */
[-C--:B------:R-:W-:Y:S01]  /*23b0*/  HFMA2 R13, R58, R9.reuse.H0_H0, -132, -132 ;  /* 0xd820d8203a0d7431 */ /* 0x080fe20000040009 */
[----:B------:R-:W-:Y:S01]  /*23c0*/  LOP3.LUT R12, R3, 0x64006400, RZ, 0xfc, !PT ;  /* 0x64006400030c7812 */ /* 0x000fe200078efcff */
[----:B------:R-:W-:Y:S01]  /*23d0*/  HFMA2 R58, R5, R0.H0_H0, -20, -20 ;  /* 0xcd00cd00053a7431 */ /* 0x000fe20000040000 */
[----:B------:R-:W-:Y:S02]  /*23e0*/  LOP3.LUT R60, R7, 0x64006400, RZ, 0xfc, !PT ;  /* 0x64006400073c7812 */ /* 0x000fe400078efcff */
[----:B------:R-:W-:Y:S02]  /*23f0*/  LOP3.LUT R8, R35, 0x1c001c0, RZ, 0xc0, !PT ;  /* 0x01c001c023087812 */ /* 0x000fe400078ec0ff */
[----:B------:R-:W-:Y:S01]  /*2400*/  LOP3.LUT R3, R2, 0x64006400, RZ, 0xfc, !PT ;  /* 0x6400640002037812 */ /* 0x000fe200078efcff */
[----:B------:R-:W-:Y:S01]  /*2410*/  HFMA2 R63, R14, R9.H0_H0, -132, -132 ;  /* 0xd820d8200e3f7431 */ /* 0x000fe20000040009 */
[----:B------:R-:W-:-:S02]  /*2420*/  LOP3.LUT R59, R4, 0x64006400, RZ, 0xfc, !PT ;  /* 0x64006400043b7812 */ /* 0x000fc400078efcff */
[----:B------:R-:W-:Y:S01]  /*2430*/  LOP3.LUT R5, R6, 0x64006400, RZ, 0xfc, !PT ;  /* 0x6400640006057812 */ /* 0x000fe200078efcff */
        /* <DEDUP_REMOVED lines=13> */
[----:B------:R-:W-:Y:S01]  /*2510*/  ISETP.NE.AND P0, PT, R41, RZ, PT ;  /* 0x000000ff2900720c */ /* 0x000fe20003f05270 */
[----:B------:R-:W-:-:S02]  /*2520*/  HFMA2 R14, R54, R9.H0_H0, -132, -132 ;  /* 0xd820d820360e7431 */ /* 0x000fc40000040009 */
[-C--:B------:R-:W-:Y:S02]  /*2530*/  HFMA2 R12, R12, R9.reuse.H0_H0, -132, -132 ;  /* 0xd820d8200c0c7431 */ /* 0x080fe40000040009 */
[----:B------:R-:W-:Y:S01]  /*2540*/  HFMA2 R9, R60, R9.H0_H0, -132, -132 ;  /* 0xd820d8203c097431 */ /* 0x000fe20000040009 */
        /* <DEDUP_REMOVED lines=54> */
[----:B------:R-:W-:Y:S01]  /*28b0*/  @!UP0 UIADD3 UR5, UPT, UPT, UR7, UR9, URZ ;  /* 0x0000000907058290 */ /* 0x000fe2000fffe0ff */
        /* <DEDUP_REMOVED lines=110> */
.L_x_2966:
        /* <DEDUP_REMOVED lines=78> */
.L_x_2967:
[----:B------:R-:W-:Y:S01]  /*3480*/  UIADD3 UR10, UP0, UPT, UR10, 0x80, URZ ;  /* 0x000000800a0a7890 */ /* 0x000fe2000ff1e0ff */
[----:B------:R-:W-:Y:S01]  /*3490*/  IMAD.U32 R3, RZ, RZ, UR14 ;  /* 0x0000000eff037e24 */ /* 0x000fe2000f8e00ff */
[----:B------:R-:W-:Y:S02]  /*34a0*/  UIADD3 UR9, UPT, UPT, UR9, 0x20, URZ ;  /* 0x0000002009097890 */ /* 0x000fe4000fffe0ff */
[----:B------:R-:W-:Y:S01]  /*34b0*/  UIADD3.X UR11, UPT, UPT, URZ, UR11, URZ, UP0, !UPT ;  /* 0x0000000bff0b7290 */ /* 0x000fe200087fe4ff */
[----:B------:R-:W-:Y:S01]  /*34c0*/  IMAD.WIDE R86, R3, 0x4, R86 ;  /* 0x0000000403567825 */ /* 0x000fe200078e0256 */
[----:B------:R-:W-:Y:S02]  /*34d0*/  UISETP.GE.AND UP0, UPT, UR9, UR15, UPT ;  /* 0x0000000f0900728c */ /* 0x000fe4000bf06270 */
[----:B------:R-:W-:Y:S01]  /*34e0*/  UIADD3 UR8, UPT, UPT, UR8, 0x40, URZ ;  /* 0x0000004008087890 */ /* 0x000fe2000fffe0ff */
[----:B------:R-:W-:Y:S02]  /*34f0*/  IMAD.MOV.U32 R10, RZ, RZ, R86 ;  /* 0x000000ffff0a7224 */ /* 0x000fe400078e0056 */
[----:B------:R-:W-:-:S04]  /*3500*/  IMAD.MOV.U32 R11, RZ, RZ, R87 ;  /* 0x000000ffff0b7224 */ /* 0x000fc800078e0057 */
[----:B------:R-:W-:Y:S05]  /*3510*/  BRA.U !UP0, `(.L_x_2968) ;  /* 0xffffffe508847547 */ /* 0x000fea000b83ffff */
.L_x_2965:
        /* <DEDUP_REMOVED lines=20> */
.L_x_2972:
[----:B------:R-:W0:Y:S02]  /*3660*/  LDS R2, [R0] ;  /* 0x0000000000027984 */ /* 0x000e240000000800 */
[----:B0-----:R-:W-:-:S05]  /*3670*/  HFMA2 R3, R2, 1, 1, R40 ;  /* 0x3c003c0002037831 */ /* 0x001fca0000000028 */
[----:B------:R-:W0:Y:S02]  /*3680*/  ATOMS.CAST.SPIN P1, [R0], R2, R3 ;  /* 0x000000020000758d */ /* 0x000e240001820003 */
[----:B0-----:R-:W-:Y:S05]  /*3690*/  @!P1 BRA `(.L_x_2972) ;  /* 0xfffffffc00f09947 */ /* 0x001fea000383ffff */
[----:B------:R-:W-:Y:S05]  /*36a0*/  BRA `(.L_x_2970) ;  /* 0x00000000000c7947 */ /* 0x000fea0003800000 */
.L_x_2971:
[----:B------:R-:W2:Y:S02]  /*36b0*/  LD.E R0, desc[UR20][R4.64] ;  /* 0x0000001404007980 */ /* 0x000ea4000c101900 */
[----:B--2---:R-:W-:-:S05]  /*36c0*/  IMAD.IADD R3, R40, 0x1, R0 ;  /* 0x0000000128037824 */ /* 0x004fca00078e0200 */
[----:B------:R0:W-:Y:S02]  /*36d0*/  ST.E desc[UR20][R4.64], R3 ;  /* 0x0000000304007985 */ /* 0x0001e4000c101914 */
.L_x_2970:
[----:B------:R-:W-:Y:S05]  /*36e0*/  BSYNC.RECONVERGENT B0 ;  /* 0x0000000000007941 */ /* 0x000fea0003800200 */
.L_x_2969:
[----:B------:R1:W-:Y:S01]  /*36f0*/  ATOM.E.ADD.F16x2.RN.STRONG.GPU P1, RZ, desc[UR20][R4.64+0x4], R39 ;  /* 0x8000042704ff79a2 */ /* 0x0003e2000c12e114 */
[----:B------:R-:W-:Y:S04]  /*3700*/  BSSY.RECONVERGENT B0, `(.L_x_2973) ;  /* 0x000000e000007945 */ /* 0x000fe80003800200 */
[----:B-1----:R-:W-:Y:S05]  /*3710*/  @P1 BRA `(.L_x_2974) ;  /* 0x0000000000301947 */ /* 0x002fea0003800000 */
[----:B------:R-:W1:Y:S02]  /*3720*/  QSPC.E.S P1, RZ, [R4+0x4] ;  /* 0x0000040004ff73aa */ /* 0x000e640000020500 */
[----:B-1----:R-:W-:Y:S05]  /*3730*/  @!P1 BRA `(.L_x_2975) ;  /* 0x00000000001c9947 */ /* 0x002fea0003800000 */
[----:B------:R-:W-:-:S05]  /*3740*/  IMAD.MOV.U32 R2, RZ, RZ, R4 ;  /* 0x000000ffff027224 */ /* 0x000fca00078e0004 */
[----:B------:R-:W-:-:S07]  /*3750*/  MOV R0, R2 ;  /* 0x0000000200007202 */ /* 0x000fce0000000f00 */
.L_x_2976:
[----:B------:R-:W0:Y:S02]  /*3760*/  LDS R2, [R0+0x4] ;  /* 0x0000040000027984 */ /* 0x000e240000000800 */
[----:B0-----:R-:W-:-:S05]  /*3770*/  HADD2 R3, R2, R39 ;  /* 0x0000002702037230 */ /* 0x001fca0000000000 */
[----:B------:R-:W0:Y:S02]  /*3780*/  ATOMS.CAST.SPIN P1, [R0+0x4], R2, R3 ;  /* 0x000004020000758d */ /* 0x000e240001820003 */
[----:B0-----:R-:W-:Y:S05]  /*3790*/  @!P1 BRA `(.L_x_2976) ;  /* 0xfffffffc00f09947 */ /* 0x001fea000383ffff */
[----:B------:R-:W-:Y:S05]  /*37a0*/  BRA `(.L_x_2974) ;  /* 0x00000000000c7947 */ /* 0x000fea0003800000 */
.L_x_2975:
[----:B------:R-:W0:Y:S02]  /*37b0*/  LD.E R0, desc[UR20][R4.64+0x4] ;  /* 0x0000041404007980 */ /* 0x000e24000c101900 */
[----:B0-----:R-:W-:-:S05]  /*37c0*/  IMAD.IADD R3, R39, 0x1, R0 ;  /* 0x0000000127037824 */ /* 0x001fca00078e0200 */
[----:B------:R1:W-:Y:S02]  /*37d0*/  ST.E desc[UR20][R4.64+0x4], R3 ;  /* 0x0000040304007985 */ /* 0x0003e4000c101914 */
.L_x_2974:
[----:B------:R-:W-:Y:S05]  /*37e0*/  BSYNC.RECONVERGENT B0 ;  /* 0x0000000000007941 */ /* 0x000fea0003800200 */
.L_x_2973:
        /* <DEDUP_REMOVED lines=10> */
.L_x_2980:
[----:B------:R-:W0:Y:S02]  /*3890*/  LDS R2, [R0] ;  /* 0x0000000000027984 */ /* 0x000e240000000800 */
[----:B0-----:R-:W-:-:S05]  /*38a0*/  HFMA2 R3, R2, 1, 1, R38 ;  /* 0x3c003c0002037831 */ /* 0x001fca0000000026 */
[----:B------:R-:W0:Y:S02]  /*38b0*/  ATOMS.CAST.SPIN P0, [R0], R2, R3 ;  /* 0x000000020000758d */ /* 0x000e240001800003 */
[----:B0-----:R-:W-:Y:S05]  /*38c0*/  @!P0 BRA `(.L_x_2980) ;  /* 0xfffffffc00f08947 */ /* 0x001fea000383ffff */
[----:B------:R-:W-:Y:S05]  /*38d0*/  BRA `(.L_x_2978) ;  /* 0x00000000000c7947 */ /* 0x000fea0003800000 */
.L_x_2979:
[----:B------:R-:W2:Y:S02]  /*38e0*/  LD.E R0, desc[UR20][R4.64] ;  /* 0x0000001404007980 */ /* 0x000ea4000c101900 */
[----:B--2---:R-:W-:-:S05]  /*38f0*/  IMAD.IADD R3, R38, 0x1, R0 ;  /* 0x0000000126037824 */ /* 0x004fca00078e0200 */
[----:B------:R0:W-:Y:S02]  /*3900*/  ST.E desc[UR20][R4.64], R3 ;  /* 0x0000000304007985 */ /* 0x0001e4000c101914 */
.L_x_2978:
[----:B------:R-:W-:Y:S05]  /*3910*/  BSYNC.RECONVERGENT B0 ;  /* 0x0000000000007941 */ /* 0x000fea0003800200 */
.L_x_2977:
[----:B------:R1:W-:Y:S02]  /*3920*/  ATOM.E.ADD.F16x2.RN.STRONG.GPU P0, RZ, desc[UR20][R4.64+0x4], R37 ;  /* 0x8000042504ff79a2 */ /* 0x0003e4000c10e114 */
[----:B-1----:R-:W-:Y:S05]  /*3930*/  @P0 EXIT ;  /* 0x000000000000094d */ /* 0x002fea0003800000 */
[----:B------:R-:W1:Y:S02]  /*3940*/  QSPC.E.S P0, RZ, [R4+0x4] ;  /* 0x0000040004ff73aa */ /* 0x000e640000000500 */
[----:B-1----:R-:W-:Y:S05]  /*3950*/  @!P0 BRA `(.L_x_2981) ;  /* 0x00000000001c8947 */ /* 0x002fea0003800000 */
[----:B------:R-:W-:-:S05]  /*3960*/  IMAD.MOV.U32 R2, RZ, RZ, R4 ;  /* 0x000000ffff027224 */ /* 0x000fca00078e0004 */
[----:B------:R-:W-:-:S07]  /*3970*/  MOV R0, R2 ;  /* 0x0000000200007202 */ /* 0x000fce0000000f00 */
.L_x_2982:
[----:B------:R-:W0:Y:S02]  /*3980*/  LDS R2, [R0+0x4] ;  /* 0x0000040000027984 */ /* 0x000e240000000800 */
[----:B0-----:R-:W-:-:S05]  /*3990*/  HADD2 R3, R2, R37 ;  /* 0x0000002502037230 */ /* 0x001fca0000000000 */
[----:B------:R-:W0:Y:S02]  /*39a0*/  ATOMS.CAST.SPIN P0, [R0+0x4], R2, R3 ;  /* 0x000004020000758d */ /* 0x000e240001800003 */
[----:B0-----:R-:W-:Y:S05]  /*39b0*/  @!P0 BRA `(.L_x_2982) ;  /* 0xfffffffc00f08947 */ /* 0x001fea000383ffff */
[----:B------:R-:W-:Y:S05]  /*39c0*/  EXIT ;  /* 0x000000000000794d */ /* 0x000fea0003800000 */
.L_x_2981:
[----:B------:R-:W0:Y:S02]  /*39d0*/  LD.E R0, desc[UR20][R4.64+0x4] ;  /* 0x0000041404007980 */ /* 0x000e24000c101900 */
[----:B0-----:R-:W-:-:S05]  /*39e0*/  IMAD.IADD R3, R37, 0x1, R0 ;  /* 0x0000000125037824 */ /* 0x001fca00078e0200 */
[----:B------:R-:W-:Y:S01]  /*39f0*/  ST.E desc[UR20][R4.64+0x4], R3 ;  /* 0x0000040304007985 */ /* 0x000fe2000c101914 */
[----:B------:R-:W-:Y:S05]  /*3a00*/  EXIT ;  /* 0x000000000000794d */ /* 0x000fea0003800000 */
.L_x_2983:
        /* <DEDUP_REMOVED lines=15> */
.L_x_3960:


//--------------------- .text._Z23gemm_half_q_half_kernelILi2ELi6ELb1ELb0ELi64EEvPK6__halfPKjS4_S2_PS0_iiiiPKtS7_iiiiiibS2_i --------------------------
	.section	.text._Z23gemm_half_q_half_kernelILi2ELi6ELb1ELb0ELi64EEvPK6__halfPKjS4_S2_PS0_iiiiPKtS7_iiiiiibS2_i,"ax",@progbits
	.align	128
        .global         _Z23gemm_half_q_half_kernelILi2ELi6ELb1ELb0ELi64EEvPK6__halfPKjS4_S2_PS0_iiiiPKtS7_iiiiiibS2_i
        .type           _Z23gemm_half_q_half_kernelILi2ELi6ELb1ELb0ELi64EEvPK6__halfPKjS4_S2_PS0_iiiiPKtS7_iiiiiibS2_i,@function
        .size           _Z23gemm_half_q_half_kernelILi2ELi6ELb1ELb0ELi64EEvPK6__halfPKjS4_S2_PS0_iiiiPKtS7_iiiiiibS2_i,(.L_x_3961 - _Z23gemm_half_q_half_kernelILi2ELi6ELb1ELb0ELi64EEvPK6__halfPKjS4_S2_PS0_iiiiPKtS7_iiiiiibS2_i)
        .other          _Z23gemm_half_q_half_kernelILi2ELi6ELb1ELb0ELi64EEvPK6__halfPKjS4_S2_PS0_iiiiPKtS7_iiiiiibS2_i,@"STO_CUDA_ENTRY STV_DEFAULT"
_Z23gemm_half_q_half_kernelILi2ELi6ELb1ELb0ELi64EEvPK6__halfPKjS4_S2_PS0_iiiiPKtS7_iiiiiibS2_i:
.text._Z23gemm_half_q_half_kernelILi2ELi6ELb1ELb0ELi64EEvPK6__halfPKjS4_S2_PS0_iiiiPKtS7_iiiiiibS2_i:
        /* <DEDUP_REMOVED lines=22> */
[----:B------:R-:W-:Y:S01]  /*0160*/  IMAD.MOV.U32 R14, RZ, RZ, 0x2 ;  /* 0x00000002ff0e7424 */ /* 0x000fe200078e00ff */
[----:B------:R-:W-:Y:S01]  /*0170*/  BSSY.RECONVERGENT B0, `(.L_x_2984) ;  /* 0x00000bd000007945 */ /* 0x000fe20003800200 */
[----:B------:R-:W2:Y:S01]  /*0180*/  S2R R3, SR_TID.X ;  /* 0x0000000000037919 */ /* 0x000ea20000002100 */
[----:B------:R-:W-:Y:S02]  /*0190*/  ISETP.EQ.OR P1, PT, R4, RZ, !P0 ;  /* 0x000000ff0400720c */ /* 0x000fe40004722670 */
[----:B------:R-:W-:Y:S02]  /*01a0*/  SEL R14, R14, 0x1, P0 ;  /* 0x000000010e0e7807 */ /* 0x000fe40000000000 */
[----:B------:R-:W3:Y:S01]  /*01b0*/  S2UR UR4, SR_CTAID.X ;  /* 0x00000000000479c3 */ /* 0x000ee20000002500 */
[----:B0-----:R-:W-:Y:S01]  /*01c0*/  IMAD.SHL.U32 R20, R2, 0x40, RZ ;  /* 0x0000004002147824 */ /* 0x001fe200078e00ff */
[----:B---3--:R-:W-:-:S03]  /*01d0*/  USHF.L.U32 UR4, UR4, 0x8, URZ ;  /* 0x0000000804047899 */ /* 0x008fc600080006ff */
[C---:B--2---:R-:W-:Y:S01]  /*01e0*/  IMAD.IADD R17, R20.reuse, 0x1, R3 ;  /* 0x0000000114117824 */ /* 0x044fe200078e0203 */
        /* <DEDUP_REMOVED lines=28> */
[----:B------:R-:W-:Y:S02]  /*03b0*/  IADD3 R6, PT, PT, RZ, -R16, RZ ;  /* 0x80000010ff067210 */ /* 0x000fe40007ffe0ff */
[----:B------:R-:W-:Y:S02]  /*03c0*/  PLOP3.LUT P0, PT, PT, PT, PT, 0x80, 0x8 ;  /* 0x000000000008781c */ /* 0x000fe40003f0f070 */
[----:B------:R-:W-:-:S13]  /*03d0*/  ISETP.GT.AND P2, PT, R6, 0x3, PT ;  /* 0x000000030600780c */ /* 0x000fda0003f44270 */
[----:B------:R-:W-:Y:S05]  /*03e0*/  @!P2 BRA `(.L_x_2988) ;  /* 0x000000000084a947 */ /* 0x000fea0003800000 */
[----:B------:R-:W-:-:S13]  /*03f0*/  PLOP3.LUT P0, PT, PT, PT, PT, 0x8, 0x80 ;  /* 0x000000000080781c */ /* 0x000fda0003f0e170 */
.L_x_2989:
        /* <DEDUP_REMOVED lines=32> */
.L_x_2988:
        /* <DEDUP_REMOVED lines=20> */
.L_x_2990:
[----:B------:R-:W-:-:S13]  /*0740*/  ISETP.EQ.AND P2, PT, R16, RZ, PT ;  /* 0x000000ff1000720c */ /* 0x000fda0003f42270 */
[----:B------:R-:W-:Y:S05]  /*0750*/  @!P0 BRA P2, `(.L_x_2985) ;  /* 0x0000000400788947 */ /* 0x000fea0001000000 */
.L_x_2987:
        /* <DEDUP_REMOVED lines=12> */
.L_x_2986:
        /* <DEDUP_REMOVED lines=16> */
.L_x_2993:
        /* <DEDUP_REMOVED lines=32> */
.L_x_2992:
        /* <DEDUP_REMOVED lines=21> */
.L_x_2994:
[----:B------:R-:W-:-:S13]  /*0c70*/  ISETP.NE.OR P0, PT, R16, RZ, P0 ;  /* 0x000000ff1000720c */ /* 0x000fda0000705670 */
[----:B------:R-:W-:Y:S05]  /*0c80*/  @!P0 BRA `(.L_x_2985) ;  /* 0x00000000002c8947 */ /* 0x000fea0003800000 */
.L_x_2991:
        /* <DEDUP_REMOVED lines=11> */
.L_x_2985:
[----:B0-----:R-:W-:Y:S05]  /*0d40*/  BSYNC.RECONVERGENT B0 ;  /* 0x0000000000007941 */ /* 0x001fea0003800200 */
.L_x_2984:
        /* <DEDUP_REMOVED lines=12> */
[----:B------:R-:W-:-:S05]  /*0e10*/  LEA R0, R0, UR4, 0x1 ;  /* 0x0000000400007c11 */ /* 0x000fca000f8e08ff */
[----:B------:R-:W-:-:S06]  /*0e20*/  IMAD R0, R3, 0x4, R0 ;  /* 0x0000000403007824 */ /* 0x000fcc00078e0200 */
[----:B------:R-:W-:Y:S05]  /*0e30*/  @P0 BRA `(.L_x_2996) ;  /* 0x00000000008c0947 */ /* 0x000fea0003800000 */
[----:B-1----:R-:W-:Y:S01]  /*0e40*/  IMAD.MOV R6, RZ, RZ, -R16 ;  /* 0x000000ffff067224 */ /* 0x002fe200078e0a10 */
[----:B------:R-:W-:-:S04]  /*0e50*/  PLOP3.LUT P0, PT, PT, PT, PT, 0x80, 0x8 ;  /* 0x000000000008781c */ /* 0x000fc80003f0f070 */
[----:B------:R-:W-:-:S13]  /*0e60*/  ISETP.GT.AND P2, PT, R6, 0x3, PT ;  /* 0x000000030600780c */ /* 0x000fda0003f44270 */
[----:B------:R-:W-:Y:S05]  /*0e70*/  @!P2 BRA `(.L_x_2997) ;  /* 0x000000000044a947 */ /* 0x000fea0003800000 */
[----:B------:R-:W0:Y:S01]  /*0e80*/  LDC.64 R14, c[0x0][0x3a0] ;  /* 0x0000e800ff0e7b82 */ /* 0x000e220000000a00 */
[----:B------:R-:W-:-:S13]  /*0e90*/  PLOP3.LUT P0, PT, PT, PT, PT, 0x8, 0x80 ;  /* 0x000000000080781c */ /* 0x000fda0003f0e170 */
.L_x_2998:
        /* <DEDUP_REMOVED lines=15> */
.L_x_2997:
        /* <DEDUP_REMOVED lines=12> */
.L_x_2999:
[----:B------:R-:W-:-:S13]  /*1050*/  ISETP.NE.OR P0, PT, R16, RZ, P0 ;  /* 0x000000ff1000720c */ /* 0x000fda0000705670 */
[----:B------:R-:W-:Y:S05]  /*1060*/  @!P0 BRA `(.L_x_2995) ;  /* 0x00000000001c8947 */ /* 0x000fea0003800000 */
.L_x_2996:
[----:B01----:R-:W0:Y:S02]  /*1070*/  LDC.64 R6, c[0x0][0x3a0] ;  /* 0x0000e800ff067b82 */ /* 0x003e240000000a00 */
.L_x_3000:
[----:B0-----:R-:W-:Y:S01]  /*1080*/  IMAD.WIDE R8, R0, 0x2, R6 ;  /* 0x0000000200087825 */ /* 0x001fe200078e0206 */
[----:B------:R-:W-:-:S03]  /*1090*/  IADD3 R16, PT, PT, R16, 0x1, RZ ;  /* 0x0000000110107810 */ /* 0x000fc60007ffe0ff */
[----:B------:R-:W-:Y:S01]  /*10a0*/  IMAD.IADD R0, R0, 0x1, R29 ;  /* 0x0000000100007824 */ /* 0x000fe200078e021d */
[----:B------:R2:W-:Y:S01]  /*10b0*/  STG.E.64 desc[UR8][R8.64], RZ ;  /* 0x000000ff08007986 */ /* 0x0005e2000c101b08 */
[----:B------:R-:W-:-:S13]  /*10c0*/  ISETP.NE.AND P0, PT, R16, RZ, PT ;  /* 0x000000ff1000720c */ /* 0x000fda0003f05270 */
[----:B--2---:R-:W-:Y:S05]  /*10d0*/  @P0 BRA `(.L_x_3000) ;  /* 0xfffffffc00e80947 */ /* 0x004fea000383ffff */
.L_x_2995:
        /* <DEDUP_REMOVED lines=9> */
[----:B------:R-:W-:Y:S02]  /*1170*/  IMAD.SHL.U32 R3, R3, 0x10, RZ ;  /* 0x0000001003037824 */ /* 0x000fe400078e00ff */
[----:B------:R-:W-:Y:S01]  /*1180*/  IMAD.MOV.U32 R15, RZ, RZ, RZ ;  /* 0x000000ffff0f7224 */ /* 0x000fe200078e00ff */
[----:B------:R-:W-:Y:S01]  /*1190*/  LEA.HI R11, R11, R4, RZ, 0x3 ;  /* 0x000000040b0b7211 */ /* 0x000fe200078f18ff */
[----:B------:R-:W-:Y:S01]  /*11a0*/  IMAD.MOV.U32 R16, RZ, RZ, R20 ;  /* 0x000000ffff107224 */ /* 0x000fe200078e0014 */
[----:B------:R-:W-:Y:S02]  /*11b0*/  LOP3.LUT R3, R3, 0x10, RZ, 0xc0, !PT ;  /* 0x0000001003037812 */ /* 0x000fe400078ec0ff */
[----:B------:R-:W-:-:S07]  /*11c0*/  SHF.R.S32.HI R14, RZ, 0x3, R11 ;  /* 0x00000003ff0e7819 */ /* 0x000fce000001140b */
.L_x_3002:
[----:B01----:R-:W0:Y:S01]  /*11d0*/  LDC.64 R8, c[0x0][0x390] ;  /* 0x0000e400ff087b82 */ /* 0x003e220000000a00 */
        /* <DEDUP_REMOVED lines=23> */
[----:B------:R-:W-:Y:S01]  /*1350*/  IMAD R9, R8, R8, R8 ;  /* 0x0000000808097224 */ /* 0x000fe200078e0208 */
[----:B------:R-:W-:Y:S02]  /*1360*/  LOP3.LUT R17, R17, 0xf, RZ, 0xc0, !PT ;  /* 0x0000000f11117812 */ /* 0x000fe400078ec0ff */
[----:B------:R-:W-:Y:S02]  /*1370*/  IADD3 R23, PT, PT, R18, 0x1, R23 ;  /* 0x0000000112177810 */ /* 0x000fe40007ffe017 */
[----:B------:R-:W-:Y:S01]  /*1380*/  IADD3 R9, PT, PT, R8, 0x1, R9 ;  /* 0x0000000108097810 */ /* 0x000fe20007ffe009 */
[C---:B------:R-:W-:Y:S01]  /*1390*/  IMAD R8, R17.reuse, R17, R17 ;  /* 0x0000001111087224 */ /* 0x040fe200078e0211 */
[----:B------:R-:W-:Y:S04]  /*13a0*/  I2F.F16 R22, R22 ;  /* 0x0000001600167306 */ /* 0x000fe80000200c00 */
[----:B------:R-:W-:Y:S01]  /*13b0*/  IADD3 R17, PT, PT, R17, 0x1, R8 ;  /* 0x0000000111117810 */ /* 0x000fe20007ffe008 */
[----:B----4-:R-:W-:-:S03]  /*13c0*/  IMAD.IADD R16, R13, 0x1, R16 ;  /* 0x000000010d107824 */ /* 0x010fc600078e0210 */
[----:B------:R-:W0:Y:S02]  /*13d0*/  I2F.F16 R23, R23 ;  /* 0x0000001700177306 */ /* 0x000e240000200c00 */
[----:B------:R-:W-:-:S06]  /*13e0*/  ISETP.GE.AND P0, PT, R16, R27, PT ;  /* 0x0000001b1000720c */ /* 0x000fcc0003f06270 */
        /* <DEDUP_REMOVED lines=10> */
.L_x_3001:
[----:B-1----:R0:W5:Y:S01]  /*1490*/  LDL.64 R8, [R1] ;  /* 0x0000000001087983 */ /* 0x0021620000100a00 */
[----:B------:R-:W1:Y:S01]  /*14a0*/  LDCU UR4, c[0x0][0x3c8] ;  /* 0x00007900ff0477ac */ /* 0x000e620008000800 */
[----:B------:R-:W-:Y:S01]  /*14b0*/  CS2R R10, SRZ ;  /* 0x00000000000a7805 */ /* 0x000fe2000001ff00 */
[----:B------:R-:W-:Y:S01]  /*14c0*/  IMAD.MOV.U32 R13, RZ, RZ, RZ ;  /* 0x000000ffff0d7224 */ /* 0x000fe200078e00ff */
[----:B------:R-:W2:Y:S01]  /*14d0*/  LDCU UR5, c[0x0][0x3cc] ;  /* 0x00007980ff0577ac */ /* 0x000ea20008000800 */
[----:B------:R-:W-:Y:S01]  /*14e0*/  IMAD.MOV.U32 R14, RZ, RZ, RZ ;  /* 0x000000ffff0e7224 */ /* 0x000fe200078e00ff */
        /* <DEDUP_REMOVED lines=8> */
[----:B------:R-:W-:Y:S01]  /*1570*/  LEA.HI R3, R3, R0, RZ, 0x5 ;  /* 0x0000000003037211 */ /* 0x000fe200078f28ff */
[----:B------:R-:W-:Y:S01]  /*1580*/  IMAD.MOV.U32 R0, RZ, RZ, RZ ;  /* 0x000000ffff007224 */ /* 0x000fe200078e00ff */
        /* <DEDUP_REMOVED lines=11> */
.L_x_3003:
        /* <DEDUP_REMOVED lines=8> */
.L_x_3004:
        /* <DEDUP_REMOVED lines=8> */
.L_x_3005:
        /* <DEDUP_REMOVED lines=8> */
.L_x_3006:
        /* <DEDUP_REMOVED lines=8> */
.L_x_3007:
[----:B------:R-:W-:Y:S01]  /*1840*/  LEA R0, R15, R0, 0x3 ;  /* 0x000000000f007211 */ /* 0x000fe200078e18ff */
[----:B------:R-:W0:Y:S01]  /*1850*/  S2UR UR5, SR_CgaCtaId ;  /* 0x00000000000579c3 */ /* 0x000e220000008800 */
[----:B------:R-:W1:Y:S01]  /*1860*/  LDCU.64 UR6, c[0x0][0x388] ;  /* 0x00007100ff0677ac */ /* 0x000e620008000a00 */
[----:B------:R-:W-:Y:S01]  /*1870*/  VIMNMX R5, PT, PT, R5, UR10, PT ;  /* 0x0000000a05057c48 */ /* 0x000fe2000bfe0100 */
[----:B------:R-:W-:Y:S01]  /*1880*/  IMAD.MOV.U32 R26, RZ, RZ, RZ ;  /* 0x000000ffff1a7224 */ /* 0x000fe200078e00ff */
        /* <DEDUP_REMOVED lines=15> */
[----:B0-----:R-:W-:Y:S01]  /*1980*/  ULEA UR4, UR5, UR4, 0x18 ;  /* 0x0000000405047291 */ /* 0x001fe2000f8ec0ff */
[----:B------:R-:W-:-:S02]  /*1990*/  SHF.L.U64.HI R3, R4, 0x2, R3 ;  /* 0x0000000204037819 */ /* 0x000fc40000010203 */
[----:B-1----:R-:W-:Y:S02]  /*19a0*/  IADD3 R16, P2, PT, R0, UR6, RZ ;  /* 0x0000000600107c10 */ /* 0x002fe4000ff5e0ff */
[----:B------:R-:W-:Y:S02]  /*19b0*/  PRMT R0, R9, 0x7610, R9 ;  /* 0x0000761009007816 */ /* 0x000fe40000000009 */
[----:B------:R-:W-:-:S05]  /*19c0*/  IADD3.X R17, PT, PT, R3, UR7, RZ, P2, !PT ;  /* 0x0000000703117c10 */ /* 0x000fca00097fe4ff */
[----:B------:R-:W-:Y:S05]  /*19d0*/  @!P0 BRA `(.L_x_3008) ;  /* 0x0000001800848947 */ /* 0x000fea0003800000 */
[----:B------:R-:W-:-:S04]  /*19e0*/  IMAD.WIDE.U32 R2, R2, 0x100, R6 ;  /* 0x0000010002027825 */ /* 0x000fc800078e0006 */
[----:B------:R-:W-:Y:S01]  /*19f0*/  HFMA2 R26, -RZ, RZ, 0, 0 ;  /* 0x00000000ff1a7431 */ /* 0x000fe200000001ff */
[----:B------:R-:W-:Y:S01]  /*1a00*/  VIMNMX R33, PT, PT, R27, UR10, PT ;  /* 0x0000000a1b217c48 */ /* 0x000fe2000bfe0100 */
[----:B------:R-:W-:Y:S01]  /*1a10*/  IMAD.MOV.U32 R5, RZ, RZ, R17 ;  /* 0x000000ffff057224 */ /* 0x000fe200078e0011 */
[----:B------:R-:W-:Y:S01]  /*1a20*/  IADD3 R30, P0, PT, R2, 0x2, RZ ;  /* 0x00000002021e7810 */ /* 0x000fe20007f1e0ff */
[----:B------:R-:W-:Y:S01]  /*1a30*/  IMAD.MOV.U32 R2, RZ, RZ, R16 ;  /* 0x000000ffff027224 */ /* 0x000fe200078e0010 */
[----:B------:R-:W-:-:S03]  /*1a40*/  PRMT R25, RZ, 0x7610, R25 ;  /* 0x00007610ff197816 */ /* 0x000fc60000000019 */
[----:B------:R-:W-:-:S08]  /*1a50*/  IMAD.X R31, RZ, RZ, R3, P0 ;  /* 0x000000ffff1f7224 */ /* 0x000fd000000e0603 */
.L_x_3011:
[----:B------:R-:W0:Y:S01]  /*1a60*/  LDC R29, c[0x0][0x3ac] ;  /* 0x0000eb00ff1d7b82 */ /* 0x000e220000000800 */
[----:B------:R-:W-:Y:S01]  /*1a70*/  ISETP.NE.AND P0, PT, R20, R21, PT ;  /* 0x000000151400720c */ /* 0x000fe20003f05270 */
[----:B------:R-:W-:-:S12]  /*1a80*/  IMAD.MOV.U32 R17, RZ, RZ, R5 ;  /* 0x000000ffff117224 */ /* 0x000fd800078e0005 */
[----:B------:R-:W-:Y:S01]  /*1a90*/  @!P0 IMAD R16, R26, 0x8, R1 ;  /* 0x000000081a108824 */ /* 0x000fe200078e0201 */
[----:B------:R-:W5:Y:S04]  /*1aa0*/  @!P0 LDG.E.U16.CONSTANT R59, desc[UR8][R30.64] ;  /* 0x000000081e3b8981 */ /* 0x000f68000c1e9500 */
[----:B------:R1:W2:Y:S02]  /*1ab0*/  @!P0 LDL.64 R36, [R16+0x8] ;  /* 0x0000080010248983 */ /* 0x0002a40000100a00 */
[----:B-1----:R-:W-:-:S04]  /*1ac0*/  IMAD.MOV.U32 R16, RZ, RZ, R2 ;  /* 0x000000ffff107224 */ /* 0x002fc800078e0002 */
[C---:B0-----:R-:W-:Y:S01]  /*1ad0*/  IMAD.WIDE R34, R29.reuse, 0x4, R16 ;  /* 0x000000041d227825 */ /* 0x041fe200078e0210 */
[----:B------:R-:W3:Y:S04]  /*1ae0*/  LDG.E.128.CONSTANT R12, desc[UR8][R16.64] ;  /* 0x00000008100c7981 */ /* 0x000ee8000c1e9d00 */
[----:B------:R0:W4:Y:S01]  /*1af0*/  LDG.E.128.CONSTANT R8, desc[UR8][R34.64] ;  /* 0x0000000822087981 */ /* 0x000122000c1e9d00 */
[----:B------:R-:W-:-:S05]  /*1b00*/  IMAD.WIDE R2, R29, 0x4, R34 ;  /* 0x000000041d027825 */ /* 0x000fca00078e0222 */
[----:B------:R-:W4:Y:S01]  /*1b10*/  LDG.E.128.CONSTANT R4, desc[UR8][R2.64] ;  /* 0x0000000802047981 */ /* 0x000f22000c1e9d00 */
[----:B------:R-:W-:Y:S02]  /*1b20*/  IMAD.MOV.U32 R51, RZ, RZ, 0x3000 ;  /* 0x00003000ff337424 */ /* 0x000fe400078e00ff */
[----:B------:R-:W-:Y:S01]  /*1b30*/  IMAD.MOV.U32 R28, RZ, RZ, 0x2400 ;  /* 0x00002400ff1c7424 */ /* 0x000fe200078e00ff */
[----:B------:R-:W-:Y:S01]  /*1b40*/  ISETP.NE.AND P2, PT, R19, RZ, PT ;  /* 0x000000ff1300720c */ /* 0x000fe20003f45270 */
[----:B------:R-:W-:Y:S01]  /*1b50*/  @!P0 VIADD R90, R26, 0x1 ;  /* 0x000000011a5a8836 */ /* 0x000fe20000000000 */
[----:B--2---:R-:W-:Y:S02]  /*1b60*/  @!P0 PRMT R18, R36, 0x7610, R18 ;  /* 0x0000761024128816 */ /* 0x004fe40000000012 */
[----:B------:R-:W-:Y:S02]  /*1b70*/  @!P0 PRMT R0, R37, 0x7610, R0 ;  /* 0x0000761025008816 */ /* 0x000fe40000000000 */
[----:B------:R-:W-:-:S02]  /*1b80*/  @!P0 PRMT R18, R18, 0x7610, R36 ;  /* 0x0000761012128816 */ /* 0x000fc40000000024 */
[----:B------:R-:W-:Y:S02]  /*1b90*/  @!P0 PRMT R0, R0, 0x7610, R37 ;  /* 0x0000761000008816 */ /* 0x000fe40000000025 */
[C---:B---3--:R-:W-:Y:S02]  /*1ba0*/  LOP3.LUT R70, R12.reuse, 0x70007, RZ, 0xc0, !PT ;  /* 0x000700070c467812 */ /* 0x048fe400078ec0ff */
[----:B------:R-:W-:Y:S02]  /*1bb0*/  LOP3.LUT R32, R12, 0x380038, RZ, 0xc0, !PT ;  /* 0x003800380c207812 */ /* 0x000fe400078ec0ff */
[--C-:B------:R-:W-:Y:S02]  /*1bc0*/  SHF.R.U32.HI R69, RZ, 0x6, R12.reuse ;  /* 0x00000006ff457819 */ /* 0x100fe4000001160c */
[----:B0-----:R-:W-:Y:S02]  /*1bd0*/  SHF.R.U32.HI R34, RZ, 0xf, R12 ;  /* 0x0000000fff227819 */ /* 0x001fe4000001160c */
[----:B------:R-:W-:-:S02]  /*1be0*/  SHF.R.U32.HI R39, RZ, 0xf, R14 ;  /* 0x0000000fff277819 */ /* 0x000fc4000001160e */
[C---:B------:R-:W-:Y:S02]  /*1bf0*/  LOP3.LUT R71, R13.reuse, 0x70007, RZ, 0xc0, !PT ;  /* 0x000700070d477812 */ /* 0x040fe400078ec0ff */
[----:B------:R-:W-:Y:S02]  /*1c00*/  LOP3.LUT R36, R13, 0x380038, RZ, 0xc0, !PT ;  /* 0x003800380d247812 */ /* 0x000fe400078ec0ff */
[--C-:B------:R-:W-:Y:S02]  /*1c10*/  SHF.R.U32.HI R12, RZ, 0x6, R13.reuse ;  /* 0x00000006ff0c7819 */ /* 0x100fe4000001160d */
[----:B------:R-:W-:Y:S02]  /*1c20*/  SHF.R.U32.HI R38, RZ, 0xf, R13 ;  /* 0x0000000fff267819 */ /* 0x000fe4000001160d */
[C---:B------:R-:W-:Y:S02]  /*1c30*/  LOP3.LUT R72, R14.reuse, 0x70007, RZ, 0xc0, !PT ;  /* 0x000700070e487812 */ /* 0x040fe400078ec0ff */
[----:B------:R-:W-:-:S02]  /*1c40*/  LOP3.LUT R40, R14, 0x380038, RZ, 0xc0, !PT ;  /* 0x003800380e287812 */ /* 0x000fc400078ec0ff */
[----:B------:R-:W-:Y:S02]  /*1c50*/  SHF.R.U32.HI R13, RZ, 0x6, R14 ;  /* 0x00000006ff0d7819 */ /* 0x000fe4000001160e */
[C---:B------:R-:W-:Y:S02]  /*1c60*/  LOP3.LUT R81, R15.reuse, 0x70007, RZ, 0xc0, !PT ;  /* 0x000700070f517812 */ /* 0x040fe400078ec0ff */
[----:B------:R-:W-:Y:S02]  /*1c70*/  LOP3.LUT R44, R15, 0x380038, RZ, 0xc0, !PT ;  /* 0x003800380f2c7812 */ /* 0x000fe400078ec0ff */
[--C-:B------:R-:W-:Y:S02]  /*1c80*/  SHF.R.U32.HI R73, RZ, 0x6, R15.reuse ;  /* 0x00000006ff497819 */ /* 0x100fe4000001160f */
[----:B------:R-:W-:Y:S02]  /*1c90*/  SHF.R.U32.HI R45, RZ, 0xf, R15 ;  /* 0x0000000fff2d7819 */ /* 0x000fe4000001160f */
[----:B----4-:R-:W-:-:S02]  /*1ca0*/  LOP3.LUT R15, R8, 0x70007, RZ, 0xc0, !PT ;  /* 0x00070007080f7812 */ /* 0x010fc400078ec0ff */
[----:B------:R-:W-:Y:S02]  /*1cb0*/  LOP3.LUT R35, R8, 0x380038, RZ, 0xc0, !PT ;  /* 0x0038003808237812 */ /* 0x000fe400078ec0ff */
[--C-:B------:R-:W-:Y:S02]  /*1cc0*/  SHF.R.U32.HI R14, RZ, 0x6, R8.reuse ;  /* 0x00000006ff0e7819 */ /* 0x100fe40000011608 */
[----:B------:R-:W-:Y:S02]  /*1cd0*/  SHF.R.U32.HI R37, RZ, 0xe, R8 ;  /* 0x0000000eff257819 */ /* 0x000fe40000011608 */
[C---:B------:R-:W-:Y:S02]  /*1ce0*/  LOP3.LUT R78, R10.reuse, 0x70007, RZ, 0xc0, !PT ;  /* 0x000700070a4e7812 */ /* 0x040fe400078ec0ff */
[----:B------:R-:W-:Y:S02]  /*1cf0*/  LOP3.LUT R42, R10, 0x380038, RZ, 0xc0, !PT ;  /* 0x003800380a2a7812 */ /* 0x000fe400078ec0ff */
[----:B------:R-:W-:-:S02]  /*1d00*/  SHF.R.U32.HI R75, RZ, 0x6, R10 ;  /* 0x00000006ff4b7819 */ /* 0x000fc4000001160a */
[----:B------:R-:W-:Y:S02]  /*1d10*/  SHF.R.U32.HI R43, RZ, 0xe, R10 ;  /* 0x0000000eff2b7819 */ /* 0x000fe4000001160a */
[C---:B------:R-:W-:Y:S02]  /*1d20*/  LOP3.LUT R74, R9.reuse, 0x70007, RZ, 0xc0, !PT ;  /* 0x00070007094a7812 */ /* 0x040fe400078ec0ff */
[----:B------:R-:W-:Y:S02]  /*1d30*/  LOP3.LUT R41, R9, 0x380038, RZ, 0xc0, !PT ;  /* 0x0038003809297812 */ /* 0x000fe400078ec0ff */
[----:B------:R-:W-:Y:S02]  /*1d40*/  SHF.R.U32.HI R8, RZ, 0x6, R9 ;  /* 0x00000006ff087819 */ /* 0x000fe40000011609 */
[----:B------:R-:W-:Y:S02]  /*1d50*/  LOP3.LUT R34, R34, 0x10001, RZ, 0xc0, !PT ;  /* 0x0001000122227812 */ /* 0x000fe400078ec0ff */
[----:B------:R-:W-:-:S02]  /*1d60*/  LOP3.LUT R10, R39, 0x10001, RZ, 0xc0, !PT ;  /* 0x00010001270a7812 */ /* 0x000fc400078ec0ff */
[----:B------:R-:W-:Y:S02]  /*1d70*/  SHF.R.U32.HI R9, RZ, 0xe, R9 ;  /* 0x0000000eff097819 */ /* 0x000fe40000011609 */
[----:B------:R-:W-:Y:S02]  /*1d80*/  LOP3.LUT R38, R38, 0x10001, RZ, 0xc0, !PT ;  /* 0x0001000126267812 */ /* 0x000fe400078ec0ff */
[C---:B------:R-:W-:Y:S02]  /*1d90*/  LOP3.LUT R84, R11.reuse, 0x70007, RZ, 0xc0, !PT ;  /* 0x000700070b547812 */ /* 0x040fe400078ec0ff */
[----:B------:R-:W-:Y:S02]  /*1da0*/  LOP3.LUT R49, R11, 0x380038, RZ, 0xc0, !PT ;  /* 0x003800380b317812 */ /* 0x000fe400078ec0ff */
[--C-:B------:R-:W-:Y:S02]  /*1db0*/  SHF.R.U32.HI R82, RZ, 0x6, R11.reuse ;  /* 0x00000006ff527819 */ /* 0x100fe4000001160b */
[----:B------:R-:W-:-:S02]  /*1dc0*/  SHF.R.U32.HI R46, RZ, 0xe, R11 ;  /* 0x0000000eff2e7819 */ /* 0x000fc4000001160b */
[----:B------:R-:W-:Y:S02]  /*1dd0*/  LOP3.LUT R39, R34, 0x20002, R37, 0xf8, !PT ;  /* 0x0002000222277812 */ /* 0x000fe400078ef825 */
[----:B------:R-:W-:Y:S02]  /*1de0*/  LOP3.LUT R47, R10, 0x20002, R43, 0xf8, !PT ;  /* 0x000200020a2f7812 */ /* 0x000fe400078ef82b */
[----:B------:R-:W-:Y:S02]  /*1df0*/  LOP3.LUT R38, R38, 0x20002, R9, 0xf8, !PT ;  /* 0x0002000226267812 */ /* 0x000fe400078ef809 */
[C---:B------:R-:W-:Y:S02]  /*1e00*/  LOP3.LUT R11, R4.reuse, 0x70007, RZ, 0xc0, !PT ;  /* 0x00070007040b7812 */ /* 0x040fe400078ec0ff */
        /* <DEDUP_REMOVED lines=8> */
[C---:B------:R-:W-:Y:S02]  /*1e90*/  LOP3.LUT R83, R7.reuse, 0x70007, RZ, 0xc0, !PT ;  /* 0x0007000707537812 */ /* 0x040fe400078ec0ff */
[----:B------:R-:W-:Y:S02]  /*1ea0*/  LOP3.LUT R53, R7, 0x380038, RZ, 0xc0, !PT ;  /* 0x0038003807357812 */ /* 0x000fe400078ec0ff */
[--C-:B------:R-:W-:Y:S02]  /*1eb0*/  SHF.R.U32.HI R80, RZ, 0x6, R7.reuse ;  /* 0x00000006ff507819 */ /* 0x100fe40000011607 */
[----:B------:R-:W-:Y:S02]  /*1ec0*/  SHF.R.U32.HI R34, RZ, 0xd, R7 ;  /* 0x0000000dff227819 */ /* 0x000fe40000011607 */
[----:B------:R-:W-:Y:S02]  /*1ed0*/  LOP3.LUT R7, R39, 0x40004, R4, 0xf8, !PT ;  /* 0x0004000427077812 */ /* 0x000fe400078ef804 */
[----:B------:R-:W-:-:S02]  /*1ee0*/  LOP3.LUT R4, R38, 0x40004, R5, 0xf8, !PT ;  /* 0x0004000426047812 */ /* 0x000fc400078ef805 */
        /* <DEDUP_REMOVED lines=16> */
[--C-:B------:R-:W-:Y:S02]  /*1ff0*/  SHF.R.U32.HI R77, RZ, 0x6, R6.reuse ;  /* 0x00000006ff4d7819 */ /* 0x100fe40000011606 */
[----:B------:R-:W-:Y:S02]  /*2000*/  LOP3.LUT R44, R44, 0x64006400, RZ, 0xfc, !PT ;  /* 0x640064002c2c7812 */ /* 0x000fe400078efcff */
[----:B------:R-:W-:Y:S02]  /*2010*/  LOP3.LUT R34, R34, 0x64006400, RZ, 0xfc, !PT ;  /* 0x6400640022227812 */ /* 0x000fe400078efcff */
[----:B------:R-:W-:Y:S02]  /*2020*/  LOP3.LUT R39, R8, 0x380038, RZ, 0xc0, !PT ;  /* 0x0038003808277812 */ /* 0x000fe400078ec0ff */
[----:B------:R-:W-:-:S02]  /*2030*/  SHF.R.U32.HI R6, RZ, 0xd, R6 ;  /* 0x0000000dff067819 */ /* 0x000fc40000011606 */
        /* <DEDUP_REMOVED lines=69> */
[-C--:B------:R-:W-:Y:S02]  /*2490*/  HFMA2 R56, R56, R51.reuse.H0_H0, -132, -132 ;  /* 0xd820d82038387431 */ /* 0x080fe40000040033 */
[-C--:B------:R-:W-:Y:S02]  /*24a0*/  HFMA2 R54, R54, R51.reuse.H0_H0, -132, -132 ;  /* 0xd820d82036367431 */ /* 0x080fe40000040033 */
[-C--:B------:R-:W-:Y:S02]  /*24b0*/  HFMA2 R52, R52, R51.reuse.H0_H0, -132, -132 ;  /* 0xd820d82034347431 */ /* 0x080fe40000040033 */
        /* <DEDUP_REMOVED lines=155> */
.L_x_3009:
[----:B------:R-:W-:Y:S01]  /*2e70*/  @!P0 MOV R26, R90 ;  /* 0x0000005a001a8202 */ /* 0x000fe20000000f00 */
[----:B-----5:R-:W-:Y:S01]  /*2e80*/  @!P0 IMAD.IADD R21, R59, 0x1, R20 ;  /* 0x000000013b158824 */ /* 0x020fe200078e0214 */
        /* <DEDUP_REMOVED lines=77> */
.L_x_3010:
[----:B------:R-:W-:Y:S01]  /*3360*/  VIADD R20, R20, 0x20 ;  /* 0x0000002014147836 */ /* 0x000fe20000000000 */
[----:B------:R-:W-:Y:S01]  /*3370*/  IADD3 R30, P2, PT, R30, 0x80, RZ ;  /* 0x000000801e1e7810 */ /* 0x000fe20007f5e0ff */
[----:B------:R-:W-:Y:S01]  /*3380*/  IMAD.WIDE R2, R29, 0x4, R2 ;  /* 0x000000041d027825 */ /* 0x000fe200078e0202 */
[----:B------:R-:W-:Y:S02]  /*3390*/  UIADD3 UR4, UPT, UPT, UR4, 0x40, URZ ;  /* 0x0000004004047890 */ /* 0x000fe4000fffe0ff */
[----:B------:R-:W-:Y:S01]  /*33a0*/  ISETP.GE.AND P0, PT, R20, R33, PT ;  /* 0x000000211400720c */ /* 0x000fe20003f06270 */
[----:B------:R-:W-:Y:S02]  /*33b0*/  IMAD.MOV.U32 R5, RZ, RZ, R3 ;  /* 0x000000ffff057224 */ /* 0x000fe400078e0003 */
[----:B------:R-:W-:-:S10]  /*33c0*/  IMAD.X R31, RZ, RZ, R31, P2 ;  /* 0x000000ffff1f7224 */ /* 0x000fd400010e061f */
[----:B------:R-:W-:Y:S05]  /*33d0*/  @!P0 BRA `(.L_x_3011) ;  /* 0xffffffe400a08947 */ /* 0x000fea000383ffff */
[----:B------:R-:W-:-:S07]  /*33e0*/  IMAD.WIDE R16, R29, 0xc, R16 ;  /* 0x0000000c1d107825 */ /* 0x000fce00078e0210 */
.L_x_3008:
[----:B------:R-:W0:Y:S02]  /*33f0*/  LDCU UR5, c[0x0][0x3dc] ;  /* 0x00007b80ff0577ac */ /* 0x000e240008000800 */
[----:B0-----:R-:W-:-:S04]  /*3400*/  VIMNMX R27, PT, PT, R27, UR5, PT ;  /* 0x000000051b1b7c48 */ /* 0x001fc8000bfe0100 */
[----:B------:R-:W-:-:S13]  /*3410*/  ISETP.GT.AND P0, PT, R27, R20, PT ;  /* 0x000000141b00720c */ /* 0x000fda0003f04270 */
[----:B------:R-:W-:Y:S05]  /*3420*/  @!P0 BRA `(.L_x_3012) ;  /* 0x0000000c00648947 */ /* 0x000fea0003800000 */
[----:B------:R-:W0:Y:S01]  /*3430*/  LDC.64 R2, c[0x0][0x3b8] ;  /* 0x0000ee00ff027b82 */ /* 0x000e220000000a00 */
[----:B------:R-:W-:Y:S01]  /*3440*/  UIADD3 UR4, UPT, UPT, UR4, 0x80, URZ ;  /* 0x0000008004047890 */ /* 0x000fe2000fffe0ff */
[----:B0-----:R-:W-:-:S03]  /*3450*/  IMAD.WIDE.U32 R2, R20, 0x4, R2 ;  /* 0x0000000414027825 */ /* 0x001fc600078e0002 */
[----:B------:R-:W-:-:S05]  /*3460*/  IADD3 R2, P0, PT, R2, 0x2, RZ ;  /* 0x0000000202027810 */ /* 0x000fca0007f1e0ff */
[----:B------:R-:W-:-:S08]  /*3470*/  IMAD.X R3, RZ, RZ, R3, P0 ;  /* 0x000000ffff037224 */ /* 0x000fd000000e0603 */
.L_x_3015:
[----:B------:R-:W-:Y:S01]  /*3480*/  ISETP.NE.AND P0, PT, R20, R21, PT ;  /* 0x000000151400720c */ /* 0x000fe20003f05270 */
[----:B------:R-:W2:-:S12]  /*3490*/  LDG.E.128.CONSTANT R4, desc[UR8][R16.64] ;  /* 0x0000000810047981 */ /* 0x000e98000c1e9d00 */
[----:B------:R-:W-:Y:S01]  /*34a0*/  @!P0 IMAD R10, R26, 0x8, R1 ;  /* 0x000000081a0a8824 */ /* 0x000fe200078e0201 */
[----:B------:R0:W5:Y:S05]  /*34b0*/  @!P0 LDG.E.U16.CONSTANT R13, desc[UR8][R2.64] ;  /* 0x00000008020d8981 */ /* 0x00016a000c1e9500 */
[----:B------:R-:W3:Y:S01]  /*34c0*/  @!P0 LDL.64 R10, [R10+0x8] ;  /* 0x000008000a0a8983 */ /* 0x000ee20000100a00 */
[----:B------:R-:W-:Y:S01]  /*34d0*/  IMAD.MOV.U32 R9, RZ, RZ, 0x2400 ;  /* 0x00002400ff097424 */ /* 0x000fe200078e00ff */
[----:B------:R-:W-:-:S04]  /*34e0*/  MOV R8, 0x3400 ;  /* 0x0000340000087802 */ /* 0x000fc80000000f00 */
[----:B------:R-:W-:Y:S01]  /*34f0*/  PRMT R8, R9, 0x5410, R8 ;  /* 0x0000541009087816 */ /* 0x000fe20000000008 */
[----:B------:R-:W-:Y:S01]  /*3500*/  IMAD.MOV.U32 R40, RZ, RZ, 0x2c00 ;  /* 0x00002c00ff287424 */ /* 0x000fe200078e00ff */
[----:B------:R-:W-:Y:S01]  /*3510*/  ISETP.NE.AND P2, PT, R19, RZ, PT ;  /* 0x000000ff1300720c */ /* 0x000fe20003f45270 */
[----:B------:R-:W-:Y:S01]  /*3520*/  @!P0 VIADD R60, R26, 0x1 ;  /* 0x000000011a3c8836 */ /* 0x000fe20000000000 */
[C---:B--2---:R-:W-:Y:S02]  /*3530*/  LOP3.LUT R49, R5.reuse, 0x30003, RZ, 0xc0, !PT ;  /* 0x0003000305317812 */ /* 0x044fe400078ec0ff */
[C---:B------:R-:W-:Y:S02]  /*3540*/  LOP3.LUT R12, R5.reuse, 0xc000c, RZ, 0xc0, !PT ;  /* 0x000c000c050c7812 */ /* 0x040fe400078ec0ff */
[C---:B------:R-:W-:Y:S02]  /*3550*/  LOP3.LUT R33, R5.reuse, 0x300030, RZ, 0xc0, !PT ;  /* 0x0030003005217812 */ /* 0x040fe400078ec0ff */
[----:B------:R-:W-:-:S02]  /*3560*/  LOP3.LUT R42, R5, 0xc000c0, RZ, 0xc0, !PT ;  /* 0x00c000c0052a7812 */ /* 0x000fc400078ec0ff */
[----:B------:R-:W-:Y:S02]  /*3570*/  SHF.R.U32.HI R50, RZ, 0x8, R5 ;  /* 0x00000008ff327819 */ /* 0x000fe40000011605 */
[----:B------:R-:W-:Y:S02]  /*3580*/  SHF.R.U32.HI R52, RZ, 0x8, R6 ;  /* 0x00000008ff347819 */ /* 0x000fe40000011606 */
[----:B------:R-:W-:Y:S02]  /*3590*/  LOP3.LUT R9, R4, 0x30003, RZ, 0xc0, !PT ;  /* 0x0003000304097812 */ /* 0x000fe400078ec0ff */
[----:B---3--:R-:W-:Y:S02]  /*35a0*/  @!P0 PRMT R18, R10, 0x7610, R18 ;  /* 0x000076100a128816 */ /* 0x008fe40000000012 */
[----:B------:R-:W-:Y:S02]  /*35b0*/  @!P0 PRMT R0, R11, 0x7610, R0 ;  /* 0x000076100b008816 */ /* 0x000fe40000000000 */
[----:B------:R-:W-:-:S02]  /*35c0*/  @!P0 PRMT R18, R18, 0x7610, R10 ;  /* 0x0000761012128816 */ /* 0x000fc4000000000a */
[----:B------:R-:W-:Y:S02]  /*35d0*/  @!P0 PRMT R0, R0, 0x7610, R11 ;  /* 0x0000761000008816 */ /* 0x000fe4000000000b */
[C---:B------:R-:W-:Y:S02]  /*35e0*/  LOP3.LUT R10, R4.reuse, 0xc000c, RZ, 0xc0, !PT ;  /* 0x000c000c040a7812 */ /* 0x040fe400078ec0ff */
[C---:B------:R-:W-:Y:S02]  /*35f0*/  LOP3.LUT R11, R4.reuse, 0x300030, RZ, 0xc0, !PT ;  /* 0x00300030040b7812 */ /* 0x040fe400078ec0ff */
[----:B------:R-:W-:Y:S02]  /*3600*/  LOP3.LUT R41, R4, 0xc000c0, RZ, 0xc0, !PT ;  /* 0x00c000c004297812 */ /* 0x000fe400078ec0ff */
[----:B------:R-:W-:Y:S02]  /*3610*/  LOP3.LUT R5, R6, 0xc000c, RZ, 0xc0, !PT ;  /* 0x000c000c06057812 */ /* 0x000fe400078ec0ff */
[----:B------:R-:W-:-:S02]  /*3620*/  SHF.R.U32.HI R4, RZ, 0x8, R4 ;  /* 0x00000008ff047819 */ /* 0x000fc40000011604 */
[C---:B------:R-:W-:Y:S02]  /*3630*/  LOP3.LUT R51, R6.reuse, 0x30003, RZ, 0xc0, !PT ;  /* 0x0003000306337812 */ /* 0x040fe400078ec0ff */
[C---:B------:R-:W-:Y:S02]  /*3640*/  LOP3.LUT R35, R6.reuse, 0x300030, RZ, 0xc0, !PT ;  /* 0x0030003006237812 */ /* 0x040fe400078ec0ff */
        /* <DEDUP_REMOVED lines=129> */
.L_x_3013:
[----:B------:R-:W-:Y:S02]  /*3e60*/  @!P0 IMAD.MOV.U32 R26, RZ, RZ, R60 ;  /* 0x000000ffff1a8224 */ /* 0x000fe400078e003c */
[----:B-----5:R-:W-:Y:S01]  /*3e70*/  @!P0 IMAD.IADD R21, R13, 0x1, R20 ;  /* 0x000000010d158824 */ /* 0x020fe200078e0214 */
[----:B------:R-:W-:Y:S06]  /*3e80*/  @P1 BRA `(.L_x_3014) ;  /* 0x0000000000ac1947 */ /* 0x000fec0003800000 */
[----:B------:R-:W0:Y:S01]  /*3e90*/  LDS.128 R4, [UR4] ;  /* 0x00000004ff047984 */ /* 0x000e220008000c00 */
        /* <DEDUP_REMOVED lines=42> */
.L_x_3014:
[----:B------:R-:W0:Y:S01]  /*4140*/  LDC R29, c[0x0][0x3ac] ;  /* 0x0000eb00ff1d7b82 */ /* 0x000e220000000800 */
[----:B------:R-:W-:Y:S01]  /*4150*/  IADD3 R20, PT, PT, R20, 0x10, RZ ;  /* 0x0000001014147810 */ /* 0x000fe20007ffe0ff */
[----:B------:R-:W-:Y:S01]  /*4160*/  UIADD3 UR4, UPT, UPT, UR4, 0x20, URZ ;  /* 0x0000002004047890 */ /* 0x000fe2000fffe0ff */
[----:B------:R-:W-:Y:S02]  /*4170*/  IADD3 R2, P2, PT, R2, 0x40, RZ ;  /* 0x0000004002027810 */ /* 0x000fe40007f5e0ff */
[----:B------:R-:W-:-:S03]  /*4180*/  ISETP.GE.AND P0, PT, R20, R27, PT ;  /* 0x0000001b1400720c */ /* 0x000fc60003f06270 */
[----:B------:R-:W-:Y:S02]  /*4190*/  IMAD.X R3, RZ, RZ, R3, P2 ;  /* 0x000000ffff037224 */ /* 0x000fe400010e0603 */
[----:B0-----:R-:W-:-:S08]  /*41a0*/  IMAD.WIDE R16, R29, 0x4, R16 ;  /* 0x000000041d107825 */ /* 0x001fd000078e0210 */
[----:B------:R-:W-:Y:S05]  /*41b0*/  @!P0 BRA `(.L_x_3015) ;  /* 0xfffffff000b08947 */ /* 0x000fea000383ffff */
.L_x_3012:
[----:B------:R-:W0:Y:S01]  /*41c0*/  S2R R0, SR_CTAID.X ;  /* 0x0000000000007919 */ /* 0x000e220000002500 */
[----:B------:R-:W1:Y:S01]  /*41d0*/  S2UR UR4, SR_CTAID.Y ;  /* 0x00000000000479c3 */ /* 0x000e620000002600 */
[----:B------:R-:W0:Y:S07]  /*41e0*/  S2R R3, SR_TID.X ;  /* 0x0000000000037919 */ /* 0x000e2e0000002100 */
[----:B------:R-:W2:Y:S01]  /*41f0*/  LDC.64 R4, c[0x0][0x3a0] ;  /* 0x0000e800ff047b82 */ /* 0x000ea20000000a00 */
[----:B-1----:R-:W-:Y:S01]  /*4200*/  USHF.L.U32 UR4, UR4, 0x1, URZ ;  /* 0x0000000104047899 */ /* 0x002fe200080006ff */
[----:B0-----:R-:W-:-:S04]  /*4210*/  IMAD R0, R0, 0x40, R3 ;  /* 0x0000004000007824 */ /* 0x001fc800078e0203 */
        /* <DEDUP_REMOVED lines=13> */
.L_x_3019:
[----:B------:R-:W0:Y:S02]  /*42f0*/  LDS R2, [R0] ;  /* 0x0000000000027984 */ /* 0x000e240000000800 */
[----:B0-----:R-:W-:-:S05]  /*4300*/  HFMA2 R3, R2, 1, 1, R25 ;  /* 0x3c003c0002037831 */ /* 0x001fca0000000019 */
[----:B------:R-:W0:Y:S02]  /*4310*/  ATOMS.CAST.SPIN P1, [R0], R2, R3 ;  /* 0x000000020000758d */ /* 0x000e240001820003 */
[----:B0-----:R-:W-:Y:S05]  /*4320*/  @!P1 BRA `(.L_x_3019) ;  /* 0xfffffffc00f09947 */ /* 0x001fea000383ffff */
[----:B------:R-:W-:Y:S05]  /*4330*/  BRA `(.L_x_3017) ;  /* 0x00000000000c7947 */ /* 0x000fea0003800000 */
.L_x_3018:
[----:B------:R-:W2:Y:S02]  /*4340*/  LD.E R0, desc[UR8][R4.64] ;  /* 0x0000000804007980 */ /* 0x000ea4000c101900 */
[----:B--2---:R-:W-:-:S05]  /*4350*/  IMAD.IADD R3, R25, 0x1, R0 ;  /* 0x0000000119037824 */ /* 0x004fca00078e0200 */
[----:B------:R0:W-:Y:S02]  /*4360*/  ST.E desc[UR8][R4.64], R3 ;  /* 0x0000000304007985 */ /* 0x0001e4000c101908 */
.L_x_3017:
[----:B------:R-:W-:Y:S05]  /*4370*/  BSYNC.RECONVERGENT B0 ;  /* 0x0000000000007941 */ /* 0x000fea0003800200 */
.L_x_3016:
[----:B------:R1:W-:Y:S01]  /*4380*/  ATOM.E.ADD.F16x2.RN.STRONG.GPU P1, RZ, desc[UR8][R4.64+0x4], R24 ;  /* 0x8000041804ff79a2 */ /* 0x0003e2000c12e108 */
[----:B------:R-:W-:Y:S04]  /*4390*/  BSSY.RECONVERGENT B0, `(.L_x_3020) ;  /* 0x000000e000007945 */ /* 0x000fe80003800200 */
[----:B-1----:R-:W-:Y:S05]  /*43a0*/  @P1 BRA `(.L_x_3021) ;  /* 0x0000000000301947 */ /* 0x002fea0003800000 */
[----:B------:R-:W1:Y:S02]  /*43b0*/  QSPC.E.S P1, RZ, [R4+0x4] ;  /* 0x0000040004ff73aa */ /* 0x000e640000020500 */
[----:B-1----:R-:W-:Y:S05]  /*43c0*/  @!P1 BRA `(.L_x_3022) ;  /* 0x00000000001c9947 */ /* 0x002fea0003800000 */
[----:B------:R-:W-:-:S04]  /*43d0*/  MOV R2, R4 ;  /* 0x0000000400027202 */ /* 0x000fc80000000f00 */
[----:B------:R-:W-:-:S07]  /*43e0*/  MOV R0, R2 ;  /* 0x0000000200007202 */ /* 0x000fce0000000f00 */
.L_x_3023:
[----:B------:R-:W0:Y:S02]  /*43f0*/  LDS R2, [R0+0x4] ;  /* 0x0000040000027984 */ /* 0x000e240000000800 */
[----:B0-----:R-:W-:-:S05]  /*4400*/  HADD2 R3, R2, R24 ;  /* 0x0000001802037230 */ /* 0x001fca0000000000 */
[----:B------:R-:W0:Y:S02]  /*4410*/  ATOMS.CAST.SPIN P1, [R0+0x4], R2, R3 ;  /* 0x000004020000758d */ /* 0x000e240001820003 */
[----:B0-----:R-:W-:Y:S05]  /*4420*/  @!P1 BRA `(.L_x_3023) ;  /* 0xfffffffc00f09947 */ /* 0x001fea000383ffff */
[----:B------:R-:W-:Y:S05]  /*4430*/  BRA `(.L_x_3021) ;  /* 0x00000000000c7947 */ /* 0x000fea0003800000 */
.L_x_3022:
[----:B------:R-:W0:Y:S02]  /*4440*/  LD.E R0, desc[UR8][R4.64+0x4] ;  /* 0x0000040804007980 */ /* 0x000e24000c101900 */
[----:B0-----:R-:W-:-:S05]  /*4450*/  IMAD.IADD R3, R24, 0x1, R0 ;  /* 0x0000000118037824 */ /* 0x001fca00078e0200 */
[----:B------:R1:W-:Y:S02]  /*4460*/  ST.E desc[UR8][R4.64+0x4], R3 ;  /* 0x0000040304007985 */ /* 0x0003e4000c101908 */
.L_x_3021:
[----:B------:R-:W-:Y:S05]  /*4470*/  BSYNC.RECONVERGENT B0 ;  /* 0x0000000000007941 */ /* 0x000fea0003800200 */
.L_x_3020:
        /* <DEDUP_REMOVED lines=9> */
.L_x_3027:
[----:B------:R-:W0:Y:S02]  /*4510*/  LDS R2, [R0] ;  /* 0x0000000000027984 */ /* 0x000e240000000800 */
[----:B0-----:R-:W-:-:S05]  /*4520*/  HFMA2 R3, R2, 1, 1, R23 ;  /* 0x3c003c0002037831 */ /* 0x001fca0000000017 */
[----:B------:R-:W0:Y:S02]  /*4530*/  ATOMS.CAST.SPIN P0, [R0], R2, R3 ;  /* 0x000000020000758d */ /* 0x000e240001800003 */
[----:B0-----:R-:W-:Y:S05]  /*4540*/  @!P0 BRA `(.L_x_3027) ;  /* 0xfffffffc00f08947 */ /* 0x001fea000383ffff */
[----:B------:R-:W-:Y:S05]  /*4550*/  BRA `(.L_x_3025) ;  /* 0x00000000000c7947 */ /* 0x000fea0003800000 */
.L_x_3026:
[----:B------:R-:W2:Y:S02]  /*4560*/  LD.E R0, desc[UR8][R4.64] ;  /* 0x0000000804007980 */ /* 0x000ea4000c101900 */
[----:B--2---:R-:W-:-:S05]  /*4570*/  IMAD.IADD R3, R23, 0x1, R0 ;  /* 0x0000000117037824 */ /* 0x004fca00078e0200 */
[----:B------:R0:W-:Y:S02]  /*4580*/  ST.E desc[UR8][R4.64], R3 ;  /* 0x0000000304007985 */ /* 0x0001e4000c101908 */
.L_x_3025:
[----:B------:R-:W-:Y:S05]  /*4590*/  BSYNC.RECONVERGENT B0 ;  /* 0x0000000000007941 */ /* 0x000fea0003800200 */
.L_x_3024:
[----:B------:R1:W-:Y:S02]  /*45a0*/  ATOM.E.ADD.F16x2.RN.STRONG.GPU P0, RZ, desc[UR8][R4.64+0x4], R22 ;  /* 0x8000041604ff79a2 */ /* 0x0003e4000c10e108 */
[----:B-1----:R-:W-:Y:S05]  /*45b0*/  @P0 EXIT ;  /* 0x000000000000094d */ /* 0x002fea0003800000 */
[----:B------:R-:W1:Y:S02]  /*45c0*/  QSPC.E.S P0, RZ, [R4+0x4] ;  /* 0x0000040004ff73aa */ /* 0x000e640000000500 */
[----:B-1----:R-:W-:Y:S05]  /*45d0*/  @!P0 BRA `(.L_x_3028) ;  /* 0x00000000001c8947 */ /* 0x002fea0003800000 */
[----:B------:R-:W-:-:S05]  /*45e0*/  IMAD.MOV.U32 R2, RZ, RZ, R4 ;  /* 0x000000ffff027224 */ /* 0x000fca00078e0004 */
[----:B------:R-:W-:-:S07]  /*45f0*/  MOV R0, R2 ;  /* 0x0000000200007202 */ /* 0x000fce0000000f00 */
.L_x_3029:
[----:B------:R-:W0:Y:S02]  /*4600*/  LDS R2, [R0+0x4] ;  /* 0x0000040000027984 */ /* 0x000e240000000800 */
[----:B0-----:R-:W-:-:S05]  /*4610*/  HADD2 R3, R2, R22 ;  /* 0x0000001602037230 */ /* 0x001fca0000000000 */
[----:B------:R-:W0:Y:S02]  /*4620*/  ATOMS.CAST.SPIN P0, [R0+0x4], R2, R3 ;  /* 0x000004020000758d */ /* 0x000e240001800003 */
[----:B0-----:R-:W-:Y:S05]  /*4630*/  @!P0 BRA `(.L_x_3029) ;  /* 0xfffffffc00f08947 */ /* 0x001fea000383ffff */
[----:B------:R-:W-:Y:S05]  /*4640*/  EXIT ;  /* 0x000000000000794d */ /* 0x000fea0003800000 */
.L_x_3028:
[----:B------:R-:W0:Y:S02]  /*4650*/  LD.E R0, desc[UR8][R4.64+0x4] ;  /* 0x0000040804007980 */ /* 0x000e24000c101900 */
[----:B0-----:R-:W-:-:S05]  /*4660*/  IMAD.IADD R3, R22, 0x1, R0 ;  /* 0x0000000116037824 */ /* 0x001fca00078e0200 */
[----:B------:R-:W-:Y:S01]  /*4670*/  ST.E desc[UR8][R4.64+0x4], R3 ;  /* 0x0000040304007985 */ /* 0x000fe2000c101908 */
[----:B------:R-:W-:Y:S05]  /*4680*/  EXIT ;  /* 0x000000000000794d */ /* 0x000fea0003800000 */
.L_x_3030:
        /* <DEDUP_REMOVED lines=15> */
.L_x_3961:


//--------------------- .text._Z23gemm_half_q_half_kernelILi2ELi2ELb1ELb0ELi64EEvPK6__halfPKjS4_S2_PS0_iiiiPKtS7_iiiiiibS2_i --------------------------
	.section	.text._Z23gemm_half_q_half_kernelILi2ELi2ELb1ELb0ELi64EEvPK6__halfPKjS4_S2_PS0_iiiiPKtS7_iiiiiibS2_i,"ax",@progbits
	.align	128
        .global         _Z23gemm_half_q_half_kernelILi2ELi2ELb1ELb0ELi64EEvPK6__halfPKjS4_S2_PS0_iiiiPKtS7_iiiiiibS2_i
        .type           _Z23gemm_half_q_half_kernelILi2ELi2ELb1ELb0ELi64EEvPK6__halfPKjS4_S2_PS0_iiiiPKtS7_iiiiiibS2_i,@function
        .size           _Z23gemm_half_q_half_kernelILi2ELi2ELb1ELb0ELi64EEvPK6__halfPKjS4_S2_PS0_iiiiPKtS7_iiiiiibS2_i,(.L_x_3962 - _Z23gemm_half_q_half_kernelILi2ELi2ELb1ELb0ELi64EEvPK6__halfPKjS4_S2_PS0_iiiiPKtS7_iiiiiibS2_i)
        .other          _Z23gemm_half_q_half_kernelILi2ELi2ELb1ELb0ELi64EEvPK6__halfPKjS4_S2_PS0_iiiiPKtS7_iiiiiibS2_i,@"STO_CUDA_ENTRY STV_DEFAULT"
_Z23gemm_half_q_half_kernelILi2ELi2ELb1ELb0ELi64EEvPK6__halfPKjS4_S2_PS0_iiiiPKtS7_iiiiiibS2_i:
.text._Z23gemm_half_q_half_kernelILi2ELi2ELb1ELb0ELi64EEvPK6__halfPKjS4_S2_PS0_iiiiPKtS7_iiiiiibS2_i:
[----:B------:R-:W0:Y:S08]  /*0000*/  LDC R1, c[0x0][0x37c] ;  /* 0x0000df00ff017b82 */ /* 0x000e300000000800 */
[----:B------:R-:W1:Y:S01]  /*0010*/  S2UR UR11, SR_CTAID.Y ;  /* 0x00000000000b79c3 */ /* 0x000e620000002600 */
[----:B------:R-:W2:Y:S01]  /*0020*/  LDCU UR5, c[0x0][0x3a8] ;  /* 0x00007500ff0577ac */ /* 0x000ea20008000800 */
[----:B0-----:R-:W-:-:S05]  /*0030*/  VIADD R1, R1, 0xfffffff0 ;  /* 0xfffffff001017836 */ /* 0x001fca0000000000 */
[----:B------:R-:W-:Y:S01]  /*0040*/  R2UR UR20, R1 ;  /* 0x00000000011472ca */ /* 0x000fe200000e0000 */
[----:B-1----:R-:W-:-:S04]  /*0050*/  USHF.L.U32 UR19, UR11, 0x1, URZ ;  /* 0x000000010b137899 */ /* 0x002fc800080006ff */
[----:B--2---:R-:W-:-:S04]  /*0060*/  UIADD3 UR5, UPT, UPT, -UR19, UR5, URZ ;  /* 0x0000000513057290 */ /* 0x004fc8000fffe1ff */
[----:B------:R-:W-:-:S06]  /*0070*/  UISETP.GE.AND UP0, UPT, UR5, 0x1, UPT ;  /* 0x000000010500788c */ /* 0x000fcc000bf06270 */
[----:B------:R-:W-:-:S13]  /*0080*/  PLOP3.LUT P0, PT, PT, PT, UP0, 0x80, 0x8 ;  /* 0x000000000008781c */ /* 0x000fda0003f0f008 */
[----:B------:R-:W-:Y:S05]  /*0090*/  @!P0 EXIT ;  /* 0x000000000000894d */ /* 0x000fea0003800000 */
[----:B------:R-:W0:Y:S01]  /*00a0*/  LDC R7, c[0x0][0x3f0] ;  /* 0x0000fc00ff077b82 */ /* 0x000e220000000800 */
[----:B------:R-:W-:Y:S01]  /*00b0*/  UISETP.NE.AND UP1, UPT, UR5, 0x1, UPT ;  /* 0x000000010500788c */ /* 0x000fe2000bf25270 */
[----:B------:R-:W1:Y:S05]  /*00c0*/  LDCU.64 UR16, c[0x0][0x358] ;  /* 0x00006b00ff1077ac */ /* 0x000e6a0008000a00 */
[----:B------:R-:W-:Y:S01]  /*00d0*/  PLOP3.LUT P0, PT, PT, PT, UP1, 0x80, 0x8 ;  /* 0x000000000008781c */ /* 0x000fe20003f0f018 */
[----:B------:R-:W0:Y:S08]  /*00e0*/  LDC.64 R4, c[0x0][0x3e8] ;  /* 0x0000fa00ff047b82 */ /* 0x000e300000000a00 */
[----:B------:R-:W2:Y:S01]  /*00f0*/  LDC.64 R2, c[0x0][0x3e8] ;  /* 0x0000fa00ff027b82 */ /* 0x000ea20000000a00 */
[----:B0-----:R-:W-:-:S06]  /*0100*/  IMAD.WIDE R4, R7, 0x2, R4 ;  /* 0x0000000207047825 */ /* 0x001fcc00078e0204 */
[----:B-1----:R-:W3:Y:S04]  /*0110*/  @P0 LDG.E.U16 R4, desc[UR16][R4.64] ;  /* 0x0000001004040981 */ /* 0x002ee8000c1e1500 */
[----:B--2---:R-:W2:Y:S01]  /*0120*/  LDG.E.U16 R2, desc[UR16][R2.64] ;  /* 0x0000001002027981 */ /* 0x004ea2000c1e1500 */
[----:B---3--:R-:W-:Y:S02]  /*0130*/  @P0 R2UR UR9, R4 ;  /* 0x00000000040902ca */ /* 0x008fe400000e0000 */
[----:B--2---:R-:W-:-:S13]  /*0140*/  R2UR UR21, R2 ;  /* 0x00000000021572ca */ /* 0x004fda00000e0000 */
[----:B------:R-:W-:Y:S02]  /*0150*/  @UP1 ULOP3.LUT UR4, UR9, UR21, URZ, 0xfc, !UPT ;  /* 0x0000001509041292 */ /* 0x000fe4000f8efcff */
[----:B------:R-:W-:-:S04]  /*0160*/  IMAD.U32 R0, RZ, RZ, UR21 ;  /* 0x00000015ff007e24 */ /* 0x000fc8000f8e00ff */
[----:B------:R-:W-:-:S05]  /*0170*/  @P0 IMAD.U32 R0, RZ, RZ, UR4 ;  /* 0x00000004ff000e24 */ /* 0x000fca000f8e00ff */
[----:B------:R-:W-:-:S04]  /*0180*/  PRMT R0, R0, 0x9910, RZ ;  /* 0x0000991000007816 */ /* 0x000fc800000000ff */
[----:B------:R-:W-:-:S13]  /*0190*/  ISETP.NE.AND P0, PT, R0, RZ, PT ;  /* 0x000000ff0000720c */ /* 0x000fda0003f05270 */
[----:B------:R-:W-:Y:S05]  /*01a0*/  @!P0 EXIT ;  /* 0x000000000000894d */ /* 0x000fea0003800000 */
[----:B------:R-:W0:Y:S01]  /*01b0*/  S2UR UR7, SR_CTAID.Z ;  /* 0x00000000000779c3 */ /* 0x000e220000002700 */
[----:B------:R-:W1:Y:S01]  /*01c0*/  S2R R2, SR_TID.X ;  /* 0x0000000000027919 */ /* 0x000e620000002100 */
[----:B------:R-:W-:Y:S01]  /*01d0*/  UMOV UR8, 0x2 ;  /* 0x0000000200087882 */ /* 0x000fe20000000000 */
[----:B------:R-:W-:Y:S01]  /*01e0*/  BSSY.RECONVERGENT B0, `(.L_x_3031) ;  /* 0x00000bd000007945 */ /* 0x000fe20003800200 */
[----:B------:R-:W-:Y:S02]  /*01f0*/  USEL UR8, UR8, 0x1, UP1 ;  /* 0x0000000108087887 */ /* 0x000fe40008800000 */
[----:B------:R-:W-:Y:S02]  /*0200*/  UISETP.EQ.OR UP1, UPT, UR9, URZ, !UP1 ;  /* 0x000000ff0900728c */ /* 0x000fe4000cf22670 */
[----:B------:R-:W2:Y:S08]  /*0210*/  LDC R0, c[0x0][0x3b0] ;  /* 0x0000ec00ff007b82 */ /* 0x000eb00000000800 */
[----:B------:R-:W3:Y:S01]  /*0220*/  S2UR UR4, SR_CTAID.X ;  /* 0x00000000000479c3 */ /* 0x000ee20000002500 */
[----:B0-----:R-:W-:-:S06]  /*0230*/  USHF.L.U32 UR6, UR7, 0x6, URZ ;  /* 0x0000000607067899 */ /* 0x001fcc00080006ff */
[----:B------:R-:W-:Y:S02]  /*0240*/  IMAD.U32 R19, RZ, RZ, UR6 ;  /* 0x00000006ff137e24 */ /* 0x000fe4000f8e00ff */
[----:B-1----:R-:W-:-:S03]  /*0250*/  VIADD R18, R2, UR6 ;  /* 0x0000000602127c36 */ /* 0x002fc60008000000 */
[----:B--2---:R-:W-:-:S04]  /*0260*/  VIADDMNMX R19, R19, 0x40, R0, PT ;  /* 0x0000004013137846 */ /* 0x004fc80003800100 */
[----:B------:R-:W-:Y:S01]  /*0270*/  ISETP.GE.AND P0, PT, R18, R19, PT ;  /* 0x000000131200720c */ /* 0x000fe20003f06270 */
[----:B---3--:R-:W-:-:S06]  /*0280*/  USHF.L.U32 UR4, UR4, 0x8, URZ ;  /* 0x0000000804047899 */ /* 0x008fcc00080006ff */
[----:B------:R-:W-:-:S06]  /*0290*/  LEA R15, R2, UR4, 0x2 ;  /* 0x00000004020f7c11 */ /* 0x000fcc000f8e10ff */
        /* <DEDUP_REMOVED lines=30> */
.L_x_3036:
[----:B------:R-:W-:Y:S01]  /*0480*/  IADD3 R5, P1, PT, R18, R3, RZ ;  /* 0x0000000312057210 */ /* 0x000fe20007f3e0ff */
[----:B------:R-:W-:-:S03]  /*0490*/  IMAD.IADD R7, R3, 0x1, R0 ;  /* 0x0000000103077824 */ /* 0x000fc600078e0200 */
[----:B------:R-:W-:Y:S01]  /*04a0*/  LEA.HI.X.SX32 R6, R3, RZ, 0x1, P1 ;  /* 0x000000ff03067211 */ /* 0x000fe200008f0eff */
[--C-:B------:R-:W-:Y:S01]  /*04b0*/  IMAD.IADD R3, R7, 0x1, R0.reuse ;  /* 0x0000000107037824 */ /* 0x100fe200078e0200 */
[----:B------:R-:W-:Y:S02]  /*04c0*/  LEA R4, P1, R5, UR12, 0x1 ;  /* 0x0000000c05047c11 */ /* 0x000fe4000f8208ff */
[C---:B------:R-:W-:Y:S01]  /*04d0*/  IADD3 R10, P2, PT, R18.reuse, R7, RZ ;  /* 0x00000007120a7210 */ /* 0x040fe20007f5e0ff */
[----:B------:R-:W-:Y:S01]  /*04e0*/  IMAD.IADD R13, R3, 0x1, R0 ;  /* 0x00000001030d7824 */ /* 0x000fe200078e0200 */
        /* <DEDUP_REMOVED lines=25> */
.L_x_3035:
        /* <DEDUP_REMOVED lines=20> */
.L_x_3037:
[----:B------:R-:W-:-:S13]  /*07c0*/  ISETP.EQ.AND P1, PT, RZ, UR9, PT ;  /* 0x00000009ff007c0c */ /* 0x000fda000bf22270 */
[----:B------:R-:W-:Y:S05]  /*07d0*/  @!P0 BRA P1, `(.L_x_3032) ;  /* 0x0000000400748947 */ /* 0x000fea0000800000 */
.L_x_3034:
        /* <DEDUP_REMOVED lines=12> */
.L_x_3033:
[C---:B------:R-:W-:Y:S01]  /*08a0*/  LEA R4, P0, R18.reuse, UR12, 0x1 ;  /* 0x0000000c12047c11 */ /* 0x040fe2000f8008ff */
[----:B------:R-:W0:Y:S03]  /*08b0*/  LDCU.64 UR14, c[0x0][0x380] ;  /* 0x00007000ff0e77ac */ /* 0x000e260008000a00 */
[----:B------:R-:W-:-:S05]  /*08c0*/  LEA.HI.X R5, R18, UR13, RZ, 0x1, P0 ;  /* 0x0000000d12057c11 */ /* 0x000fca00080f0cff */
[----:B------:R1:W5:Y:S01]  /*08d0*/  LDG.E.U16.CONSTANT R16, desc[UR16][R4.64] ;  /* 0x0000001004107981 */ /* 0x000362000c1e9500 */
[----:B------:R-:W-:Y:S01]  /*08e0*/  UIADD3 UR9, UPT, UPT, URZ, -UR8, URZ ;  /* 0x80000008ff097290 */ /* 0x000fe2000fffe0ff */
[----:B------:R-:W-:-:S03]  /*08f0*/  IMAD R13, R0, UR11, RZ ;  /* 0x0000000b000d7c24 */ /* 0x000fc6000f8e02ff */
[----:B------:R-:W-:Y:S01]  /*0900*/  UISETP.GE.AND UP0, UPT, UR9, URZ, UPT ;  /* 0x000000ff0900728c */ /* 0x000fe2000bf06270 */
[----:B------:R-:W-:-:S08]  /*0910*/  IMAD.SHL.U32 R13, R13, 0x2, RZ ;  /* 0x000000020d0d7824 */ /* 0x000fd000078e00ff */
[----:B01----:R-:W-:Y:S05]  /*0920*/  BRA.U UP0, `(.L_x_3038) ;  /* 0x0000000100f47547 */ /* 0x003fea000b800000 */
[----:B------:R-:W-:Y:S02]  /*0930*/  UIADD3 UR10, UPT, UPT, URZ, -UR9, URZ ;  /* 0x80000009ff0a7290 */ /* 0x000fe4000fffe0ff */
[----:B------:R-:W-:Y:S02]  /*0940*/  UPLOP3.LUT UP0, UPT, UPT, UPT, UPT, 0x80, 0x8 ;  /* 0x000000000008789c */ /* 0x000fe40003f0f070 */
[----:B------:R-:W-:-:S09]  /*0950*/  UISETP.GT.AND UP2, UPT, UR10, 0x3, UPT ;  /* 0x000000030a00788c */ /* 0x000fd2000bf44270 */
[----:B------:R-:W-:Y:S05]  /*0960*/  BRA.U !UP2, `(.L_x_3039) ;  /* 0x000000010a887547 */ /* 0x000fea000b800000 */
[----:B------:R-:W0:Y:S01]  /*0970*/  LDCU.64 UR12, c[0x0][0x380] ;  /* 0x00007000ff0c77ac */ /* 0x000e220008000a00 */
[----:B------:R-:W-:-:S11]  /*0980*/  UPLOP3.LUT UP0, UPT, UPT, UPT, UPT, 0x40, 0x4 ;  /* 0x000000000004789c */ /* 0x000fd60003f0e870 */
.L_x_3040:
        /* <DEDUP_REMOVED lines=32> */
.L_x_3039:
        /* <DEDUP_REMOVED lines=21> */
.L_x_3041:
[----:B------:R-:W-:-:S09]  /*0ce0*/  UISETP.NE.OR UP0, UPT, UR9, URZ, UP0 ;  /* 0x000000ff0900728c */ /* 0x000fd20008705670 */
[----:B------:R-:W-:Y:S05]  /*0cf0*/  BRA.U !UP0, `(.L_x_3032) ;  /* 0x00000001082c7547 */ /* 0x000fea000b800000 */
.L_x_3038:
        /* <DEDUP_REMOVED lines=11> */
.L_x_3032:
[----:B------:R-:W-:Y:S05]  /*0db0*/  BSYNC.RECONVERGENT B0 ;  /* 0x0000000000007941 */ /* 0x000fea0003800200 */
.L_x_3031:
[----:B------:R-:W0:Y:S02]  /*0dc0*/  LDCU UR9, c[0x0][0x3ac] ;  /* 0x00007580ff0977ac */ /* 0x000e240008000800 */
[----:B0-----:R-:W-:-:S05]  /*0dd0*/  IMAD.U32 R4, RZ, RZ, UR9 ;  /* 0x00000009ff047e24 */ /* 0x001fca000f8e00ff */
[----:B------:R-:W-:-:S13]  /*0de0*/  ISETP.GE.AND P0, PT, R15, R4, PT ;  /* 0x000000040f00720c */ /* 0x000fda0003f06270 */
[----:B------:R-:W-:Y:S05]  /*0df0*/  @P0 EXIT ;  /* 0x000000000000094d */ /* 0x000fea0003800000 */
[----:B------:R-:W0:Y:S02]  /*0e00*/  LDCU.U8 UR9, c[0x0][0x3e0] ;  /* 0x00007c00ff0977ac */ /* 0x000e240008000000 */
[----:B0-----:R-:W-:-:S04]  /*0e10*/  UPRMT UR9, UR9, 0x8880, URZ ;  /* 0x0000888009097896 */ /* 0x001fc800080000ff */
[----:B------:R-:W-:-:S04]  /*0e20*/  UISETP.NE.AND UP0, UPT, UR9, URZ, UPT ;  /* 0x000000ff0900728c */ /* 0x000fc8000bf05270 */
[----:B------:R-:W-:-:S09]  /*0e30*/  UISETP.NE.OR UP0, UPT, UR7, URZ, !UP0 ;  /* 0x000000ff0700728c */ /* 0x000fd2000c705670 */
[----:B------:R-:W-:Y:S05]  /*0e40*/  BRA.U UP0, `(.L_x_3042) ;  /* 0x0000000100c07547 */ /* 0x000fea000b800000 */
[----:B------:R-:W-:Y:S01]  /*0e50*/  UIADD3 UR8, UPT, UPT, URZ, -UR8, URZ ;  /* 0x80000008ff087290 */ /* 0x000fe2000fffe0ff */
[----:B------:R-:W-:-:S03]  /*0e60*/  IMAD R3, R4, UR11, RZ ;  /* 0x0000000b04037c24 */ /* 0x000fc6000f8e02ff */
[----:B------:R-:W-:Y:S02]  /*0e70*/  UISETP.GE.AND UP0, UPT, UR8, URZ, UPT ;  /* 0x000000ff0800728c */ /* 0x000fe4000bf06270 */
[----:B------:R-:W-:-:S05]  /*0e80*/  LEA R3, R3, UR4, 0x1 ;  /* 0x0000000403037c11 */ /* 0x000fca000f8e08ff */
[----:B------:R-:W-:Y:S02]  /*0e90*/  IMAD R3, R2, 0x4, R3 ;  /* 0x0000000402037824 */ /* 0x000fe400078e0203 */
[----:B------:R-:W-:Y:S05]  /*0ea0*/  BRA.U UP0, `(.L_x_3043) ;  /* 0x00000001008c7547 */ /* 0x000fea000b800000 */
[----:B------:R-:W-:Y:S02]  /*0eb0*/  UIADD3 UR4, UPT, UPT, URZ, -UR8, URZ ;  /* 0x80000008ff047290 */ /* 0x000fe4000fffe0ff */
[----:B------:R-:W-:Y:S02]  /*0ec0*/  UPLOP3.LUT UP0, UPT, UPT, UPT, UPT, 0x80, 0x8 ;  /* 0x000000000008789c */ /* 0x000fe40003f0f070 */
[----:B------:R-:W-:-:S09]  /*0ed0*/  UISETP.GT.AND UP2, UPT, UR4, 0x3, UPT ;  /* 0x000000030400788c */ /* 0x000fd2000bf44270 */
[----:B------:R-:W-:Y:S05]  /*0ee0*/  BRA.U !UP2, `(.L_x_3044) ;  /* 0x000000010a447547 */ /* 0x000fea000b800000 */
[----:B-----5:R-:W0:Y:S01]  /*0ef0*/  LDC.64 R16, c[0x0][0x3a0] ;  /* 0x0000e800ff107b82 */ /* 0x020e220000000a00 */
[----:B------:R-:W-:-:S11]  /*0f00*/  UPLOP3.LUT UP0, UPT, UPT, UPT, UPT, 0x40, 0x4 ;  /* 0x000000000004789c */ /* 0x000fd60003f0e870 */
.L_x_3045:
[C---:B-1----:R-:W-:Y:S01]  /*0f10*/  IMAD.IADD R9, R3.reuse, 0x1, R4 ;  /* 0x0000000103097824 */ /* 0x042fe200078e0204 */
[----:B------:R-:W-:Y:S01]  /*0f20*/  UIADD3 UR8, UPT, UPT, UR8, 0x4, URZ ;  /* 0x0000000408087890 */ /* 0x000fe2000fffe0ff */
[----:B0-----:R-:W-:-:S03]  /*0f30*/  IMAD.WIDE R6, R3, 0x2, R16 ;  /* 0x0000000203067825 */ /* 0x001fc600078e0210 */
[----:B------:R-:W-:Y:S01]  /*0f40*/  UISETP.GE.AND UP2, UPT, UR8, -0x3, UPT ;  /* 0xfffffffd0800788c */ /* 0x000fe2000bf46270 */
        /* <DEDUP_REMOVED lines=10> */
[----:B------:R-:W-:Y:S05]  /*0ff0*/  BRA.U !UP2, `(.L_x_3045) ;  /* 0xfffffffd0ac47547 */ /* 0x000fea000b83ffff */
.L_x_3044:
[----:B------:R-:W-:-:S04]  /*1000*/  UIADD3 UR4, UPT, UPT, URZ, -UR8, URZ ;  /* 0x80000008ff047290 */ /* 0x000fc8000fffe0ff */
[----:B------:R-:W-:-:S09]  /*1010*/  UISETP.GT.AND UP2, UPT, UR4, 0x1, UPT ;  /* 0x000000010400788c */ /* 0x000fd2000bf44270 */
[----:B------:R-:W-:Y:S05]  /*1020*/  BRA.U !UP2, `(.L_x_3046) ;  /* 0x000000010a247547 */ /* 0x000fea000b800000 */
[----:B-1----:R-:W0:Y:S01]  /*1030*/  LDC.64 R8, c[0x0][0x3a0] ;  /* 0x0000e800ff087b82 */ /* 0x002e220000000a00 */
        /* <DEDUP_REMOVED lines=8> */
.L_x_3046:
[----:B------:R-:W-:-:S09]  /*10c0*/  UISETP.NE.OR UP0, UPT, UR8, URZ, UP0 ;  /* 0x000000ff0800728c */ /* 0x000fd20008705670 */
[----:B------:R-:W-:Y:S05]  /*10d0*/  BRA.U !UP0, `(.L_x_3042) ;  /* 0x00000001081c7547 */ /* 0x000fea000b800000 */
.L_x_3043:
[----:B01----:R-:W0:Y:S02]  /*10e0*/  LDC.64 R6, c[0x0][0x3a0] ;  /* 0x0000e800ff067b82 */ /* 0x003e240000000a00 */
.L_x_3047:
[----:B0-----:R-:W-:Y:S01]  /*10f0*/  IMAD.WIDE R8, R3, 0x2, R6 ;  /* 0x0000000203087825 */ /* 0x001fe200078e0206 */
[----:B------:R-:W-:-:S03]  /*1100*/  UIADD3 UR8, UPT, UPT, UR8, 0x1, URZ ;  /* 0x0000000108087890 */ /* 0x000fc6000fffe0ff */
[----:B------:R-:W-:Y:S01]  /*1110*/  IMAD.IADD R3, R3, 0x1, R4 ;  /* 0x0000000103037824 */ /* 0x000fe200078e0204 */
[----:B------:R2:W-:Y:S01]  /*1120*/  STG.E.64 desc[UR16][R8.64], RZ ;  /* 0x000000ff08007986 */ /* 0x0005e2000c101b10 */
[----:B------:R-:W-:-:S09]  /*1130*/  UISETP.NE.AND UP0, UPT, UR8, URZ, UPT ;  /* 0x000000ff0800728c */ /* 0x000fd2000bf05270 */
[----:B--2---:R-:W-:Y:S05]  /*1140*/  BRA.U UP0, `(.L_x_3047) ;  /* 0xfffffffd00e87547 */ /* 0x004fea000b83ffff */
.L_x_3042:
[----:B------:R-:W2:Y:S01]  /*1150*/  LDCU UR18, c[0x0][0x3c8] ;  /* 0x00007900ff1277ac */ /* 0x000ea20008000800 */
[----:B------:R-:W-:Y:S01]  /*1160*/  ISETP.LE.AND P0, PT, R0, UR6, PT ;  /* 0x0000000600007c0c */ /* 0x000fe2000bf03270 */
[----:B------:R-:W3:Y:S01]  /*1170*/  LDCU UR22, c[0x0][0x3cc] ;  /* 0x00007980ff1677ac */ /* 0x000ee20008000800 */
[----:B------:R-:W4:Y:S01]  /*1180*/  LDCU UR23, c[0x0][0x3d0] ;  /* 0x00007a00ff1777ac */ /* 0x000f220008000800 */
[----:B------:R-:W0:Y:S01]  /*1190*/  LDCU UR24, c[0x0][0x3d4] ;  /* 0x00007a80ff1877ac */ /* 0x000e220008000800 */
[----:B------:R-:W1:Y:S01]  /*11a0*/  LDCU UR25, c[0x0][0x3d8] ;  /* 0x00007b00ff1977ac */ /* 0x000e620008000800 */
[----:B------:R-:W1:Y:S01]  /*11b0*/  LDCU.64 UR12, c[0x0][0x3b8] ;  /* 0x00007700ff0c77ac */ /* 0x000e620008000a00 */
[----:B--2---:R-:W-:Y:S01]  /*11c0*/  UISETP.LT.AND UP0, UPT, UR6, UR18, UPT ;  /* 0x000000120600728c */ /* 0x004fe2000bf01270 */
[----:B------:R-:W2:Y:S03]  /*11d0*/  LDCU UR26, c[0x0][0x3dc] ;  /* 0x00007b80ff1a77ac */ /* 0x000ea60008000800 */
[----:B------:R-:W-:-:S02]  /*11e0*/  USEL UR4, UR6, UR18, UP0 ;  /* 0x0000001206047287 */ /* 0x000fc40008000000 */
[----:B---3--:R-:W-:Y:S02]  /*11f0*/  UISETP.GT.AND UP0, UPT, UR6, UR22, UPT ;  /* 0x000000160600728c */ /* 0x008fe4000bf04270 */
[----:B------:R-:W-:Y:S02]  /*1200*/  USHF.R.S32.HI UR8, URZ, 0x1f, UR4 ;  /* 0x0000001fff087899 */ /* 0x000fe40008011404 */
[----:B----4-:R-:W-:Y:S02]  /*1210*/  UISETP.GT.AND UP2, UPT, UR6, UR23, UPT ;  /* 0x000000170600728c */ /* 0x010fe4000bf44270 */
[----:B------:R-:W-:Y:S02]  /*1220*/  ULEA.HI UR15, UR8, UR4, URZ, 0x5 ;  /* 0x00000004080f7291 */ /* 0x000fe4000f8f28ff */
[----:B------:R-:W-:Y:S02]  /*1230*/  USHF.L.U32 UR8, UR7, 0x7, URZ ;  /* 0x0000000707087899 */ /* 0x000fe400080006ff */
[----:B0-----:R-:W-:-:S02]  /*1240*/  UISETP.GT.AND UP3, UPT, UR6, UR24, UPT ;  /* 0x000000180600728c */ /* 0x001fc4000bf64270 */
[----:B-1----:R-:W-:Y:S02]  /*1250*/  UISETP.GT.AND UP4, UPT, UR6, UR25, UPT ;  /* 0x000000190600728c */ /* 0x002fe4000bf84270 */
[----:B------:R-:W-:Y:S01]  /*1260*/  UIMAD.WIDE.U32 UR8, UR8, 0x2, UR12 ;  /* 0x00000002080878a5 */ /* 0x000fe2000f8e000c */
[----:B------:R-:W-:Y:S06]  /*1270*/  BAR.SYNC.DEFER_BLOCKING 0x0 ;  /* 0x0000000000007b1d */ /* 0x000fec0000010000 */
[----:B--2---:R-:W-:Y:S05]  /*1280*/  @P0 BRA `(.L_x_3048) ;  /* 0x0000000000e40947 */ /* 0x004fea0003800000 */
        /* <DEDUP_REMOVED lines=11> */
[----:B-1---5:R-:W-:-:S07]  /*1340*/  SHF.R.S32.HI R16, RZ, 0x3, R12 ;  /* 0x00000003ff107819 */ /* 0x022fce000001140c */
.L_x_3049:
[----:B------:R-:W-:-:S04]  /*1350*/  VIADD R11, R5, UR4 ;  /* 0x00000004050b7c36 */ /* 0x000fc80008000000 */
[----:B------:R-:W-:-:S05]  /*1360*/  IMAD R2, R11, R4, RZ ;  /* 0x000000040b027224 */ /* 0x000fca00078e02ff */
        /* <DEDUP_REMOVED lines=9> */
[----:B-1----:R-:W-:Y:S02]  /*1400*/  IMAD.U32 R12, RZ, RZ, UR10 ;  /* 0x0000000aff0c7e24 */ /* 0x002fe4000f8e00ff */
        /* <DEDUP_REMOVED lines=17> */
[C---:B------:R-:W-:Y:S01]  /*1520*/  IMAD R2, R17.reuse, R17, R17 ;  /* 0x0000001111027224 */ /* 0x040fe200078e0211 */
[----:B------:R-:W-:Y:S02]  /*1530*/  IADD3 R21, PT, PT, R18, 0x1, R21 ;  /* 0x0000000112157810 */ /* 0x000fe40007ffe015 */
[----:B----4-:R-:W-:Y:S02]  /*1540*/  R2UR UR10, R12 ;  /* 0x000000000c0a72ca */ /* 0x010fe400000e0000 */
[----:B------:R-:W-:Y:S01]  /*1550*/  IADD3 R2, PT, PT, R17, 0x1, R2 ;  /* 0x0000000111027810 */ /* 0x000fe20007ffe002 */
[----:B------:R-:W-:Y:S08]  /*1560*/  I2F.F16 R20, R20 ;  /* 0x0000001400147306 */ /* 0x000ff00000200c00 */
        /* <DEDUP_REMOVED lines=11> */
.L_x_3048:
        /* <DEDUP_REMOVED lines=16> */
.L_x_3050:
        /* <DEDUP_REMOVED lines=8> */
.L_x_3051:
        /* <DEDUP_REMOVED lines=8> */
.L_x_3052:
        /* <DEDUP_REMOVED lines=8> */
.L_x_3053:
        /* <DEDUP_REMOVED lines=8> */
.L_x_3054:
[----:B------:R-:W-:Y:S01]  /*1920*/  VIMNMX R0, PT, PT, R0, UR26, PT ;  /* 0x0000001a00007c48 */ /* 0x000fe2000bfe0100 */
[----:B------:R-:W-:Y:S01]  /*1930*/  ULEA UR4, UR15, UR4, 0x3 ;  /* 0x000000040f047291 */ /* 0x000fe2000f8e18ff */
[----:B------:R-:W-:Y:S02]  /*1940*/  PRMT R14, RZ, 0x5410, RZ ;  /* 0x00005410ff0e7816 */ /* 0x000fe400000000ff */
[----:B------:R-:W-:Y:S02]  /*1950*/  ISETP.GT.AND P0, PT, R0, UR6, PT ;  /* 0x0000000600007c0c */ /* 0x000fe4000bf04270 */
[----:B-----5:R-:W-:Y:S02]  /*1960*/  PRMT R16, RZ, 0x5410, RZ ;  /* 0x00005410ff107816 */ /* 0x020fe400000000ff */
[----:B------:R-:W-:Y:S02]  /*1970*/  IADD3 R2, PT, PT, R5, UR4, R2 ;  /* 0x0000000405027c10 */ /* 0x000fe4000fffe002 */
[----:B------:R-:W-:-:S02]  /*1980*/  PRMT R17, RZ, 0x5410, RZ ;  /* 0x00005410ff117816 */ /* 0x000fc400000000ff */
[----:B------:R-:W-:Y:S02]  /*1990*/  IADD3 R7, PT, PT, R8, R2, R7 ;  /* 0x0000000208077210 */ /* 0x000fe40007ffe007 */
[----:B------:R-:W-:-:S03]  /*19a0*/  PRMT R18, RZ, 0x5410, RZ ;  /* 0x00005410ff127816 */ /* 0x000fc600000000ff */
[----:B------:R-:W-:Y:S01]  /*19b0*/  IMAD R2, R7, R4, RZ ;  /* 0x0000000407027224 */ /* 0x000fe200078e02ff */
[----:B------:R-:W-:Y:S06]  /*19c0*/  @!P0 BRA `(.L_x_3055) ;  /* 0x0000000c00d48947 */ /* 0x000fec0003800000 */
[----:B------:R-:W-:Y:S01]  /*19d0*/  IMAD.U32 R4, RZ, RZ, UR8 ;  /* 0x00000008ff047e24 */ /* 0x000fe2000f8e00ff */
[----:B------:R-:W1:Y:S01]  /*19e0*/  LDL.64 R6, [R1] ;  /* 0x0000000001067983 */ /* 0x000e620000100a00 */
[----:B------:R-:W-:Y:S01]  /*19f0*/  IMAD.U32 R5, RZ, RZ, UR9 ;  /* 0x00000009ff057e24 */ /* 0x000fe2000f8e00ff */
[----:B------:R-:W0:Y:S01]  /*1a00*/  S2UR UR10, SR_CgaCtaId ;  /* 0x00000000000a79c3 */ /* 0x000e220000008800 */
[----:B------:R-:W2:Y:S03]  /*1a10*/  LDCU.64 UR14, c[0x0][0x388] ;  /* 0x00007100ff0e77ac */ /* 0x000ea60008000a00 */
[----:B------:R3:W4:Y:S01]  /*1a20*/  LDG.E.U16.CONSTANT R4, desc[UR16][R4.64+0x2] ;  /* 0x0000021004047981 */ /* 0x000722000c1e9500 */
[----:B------:R-:W-:Y:S02]  /*1a30*/  SHF.R.S32.HI R0, RZ, 0x1f, R2 ;  /* 0x0000001fff007819 */ /* 0x000fe40000011402 */
[----:B------:R-:W-:Y:S01]  /*1a40*/  IADD3 R2, P0, PT, R15, R2, RZ ;  /* 0x000000020f027210 */ /* 0x000fe20007f1e0ff */
[----:B------:R-:W-:-:S03]  /*1a50*/  UIMAD.WIDE.U32 UR8, UR7, 0x100, UR12 ;  /* 0x00000100070878a5 */ /* 0x000fc6000f8e000c */
[----:B------:R-:W-:Y:S01]  /*1a60*/  LEA.HI.X.SX32 R3, R15, R0, 0x1, P0 ;  /* 0x000000000f037211 */ /* 0x000fe200000f0eff */
[----:B------:R-:W-:Y:S01]  /*1a70*/  UMOV UR7, 0x400 ;  /* 0x0000040000077882 */ /* 0x000fe20000000000 */
[----:B------:R-:W-:Y:S01]  /*1a80*/  UIADD3 UR11, UP0, UPT, UR8, 0x2, URZ ;  /* 0x00000002080b7890 */ /* 0x000fe2000ff1e0ff */
[----:B------:R-:W-:Y:S02]  /*1a90*/  VIMNMX R19, PT, PT, R19, UR26, PT ;  /* 0x0000001a13137c48 */ /* 0x000fe4000bfe0100 */
[C---:B--2---:R-:W-:Y:S02]  /*1aa0*/  LEA R0, P0, R2.reuse, UR14, 0x2 ;  /* 0x0000000e02007c11 */ /* 0x044fe4000f8010ff */
[----:B------:R-:W-:Y:S02]  /*1ab0*/  PRMT R14, RZ, 0x7610, R14 ;  /* 0x00007610ff0e7816 */ /* 0x000fe4000000000e */
[----:B---3--:R-:W-:Y:S01]  /*1ac0*/  LEA.HI.X R5, R2, UR15, R3, 0x2, P0 ;  /* 0x0000000f02057c11 */ /* 0x008fe200080f1403 */
[----:B0-----:R-:W-:-:S02]  /*1ad0*/  ULEA UR10, UR10, UR7, 0x18 ;  /* 0x000000070a0a7291 */ /* 0x001fc4000f8ec0ff */
[----:B------:R-:W-:Y:S02]  /*1ae0*/  UIADD3.X UR12, UPT, UPT, URZ, UR9, URZ, UP0, !UPT ;  /* 0x00000009ff0c7290 */ /* 0x000fe400087fe4ff */
[----:B------:R-:W-:Y:S01]  /*1af0*/  UIADD3 UR10, UPT, UPT, UR10, 0x80, URZ ;  /* 0x000000800a0a7890 */ /* 0x000fe2000fffe0ff */
[----:B----4-:R-:W-:Y:S02]  /*1b00*/  R2UR UR4, R4 ;  /* 0x00000000040472ca */ /* 0x010fe400000e0000 */
[----:B-1----:R-:W-:Y:S02]  /*1b10*/  PRMT R13, R6, 0x7610, R6 ;  /* 0x00007610060d7816 */ /* 0x002fe40000000006 */
[----:B------:R-:W-:-:S09]  /*1b20*/  PRMT R12, R7, 0x7610, R7 ;  /* 0x00007610070c7816 */ /* 0x000fd20000000007 */
[----:B------:R-:W-:-:S03]  /*1b30*/  UIADD3 UR7, UPT, UPT, UR6, UR4, URZ ;  /* 0x0000000406077290 */ /* 0x000fc6000fffe0ff */
[----:B------:R-:W-:-:S09]  /*1b40*/  UMOV UR4, URZ ;  /* 0x000000ff00047c82 */ /* 0x000fd20008000000 */
.L_x_3058:
[----:B------:R-:W-:-:S06]  /*1b50*/  UISETP.NE.AND UP0, UPT, UR6, UR7, UPT ;  /* 0x000000070600728c */ /* 0x000fcc000bf05270 */
[----:B------:R-:W-:-:S05]  /*1b60*/  PLOP3.LUT P0, PT, PT, PT, UP0, 0x80, 0x8 ;  /* 0x000000000008781c */ /* 0x000fca0003f0f008 */
[----:B------:R-:W-:Y:S01]  /*1b70*/  @!UP0 ULEA UR13, UR4, UR20, 0x3 ;  /* 0x00000014040d8291 */ /* 0x000fe2000f8e18ff */
[----:B------:R-:W-:Y:S01]  /*1b80*/  @!UP0 UMOV UR8, UR11 ;  /* 0x0000000b00088c82 */ /* 0x000fe20008000000 */
[----:B------:R-:W-:Y:S01]  /*1b90*/  @!UP0 UMOV UR9, UR12 ;  /* 0x0000000c00098c82 */ /* 0x000fe20008000000 */
[----:B------:R-:W-:Y:S02]  /*1ba0*/  IMAD.U32 R2, RZ, RZ, UR8 ;  /* 0x00000008ff027e24 */ /* 0x000fe4000f8e00ff */
[----:B------:R-:W-:-:S04]  /*1bb0*/  IMAD.U32 R3, RZ, RZ, UR9 ;  /* 0x00000009ff037e24 */ /* 0x000fc8000f8e00ff */
[----:B------:R-:W2:Y:S04]  /*1bc0*/  @!P0 LDL.64 R8, [UR13+0x8] ;  /* 0x0000080dff088983 */ /* 0x000ea80008100a00 */
[----:B------:R0:W3:Y:S02]  /*1bd0*/  @!P0 LDG.E.U16.CONSTANT R10, desc[UR16][R2.64] ;  /* 0x00000010020a8981 */ /* 0x0000e4000c1e9500 */
[----:B0-----:R-:W-:Y:S02]  /*1be0*/  IMAD.MOV.U32 R2, RZ, RZ, R0 ;  /* 0x000000ffff027224 */ /* 0x001fe400078e0000 */
[----:B------:R-:W-:-:S05]  /*1bf0*/  IMAD.MOV.U32 R3, RZ, RZ, R5 ;  /* 0x000000ffff037224 */ /* 0x000fca00078e0005 */
[----:B------:R-:W4:Y:S01]  /*1c00*/  LDG.E.128.CONSTANT R4, desc[UR16][R2.64] ;  /* 0x0000001002047981 */ /* 0x000f22000c1e9d00 */
[----:B------:R-:W-:Y:S02]  /*1c10*/  IMAD.MOV.U32 R27, RZ, RZ, 0x3400 ;  /* 0x00003400ff1b7424 */ /* 0x000fe400078e00ff */
[----:B------:R-:W-:Y:S01]  /*1c20*/  IMAD.MOV.U32 R42, RZ, RZ, 0x2c00 ;  /* 0x00002c00ff2a7424 */ /* 0x000fe200078e00ff */
[----:B------:R-:W-:Y:S01]  /*1c30*/  UISETP.NE.AND UP2, UPT, UR21, URZ, UPT ;  /* 0x000000ff1500728c */ /* 0x000fe2000bf45270 */
[----:B------:R-:W-:Y:S01]  /*1c40*/  IMAD.MOV.U32 R0, RZ, RZ, 0x2400 ;  /* 0x00002400ff007424 */ /* 0x000fe200078e00ff */
[----:B------:R-:W-:Y:S01]  /*1c50*/  @!UP0 UIADD3 UR8, UPT, UPT, UR4, 0x1, URZ ;  /* 0x0000000104088890 */ /* 0x000fe2000fffe0ff */
[----:B--2---:R-:W-:Y:S02]  /*1c60*/  @!P0 PRMT R12, R9, 0x7610, R12 ;  /* 0x00007610090c8816 */ /* 0x004fe4000000000c */
[----:B------:R-:W-:Y:S02]  /*1c70*/  @!P0 PRMT R13, R8, 0x7610, R13 ;  /* 0x00007610080d8816 */ /* 0x000fe4000000000d */
[----:B------:R-:W-:-:S02]  /*1c80*/  @!P0 PRMT R12, R12, 0x7610, R9 ;  /* 0x000076100c0c8816 */ /* 0x000fc40000000009 */
[----:B------:R-:W-:Y:S02]  /*1c90*/  @!P0 PRMT R13, R13, 0x7610, R8 ;  /* 0x000076100d0d8816 */ /* 0x000fe40000000008 */
[----:B----4-:R-:W-:Y:S02]  /*1ca0*/  LOP3.LUT R22, R5, 0xc000c, RZ, 0xc0, !PT ;  /* 0x000c000c05167812 */ /* 0x010fe400078ec0ff */
[----:B------:R-:W-:Y:S02]  /*1cb0*/  SHF.R.U32.HI R9, RZ, 0x8, R4 ;  /* 0x00000008ff097819 */ /* 0x000fe40000011604 */
[----:B------:R-:W-:Y:S02]  /*1cc0*/  LOP3.LUT R20, R4, 0xc000c, RZ, 0xc0, !PT ;  /* 0x000c000c04147812 */ /* 0x000fe400078ec0ff */
[----:B------:R-:W-:Y:S02]  /*1cd0*/  LOP3.LUT R26, R7, 0xc000c, RZ, 0xc0, !PT ;  /* 0x000c000c071a7812 */ /* 0x000fe400078ec0ff */
[----:B------:R-:W-:-:S02]  /*1ce0*/  LOP3.LUT R24, R22, 0x64006400, RZ, 0xfc, !PT ;  /* 0x6400640016187812 */ /* 0x000fc400078efcff */
[----:B------:R-:W-:Y:S02]  /*1cf0*/  LOP3.LUT R22, R9, 0xc000c, RZ, 0xc0, !PT ;  /* 0x000c000c09167812 */ /* 0x000fe400078ec0ff */
[C---:B------:R-:W-:Y:S02]  /*1d00*/  LOP3.LUT R8, R4.reuse, 0x30003, RZ, 0xc0, !PT ;  /* 0x0003000304087812 */ /* 0x040fe400078ec0ff */
[C---:B------:R-:W-:Y:S02]  /*1d10*/  LOP3.LUT R21, R4.reuse, 0x300030, RZ, 0xc0, !PT ;  /* 0x0030003004157812 */ /* 0x040fe400078ec0ff */
[----:B------:R-:W-:Y:S02]  /*1d20*/  LOP3.LUT R36, R4, 0xc000c0, RZ, 0xc0, !PT ;  /* 0x00c000c004247812 */ /* 0x000fe400078ec0ff */
[C---:B------:R-:W-:Y:S02]  /*1d30*/  LOP3.LUT R4, R5.reuse, 0x30003, RZ, 0xc0, !PT ;  /* 0x0003000305047812 */ /* 0x040fe400078ec0ff */
[----:B------:R-:W-:-:S02]  /*1d40*/  LOP3.LUT R23, R5, 0x300030, RZ, 0xc0, !PT ;  /* 0x0030003005177812 */ /* 0x000fc400078ec0ff */
[----:B------:R-:W-:Y:S02]  /*1d50*/  LOP3.LUT R35, R5, 0xc000c0, RZ, 0xc0, !PT ;  /* 0x00c000c005237812 */ /* 0x000fe400078ec0ff */
[----:B------:R-:W-:Y:S02]  /*1d60*/  LOP3.LUT R25, R6, 0xc000c, RZ, 0xc0, !PT ;  /* 0x000c000c06197812 */ /* 0x000fe400078ec0ff */
[----:B------:R-:W-:Y:S02]  /*1d70*/  LOP3.LUT R20, R20, 0x64006400, RZ, 0xfc, !PT ;  /* 0x6400640014147812 */ /* 0x000fe400078efcff */
[----:B------:R-:W-:Y:S02]  /*1d80*/  LOP3.LUT R30, R26, 0x64006400, RZ, 0xfc, !PT ;  /* 0x640064001a1e7812 */ /* 0x000fe400078efcff */
[----:B------:R-:W-:Y:S02]  /*1d90*/  SHF.R.U32.HI R5, RZ, 0x8, R5 ;  /* 0x00000008ff057819 */ /* 0x000fe40000011605 */
[----:B------:R-:W-:Y:S01]  /*1da0*/  LOP3.LUT R22, R22, 0x64006400, RZ, 0xfc, !PT ;  /* 0x6400640016167812 */ /* 0x000fe200078efcff */
[-C--:B------:R-:W-:Y:S01]  /*1db0*/  HFMA2 R34, R20, R27.reuse.H0_H0, -258, -258 ;  /* 0xdc08dc0814227431 */ /* 0x080fe2000004001b */
[C---:B------:R-:W-:Y:S01]  /*1dc0*/  LOP3.LUT R11, R7.reuse, 0x30003, RZ, 0xc0, !PT ;  /* 0x00030003070b7812 */ /* 0x040fe200078ec0ff */
[----:B------:R-:W-:Y:S01]  /*1dd0*/  HFMA2 R31, R30, R27.H0_H0, -258, -258 ;  /* 0xdc08dc081e1f7431 */ /* 0x000fe2000004001b */
[----:B------:R-:W-:-:S02]  /*1de0*/  LOP3.LUT R40, R7, 0x300030, RZ, 0xc0, !PT ;  /* 0x0030003007287812 */ /* 0x000fc400078ec0ff */
[----:B------:R-:W-:Y:S02]  /*1df0*/  LOP3.LUT R38, R7, 0xc000c0, RZ, 0xc0, !PT ;  /* 0x00c000c007267812 */ /* 0x000fe400078ec0ff */
[----:B------:R-:W-:Y:S01]  /*1e00*/  LOP3.LUT R32, R25, 0x64006400, RZ, 0xfc, !PT ;  /* 0x6400640019207812 */ /* 0x000fe200078efcff */
[----:B------:R-:W-:Y:S01]  /*1e10*/  HFMA2 R30, R22, R27.H0_H0, -258, -258 ;  /* 0xdc08dc08161e7431 */ /* 0x000fe2000004001b */
[----:B------:R-:W-:Y:S02]  /*1e20*/  LOP3.LUT R39, R6, 0x300030, RZ, 0xc0, !PT ;  /* 0x0030003006277812 */ /* 0x000fe400078ec0ff */
[----:B------:R-:W-:Y:S02]  /*1e30*/  SHF.R.U32.HI R7, RZ, 0x8, R7 ;  /* 0x00000008ff077819 */ /* 0x000fe40000011607 */
[----:B------:R-:W-:Y:S02]  /*1e40*/  LOP3.LUT R25, R5, 0xc000c, RZ, 0xc0, !PT ;  /* 0x000c000c05197812 */ /* 0x000fe400078ec0ff */
[----:B---3--:R-:W-:-:S02]  /*1e50*/  @!P0 R2UR UR9, R10 ;  /* 0x000000000a0982ca */ /* 0x008fc400000e0000 */
[----:B------:R-:W-:Y:S02]  /*1e60*/  LOP3.LUT R20, R9, 0x300030, RZ, 0xc0, !PT ;  /* 0x0030003009147812 */ /* 0x000fe400078ec0ff */
[C---:B------:R-:W-:Y:S02]  /*1e70*/  LOP3.LUT R10, R6.reuse, 0x30003, RZ, 0xc0, !PT ;  /* 0x00030003060a7812 */ /* 0x040fe400078ec0ff */
[----:B------:R-:W-:Y:S02]  /*1e80*/  LOP3.LUT R37, R6, 0xc000c0, RZ, 0xc0, !PT ;  /* 0x00c000c006257812 */ /* 0x000fe400078ec0ff */
[----:B------:R-:W-:Y:S02]  /*1e90*/  LOP3.LUT R22, R5, 0x300030, RZ, 0xc0, !PT ;  /* 0x0030003005167812 */ /* 0x000fe400078ec0ff */
[----:B------:R-:W-:Y:S02]  /*1ea0*/  SHF.R.U32.HI R6, RZ, 0x8, R6 ;  /* 0x00000008ff067819 */ /* 0x000fe40000011606 */
        /* <DEDUP_REMOVED lines=16> */
[----:B------:R-:W-:-:S02]  /*1fb0*/  HFMA2 R25, R23, R42.H0_H0, -66, -66 ;  /* 0xd420d42017197431 */ /* 0x000fc4000004002a */
[-C--:B------:R-:W-:Y:S01]  /*1fc0*/  HFMA2 R22, R39, R42.reuse.H0_H0, -66, -66 ;  /* 0xd420d42027167431 */ /* 0x080fe2000004002a */
        /* <DEDUP_REMOVED lines=8> */
[C---:B------:R-:W-:Y:S02]  /*2050*/  LOP3.LUT R38, R6.reuse, 0xc000c0, RZ, 0xc0, !PT ;  /* 0x00c000c006267812 */ /* 0x040fe400078ec0ff */
[----:B------:R-:W-:Y:S01]  /*2060*/  LOP3.LUT R40, R7, 0xc000c0, RZ, 0xc0, !PT ;  /* 0x00c000c007287812 */ /* 0x000fe200078ec0ff */
[-C--:B------:R-:W-:Y:S01]  /*2070*/  HFMA2 R24, R43, R42.reuse.H0_H0, -66, -66 ;  /* 0xd420d4202b187431 */ /* 0x080fe2000004002a */
[----:B------:R-:W-:Y:S01]  /*2080*/  LOP3.LUT R37, R37, 0x64006400, RZ, 0xfc, !PT ;  /* 0x6400640025257812 */ /* 0x000fe200078efcff */
[----:B------:R-:W-:Y:S01]  /*2090*/  HFMA2 R20, R45, R42.H0_H0, -66, -66 ;  /* 0xd420d4202d147431 */ /* 0x000fe2000004002a */
        /* <DEDUP_REMOVED lines=22> */
[----:B------:R-:W-:Y:S02]  /*2200*/  HFMA2 R28, R28, R27.H0_H0, -258, -258 ;  /* 0xdc08dc081c1c7431 */ /* 0x000fe4000004001b */
[-C--:B------:R-:W-:Y:S02]  /*2210*/  HFMA2 R41, R41, R0.reuse.H0_H0, -18, -18 ;  /* 0xcc80cc8029297431 */ /* 0x080fe40000040000 */
[-C--:B------:R-:W-:Y:S02]  /*2220*/  HFMA2 R38, R47, R0.reuse.H0_H0, -18, -18 ;  /* 0xcc80cc802f267431 */ /* 0x080fe40000040000 */
[-C--:B------:R-:W-:Y:S02]  /*2230*/  HFMA2 R36, R43, R0.reuse.H0_H0, -18, -18 ;  /* 0xcc80cc802b247431 */ /* 0x080fe40000040000 */
[----:B------:R-:W-:-:S02]  /*2240*/  HFMA2 R35, R45, R0.H0_H0, -18, -18 ;  /* 0xcc80cc802d237431 */ /* 0x000fc40000040000 */
[----:B------:R-:W-:Y:S02]  /*2250*/  HFMA2 R27, R44, R27.H0_H0, -258, -258 ;  /* 0xdc08dc082c1b7431 */ /* 0x000fe4000004001b */
[----:B------:R-:W-:Y:S02]  /*2260*/  HFMA2 R0, R49, R0.H0_H0, -18, -18 ;  /* 0xcc80cc8031007431 */ /* 0x000fe40000040000 */
        /* <DEDUP_REMOVED lines=8> */
[----:B------:R-:W-:Y:S01]  /*22f0*/  @!UP0 UIADD3 UR7, UPT, UPT, UR9, UR6, URZ ;  /* 0x0000000609078290 */ /* 0x000fe2000fffe0ff */
[----:B------:R-:W-:Y:S11]  /*2300*/  BRA.U !UP2, `(.L_x_3056) ;  /* 0x000000010aa87547 */ /* 0x000ff6000b800000 */
        /* <DEDUP_REMOVED lines=42> */
.L_x_3056:
[----:B------:R-:W-:Y:S01]  /*25b0*/  @!UP0 UMOV UR4, UR8 ;  /* 0x0000000800048c82 */ /* 0x000fe20008000000 */
[----:B------:R-:W-:Y:S05]  /*25c0*/  BRA.U UP1, `(.L_x_3057) ;  /* 0x0000000101ac7547 */ /* 0x000fea000b800000 */
        /* <DEDUP_REMOVED lines=43> */
.L_x_3057:
[----:B------:R-:W0:Y:S01]  /*2880*/  LDC R4, c[0x0][0x3ac] ;  /* 0x0000eb00ff047b82 */ /* 0x000e220000000800 */
[----:B------:R-:W-:Y:S02]  /*2890*/  UIADD3 UR6, UPT, UPT, UR6, 0x10, URZ ;  /* 0x0000001006067890 */ /* 0x000fe4000fffe0ff */
[----:B------:R-:W-:Y:S02]  /*28a0*/  UIADD3 UR11, UP0, UPT, UR11, 0x40, URZ ;  /* 0x000000400b0b7890 */ /* 0x000fe4000ff1e0ff */
[----:B------:R-:W-:Y:S02]  /*28b0*/  UIADD3 UR10, UPT, UPT, UR10, 0x20, URZ ;  /* 0x000000200a0a7890 */ /* 0x000fe4000fffe0ff */
[----:B------:R-:W-:Y:S01]  /*28c0*/  ISETP.LE.AND P0, PT, R19, UR6, PT ;  /* 0x0000000613007c0c */ /* 0x000fe2000bf03270 */
[----:B------:R-:W-:Y:S01]  /*28d0*/  UIADD3.X UR12, UPT, UPT, URZ, UR12, URZ, UP0, !UPT ;  /* 0x0000000cff0c7290 */ /* 0x000fe200087fe4ff */
[----:B0-----:R-:W-:-:S04]  /*28e0*/  IMAD.WIDE R2, R4, 0x4, R2 ;  /* 0x0000000404027825 */ /* 0x001fc800078e0202 */
[----:B------:R-:W-:Y:S02]  /*28f0*/  IMAD.MOV.U32 R0, RZ, RZ, R2 ;  /* 0x000000ffff007224 */ /* 0x000fe400078e0002 */
[----:B------:R-:W-:-:S05]  /*2900*/  IMAD.MOV.U32 R5, RZ, RZ, R3 ;  /* 0x000000ffff057224 */ /* 0x000fca00078e0003 */
[----:B------:R-:W-:Y:S05]  /*2910*/  @!P0 BRA `(.L_x_3058) ;  /* 0xfffffff0008c8947 */ /* 0x000fea000383ffff */
.L_x_3055:
[----:B------:R-:W0:Y:S01]  /*2920*/  LDC.64 R6, c[0x0][0x3a0] ;  /* 0x0000e800ff067b82 */ /* 0x000e220000000a00 */
[----:B------:R-:W-:-:S04]  /*2930*/  IMAD R15, R4, UR19, R15 ;  /* 0x00000013040f7c24 */ /* 0x000fc8000f8e020f */
[----:B0-----:R-:W-:-:S05]  /*2940*/  IMAD.WIDE R6, R15, 0x2, R6 ;  /* 0x000000020f067825 */ /* 0x001fca00078e0206 */
[----:B------:R0:W-:Y:S01]  /*2950*/  ATOM.E.ADD.F16x2.RN.STRONG.GPU P0, RZ, desc[UR16][R6.64], R14 ;  /* 0x8000000e06ff79a2 */ /* 0x0001e2000c10e110 */
[----:B------:R-:W-:Y:S01]  /*2960*/  UISETP.NE.AND UP0, UPT, UR5, 0x1, UPT ;  /* 0x000000010500788c */ /* 0x000fe2000bf05270 */
[----:B------:R-:W-:Y:S04]  /*2970*/  BSSY.RECONVERGENT B0, `(.L_x_3059) ;  /* 0x000000e000007945 */ /* 0x000fe80003800200 */
[----:B0-----:R-:W-:Y:S06]  /*2980*/  @P0 BRA `(.L_x_3060) ;  /* 0x0000000000300947 */ /* 0x001fec0003800000 */
[----:B------:R-:W0:Y:S02]  /*2990*/  QSPC.E.S P0, RZ, [R6] ;  /* 0x0000000006ff73aa */ /* 0x000e240000000500 */
[----:B0-----:R-:W-:Y:S05]  /*29a0*/  @!P0 BRA `(.L_x_3061) ;  /* 0x00000000001c8947 */ /* 0x001fea0003800000 */
[----:B------:R-:W-:-:S05]  /*29b0*/  IMAD.MOV.U32 R2, RZ, RZ, R6 ;  /* 0x000000ffff027224 */ /* 0x000fca00078e0006 */
[----:B------:R-:W-:-:S07]  /*29c0*/  MOV R0, R2 ;  /* 0x0000000200007202 */ /* 0x000fce0000000f00 */
.L_x_3062:
[----:B------:R-:W0:Y:S02]  /*29d0*/  LDS R2, [R0] ;  /* 0x0000000000027984 */ /* 0x000e240000000800 */
[----:B0-----:R-:W-:-:S05]  /*29e0*/  HADD2 R3, R2, R14 ;  /* 0x0000000e02037230 */ /* 0x001fca0000000000 */
[----:B------:R-:W0:Y:S02]  /*29f0*/  ATOMS.CAST.SPIN P0, [R0], R2, R3 ;  /* 0x000000020000758d */ /* 0x000e240001800003 */
[----:B0-----:R-:W-:Y:S05]  /*2a00*/  @!P0 BRA `(.L_x_3062) ;  /* 0xfffffffc00f08947 */ /* 0x001fea000383ffff */
[----:B------:R-:W-:Y:S05]  /*2a10*/  BRA `(.L_x_3060) ;  /* 0x00000000000c7947 */ /* 0x000fea0003800000 */
.L_x_3061:
[----:B------:R-:W2:Y:S02]  /*2a20*/  LD.E R0, desc[UR16][R6.64] ;  /* 0x0000001006007980 */ /* 0x000ea4000c101900 */
[----:B--2---:R-:W-:-:S05]  /*2a30*/  IMAD.IADD R3, R14, 0x1, R0 ;  /* 0x000000010e037824 */ /* 0x004fca00078e0200 */
[----:B------:R0:W-:Y:S02]  /*2a40*/  ST.E desc[UR16][R6.64], R3 ;  /* 0x0000000306007985 */ /* 0x0001e4000c101910 */
.L_x_3060:
[----:B------:R-:W-:Y:S05]  /*2a50*/  BSYNC.RECONVERGENT B0 ;  /* 0x0000000000007941 */ /* 0x000fea0003800200 */
.L_x_3059:
[----:B------:R2:W-:Y:S01]  /*2a60*/  ATOM.E.ADD.F16x2.RN.STRONG.GPU P0, RZ, desc[UR16][R6.64+0x4], R16 ;  /* 0x8000041006ff79a2 */ /* 0x0005e2000c10e110 */
[----:B------:R-:W-:Y:S04]  /*2a70*/  BSSY.RECONVERGENT B0, `(.L_x_3063) ;  /* 0x000000e000007945 */ /* 0x000fe80003800200 */
[----:B--2---:R-:W-:Y:S05]  /*2a80*/  @P0 BRA `(.L_x_3064) ;  /* 0x0000000000300947 */ /* 0x004fea0003800000 */
[----:B------:R-:W2:Y:S02]  /*2a90*/  QSPC.E.S P0, RZ, [R6+0x4] ;  /* 0x0000040006ff73aa */ /* 0x000ea40000000500 */
[----:B--2---:R-:W-:Y:S05]  /*2aa0*/  @!P0 BRA `(.L_x_3065) ;  /* 0x00000000001c8947 */ /* 0x004fea0003800000 */
[----:B------:R-:W-:-:S05]  /*2ab0*/  IMAD.MOV.U32 R2, RZ, RZ, R6 ;  /* 0x000000ffff027224 */ /* 0x000fca00078e0006 */
[----:B------:R-:W-:-:S07]  /*2ac0*/  MOV R0, R2 ;  /* 0x0000000200007202 */ /* 0x000fce0000000f00 */
.L_x_3066:
[----:B------:R-:W0:Y:S02]  /*2ad0*/  LDS R2, [R0+0x4] ;  /* 0x0000040000027984 */ /* 0x000e240000000800 */
[----:B0-----:R-:W-:-:S05]  /*2ae0*/  HFMA2 R3, R2, 1, 1, R16 ;  /* 0x3c003c0002037831 */ /* 0x001fca0000000010 */
[----:B------:R-:W0:Y:S02]  /*2af0*/  ATOMS.CAST.SPIN P0, [R0+0x4], R2, R3 ;  /* 0x000004020000758d */ /* 0x000e240001800003 */
[----:B0-----:R-:W-:Y:S05]  /*2b00*/  @!P0 BRA `(.L_x_3066) ;  /* 0xfffffffc00f08947 */ /* 0x001fea000383ffff */
[----:B------:R-:W-:Y:S05]  /*2b10*/  BRA `(.L_x_3064) ;  /* 0x00000000000c7947 */ /* 0x000fea0003800000 */
.L_x_3065:
[----:B------:R-:W0:Y:S02]  /*2b20*/  LD.E R0, desc[UR16][R6.64+0x4] ;  /* 0x0000041006007980 */ /* 0x000e24000c101900 */
[----:B0-----:R-:W-:-:S05]  /*2b30*/  IMAD.IADD R3, R16, 0x1, R0 ;  /* 0x0000000110037824 */ /* 0x001fca00078e0200 */
[----:B------:R2:W-:Y:S02]  /*2b40*/  ST.E desc[UR16][R6.64+0x4], R3 ;  /* 0x0000040306007985 */ /* 0x0005e4000c101910 */
.L_x_3064:
[----:B------:R-:W-:Y:S05]  /*2b50*/  BSYNC.RECONVERGENT B0 ;  /* 0x0000000000007941 */ /* 0x000fea0003800200 */
.L_x_3063:
[----:B------:R-:W-:-:S13]  /*2b60*/  PLOP3.LUT P0, PT, PT, PT, UP0, 0x80, 0x8 ;  /* 0x000000000008781c */ /* 0x000fda0003f0f008 */
[----:B------:R-:W-:Y:S05]  /*2b70*/  @!P0 EXIT ;  /* 0x000000000000894d */ /* 0x000fea0003800000 */
[----:B------:R-:W-:-:S05]  /*2b80*/  IMAD.WIDE R4, R4, 0x2, R6 ;  /* 0x0000000204047825 */ /* 0x000fca00078e0206 */
[----:B------:R3:W-:Y:S01]  /*2b90*/  ATOM.E.ADD.F16x2.RN.STRONG.GPU P0, RZ, desc[UR16][R4.64], R17 ;  /* 0x8000001104ff79a2 */ /* 0x0007e2000c10e110 */
[----:B------:R-:W-:Y:S04]  /*2ba0*/  BSSY.RECONVERGENT B0, `(.L_x_3067) ;  /* 0x000000e000007945 */ /* 0x000fe80003800200 */
[----:B---3--:R-:W-:Y:S05]  /*2bb0*/  @P0 BRA `(.L_x_3068) ;  /* 0x0000000000300947 */ /* 0x008fea0003800000 */
[----:B------:R-:W3:Y:S02]  /*2bc0*/  QSPC.E.S P0, RZ, [R4] ;  /* 0x0000000004ff73aa */ /* 0x000ee40000000500 */
[----:B---3--:R-:W-:Y:S05]  /*2bd0*/  @!P0 BRA `(.L_x_3069) ;  /* 0x00000000001c8947 */ /* 0x008fea0003800000 */
[----:B------:R-:W-:-:S05]  /*2be0*/  IMAD.MOV.U32 R2, RZ, RZ, R4 ;  /* 0x000000ffff027224 */ /* 0x000fca00078e0004 */
[----:B------:R-:W-:-:S07]  /*2bf0*/  MOV R0, R2 ;  /* 0x0000000200007202 */ /* 0x000fce0000000f00 */
.L_x_3070:
[----:B------:R-:W0:Y:S02]  /*2c00*/  LDS R2, [R0] ;  /* 0x0000000000027984 */ /* 0x000e240000000800 */
[----:B0-2---:R-:W-:-:S05]  /*2c10*/  HADD2 R3, R2, R17 ;  /* 0x0000001102037230 */ /* 0x005fca0000000000 */
[----:B------:R-:W0:Y:S02]  /*2c20*/  ATOMS.CAST.SPIN P0, [R0], R2, R3 ;  /* 0x000000020000758d */ /* 0x000e240001800003 */
[----:B0-----:R-:W-:Y:S05]  /*2c30*/  @!P0 BRA `(.L_x_3070) ;  /* 0xfffffffc00f08947 */ /* 0x001fea000383ffff */
[----:B------:R-:W-:Y:S05]  /*2c40*/  BRA `(.L_x_3068) ;  /* 0x00000000000c7947 */ /* 0x000fea0003800000 */
.L_x_3069:
[----:B------:R-:W0:Y:S02]  /*2c50*/  LD.E R0, desc[UR16][R4.64] ;  /* 0x0000001004007980 */ /* 0x000e24000c101900 */
[----:B0-2---:R-:W-:-:S05]  /*2c60*/  IMAD.IADD R3, R17, 0x1, R0 ;  /* 0x0000000111037824 */ /* 0x005fca00078e0200 */
[----:B------:R3:W-:Y:S02]  /*2c70*/  ST.E desc[UR16][R4.64], R3 ;  /* 0x0000000304007985 */ /* 0x0007e4000c101910 */
.L_x_3068:
[----:B------:R-:W-:Y:S05]  /*2c80*/  BSYNC.RECONVERGENT B0 ;  /* 0x0000000000007941 */ /* 0x000fea0003800200 */
.L_x_3067:
[----:B------:R4:W-:Y:S02]  /*2c90*/  ATOM.E.ADD.F16x2.RN.STRONG.GPU P0, RZ, desc[UR16][R4.64+0x4], R18 ;  /* 0x8000041204ff79a2 */ /* 0x0009e4000c10e110 */
[----:B----4-:R-:W-:Y:S05]  /*2ca0*/  @P0 EXIT ;  /* 0x000000000000094d */ /* 0x010fea0003800000 */
[----:B------:R-:W4:Y:S02]  /*2cb0*/  QSPC.E.S P0, RZ, [R4+0x4] ;  /* 0x0000040004ff73aa */ /* 0x000f240000000500 */
[----:B----4-:R-:W-:Y:S05]  /*2cc0*/  @!P0 BRA `(.L_x_3071) ;  /* 0x00000000001c8947 */ /* 0x010fea0003800000 */
[----:B------:R-:W-:-:S05]  /*2cd0*/  IMAD.MOV.U32 R2, RZ, RZ, R4 ;  /* 0x000000ffff027224 */ /* 0x000fca00078e0004 */
[----:B------:R-:W-:-:S07]  /*2ce0*/  MOV R0, R2 ;  /* 0x0000000200007202 */ /* 0x000fce0000000f00 */
.L_x_3072:
[----:B------:R-:W0:Y:S02]  /*2cf0*/  LDS R2, [R0+0x4] ;  /* 0x0000040000027984 */ /* 0x000e240000000800 */
[----:B0-23--:R-:W-:-:S05]  /*2d00*/  HFMA2 R3, R2, 1, 1, R18 ;  /* 0x3c003c0002037831 */ /* 0x00dfca0000000012 */
[----:B------:R-:W0:Y:S02]  /*2d10*/  ATOMS.CAST.SPIN P0, [R0+0x4], R2, R3 ;  /* 0x000004020000758d */ /* 0x000e240001800003 */
[----:B0-----:R-:W-:Y:S05]  /*2d20*/  @!P0 BRA `(.L_x_3072) ;  /* 0xfffffffc00f08947 */ /* 0x001fea000383ffff */
[----:B------:R-:W-:Y:S05]  /*2d30*/  EXIT ;  /* 0x000000000000794d */ /* 0x000fea0003800000 */
.L_x_3071:
[----:B------:R-:W0:Y:S02]  /*2d40*/  LD.E R0, desc[UR16][R4.64+0x4] ;  /* 0x0000041004007980 */ /* 0x000e24000c101900 */
[----:B0-23--:R-:W-:-:S05]  /*2d50*/  IMAD.IADD R3, R18, 0x1, R0 ;  /* 0x0000000112037824 */ /* 0x00dfca00078e0200 */
[----:B------:R-:W-:Y:S01]  /*2d60*/  ST.E desc[UR16][R4.64+0x4], R3 ;  /* 0x0000040304007985 */ /* 0x000fe2000c101910 */
[----:B------:R-:W-:Y:S05]  /*2d70*/  EXIT ;  /* 0x000000000000794d */ /* 0x000fea0003800000 */
.L_x_3073:
        /* <DEDUP_REMOVED lines=16> */
.L_x_3962:


//--------------------- .text._Z23gemm_half_q_half_kernelILi2ELi32ELb1ELb0ELi32EEvPK6__halfPKjS4_S2_PS0_iiiiPKtS7_iiiiiibS2_i --------------------------
	.section	.text._Z23gemm_half_q_half_kernelILi2ELi32ELb1ELb0ELi32EEvPK6__halfPKjS4_S2_PS0_iiiiPKtS7_iiiiiibS2_i,"ax",@progbits
	.align	128
        .global         _Z23gemm_half_q_half_kernelILi2ELi32ELb1ELb0ELi32EEvPK6__halfPKjS4_S2_PS0_iiiiPKtS7_iiiiiibS2_i
        .type           _Z23gemm_half_q_half_kernelILi2ELi32ELb1ELb0ELi32EEvPK6__halfPKjS4_S2_PS0_iiiiPKtS7_iiiiiibS2_i,@function
        .size           _Z23gemm_half_q_half_kernelILi2ELi32ELb1ELb0ELi32EEvPK6__halfPKjS4_S2_PS0_iiiiPKtS7_iiiiiibS2_i,(.L_x_3963 - _Z23gemm_half_q_half_kernelILi2ELi32ELb1ELb0ELi32EEvPK6__halfPKjS4_S2_PS0_iiiiPKtS7_iiiiiibS2_i)
        .other          _Z23gemm_half_q_half_kernelILi2ELi32ELb1ELb0ELi32EEvPK6__halfPKjS4_S2_PS0_iiiiPKtS7_iiiiiibS2_i,@"STO_CUDA_ENTRY STV_DEFAULT"
_Z23gemm_half_q_half_kernelILi2ELi32ELb1ELb0ELi32EEvPK6__halfPKjS4_S2_PS0_iiiiPKtS7_iiiiiibS2_i:
.text._Z23gemm_half_q_half_kernelILi2ELi32ELb1ELb0ELi32EEvPK6__halfPKjS4_S2_PS0_iiiiPKtS7_iiiiiibS2_i:
[----:B------:R-:W-:Y:S08]  /*0000*/  LDC R1, c[0x0][0x37c] ;  /* 0x0000df00ff017b82 */ /* 0x000ff00000000800 */
[----:B------:R-:W0:Y:S01]  /*0010*/  S2UR UR8, SR_CTAID.Y ;  /* 0x00000000000879c3 */ /* 0x000e220000002600 */
[----:B------:R-:W0:Y:S02]  /*0020*/  LDCU UR4, c[0x0][0x3a8] ;  /* 0x00007500ff0477ac */ /* 0x000e240008000800 */
[----:B0-----:R-:W-:-:S04]  /*0030*/  UIMAD UR4, UR8, -0x2, UR4 ;  /* 0xfffffffe080478a4 */ /* 0x001fc8000f8e0204 */
        /* <DEDUP_REMOVED lines=20> */
[----:B------:R-:W0:Y:S01]  /*0180*/  S2R R0, SR_CTAID.Z ;  /* 0x0000000000007919 */ /* 0x000e220000002700 */
[----:B------:R-:W1:Y:S01]  /*0190*/  LDC R5, c[0x0][0x3b0] ;  /* 0x0000ec00ff057b82 */ /* 0x000e620000000800 */
[----:B------:R-:W-:Y:S01]  /*01a0*/  UMOV UR5, 0x2 ;  /* 0x0000000200057882 */ /* 0x000fe20000000000 */
[----:B------:R-:W-:Y:S01]  /*01b0*/  BSSY.RECONVERGENT B0, `(.L_x_3074) ;  /* 0x00000bc000007945 */ /* 0x000fe20003800200 */
[----:B------:R-:W2:Y:S01]  /*01c0*/  S2R R3, SR_TID.X ;  /* 0x0000000000037919 */ /* 0x000ea20000002100 */
[----:B------:R-:W-:Y:S02]  /*01d0*/  USEL UR5, UR5, 0x1, UP1 ;  /* 0x0000000105057887 */ /* 0x000fe40008800000 */
[----:B------:R-:W-:Y:S02]  /*01e0*/  UISETP.EQ.OR UP1, UPT, UR6, URZ, !UP1 ;  /* 0x000000ff0600728c */ /* 0x000fe4000cf22670 */
        /* <DEDUP_REMOVED lines=37> */
.L_x_3079:
        /* <DEDUP_REMOVED lines=32> */
.L_x_3078:
        /* <DEDUP_REMOVED lines=20> */
.L_x_3080:
[----:B------:R-:W-:-:S13]  /*0780*/  ISETP.EQ.AND P1, PT, RZ, UR6, PT ;  /* 0x00000006ff007c0c */ /* 0x000fda000bf22270 */
[----:B------:R-:W-:Y:S05]  /*0790*/  @!P0 BRA P1, `(.L_x_3075) ;  /* 0x0000000400748947 */ /* 0x000fea0000800000 */
.L_x_3077:
        /* <DEDUP_REMOVED lines=12> */
.L_x_3076:
        /* <DEDUP_REMOVED lines=15> */
.L_x_3083:
[----:B-----5:R-:W-:Y:S01]  /*0950*/  IADD3 R11, P0, PT, R2, R9, RZ ;  /* 0x00000009020b7210 */ /* 0x020fe20007f1e0ff */
[----:B------:R-:W-:-:S03]  /*0960*/  IMAD.IADD R12, R9, 0x1, R5 ;  /* 0x00000001090c7824 */ /* 0x000fc600078e0205 */
[----:B------:R-:W-:Y:S01]  /*0970*/  LEA.HI.X.SX32 R14, R9, RZ, 0x1, P0 ;  /* 0x000000ff090e7211 */ /* 0x000fe200000f0eff */
[--C-:B------:R-:W-:Y:S01]  /*0980*/  IMAD.IADD R9, R12, 0x1, R5.reuse ;  /* 0x000000010c097824 */ /* 0x100fe200078e0205 */
[----:B0-----:R-:W-:Y:S02]  /*0990*/  LEA R10, P0, R11, UR14, 0x1 ;  /* 0x0000000e0b0a7c11 */ /* 0x001fe4000f8008ff */
        /* <DEDUP_REMOVED lines=27> */
.L_x_3082:
        /* <DEDUP_REMOVED lines=21> */
.L_x_3084:
[----:B------:R-:W-:-:S09]  /*0ca0*/  UISETP.NE.OR UP0, UPT, UR6, URZ, UP0 ;  /* 0x000000ff0600728c */ /* 0x000fd20008705670 */
[----:B------:R-:W-:Y:S05]  /*0cb0*/  BRA.U !UP0, `(.L_x_3075) ;  /* 0x00000001082c7547 */ /* 0x000fea000b800000 */
.L_x_3081:
[----:B-----5:R-:W-:-:S04]  /*0cc0*/  IADD3 R11, P0, PT, R2, R9, RZ ;  /* 0x00000009020b7210 */ /* 0x020fc80007f1e0ff */
        /* <DEDUP_REMOVED lines=10> */
.L_x_3075:
[----:B------:R-:W-:Y:S05]  /*0d70*/  BSYNC.RECONVERGENT B0 ;  /* 0x0000000000007941 */ /* 0x000fea0003800200 */
.L_x_3074:
        /* <DEDUP_REMOVED lines=20> */
.L_x_3088:
[C---:B--2---:R-:W-:Y:S01]  /*0ec0*/  VIADD R13, R9.reuse, UR7 ;  /* 0x00000007090d7c36 */ /* 0x044fe20008000000 */
[----:B------:R-:W-:Y:S01]  /*0ed0*/  UIADD3 UR5, UPT, UPT, UR5, 0x4, URZ ;  /* 0x0000000405057890 */ /* 0x000fe2000fffe0ff */
[----:B01----:R-:W-:-:S03]  /*0ee0*/  IMAD.WIDE R10, R9, 0x2, R18 ;  /* 0x00000002090a7825 */ /* 0x003fc600078e0212 */
        /* <DEDUP_REMOVED lines=12> */
.L_x_3087:
[----:B------:R-:W-:-:S04]  /*0fb0*/  UIADD3 UR4, UPT, UPT, URZ, -UR5, URZ ;  /* 0x80000005ff047290 */ /* 0x000fc8000fffe0ff */
[----:B------:R-:W-:-:S09]  /*0fc0*/  UISETP.GT.AND UP2, UPT, UR4, 0x1, UPT ;  /* 0x000000010400788c */ /* 0x000fd2000bf44270 */
[----:B------:R-:W-:Y:S05]  /*0fd0*/  BRA.U !UP2, `(.L_x_3089) ;  /* 0x000000010a247547 */ /* 0x000fea000b800000 */
[----:B--2---:R-:W0:Y:S01]  /*0fe0*/  LDC.64 R12, c[0x0][0x3a0] ;  /* 0x0000e800ff0c7b82 */ /* 0x004e220000000a00 */
        /* <DEDUP_REMOVED lines=8> */
.L_x_3089:
[----:B------:R-:W-:-:S09]  /*1070*/  UISETP.NE.OR UP0, UPT, UR5, URZ, UP0 ;  /* 0x000000ff0500728c */ /* 0x000fd20008705670 */
[----:B------:R-:W-:Y:S05]  /*1080*/  BRA.U !UP0, `(.L_x_3085) ;  /* 0x00000001081c7547 */ /* 0x000fea000b800000 */
.L_x_3086:
[----:B012---:R-:W0:Y:S02]  /*1090*/  LDC.64 R10, c[0x0][0x3a0] ;  /* 0x0000e800ff0a7b82 */ /* 0x007e240000000a00 */
.L_x_3090:
[----:B0-----:R-:W-:Y:S01]  /*10a0*/  IMAD.WIDE R12, R9, 0x2, R10 ;  /* 0x00000002090c7825 */ /* 0x001fe200078e020a */
[----:B------:R-:W-:-:S03]  /*10b0*/  UIADD3 UR5, UPT, UPT, UR5, 0x1, URZ ;  /* 0x0000000105057890 */ /* 0x000fc6000fffe0ff */
[----:B------:R-:W-:Y:S01]  /*10c0*/  VIADD R9, R9, UR7 ;  /* 0x0000000709097c36 */ /* 0x000fe20008000000 */
[----:B------:R3:W-:Y:S01]  /*10d0*/  STG.E.64 desc[UR10][R12.64], RZ ;  /* 0x000000ff0c007986 */ /* 0x0007e2000c101b0a */
[----:B------:R-:W-:-:S09]  /*10e0*/  UISETP.NE.AND UP0, UPT, UR5, URZ, UPT ;  /* 0x000000ff0500728c */ /* 0x000fd2000bf05270 */
[----:B---3--:R-:W-:Y:S05]  /*10f0*/  BRA.U UP0, `(.L_x_3090) ;  /* 0xfffffffd00e87547 */ /* 0x008fea000b83ffff */
.L_x_3085:
        /* <DEDUP_REMOVED lines=10> */
[----:B------:R-:W-:-:S07]  /*11a0*/  IMAD.SHL.U32 R21, R0, 0x40, RZ ;  /* 0x0000004000157824 */ /* 0x000fce00078e00ff */
[----:B------:R-:W1:Y:S08]  /*11b0*/  LDC.64 R12, c[0x0][0x390] ;  /* 0x0000e400ff0c7b82 */ /* 0x000e700000000a00 */
[----:B------:R-:W2:Y:S01]  /*11c0*/  LDC.64 R14, c[0x0][0x398] ;  /* 0x0000e600ff0e7b82 */ /* 0x000ea20000000a00 */
[----:B0-----:R-:W-:-:S05]  /*11d0*/  IMAD.WIDE.U32 R20, R21, 0x2, R10 ;  /* 0x0000000215147825 */ /* 0x001fca00078e000a */
[----:B------:R0:W5:Y:S01]  /*11e0*/  LDG.E.U16.CONSTANT R16, desc[UR10][R20.64] ;  /* 0x0000000a14107981 */ /* 0x000162000c1e9500 */
[----:B------:R-:W-:Y:S01]  /*11f0*/  SHF.R.S32.HI R19, RZ, 0x1f, R8 ;  /* 0x0000001fff137819 */ /* 0x000fe20000011408 */
[----:B------:R-:W-:Y:S01]  /*1200*/  IMAD.SHL.U32 R17, R3, 0x10, RZ ;  /* 0x0000001003117824 */ /* 0x000fe200078e00ff */
[----:B------:R-:W-:Y:S01]  /*1210*/  UMOV UR4, URZ ;  /* 0x000000ff00047c82 */ /* 0x000fe20008000000 */
[----:B------:R-:W-:Y:S01]  /*1220*/  IMAD.MOV.U32 R18, RZ, RZ, R6 ;  /* 0x000000ffff127224 */ /* 0x000fe200078e0006 */
[----:B------:R-:W-:Y:S02]  /*1230*/  LEA.HI R19, R19, R8, RZ, 0x3 ;  /* 0x0000000813137211 */ /* 0x000fe400078f18ff */
[----:B------:R-:W-:Y:S02]  /*1240*/  LOP3.LUT R17, R17, 0x10, RZ, 0xc0, !PT ;  /* 0x0000001011117812 */ /* 0x000fe400078ec0ff */
[----:B-1----:R-:W-:-:S07]  /*1250*/  SHF.R.S32.HI R19, RZ, 0x3, R19 ;  /* 0x00000003ff137819 */ /* 0x002fce0000011413 */
.L_x_3092:
[----:B0----5:R-:W-:-:S04]  /*1260*/  VIADD R21, R16, UR4 ;  /* 0x0000000410157c36 */ /* 0x021fc80008000000 */
[----:B------:R-:W-:-:S05]  /*1270*/  IMAD R0, R21, UR7, RZ ;  /* 0x0000000715007c24 */ /* 0x000fca000f8e02ff */
[----:B------:R-:W-:-:S04]  /*1280*/  SHF.R.S32.HI R3, RZ, 0x1f, R0 ;  /* 0x0000001fff037819 */ /* 0x000fc80000011400 */
[----:B------:R-:W-:-:S04]  /*1290*/  LEA.HI R0, R3, R0, RZ, 0x3 ;  /* 0x0000000003007211 */ /* 0x000fc800078f18ff */
[----:B------:R-:W-:-:S05]  /*12a0*/  LEA.HI.SX32 R3, R0, R19, 0x1d ;  /* 0x0000001300037211 */ /* 0x000fca00078feaff */
[----:B------:R-:W-:-:S06]  /*12b0*/  IMAD.WIDE R2, R3, 0x4, R12 ;  /* 0x0000000403027825 */ /* 0x000fcc00078e020c */
        /* <DEDUP_REMOVED lines=11> */
[----:B------:R-:W-:Y:S01]  /*1370*/  LOP3.LUT R2, R2, 0xf, RZ, 0xc0, !PT ;  /* 0x0000000f02027812 */ /* 0x000fe200078ec0ff */
[----:B----4-:R-:W-:Y:S01]  /*1380*/  IMAD.IADD R18, R29, 0x1, R18 ;  /* 0x000000011d127824 */ /* 0x010fe200078e0212 */
[----:B------:R-:W-:Y:S01]  /*1390*/  LOP3.LUT R4, R0, 0xf, RZ, 0xc0, !PT ;  /* 0x0000000f00047812 */ /* 0x000fe200078ec0ff */
[----:B------:R-:W-:Y:S01]  /*13a0*/  IMAD R3, R24, R24, R24 ;  /* 0x0000001818037224 */ /* 0x000fe200078e0218 */
[----:B------:R-:W-:-:S02]  /*13b0*/  SHF.R.U32.HI R0, RZ, 0xc, R0 ;  /* 0x0000000cff007819 */ /* 0x000fc40000011600 */
[----:B------:R-:W-:Y:S01]  /*13c0*/  ISETP.GE.AND P0, PT, R18, R7, PT ;  /* 0x000000071200720c */ /* 0x000fe20003f06270 */
[----:B------:R-:W-:Y:S01]  /*13d0*/  IMAD R25, R4, R4, R4 ;  /* 0x0000000404197224 */ /* 0x000fe200078e0204 */
[----:B------:R-:W-:Y:S01]  /*13e0*/  IADD3 R24, PT, PT, R24, 0x1, R3 ;  /* 0x0000000118187810 */ /* 0x000fe20007ffe003 */
[----:B------:R-:W-:Y:S01]  /*13f0*/  IMAD R3, R2, R2, R2 ;  /* 0x0000000202037224 */ /* 0x000fe200078e0202 */
[----:B------:R-:W-:Y:S02]  /*1400*/  LOP3.LUT R0, R0, 0xf, RZ, 0xc0, !PT ;  /* 0x0000000f00007812 */ /* 0x000fe400078ec0ff */
[----:B------:R-:W-:Y:S01]  /*1410*/  IADD3 R25, PT, PT, R4, 0x1, R25 ;  /* 0x0000000104197810 */ /* 0x000fe20007ffe019 */
[----:B0-----:R-:W2:Y:S01]  /*1420*/  I2F.F16 R21, R24 ;  /* 0x0000001800157306 */ /* 0x001ea20000200c00 */
[----:B------:R-:W-:Y:S01]  /*1430*/  IADD3 R22, PT, PT, R2, 0x1, R3 ;  /* 0x0000000102167810 */ /* 0x000fe20007ffe003 */
[----:B------:R-:W-:-:S05]  /*1440*/  IMAD R3, R0, R0, R0 ;  /* 0x0000000000037224 */ /* 0x000fca00078e0200 */
[----:B------:R-:W-:Y:S01]  /*1450*/  IADD3 R26, PT, PT, R0, 0x1, R3 ;  /* 0x00000001001a7810 */ /* 0x000fe20007ffe003 */
        /* <DEDUP_REMOVED lines=8> */
.L_x_3091:
[C---:B------:R-:W-:Y:S02]  /*14e0*/  ISETP.GT.AND P0, PT, R6.reuse, UR5, PT ;  /* 0x0000000506007c0c */ /* 0x040fe4000bf04270 */
[----:B-12---:R-:W-:Y:S02]  /*14f0*/  CS2R R12, SRZ ;  /* 0x00000000000c7805 */ /* 0x006fe4000001ff00 */
[----:B------:R-:W-:Y:S01]  /*1500*/  SHF.R.S32.HI R10, RZ, 0x1f, R9 ;  /* 0x0000001fff0a7819 */ /* 0x000fe20000011409 */
[----:B------:R-:W-:Y:S01]  /*1510*/  IMAD.MOV.U32 R14, RZ, RZ, RZ ;  /* 0x000000ffff0e7224 */ /* 0x000fe200078e00ff */
[----:B----4-:R-:W-:Y:S01]  /*1520*/  ISETP.GT.AND P1, PT, R6, UR6, PT ;  /* 0x0000000606007c0c */ /* 0x010fe2000bf24270 */
[----:B------:R-:W-:Y:S01]  /*1530*/  IMAD.MOV.U32 R7, RZ, RZ, RZ ;  /* 0x000000ffff077224 */ /* 0x000fe200078e00ff */
[----:B------:R-:W-:Y:S01]  /*1540*/  LEA.HI R10, R10, R9, RZ, 0x5 ;  /* 0x000000090a0a7211 */ /* 0x000fe200078f28ff */
[----:B------:R-:W-:Y:S01]  /*1550*/  IMAD.MOV.U32 R9, RZ, RZ, RZ ;  /* 0x000000ffff097224 */ /* 0x000fe200078e00ff */
[----:B0-----:R-:W-:-:S02]  /*1560*/  ISETP.GT.AND P2, PT, R6, UR13, PT ;  /* 0x0000000d06007c0c */ /* 0x001fc4000bf44270 */
[C---:B------:R-:W-:Y:S02]  /*1570*/  ISETP.GT.AND P3, PT, R6.reuse, UR14, PT ;  /* 0x0000000e06007c0c */ /* 0x040fe4000bf64270 */
[----:B---3--:R-:W-:Y:S02]  /*1580*/  ISETP.GT.AND P4, PT, R6, UR15, PT ;  /* 0x0000000f06007c0c */ /* 0x008fe4000bf84270 */
[----:B------:R-:W-:Y:S01]  /*1590*/  SHF.R.S32.HI R16, RZ, 0x5, R10 ;  /* 0x00000005ff107819 */ /* 0x000fe2000001140a */
        /* <DEDUP_REMOVED lines=8> */
.L_x_3093:
        /* <DEDUP_REMOVED lines=8> */
.L_x_3094:
        /* <DEDUP_REMOVED lines=8> */
.L_x_3095:
        /* <DEDUP_REMOVED lines=8> */
.L_x_3096:
        /* <DEDUP_REMOVED lines=8> */
.L_x_3097:
        /* <DEDUP_REMOVED lines=9> */
[----:B------:R-:W-:-:S05]  /*18b0*/  IMAD R7, R7, UR7, RZ ;  /* 0x0000000707077c24 */ /* 0x000fca000f8e02ff */
[----:B------:R-:W-:-:S04]  /*18c0*/  IADD3 R8, P0, PT, R8, R7, RZ ;  /* 0x0000000708087210 */ /* 0x000fc80007f1e0ff */
[----:B------:R-:W-:Y:S02]  /*18d0*/  LEA.HI.X.SX32 R7, R7, R10, 0x1, P0 ;  /* 0x0000000a07077211 */ /* 0x000fe400000f0eff */
[----:B------:R-:W-:Y:S02]  /*18e0*/  ISETP.GT.AND P0, PT, R5, R6, PT ;  /* 0x000000060500720c */ /* 0x000fe40003f04270 */
[C---:B0-----:R-:W-:Y:S02]  /*18f0*/  LEA R22, P1, R8.reuse, UR4, 0x2 ;  /* 0x0000000408167c11 */ /* 0x041fe4000f8210ff */
[----:B------:R-:W-:Y:S02]  /*1900*/  PRMT R5, RZ, 0x5410, RZ ;  /* 0x00005410ff057816 */ /* 0x000fe400000000ff */
[----:B------:R-:W-:-:S07]  /*1910*/  LEA.HI.X R23, R8, UR5, R7, 0x2, P1 ;  /* 0x0000000508177c11 */ /* 0x000fce00088f1407 */
[----:B------:R-:W-:Y:S05]  /*1920*/  @!P0 BRA `(.L_x_3098) ;  /* 0x0000001c00848947 */ /* 0x000fea0003800000 */
[----:B------:R-:W-:Y:S01]  /*1930*/  IMAD.U32 R9, RZ, RZ, UR7 ;  /* 0x00000007ff097e24 */ /* 0x000fe2000f8e00ff */
[----:B------:R-:W2:Y:S01]  /*1940*/  LDG.E.128.CONSTANT R16, desc[UR10][R22.64] ;  /* 0x0000000a16107981 */ /* 0x000ea2000c1e9d00 */
[----:B------:R-:W-:Y:S02]  /*1950*/  IMAD.U32 R51, RZ, RZ, UR7 ;  /* 0x00000007ff337e24 */ /* 0x000fe4000f8e00ff */
[----:B------:R-:W-:-:S04]  /*1960*/  IMAD.WIDE R8, R9, 0x4, R22 ;  /* 0x0000000409087825 */ /* 0x000fc800078e0216 */
[----:B------:R-:W-:Y:S02]  /*1970*/  IMAD.WIDE R50, R51, 0x4, R8 ;  /* 0x0000000433327825 */ /* 0x000fe400078e0208 */
[----:B------:R-:W3:Y:S04]  /*1980*/  LDG.E.128.CONSTANT R8, desc[UR10][R8.64] ;  /* 0x0000000a08087981 */ /* 0x000ee8000c1e9d00 */
[----:B------:R-:W4:Y:S01]  /*1990*/  LDG.E.128.CONSTANT R12, desc[UR10][R50.64] ;  /* 0x0000000a320c7981 */ /* 0x000f22000c1e9d00 */
[----:B------:R-:W-:Y:S01]  /*19a0*/  UISETP.NE.AND UP0, UPT, UR9, URZ, UPT ;  /* 0x000000ff0900728c */ /* 0x000fe2000bf05270 */
[----:B------:R-:W-:Y:S01]  /*19b0*/  IMAD.U32 R47, RZ, RZ, UR7 ;  /* 0x00000007ff2f7e24 */ /* 0x000fe2000f8e00ff */
[----:B------:R-:W-:Y:S02]  /*19c0*/  PRMT R46, RZ, 0x5410, RZ ;  /* 0x00005410ff2e7816 */ /* 0x000fe400000000ff */
[----:B--2---:R-:W-:-:S02]  /*19d0*/  LOP3.LUT R7, R16, 0x3f003f, RZ, 0xc0, !PT ;  /* 0x003f003f10077812 */ /* 0x004fc400078ec0ff */
[--C-:B------:R-:W-:Y:S02]  /*19e0*/  SHF.R.U32.HI R20, RZ, 0x6, R16.reuse ;  /* 0x00000006ff147819 */ /* 0x100fe40000011610 */
[----:B------:R-:W-:Y:S02]  /*19f0*/  SHF.R.U32.HI R5, RZ, 0xc, R16 ;  /* 0x0000000cff057819 */ /* 0x000fe40000011610 */
[----:B------:R-:W-:Y:S02]  /*1a00*/  LOP3.LUT R21, R17, 0x3f003f, RZ, 0xc0, !PT ;  /* 0x003f003f11157812 */ /* 0x000fe400078ec0ff */
[--C-:B------:R-:W-:Y:S02]  /*1a10*/  SHF.R.U32.HI R16, RZ, 0x6, R17.reuse ;  /* 0x00000006ff107819 */ /* 0x100fe40000011611 */
[----:B------:R-:W-:Y:S02]  /*1a20*/  SHF.R.U32.HI R22, RZ, 0xc, R17 ;  /* 0x0000000cff167819 */ /* 0x000fe40000011611 */
[----:B------:R-:W-:-:S02]  /*1a30*/  SHF.R.U32.HI R28, RZ, 0xc, R18 ;  /* 0x0000000cff1c7819 */ /* 0x000fc40000011612 */
[----:B------:R-:W-:Y:S02]  /*1a40*/  LOP3.LUT R27, R18, 0x3f003f, RZ, 0xc0, !PT ;  /* 0x003f003f121b7812 */ /* 0x000fe400078ec0ff */
[----:B------:R-:W-:Y:S02]  /*1a50*/  SHF.R.U32.HI R17, RZ, 0x6, R18 ;  /* 0x00000006ff117819 */ /* 0x000fe40000011612 */
[----:B------:R-:W-:Y:S02]  /*1a60*/  LOP3.LUT R30, R19, 0x3f003f, RZ, 0xc0, !PT ;  /* 0x003f003f131e7812 */ /* 0x000fe400078ec0ff */
[--C-:B------:R-:W-:Y:S02]  /*1a70*/  SHF.R.U32.HI R18, RZ, 0x6, R19.reuse ;  /* 0x00000006ff127819 */ /* 0x100fe40000011613 */
[----:B------:R-:W-:Y:S02]  /*1a80*/  SHF.R.U32.HI R19, RZ, 0xc, R19 ;  /* 0x0000000cff137819 */ /* 0x000fe40000011613 */
[----:B----4-:R-:W-:-:S02]  /*1a90*/  SHF.R.U32.HI R35, RZ, 0x8, R14 ;  /* 0x00000008ff237819 */ /* 0x010fc4000001160e */
[----:B------:R-:W-:Y:S02]  /*1aa0*/  LOP3.LUT R28, R28, 0xf000f, RZ, 0xc0, !PT ;  /* 0x000f000f1c1c7812 */ /* 0x000fe400078ec0ff */
[--C-:B------:R-:W-:Y:S02]  /*1ab0*/  SHF.R.U32.HI R31, RZ, 0x8, R12.reuse ;  /* 0x00000008ff1f7819 */ /* 0x100fe4000001160c */
[----:B------:R-:W-:Y:S02]  /*1ac0*/  LOP3.LUT R23, R12, 0x3f003f, RZ, 0xc0, !PT ;  /* 0x003f003f0c177812 */ /* 0x000fe400078ec0ff */
[--C-:B------:R-:W-:Y:S02]  /*1ad0*/  SHF.R.U32.HI R32, RZ, 0x6, R12.reuse ;  /* 0x00000006ff207819 */ /* 0x100fe4000001160c */
[----:B------:R-:W-:Y:S02]  /*1ae0*/  SHF.R.U32.HI R39, RZ, 0xa, R12 ;  /* 0x0000000aff277819 */ /* 0x000fe4000001160c */
[----:B------:R-:W-:-:S02]  /*1af0*/  SHF.R.U32.HI R33, RZ, 0x8, R13 ;  /* 0x00000008ff217819 */ /* 0x000fc4000001160d */
[----:B------:R-:W-:Y:S02]  /*1b00*/  LOP3.LUT R6, R5, 0xf000f, RZ, 0xc0, !PT ;  /* 0x000f000f05067812 */ /* 0x000fe400078ec0ff */
[----:B------:R-:W-:Y:S02]  /*1b10*/  LOP3.LUT R22, R22, 0xf000f, RZ, 0xc0, !PT ;  /* 0x000f000f16167812 */ /* 0x000fe400078ec0ff */
[----:B------:R-:W-:Y:S02]  /*1b20*/  SHF.R.U32.HI R37, RZ, 0x8, R15 ;  /* 0x00000008ff257819 */ /* 0x000fe4000001160f */
[----:B------:R-:W-:Y:S02]  /*1b30*/  LOP3.LUT R12, R19, 0xf000f, RZ, 0xc0, !PT ;  /* 0x000f000f130c7812 */ /* 0x000fe400078ec0ff */
[----:B------:R-:W-:Y:S02]  /*1b40*/  LOP3.LUT R24, R13, 0x3f003f, RZ, 0xc0, !PT ;  /* 0x003f003f0d187812 */ /* 0x000fe400078ec0ff */
[----:B------:R-:W-:-:S02]  /*1b50*/  SHF.R.U32.HI R34, RZ, 0x6, R13 ;  /* 0x00000006ff227819 */ /* 0x000fc4000001160d */
[----:B------:R-:W-:Y:S02]  /*1b60*/  SHF.R.U32.HI R40, RZ, 0xa, R13 ;  /* 0x0000000aff287819 */ /* 0x000fe4000001160d */
[----:B------:R-:W-:Y:S02]  /*1b70*/  LOP3.LUT R35, R28, 0x300030, R35, 0xf8, !PT ;  /* 0x003000301c237812 */ /* 0x000fe400078ef823 */
[----:B---3--:R-:W-:Y:S02]  /*1b80*/  LOP3.LUT R13, R9, 0x3f003f, RZ, 0xc0, !PT ;  /* 0x003f003f090d7812 */ /* 0x008fe400078ec0ff */
[----:B------:R-:W-:Y:S02]  /*1b90*/  SHF.R.U32.HI R28, RZ, 0x6, R9 ;  /* 0x00000006ff1c7819 */ /* 0x000fe40000011609 */
[----:B------:R-:W-:Y:S02]  /*1ba0*/  LOP3.LUT R25, R14, 0x3f003f, RZ, 0xc0, !PT ;  /* 0x003f003f0e197812 */ /* 0x000fe400078ec0ff */
[----:B------:R-:W-:-:S02]  /*1bb0*/  SHF.R.U32.HI R36, RZ, 0x6, R14 ;  /* 0x00000006ff247819 */ /* 0x000fc4000001160e */
[----:B------:R-:W-:Y:S02]  /*1bc0*/  SHF.R.U32.HI R41, RZ, 0xa, R14 ;  /* 0x0000000aff297819 */ /* 0x000fe4000001160e */
[----:B------:R-:W-:Y:S02]  /*1bd0*/  LOP3.LUT R31, R6, 0x300030, R31, 0xf8, !PT ;  /* 0x00300030061f7812 */ /* 0x000fe400078ef81f */
[----:B------:R-:W-:Y:S02]  /*1be0*/  LOP3.LUT R33, R22, 0x300030, R33, 0xf8, !PT ;  /* 0x0030003016217812 */ /* 0x000fe400078ef821 */
[----:B------:R-:W-:Y:S02]  /*1bf0*/  SHF.R.U32.HI R5, RZ, 0xc, R8 ;  /* 0x0000000cff057819 */ /* 0x000fe40000011608 */
[----:B------:R-:W-:Y:S02]  /*1c00*/  SHF.R.U32.HI R9, RZ, 0xc, R9 ;  /* 0x0000000cff097819 */ /* 0x000fe40000011609 */
[----:B------:R-:W-:-:S02]  /*1c10*/  LOP3.LUT R37, R12, 0x300030, R37, 0xf8, !PT ;  /* 0x003000300c257812 */ /* 0x000fc400078ef825 */
[----:B------:R-:W-:Y:S02]  /*1c20*/  SHF.R.U32.HI R14, RZ, 0xc, R10 ;  /* 0x0000000cff0e7819 */ /* 0x000fe4000001160a */
[----:B------:R-:W-:Y:S02]  /*1c30*/  LOP3.LUT R22, R11, 0x3f003f, RZ, 0xc0, !PT ;  /* 0x003f003f0b167812 */ /* 0x000fe400078ec0ff */
[--C-:B------:R-:W-:Y:S02]  /*1c40*/  SHF.R.U32.HI R6, RZ, 0x6, R11.reuse ;  /* 0x00000006ff067819 */ /* 0x100fe4000001160b */
[----:B------:R-:W-:Y:S02]  /*1c50*/  LOP3.LUT R43, R8, 0x3f003f, RZ, 0xc0, !PT ;  /* 0x003f003f082b7812 */ /* 0x000fe400078ec0ff */
[----:B------:R-:W-:Y:S02]  /*1c60*/  SHF.R.U32.HI R12, RZ, 0x6, R8 ;  /* 0x00000006ff0c7819 */ /* 0x000fe40000011608 */
[----:B------:R-:W-:-:S02]  /*1c70*/  SHF.R.U32.HI R11, RZ, 0xc, R11 ;  /* 0x0000000cff0b7819 */ /* 0x000fc4000001160b */
[----:B------:R-:W-:Y:S02]  /*1c80*/  LOP3.LUT R8, R10, 0x3f003f, RZ, 0xc0, !PT ;  /* 0x003f003f0a087812 */ /* 0x000fe400078ec0ff */
[----:B------:R-:W-:Y:S02]  /*1c90*/  SHF.R.U32.HI R29, RZ, 0x6, R10 ;  /* 0x00000006ff1d7819 */ /* 0x000fe4000001160a */
[----:B------:R-:W-:Y:S02]  /*1ca0*/  LOP3.LUT R10, R5, 0xf000f, RZ, 0xc0, !PT ;  /* 0x000f000f050a7812 */ /* 0x000fe400078ec0ff */
[----:B------:R-:W-:Y:S02]  /*1cb0*/  LOP3.LUT R9, R9, 0xf000f, RZ, 0xc0, !PT ;  /* 0x000f000f09097812 */ /* 0x000fe400078ec0ff */
[----:B------:R-:W-:Y:S02]  /*1cc0*/  LOP3.LUT R14, R14, 0xf000f, RZ, 0xc0, !PT ;  /* 0x000f000f0e0e7812 */ /* 0x000fe400078ec0ff */
[----:B------:R-:W-:-:S02]  /*1cd0*/  SHF.R.U32.HI R38, RZ, 0x6, R15 ;  /* 0x00000006ff267819 */ /* 0x000fc4000001160f */
[----:B------:R-:W-:Y:S02]  /*1ce0*/  SHF.R.U32.HI R42, RZ, 0xa, R15 ;  /* 0x0000000aff2a7819 */ /* 0x000fe4000001160f */
[----:B------:R-:W-:Y:S02]  /*1cf0*/  LOP3.LUT R11, R11, 0xf000f, RZ, 0xc0, !PT ;  /* 0x000f000f0b0b7812 */ /* 0x000fe400078ec0ff */
[----:B------:R-:W-:Y:S02]  /*1d00*/  LOP3.LUT R39, R10, 0x300030, R39, 0xf8, !PT ;  /* 0x003000300a277812 */ /* 0x000fe400078ef827 */
[----:B------:R-:W-:Y:S02]  /*1d10*/  LOP3.LUT R40, R9, 0x300030, R40, 0xf8, !PT ;  /* 0x0030003009287812 */ /* 0x000fe400078ef828 */
[----:B------:R-:W-:Y:S02]  /*1d20*/  LOP3.LUT R26, R15, 0x3f003f, RZ, 0xc0, !PT ;  /* 0x003f003f0f1a7812 */ /* 0x000fe400078ec0ff */
[----:B------:R-:W-:-:S02]  /*1d30*/  LOP3.LUT R41, R14, 0x300030, R41, 0xf8, !PT ;  /* 0x003000300e297812 */ /* 0x000fc400078ef829 */
        /* <DEDUP_REMOVED lines=78> */
[----:B------:R-:W-:Y:S06]  /*2220*/  BRA.U !UP0, `(.L_x_3099) ;  /* 0x0000000108bc7547 */ /* 0x000fec000b800000 */
        /* <DEDUP_REMOVED lines=47> */
.L_x_3099:
[----:B------:R-:W-:Y:S01]  /*2520*/  IMAD.WIDE R50, R47, 0x4, R50 ;  /* 0x000000042f327825 */ /* 0x000fe200078e0232 */
[----:B------:R-:W-:Y:S02]  /*2530*/  PRMT R48, RZ, 0x5410, RZ ;  /* 0x00005410ff307816 */ /* 0x000fe400000000ff */
[----:B------:R-:W-:Y:S01]  /*2540*/  PRMT R47, RZ, 0x5410, RZ ;  /* 0x00005410ff2f7816 */ /* 0x000fe200000000ff */
[----:B------:R-:W-:Y:S06]  /*2550*/  BRA.U UP1, `(.L_x_3100) ;  /* 0x0000000101c47547 */ /* 0x000fec000b800000 */
[----:B------:R-:W0:Y:S01]  /*2560*/  S2UR UR5, SR_CgaCtaId ;  /* 0x00000000000579c3 */ /* 0x000e220000008800 */
[----:B------:R-:W-:Y:S01]  /*2570*/  UMOV UR4, 0x400 ;  /* 0x0000040000047882 */ /* 0x000fe20000000000 */
[----:B------:R-:W-:Y:S01]  /*2580*/  IMAD.MOV.U32 R47, RZ, RZ, R10 ;  /* 0x000000ffff2f7224 */ /* 0x000fe200078e000a */
[----:B------:R-:W-:Y:S01]  /*2590*/  PRMT R4, R4, 0x5410, R3 ;  /* 0x0000541004047816 */ /* 0x000fe20000000003 */
[----:B------:R-:W-:Y:S01]  /*25a0*/  IMAD.MOV.U32 R49, RZ, RZ, R9 ;  /* 0x000000ffff317224 */ /* 0x000fe200078e0009 */
        /* <DEDUP_REMOVED lines=44> */
.L_x_3100:
[----:B------:R-:W-:Y:S01]  /*2870*/  IMAD.U32 R9, RZ, RZ, UR7 ;  /* 0x00000007ff097e24 */ /* 0x000fe2000f8e00ff */
[----:B------:R-:W2:Y:S01]  /*2880*/  LDG.E.128.CONSTANT R16, desc[UR10][R50.64] ;  /* 0x0000000a32107981 */ /* 0x000ea2000c1e9d00 */
[----:B------:R-:W-:Y:S02]  /*2890*/  IMAD.U32 R13, RZ, RZ, UR7 ;  /* 0x00000007ff0d7e24 */ /* 0x000fe4000f8e00ff */
[----:B------:R-:W-:-:S04]  /*28a0*/  IMAD.WIDE R8, R9, 0x4, R50 ;  /* 0x0000000409087825 */ /* 0x000fc800078e0232 */
[----:B------:R-:W-:Y:S02]  /*28b0*/  IMAD.WIDE R12, R13, 0x4, R8 ;  /* 0x000000040d0c7825 */ /* 0x000fe400078e0208 */
[----:B------:R-:W3:Y:S04]  /*28c0*/  LDG.E.128.CONSTANT R8, desc[UR10][R8.64] ;  /* 0x0000000a08087981 */ /* 0x000ee8000c1e9d00 */
[----:B------:R-:W4:Y:S01]  /*28d0*/  LDG.E.128.CONSTANT R12, desc[UR10][R12.64] ;  /* 0x0000000a0c0c7981 */ /* 0x000f22000c1e9d00 */
[----:B--2---:R-:W-:Y:S02]  /*28e0*/  SHF.R.U32.HI R6, RZ, 0xc, R16 ;  /* 0x0000000cff067819 */ /* 0x004fe40000011610 */
[----:B------:R-:W-:Y:S02]  /*28f0*/  SHF.R.U32.HI R23, RZ, 0xc, R17 ;  /* 0x0000000cff177819 */ /* 0x000fe40000011611 */
[----:B------:R-:W-:-:S02]  /*2900*/  SHF.R.U32.HI R24, RZ, 0xc, R18 ;  /* 0x0000000cff187819 */ /* 0x000fc40000011612 */
[----:B------:R-:W-:Y:S02]  /*2910*/  LOP3.LUT R7, R16, 0x3f003f, RZ, 0xc0, !PT ;  /* 0x003f003f10077812 */ /* 0x000fe400078ec0ff */
[----:B------:R-:W-:Y:S02]  /*2920*/  SHF.R.U32.HI R20, RZ, 0x6, R16 ;  /* 0x00000006ff147819 */ /* 0x000fe40000011610 */
[----:B------:R-:W-:Y:S02]  /*2930*/  LOP3.LUT R23, R23, 0xf000f, RZ, 0xc0, !PT ;  /* 0x000f000f17177812 */ /* 0x000fe400078ec0ff */
[----:B------:R-:W-:Y:S02]  /*2940*/  LOP3.LUT R22, R17, 0x3f003f, RZ, 0xc0, !PT ;  /* 0x003f003f11167812 */ /* 0x000fe400078ec0ff */
[----:B----4-:R-:W-:Y:S02]  /*2950*/  SHF.R.U32.HI R36, RZ, 0x8, R13 ;  /* 0x00000008ff247819 */ /* 0x010fe4000001160d */
        /* <DEDUP_REMOVED lines=10> */
[--C-:B------:R-:W-:Y:S02]  /*2a00*/  SHF.R.U32.HI R41, RZ, 0x6, R15.reuse ;  /* 0x00000006ff297819 */ /* 0x100fe4000001160f */
[----:B------:R-:W-:Y:S02]  /*2a10*/  SHF.R.U32.HI R45, RZ, 0xa, R15 ;  /* 0x0000000aff2d7819 */ /* 0x000fe4000001160f */
[----:B------:R-:W-:-:S02]  /*2a20*/  SHF.R.U32.HI R16, RZ, 0x6, R17 ;  /* 0x00000006ff107819 */ /* 0x000fc40000011611 */
[----:B------:R-:W-:Y:S02]  /*2a30*/  LOP3.LUT R15, R24, 0xf000f, RZ, 0xc0, !PT ;  /* 0x000f000f180f7812 */ /* 0x000fe400078ec0ff */
[----:B---3--:R-:W-:Y:S02]  /*2a40*/  LOP3.LUT R12, R8, 0x3f003f, RZ, 0xc0, !PT ;  /* 0x003f003f080c7812 */ /* 0x008fe400078ec0ff */
[----:B------:R-:W-:Y:S02]  /*2a50*/  SHF.R.U32.HI R30, RZ, 0x6, R8 ;  /* 0x00000006ff1e7819 */ /* 0x000fe40000011608 */
[----:B------:R-:W-:Y:S02]  /*2a60*/  LOP3.LUT R33, R18, 0x3f003f, RZ, 0xc0, !PT ;  /* 0x003f003f12217812 */ /* 0x000fe400078ec0ff */
[----:B------:R-:W-:Y:S02]  /*2a70*/  SHF.R.U32.HI R17, RZ, 0x6, R18 ;  /* 0x00000006ff117819 */ /* 0x000fe40000011612 */
[----:B------:R-:W-:-:S02]  /*2a80*/  SHF.R.U32.HI R8, RZ, 0xc, R8 ;  /* 0x0000000cff087819 */ /* 0x000fc40000011608 */
[----:B------:R-:W-:Y:S02]  /*2a90*/  LOP3.LUT R24, R10, 0x3f003f, RZ, 0xc0, !PT ;  /* 0x003f003f0a187812 */ /* 0x000fe400078ec0ff */
[----:B------:R-:W-:Y:S02]  /*2aa0*/  SHF.R.U32.HI R32, RZ, 0x6, R10 ;  /* 0x00000006ff207819 */ /* 0x000fe4000001160a */
[----:B------:R-:W-:Y:S02]  /*2ab0*/  LOP3.LUT R21, R19, 0x3f003f, RZ, 0xc0, !PT ;  /* 0x003f003f13157812 */ /* 0x000fe400078ec0ff */
[----:B------:R-:W-:Y:S02]  /*2ac0*/  SHF.R.U32.HI R18, RZ, 0x6, R19 ;  /* 0x00000006ff127819 */ /* 0x000fe40000011613 */
[----:B------:R-:W-:Y:S02]  /*2ad0*/  SHF.R.U32.HI R38, RZ, 0x8, R14 ;  /* 0x00000008ff267819 */ /* 0x000fe4000001160e */
[----:B------:R-:W-:-:S02]  /*2ae0*/  LOP3.LUT R28, R14, 0x3f003f, RZ, 0xc0, !PT ;  /* 0x003f003f0e1c7812 */ /* 0x000fc400078ec0ff */
[--C-:B------:R-:W-:Y:S02]  /*2af0*/  SHF.R.U32.HI R39, RZ, 0x6, R14.reuse ;  /* 0x00000006ff277819 */ /* 0x100fe4000001160e */
[----:B------:R-:W-:Y:S02]  /*2b00*/  SHF.R.U32.HI R44, RZ, 0xa, R14 ;  /* 0x0000000aff2c7819 */ /* 0x000fe4000001160e */
[----:B------:R-:W-:Y:S02]  /*2b10*/  LOP3.LUT R34, R13, 0x300030, R34, 0xf8, !PT ;  /* 0x003000300d227812 */ /* 0x000fe400078ef822 */
[----:B------:R-:W-:Y:S02]  /*2b20*/  SHF.R.U32.HI R10, RZ, 0xc, R10 ;  /* 0x0000000cff0a7819 */ /* 0x000fe4000001160a */
[----:B------:R-:W-:Y:S02]  /*2b30*/  SHF.R.U32.HI R19, RZ, 0xc, R19 ;  /* 0x0000000cff137819 */ /* 0x000fe40000011613 */
[----:B------:R-:W-:-:S02]  /*2b40*/  LOP3.LUT R36, R23, 0x300030, R36, 0xf8, !PT ;  /* 0x0030003017247812 */ /* 0x000fc400078ef824 */
[----:B------:R-:W-:Y:S02]  /*2b50*/  SHF.R.U32.HI R13, RZ, 0xc, R9 ;  /* 0x0000000cff0d7819 */ /* 0x000fe40000011609 */
        /* <DEDUP_REMOVED lines=14> */
[----:B------:R-:W-:Y:S02]  /*2c40*/  LOP3.LUT R40, R19, 0x300030, R40, 0xf8, !PT ;  /* 0x0030003013287812 */ /* 0x000fe400078ef828 */
[----:B------:R-:W-:Y:S02]  /*2c50*/  LOP3.LUT R43, R8, 0x300030, R43, 0xf8, !PT ;  /* 0x00300030082b7812 */ /* 0x000fe400078ef82b */
        /* <DEDUP_REMOVED lines=124> */
.L_x_3101:
[----:B------:R-:W-:Y:S05]  /*3420*/  BRA.U UP1, `(.L_x_3098) ;  /* 0x0000000101c47547 */ /* 0x000fea000b800000 */
        /* <DEDUP_REMOVED lines=49> */
.L_x_3098:
[----:B------:R-:W0:Y:S01]  /*3740*/  S2R R0, SR_TID.X ;  /* 0x0000000000007919 */ /* 0x000e220000002100 */
[----:B------:R-:W1:Y:S01]  /*3750*/  LDC R9, c[0x0][0x3ac] ;  /* 0x0000eb00ff097b82 */ /* 0x000e620000000800 */
[----:B------:R-:W-:Y:S01]  /*3760*/  IMAD.U32 R7, RZ, RZ, UR12 ;  /* 0x0000000cff077e24 */ /* 0x000fe2000f8e00ff */
[----:B------:R-:W-:Y:S01]  /*3770*/  USHF.L.U32 UR4, UR8, 0x1, URZ ;  /* 0x0000000108047899 */ /* 0x000fe200080006ff */
[----:B------:R-:W2:Y:S05]  /*3780*/  LDCU UR5, c[0x0][0x3a8] ;  /* 0x00007500ff0577ac */ /* 0x000eaa0008000800 */
[----:B-----5:R-:W3:Y:S01]  /*3790*/  LDC.64 R2, c[0x0][0x3a0] ;  /* 0x0000e800ff027b82 */ /* 0x020ee20000000a00 */
[----:B0-----:R-:W-:-:S04]  /*37a0*/  IMAD R0, R7, 0x20, R0 ;  /* 0x0000002007007824 */ /* 0x001fc800078e0200 */
[----:B------:R-:W-:-:S04]  /*37b0*/  IMAD.SHL.U32 R0, R0, 0x4, RZ ;  /* 0x0000000400007824 */ /* 0x000fc800078e00ff */
[----:B-1----:R-:W-:-:S04]  /*37c0*/  IMAD R7, R9, UR4, R0 ;  /* 0x0000000409077c24 */ /* 0x002fc8000f8e0200 */
[----:B---3--:R-:W-:-:S05]  /*37d0*/  IMAD.WIDE R2, R7, 0x2, R2 ;  /* 0x0000000207027825 */ /* 0x008fca00078e0202 */
[----:B------:R0:W-:Y:S01]  /*37e0*/  ATOM.E.ADD.F16x2.RN.STRONG.GPU P0, RZ, desc[UR10][R2.64], R5 ;  /* 0x8000000502ff79a2 */ /* 0x0001e2000c10e10a */
[----:B--2---:R-:W-:Y:S01]  /*37f0*/  UIADD3 UR4, UPT, UPT, -UR4, UR5, URZ ;  /* 0x0000000504047290 */ /* 0x004fe2000fffe1ff */
[----:B------:R-:W-:Y:S03]  /*3800*/  BSSY.RECONVERGENT B0, `(.L_x_3102) ;  /* 0x0000010000007945 */ /* 0x000fe60003800200 */
[----:B------:R-:W-:Y:S01]  /*3810*/  UISETP.NE.AND UP0, UPT, UR4, 0x1, UPT ;  /* 0x000000010400788c */ /* 0x000fe2000bf05270 */
[----:B0-----:R-:W-:Y:S10]  /*3820*/  @P0 BRA `(.L_x_3103) ;  /* 0x0000000000340947 */ /* 0x001ff40003800000 */
[----:B------:R-:W0:Y:S02]  /*3830*/  QSPC.E.S P0, RZ, [R2] ;  /* 0x0000000002ff73aa */ /* 0x000e240000000500 */
[----:B0-----:R-:W-:Y:S05]  /*3840*/  @!P0 BRA `(.L_x_3104) ;  /* 0x0000000000208947 */ /* 0x001fea0003800000 */
[----:B------:R-:W-:-:S05]  /*3850*/  IMAD.MOV.U32 R6, RZ, RZ, R2 ;  /* 0x000000ffff067224 */ /* 0x000fca00078e0002 */
[----:B------:R-:W-:Y:S01]  /*3860*/  MOV R6, R6 ;  /* 0x0000000600067202 */ /* 0x000fe20000000f00 */
[----:B------:R-:W-:-:S07]  /*3870*/  IMAD.MOV.U32 R7, RZ, RZ, R5 ;  /* 0x000000ffff077224 */ /* 0x000fce00078e0005 */
.L_x_3105:
[----:B------:R-:W0:Y:S02]  /*3880*/  LDS R4, [R6] ;  /* 0x0000000006047984 */ /* 0x000e240000000800 */
[----:B0-----:R-:W-:-:S05]  /*3890*/  HADD2 R5, R4, R7 ;  /* 0x0000000704057230 */ /* 0x001fca0000000000 */
[----:B------:R-:W0:Y:S02]  /*38a0*/  ATOMS.CAST.SPIN P0, [R6], R4, R5 ;  /* 0x000000040600758d */ /* 0x000e240001800005 */
[----:B0-----:R-:W-:Y:S05]  /*38b0*/  @!P0 BRA `(.L_x_3105) ;  /* 0xfffffffc00f08947 */ /* 0x001fea000383ffff */
[----:B------:R-:W-:Y:S05]  /*38c0*/  BRA `(.L_x_3103) ;  /* 0x00000000000c7947 */ /* 0x000fea0003800000 */
.L_x_3104:
[----:B------:R-:W2:Y:S02]  /*38d0*/  LD.E R0, desc[UR10][R2.64] ;  /* 0x0000000a02007980 */ /* 0x000ea4000c101900 */
[----:B--2---:R-:W-:-:S05]  /*38e0*/  IMAD.IADD R5, R5, 0x1, R0 ;  /* 0x0000000105057824 */ /* 0x004fca00078e0200 */
[----:B------:R0:W-:Y:S02]  /*38f0*/  ST.E desc[UR10][R2.64], R5 ;  /* 0x0000000502007985 */ /* 0x0001e4000c10190a */
.L_x_3103:
[----:B------:R-:W-:Y:S05]  /*3900*/  BSYNC.RECONVERGENT B0 ;  /* 0x0000000000007941 */ /* 0x000fea0003800200 */
.L_x_3102:
[----:B------:R1:W-:Y:S01]  /*3910*/  ATOM.E.ADD.F16x2.RN.STRONG.GPU P0, RZ, desc[UR10][R2.64+0x4], R46 ;  /* 0x8000042e02ff79a2 */ /* 0x0003e2000c10e10a */
[----:B------:R-:W-:Y:S04]  /*3920*/  BSSY.RECONVERGENT B0, `(.L_x_3106) ;  /* 0x000000e000007945 */ /* 0x000fe80003800200 */
[----:B-1----:R-:W-:Y:S05]  /*3930*/  @P0 BRA `(.L_x_3107) ;  /* 0x0000000000300947 */ /* 0x002fea0003800000 */
[----:B------:R-:W1:Y:S02]  /*3940*/  QSPC.E.S P0, RZ, [R2+0x4] ;  /* 0x0000040002ff73aa */ /* 0x000e640000000500 */
[----:B-1----:R-:W-:Y:S05]  /*3950*/  @!P0 BRA `(.L_x_3108) ;  /* 0x00000000001c8947 */ /* 0x002fea0003800000 */
[----:B------:R-:W-:-:S05]  /*3960*/  IMAD.MOV.U32 R4, RZ, RZ, R2 ;  /* 0x000000ffff047224 */ /* 0x000fca00078e0002 */
[----:B------:R-:W-:-:S07]  /*3970*/  MOV R4, R4 ;  /* 0x0000000400047202 */ /* 0x000fce0000000f00 */
.L_x_3109:
[----:B------:R-:W1:Y:S02]  /*3980*/  LDS R6, [R4+0x4] ;  /* 0x0000040004067984 */ /* 0x000e640000000800 */
[----:B-1----:R-:W-:-:S05]  /*3990*/  HFMA2 R7, R6, 1, 1, R46 ;  /* 0x3c003c0006077831 */ /* 0x002fca000000002e */
[----:B------:R-:W1:Y:S02]  /*39a0*/  ATOMS.CAST.SPIN P0, [R4+0x4], R6, R7 ;  /* 0x000004060400758d */ /* 0x000e640001800007 */
[----:B-1----:R-:W-:Y:S05]  /*39b0*/  @!P0 BRA `(.L_x_3109) ;  /* 0xfffffffc00f08947 */ /* 0x002fea000383ffff */
[----:B------:R-:W-:Y:S05]  /*39c0*/  BRA `(.L_x_3107) ;  /* 0x00000000000c7947 */ /* 0x000fea0003800000 */
.L_x_3108:
[----:B------:R-:W0:Y:S02]  /*39d0*/  LD.E R0, desc[UR10][R2.64+0x4] ;  /* 0x0000040a02007980 */ /* 0x000e24000c101900 */
[----:B0-----:R-:W-:-:S05]  /*39e0*/  IMAD.IADD R5, R46, 0x1, R0 ;  /* 0x000000012e057824 */ /* 0x001fca00078e0200 */
[----:B------:R1:W-:Y:S02]  /*39f0*/  ST.E desc[UR10][R2.64+0x4], R5 ;  /* 0x0000040502007985 */ /* 0x0003e4000c10190a */
.L_x_3107:
[----:B------:R-:W-:Y:S05]  /*3a00*/  BSYNC.RECONVERGENT B0 ;  /* 0x0000000000007941 */ /* 0x000fea0003800200 */
.L_x_3106:
[----:B------:R-:W-:-:S13]  /*3a10*/  PLOP3.LUT P0, PT, PT, PT, UP0, 0x80, 0x8 ;  /* 0x000000000008781c */ /* 0x000fda0003f0f008 */
        /* <DEDUP_REMOVED lines=9> */
.L_x_3113:
[----:B------:R-:W0:Y:S02]  /*3ab0*/  LDS R6, [R4] ;  /* 0x0000000004067984 */ /* 0x000e240000000800 */
[----:B0-----:R-:W-:-:S05]  /*3ac0*/  HADD2 R7, R6, R47 ;  /* 0x0000002f06077230 */ /* 0x001fca0000000000 */
[----:B------:R-:W0:Y:S02]  /*3ad0*/  ATOMS.CAST.SPIN P0, [R4], R6, R7 ;  /* 0x000000060400758d */ /* 0x000e240001800007 */
[----:B0-----:R-:W-:Y:S05]  /*3ae0*/  @!P0 BRA `(.L_x_3113) ;  /* 0xfffffffc00f08947 */ /* 0x001fea000383ffff */
[----:B------:R-:W-:Y:S05]  /*3af0*/  BRA `(.L_x_3111) ;  /* 0x00000000000c7947 */ /* 0x000fea0003800000 */
.L_x_3112:
[----:B------:R-:W2:Y:S02]  /*3b00*/  LD.E R0, desc[UR10][R2.64] ;  /* 0x0000000a02007980 */ /* 0x000ea4000c101900 */
[----:B--2---:R-:W-:-:S05]  /*3b10*/  IMAD.IADD R5, R47, 0x1, R0 ;  /* 0x000000012f057824 */ /* 0x004fca00078e0200 */
[----:B------:R0:W-:Y:S02]  /*3b20*/  ST.E desc[UR10][R2.64], R5 ;  /* 0x0000000502007985 */ /* 0x0001e4000c10190a */
.L_x_3111:
[----:B------:R-:W-:Y:S05]  /*3b30*/  BSYNC.RECONVERGENT B0 ;  /* 0x0000000000007941 */ /* 0x000fea0003800200 */
.L_x_3110:
[----:B------:R1:W-:Y:S02]  /*3b40*/  ATOM.E.ADD.F16x2.RN.STRONG.GPU P0, RZ, desc[UR10][R2.64+0x4], R48 ;  /* 0x8000043002ff79a2 */ /* 0x0003e4000c10e10a */
[----:B-1----:R-:W-:Y:S05]  /*3b50*/  @P0 EXIT ;  /* 0x000000000000094d */ /* 0x002fea0003800000 */
[----:B------:R-:W1:Y:S02]  /*3b60*/  QSPC.E.S P0, RZ, [R2+0x4] ;  /* 0x0000040002ff73aa */ /* 0x000e640000000500 */
[----:B-1----:R-:W-:Y:S05]  /*3b70*/  @!P0 BRA `(.L_x_3114) ;  /* 0x0000000000188947 */ /* 0x002fea0003800000 */
[----:B0-----:R-:W-:-:S07]  /*3b80*/  MOV R2, R2 ;  /* 0x0000000200027202 */ /* 0x001fce0000000f00 */
.L_x_3115:
[----:B------:R-:W0:Y:S02]  /*3b90*/  LDS R4, [R2+0x4] ;  /* 0x0000040002047984 */ /* 0x000e240000000800 */
[----:B0-----:R-:W-:-:S05]  /*3ba0*/  HFMA2 R5, R4, 1, 1, R48 ;  /* 0x3c003c0004057831 */ /* 0x001fca0000000030 */
[----:B------:R-:W0:Y:S02]  /*3bb0*/  ATOMS.CAST.SPIN P0, [R2+0x4], R4, R5 ;  /* 0x000004040200758d */ /* 0x000e240001800005 */
[----:B0-----:R-:W-:Y:S05]  /*3bc0*/  @!P0 BRA `(.L_x_3115) ;  /* 0xfffffffc00f08947 */ /* 0x001fea000383ffff */
[----:B------:R-:W-:Y:S05]  /*3bd0*/  EXIT ;  /* 0x000000000000794d */ /* 0x000fea0003800000 */
.L_x_3114:
[----:B------:R-:W0:Y:S02]  /*3be0*/  LD.E R0, desc[UR10][R2.64+0x4] ;  /* 0x0000040a02007980 */ /* 0x000e24000c101900 */
[----:B0-----:R-:W-:-:S05]  /*3bf0*/  IMAD.IADD R5, R48, 0x1, R0 ;  /* 0x0000000130057824 */ /* 0x001fca00078e0200 */
[----:B------:R-:W-:Y:S01]  /*3c00*/  ST.E desc[UR10][R2.64+0x4], R5 ;  /* 0x0000040502007985 */ /* 0x000fe2000c10190a */
[----:B------:R-:W-:Y:S05]  /*3c10*/  EXIT ;  /* 0x000000000000794d */ /* 0x000fea0003800000 */
.L_x_3116:
        /* <DEDUP_REMOVED lines=14> */
.L_x_3963:


//--------------------- .text._Z23gemm_half_q_half_kernelILi2ELi48ELb1ELb0ELi32EEvPK6__halfPKjS4_S2_PS0_iiiiPKtS7_iiiiiibS2_i --------------------------
	.section	.text._Z23gemm_half_q_half_kernelILi2ELi48ELb1ELb0ELi32EEvPK6__halfPKjS4_S2_PS0_iiiiPKtS7_iiiiiibS2_i,"ax",@progbits
	.align	128
        .global         _Z23gemm_half_q_half_kernelILi2ELi48ELb1ELb0ELi32EEvPK6__halfPKjS4_S2_PS0_iiiiPKtS7_iiiiiibS2_i
        .type           _Z23gemm_half_q_half_kernelILi2ELi48ELb1ELb0ELi32EEvPK6__halfPKjS4_S2_PS0_iiiiPKtS7_iiiiiibS2_i,@function
        .size           _Z23gemm_half_q_half_kernelILi2ELi48ELb1ELb0ELi32EEvPK6__halfPKjS4_S2_PS0_iiiiPKtS7_iiiiiibS2_i,(.L_x_3964 - _Z23gemm_half_q_half_kernelILi2ELi48ELb1ELb0ELi32EEvPK6__halfPKjS4_S2_PS0_iiiiPKtS7_iiiiiibS2_i)
        .other          _Z23gemm_half_q_half_kernelILi2ELi48ELb1ELb0ELi32EEvPK6__halfPKjS4_S2_PS0_iiiiPKtS7_iiiiiibS2_i,@"STO_CUDA_ENTRY STV_DEFAULT"
_Z23gemm_half_q_half_kernelILi2ELi48ELb1ELb0ELi32EEvPK6__halfPKjS4_S2_PS0_iiiiPKtS7_iiiiiibS2_i:
.text._Z23gemm_half_q_half_kernelILi2ELi48ELb1ELb0ELi32EEvPK6__halfPKjS4_S2_PS0_iiiiPKtS7_iiiiiibS2_i:
[----:B------:R-:W-:Y:S01]  /*0000*/  LDC R1, c[0x0][0x37c] ;  /* 0x0000df00ff017b82 */ /* 0x000fe20000000800 */
[----:B------:R-:W0:Y:S07]  /*0010*/  S2R R2, SR_CTAID.Y ;  /* 0x0000000000027919 */ /* 0x000e2e0000002600 */
[----:B------:R-:W0:Y:S02]  /*0020*/  LDC R3, c[0x0][0x3a8] ;  /* 0x0000ea00ff037b82 */ /* 0x000e240000000800 */
[----:B0-----:R-:W-:-:S05]  /*0030*/  IMAD R0, R2, -0x2, R3 ;  /* 0xfffffffe02007824 */ /* 0x001fca00078e0203 */
        /* <DEDUP_REMOVED lines=16> */
[----:B------:R-:W1:Y:S01]  /*0140*/  LDCU UR7, c[0x0][0x3b0] ;  /* 0x00007600ff0777ac */ /* 0x000e620008000800 */
[----:B------:R-:W2:Y:S01]  /*0150*/  S2UR UR4, SR_CTAID.X ;  /* 0x00000000000479c3 */ /* 0x000ea20000002500 */
[----:B------:R-:W-:Y:S01]  /*0160*/  IMAD.MOV.U32 R3, RZ, RZ, 0x2 ;  /* 0x00000002ff037424 */ /* 0x000fe200078e00ff */
[----:B------:R-:W3:Y:S01]  /*0170*/  S2R R4, SR_TID.X ;  /* 0x0000000000047919 */ /* 0x000ee20000002100 */
[----:B------:R-:W-:Y:S01]  /*0180*/  BSSY.RECONVERGENT B0, `(.L_x_3117) ;  /* 0x00000bc000007945 */ /* 0x000fe20003800200 */
[----:B------:R-:W-:Y:S02]  /*0190*/  ISETP.EQ.OR P1, PT, R6, RZ, !P0 ;  /* 0x000000ff0600720c */ /* 0x000fe40004722670 */
[----:B------:R-:W-:Y:S01]  /*01a0*/  SEL R3, R3, 0x1, P0 ;  /* 0x0000000103037807 */ /* 0x000fe20000000000 */
[----:B--2---:R-:W-:Y:S01]  /*01b0*/  USHF.L.U32 UR4, UR4, 0x7, URZ ;  /* 0x0000000704047899 */ /* 0x004fe200080006ff */
[----:B0-----:R-:W-:-:S04]  /*01c0*/  IMAD.SHL.U32 R89, R5, 0x20, RZ ;  /* 0x0000002005597824 */ /* 0x001fc800078e00ff */
[C---:B------:R-:W-:Y:S01]  /*01d0*/  VIADD R9, R89.reuse, 0x20 ;  /* 0x0000002059097836 */ /* 0x040fe20000000000 */
[----:B---3--:R-:W-:Y:S01]  /*01e0*/  LEA R0, R4, UR4, 0x2 ;  /* 0x0000000404007c11 */ /* 0x008fe2000f8e10ff */
[----:B------:R-:W-:-:S03]  /*01f0*/  IMAD.IADD R19, R89, 0x1, R4 ;  /* 0x0000000159137824 */ /* 0x000fc600078e0204 */
[----:B-1----:R-:W-:-:S04]  /*0200*/  VIMNMX R86, PT, PT, R9, UR7, PT ;  /* 0x0000000709567c48 */ /* 0x002fc8000bfe0100 */
        /* <DEDUP_REMOVED lines=24> */
[----:B0-----:R-:W-:-:S10]  /*0390*/  VIADD R8, R10, UR7 ;  /* 0x000000070a087c36 */ /* 0x001fd40008000000 */
[----:B------:R-:W-:Y:S05]  /*03a0*/  @P0 BRA `(.L_x_3120) ;  /* 0x0000000000ec0947 */ /* 0x000fea0003800000 */
[----:B------:R-:W-:Y:S01]  /*03b0*/  IMAD.MOV R6, RZ, RZ, -R16 ;  /* 0x000000ffff067224 */ /* 0x000fe200078e0a10 */
[----:B------:R-:W-:-:S04]  /*03c0*/  PLOP3.LUT P0, PT, PT, PT, PT, 0x80, 0x8 ;  /* 0x000000000008781c */ /* 0x000fc80003f0f070 */
[----:B------:R-:W-:-:S13]  /*03d0*/  ISETP.GT.AND P2, PT, R6, 0x3, PT ;  /* 0x000000030600780c */ /* 0x000fda0003f44270 */
[----:B------:R-:W-:Y:S05]  /*03e0*/  @!P2 BRA `(.L_x_3121) ;  /* 0x000000000084a947 */ /* 0x000fea0003800000 */
[----:B------:R-:W-:-:S13]  /*03f0*/  PLOP3.LUT P0, PT, PT, PT, PT, 0x8, 0x80 ;  /* 0x000000000080781c */ /* 0x000fda0003f0e170 */
.L_x_3122:
[----:B------:R-:W-:Y:S01]  /*0400*/  IADD3 R7, P2, PT, R19, R8, RZ ;  /* 0x0000000813077210 */ /* 0x000fe20007f5e0ff */
[----:B------:R-:W-:-:S03]  /*0410*/  VIADD R10, R8, UR7 ;  /* 0x00000007080a7c36 */ /* 0x000fc60008000000 */
[----:B------:R-:W-:Y:S01]  /*0420*/  LEA.HI.X.SX32 R12, R8, RZ, 0x1, P2 ;  /* 0x000000ff080c7211 */ /* 0x000fe200010f0eff */
[----:B------:R-:W-:Y:S01]  /*0430*/  VIADD R8, R10, UR7 ;  /* 0x000000070a087c36 */ /* 0x000fe20008000000 */
[----:B------:R-:W-:Y:S02]  /*0440*/  LEA R6, P2, R7, UR10, 0x1 ;  /* 0x0000000a07067c11 */ /* 0x000fe4000f8408ff */
[----:B------:R-:W-:Y:S01]  /*0450*/  IADD3 R11, P3, PT, R19, R10, RZ ;  /* 0x0000000a130b7210 */ /* 0x000fe20007f7e0ff */
[----:B------:R-:W-:Y:S01]  /*0460*/  VIADD R18, R8, UR7 ;  /* 0x0000000708127c36 */ /* 0x000fe20008000000 */
        /* <DEDUP_REMOVED lines=18> */
[----:B------:R-:W-:Y:S01]  /*0590*/  VIADD R8, R18, UR7 ;  /* 0x0000000712087c36 */ /* 0x000fe20008000000 */
[----:B--2---:R-:W-:Y:S04]  /*05a0*/  STS.U16 [R17], R6 ;  /* 0x0000000611007388 */ /* 0x004fe80000000400 */
[----:B---3--:R-:W-:Y:S04]  /*05b0*/  STS.U16 [R17+0x40], R10 ;  /* 0x0000400a11007388 */ /* 0x008fe80000000400 */
[----:B----4-:R-:W-:Y:S04]  /*05c0*/  STS.U16 [R17+0x80], R12 ;  /* 0x0000800c11007388 */ /* 0x010fe80000000400 */
[----:B-----5:R0:W-:Y:S02]  /*05d0*/  STS.U16 [R17+0xc0], R14 ;  /* 0x0000c00e11007388 */ /* 0x0201e40000000400 */
[----:B0-----:R-:W-:Y:S01]  /*05e0*/  VIADD R17, R17, 0x100 ;  /* 0x0000010011117836 */ /* 0x001fe20000000000 */
[----:B------:R-:W-:Y:S06]  /*05f0*/  @!P2 BRA `(.L_x_3122) ;  /* 0xfffffffc0080a947 */ /* 0x000fec000383ffff */
.L_x_3121:
[----:B------:R-:W-:-:S05]  /*0600*/  IMAD.MOV R6, RZ, RZ, -R16 ;  /* 0x000000ffff067224 */ /* 0x000fca00078e0a10 */
[----:B------:R-:W-:-:S13]  /*0610*/  ISETP.GT.AND P2, PT, R6, 0x1, PT ;  /* 0x000000010600780c */ /* 0x000fda0003f44270 */
[----:B------:R-:W-:Y:S05]  /*0620*/  @!P2 BRA `(.L_x_3123) ;  /* 0x000000000044a947 */ /* 0x000fea0003800000 */
[----:B------:R-:W-:Y:S01]  /*0630*/  VIADD R12, R8, UR7 ;  /* 0x00000007080c7c36 */ /* 0x000fe20008000000 */
        /* <DEDUP_REMOVED lines=12> */
[----:B------:R-:W-:Y:S01]  /*0700*/  VIADD R8, R12, UR7 ;  /* 0x000000070c087c36 */ /* 0x000fe20008000000 */
[----:B--2---:R-:W-:Y:S04]  /*0710*/  STS.U16 [R17], R6 ;  /* 0x0000000611007388 */ /* 0x004fe80000000400 */
[----:B---3--:R0:W-:Y:S02]  /*0720*/  STS.U16 [R17+0x40], R10 ;  /* 0x0000400a11007388 */ /* 0x0081e40000000400 */
[----:B0-----:R-:W-:-:S07]  /*0730*/  VIADD R17, R17, 0x80 ;  /* 0x0000008011117836 */ /* 0x001fce0000000000 */
.L_x_3123:
[----:B------:R-:W-:-:S13]  /*0740*/  ISETP.EQ.AND P2, PT, R16, RZ, PT ;  /* 0x000000ff1000720c */ /* 0x000fda0003f42270 */
[----:B------:R-:W-:Y:S05]  /*0750*/  @!P0 BRA P2, `(.L_x_3118) ;  /* 0x0000000400788947 */ /* 0x000fea0001000000 */
.L_x_3120:
[----:B------:R-:W-:-:S04]  /*0760*/  IADD3 R7, P0, PT, R19, R8, RZ ;  /* 0x0000000813077210 */ /* 0x000fc80007f1e0ff */
[----:B------:R-:W-:Y:S02]  /*0770*/  LEA.HI.X.SX32 R10, R8, RZ, 0x1, P0 ;  /* 0x000000ff080a7211 */ /* 0x000fe400000f0eff */
[----:B------:R-:W-:-:S04]  /*0780*/  LEA R6, P0, R7, UR10, 0x1 ;  /* 0x0000000a07067c11 */ /* 0x000fc8000f8008ff */
[----:B------:R-:W-:-:S05]  /*0790*/  LEA.HI.X R7, R7, UR11, R10, 0x1, P0 ;  /* 0x0000000b07077c11 */ /* 0x000fca00080f0c0a */
[----:B------:R-:W2:Y:S01]  /*07a0*/  LDG.E.U16.CONSTANT R6, desc[UR8][R6.64] ;  /* 0x0000000806067981 */ /* 0x000ea2000c1e9500 */
[----:B------:R-:W-:Y:S02]  /*07b0*/  VIADD R16, R16, 0x1 ;  /* 0x0000000110107836 */ /* 0x000fe40000000000 */
[----:B------:R-:W-:-:S03]  /*07c0*/  VIADD R8, R8, UR7 ;  /* 0x0000000708087c36 */ /* 0x000fc60008000000 */
[----:B------:R-:W-:Y:S01]  /*07d0*/  ISETP.NE.AND P0, PT, R16, RZ, PT ;  /* 0x000000ff1000720c */ /* 0x000fe20003f05270 */
[----:B--2---:R0:W-:Y:S02]  /*07e0*/  STS.U16 [R17], R6 ;  /* 0x0000000611007388 */ /* 0x0041e40000000400 */
[----:B0-----:R-:W-:-:S10]  /*07f0*/  VIADD R17, R17, 0x40 ;  /* 0x0000004011117836 */ /* 0x001fd40000000000 */
[----:B------:R-:W-:Y:S05]  /*0800*/  @P0 BRA `(.L_x_3120) ;  /* 0xfffffffc00d40947 */ /* 0x000fea000383ffff */
[----:B------:R-:W-:Y:S05]  /*0810*/  BRA `(.L_x_3118) ;  /* 0x0000000400487947 */ /* 0x000fea0003800000 */
.L_x_3119:
        /* <DEDUP_REMOVED lines=16> */
.L_x_3126:
[----:B------:R-:W-:Y:S01]  /*0920*/  VIADD R10, R17, UR7 ;  /* 0x00000007110a7c36 */ /* 0x000fe20008000000 */
[----:B-----5:R-:W-:-:S03]  /*0930*/  IADD3 R7, P2, PT, R22, R17, RZ ;  /* 0x0000001116077210 */ /* 0x020fc60007f5e0ff */
[----:B------:R-:W-:Y:S01]  /*0940*/  VIADD R11, R10, UR7 ;  /* 0x000000070a0b7c36 */ /* 0x000fe20008000000 */
[----:B------:R-:W-:Y:S02]  /*0950*/  LEA.HI.X.SX32 R12, R17, RZ, 0x1, P2 ;  /* 0x000000ff110c7211 */ /* 0x000fe400010f0eff */
[----:B0-----:R-:W-:Y:S01]  /*0960*/  LEA R6, P2, R7, UR10, 0x1 ;  /* 0x0000000a07067c11 */ /* 0x001fe2000f8408ff */
[----:B------:R-:W-:Y:S01]  /*0970*/  VIADD R17, R11, UR7 ;  /* 0x000000070b117c36 */ /* 0x000fe20008000000 */
[C---:B------:R-:W-:Y:S02]  /*0980*/  IADD3 R14, P3, PT, R22.reuse, R10, RZ ;  /* 0x0000000a160e7210 */ /* 0x040fe40007f7e0ff */
[----:B------:R-:W-:Y:S02]  /*0990*/  LEA.HI.X R7, R7, UR11, R12, 0x1, P2 ;  /* 0x0000000b07077c11 */ /* 0x000fe400090f0c0c */
[----:B------:R-:W-:Y:S02]  /*09a0*/  IADD3 R13, P4, PT, R22, R11, RZ ;  /* 0x0000000b160d7210 */ /* 0x000fe40007f9e0ff */
[----:B------:R-:W-:-:S02]  /*09b0*/  LEA.HI.X.SX32 R19, R10, RZ, 0x1, P3 ;  /* 0x000000ff0a137211 */ /* 0x000fc400018f0eff */
        /* <DEDUP_REMOVED lines=15> */
[----:B------:R-:W-:Y:S01]  /*0ab0*/  VIADD R17, R17, UR7 ;  /* 0x0000000711117c36 */ /* 0x000fe20008000000 */
[----:B--2---:R-:W-:Y:S04]  /*0ac0*/  STS.U16 [R8], R7 ;  /* 0x0000000708007388 */ /* 0x004fe80000000400 */
[----:B---3--:R-:W-:Y:S04]  /*0ad0*/  STS.U16 [R8+0x40], R11 ;  /* 0x0000400b08007388 */ /* 0x008fe80000000400 */
[----:B----4-:R-:W-:Y:S04]  /*0ae0*/  STS.U16 [R8+0x80], R13 ;  /* 0x0000800d08007388 */ /* 0x010fe80000000400 */
[----:B------:R0:W-:Y:S02]  /*0af0*/  STS.U16 [R8+0xc0], R15 ;  /* 0x0000c00f08007388 */ /* 0x0001e40000000400 */
[----:B0-----:R-:W-:Y:S01]  /*0b00*/  VIADD R8, R8, 0x100 ;  /* 0x0000010008087836 */ /* 0x001fe20000000000 */
[----:B------:R-:W-:Y:S06]  /*0b10*/  @!P2 BRA `(.L_x_3126) ;  /* 0xfffffffc0080a947 */ /* 0x000fec000383ffff */
.L_x_3125:
[----:B------:R-:W-:-:S05]  /*0b20*/  IMAD.MOV R6, RZ, RZ, -R16 ;  /* 0x000000ffff067224 */ /* 0x000fca00078e0a10 */
[----:B------:R-:W-:-:S13]  /*0b30*/  ISETP.GT.AND P2, PT, R6, 0x1, PT ;  /* 0x000000010600780c */ /* 0x000fda0003f44270 */
[----:B------:R-:W-:Y:S05]  /*0b40*/  @!P2 BRA `(.L_x_3127) ;  /* 0x000000000048a947 */ /* 0x000fea0003800000 */
        /* <DEDUP_REMOVED lines=18> */
.L_x_3127:
[----:B------:R-:W-:-:S13]  /*0c70*/  ISETP.NE.OR P0, PT, R16, RZ, P0 ;  /* 0x000000ff1000720c */ /* 0x000fda0000705670 */
[----:B------:R-:W-:Y:S05]  /*0c80*/  @!P0 BRA `(.L_x_3118) ;  /* 0x00000000002c8947 */ /* 0x000fea0003800000 */
.L_x_3124:
[----:B-----5:R-:W-:-:S04]  /*0c90*/  IADD3 R7, P0, PT, R22, R17, RZ ;  /* 0x0000001116077210 */ /* 0x020fc80007f1e0ff */
[----:B------:R-:W-:Y:S02]  /*0ca0*/  LEA.HI.X.SX32 R10, R17, RZ, 0x1, P0 ;  /* 0x000000ff110a7211 */ /* 0x000fe400000f0eff */
[----:B------:R-:W-:-:S04]  /*0cb0*/  LEA R6, P0, R7, UR12, 0x1 ;  /* 0x0000000c07067c11 */ /* 0x000fc8000f8008ff */
[----:B------:R-:W-:-:S06]  /*0cc0*/  LEA.HI.X R7, R7, UR13, R10, 0x1, P0 ;  /* 0x0000000d07077c11 */ /* 0x000fcc00080f0c0a */
[----:B------:R-:W2:Y:S01]  /*0cd0*/  LDG.E.U16.CONSTANT R7, desc[UR8][R6.64] ;  /* 0x0000000806077981 */ /* 0x000ea2000c1e9500 */
[----:B------:R-:W-:Y:S02]  /*0ce0*/  VIADD R16, R16, 0x1 ;  /* 0x0000000110107836 */ /* 0x000fe40000000000 */
[----:B------:R-:W-:-:S03]  /*0cf0*/  VIADD R17, R17, UR7 ;  /* 0x0000000711117c36 */ /* 0x000fc60008000000 */
[----:B------:R-:W-:Y:S01]  /*0d00*/  ISETP.NE.AND P0, PT, R16, RZ, PT ;  /* 0x000000ff1000720c */ /* 0x000fe20003f05270 */
[----:B--2---:R0:W-:Y:S02]  /*0d10*/  STS.U16 [R8], R7 ;  /* 0x0000000708007388 */ /* 0x0041e40000000400 */
[----:B0-----:R-:W-:-:S10]  /*0d20*/  VIADD R8, R8, 0x40 ;  /* 0x0000004008087836 */ /* 0x001fd40000000000 */
[----:B------:R-:W-:Y:S05]  /*0d30*/  @P0 BRA `(.L_x_3124) ;  /* 0xfffffffc00d40947 */ /* 0x000fea000383ffff */
.L_x_3118:
[----:B------:R-:W-:Y:S05]  /*0d40*/  BSYNC.RECONVERGENT B0 ;  /* 0x0000000000007941 */ /* 0x000fea0003800200 */
.L_x_3117:
        /* <DEDUP_REMOVED lines=10> */
[----:B------:R-:W-:-:S03]  /*0df0*/  IMAD R2, R2, R85, RZ ;  /* 0x0000005502027224 */ /* 0x000fc600078e02ff */
        /* <DEDUP_REMOVED lines=10> */
.L_x_3131:
        /* <DEDUP_REMOVED lines=14> */
[----:B-1----:R-:W-:Y:S05]  /*0f80*/  @!P2 BRA `(.L_x_3131) ;  /* 0xfffffffc00c4a947 */ /* 0x002fea000383ffff */
.L_x_3130:
        /* <DEDUP_REMOVED lines=12> */
.L_x_3132:
[----:B------:R-:W-:-:S13]  /*1050*/  ISETP.NE.OR P0, PT, R8, RZ, P0 ;  /* 0x000000ff0800720c */ /* 0x000fda0000705670 */
[----:B------:R-:W-:Y:S05]  /*1060*/  @!P0 BRA `(.L_x_3128) ;  /* 0x00000000001c8947 */ /* 0x000fea0003800000 */
.L_x_3129:
[----:B0-----:R-:W0:Y:S02]  /*1070*/  LDC.64 R2, c[0x0][0x3a0] ;  /* 0x0000e800ff027b82 */ /* 0x001e240000000a00 */
.L_x_3133:
[----:B0-----:R-:W-:-:S04]  /*1080*/  IMAD.WIDE R6, R16, 0x2, R2 ;  /* 0x0000000210067825 */ /* 0x001fc800078e0202 */
[----:B------:R-:W-:Y:S01]  /*1090*/  VIADD R8, R8, 0x1 ;  /* 0x0000000108087836 */ /* 0x000fe20000000000 */
[----:B------:R1:W-:Y:S01]  /*10a0*/  STG.E.64 desc[UR8][R6.64], RZ ;  /* 0x000000ff06007986 */ /* 0x0003e2000c101b08 */
[----:B------:R-:W-:-:S03]  /*10b0*/  IMAD.IADD R16, R16, 0x1, R85 ;  /* 0x0000000110107824 */ /* 0x000fc600078e0255 */
[----:B------:R-:W-:-:S13]  /*10c0*/  ISETP.NE.AND P0, PT, R8, RZ, PT ;  /* 0x000000ff0800720c */ /* 0x000fda0003f05270 */
[----:B-1----:R-:W-:Y:S05]  /*10d0*/  @P0 BRA `(.L_x_3133) ;  /* 0xfffffffc00e80947 */ /* 0x002fea000383ffff */
.L_x_3128:
        /* <DEDUP_REMOVED lines=9> */
[----:B0-----:R-:W0:Y:S01]  /*1170*/  LDC.64 R2, c[0x0][0x3b8] ;  /* 0x0000ee00ff027b82 */ /* 0x001e220000000a00 */
[----:B------:R-:W-:-:S04]  /*1180*/  IMAD.SHL.U32 R7, R5, 0x40, RZ ;  /* 0x0000004005077824 */ /* 0x000fc800078e00ff */
        /* <DEDUP_REMOVED lines=9> */
.L_x_3135:
        /* <DEDUP_REMOVED lines=12> */
[----:B0-----:R-:W-:-:S05]  /*12e0*/  IMAD.WIDE.U32 R6, R8, 0x2, R6 ;  /* 0x0000000208067825 */ /* 0x001fca00078e0006 */
        /* <DEDUP_REMOVED lines=10> */
[----:B------:R-:W-:Y:S01]  /*1390*/  LOP3.LUT R17, R17, 0xf, RZ, 0xc0, !PT ;  /* 0x0000000f11117812 */ /* 0x000fe200078ec0ff */
[----:B---3--:R-:W-:Y:S01]  /*13a0*/  IMAD.IADD R15, R20, 0x1, R15 ;  /* 0x00000001140f7824 */ /* 0x008fe200078e020f */
[----:B------:R-:W-:-:S02]  /*13b0*/  LOP3.LUT R8, R8, 0xf, RZ, 0xc0, !PT ;  /* 0x0000000f08087812 */ /* 0x000fc400078ec0ff */
[----:B------:R-:W-:Y:S01]  /*13c0*/  IADD3 R19, PT, PT, R16, 0x1, R19 ;  /* 0x0000000110137810 */ /* 0x000fe20007ffe013 */
[----:B------:R-:W-:Y:S01]  /*13d0*/  IMAD R16, R17, R17, R17 ;  /* 0x0000001111107224 */ /* 0x000fe200078e0211 */
[----:B------:R-:W-:Y:S01]  /*13e0*/  IADD3 R4, PT, PT, R4, 0x1, R5 ;  /* 0x0000000104047810 */ /* 0x000fe20007ffe005 */
[C---:B------:R-:W-:Y:S01]  /*13f0*/  IMAD R5, R8.reuse, R8, R8 ;  /* 0x0000000808057224 */ /* 0x040fe200078e0208 */
[----:B------:R-:W-:Y:S02]  /*1400*/  ISETP.GE.AND P0, PT, R15, R86, PT ;  /* 0x000000560f00720c */ /* 0x000fe40003f06270 */
[----:B------:R-:W-:Y:S01]  /*1410*/  IADD3 R16, PT, PT, R17, 0x1, R16 ;  /* 0x0000000111107810 */ /* 0x000fe20007ffe010 */
[----:B------:R-:W4:Y:S01]  /*1420*/  I2F.F16 R19, R19 ;  /* 0x0000001300137306 */ /* 0x000f220000200c00 */
[----:B------:R-:W-:-:S07]  /*1430*/  IADD3 R10, PT, PT, R8, 0x1, R5 ;  /* 0x00000001080a7810 */ /* 0x000fce0007ffe005 */
[----:B0-----:R-:W0:Y:S01]  /*1440*/  I2F.F16 R7, R16 ;  /* 0x0000001000077306 */ /* 0x001e220000200c00 */
[----:B----4-:R-:W-:-:S07]  /*1450*/  HMUL2 R8, R19.H0_H0, R18.H0_H0 ;  /* 0x2000001213087232 */ /* 0x010fce0000000800 */
[----:B------:R-:W1:Y:S01]  /*1460*/  I2F.F16 R11, R4 ;  /* 0x00000004000b7306 */ /* 0x000e620000200c00 */
[----:B0-----:R-:W-:-:S07]  /*1470*/  HMUL2 R7, R7.H0_H0, R18.H0_H0 ;  /* 0x2000001207077232 */ /* 0x001fce0000000800 */
[----:B------:R-:W0:Y:S01]  /*1480*/  I2F.F16 R5, R10 ;  /* 0x0000000a00057306 */ /* 0x000e220000200c00 */
[-C--:B-1----:R-:W-:Y:S02]  /*1490*/  HMUL2 R6, R11.H0_H0, R18.reuse.H0_H0 ;  /* 0x200000120b067232 */ /* 0x082fe40000000800 */
[----:B0-----:R-:W-:Y:S01]  /*14a0*/  HMUL2 R5, R5.H0_H0, R18.H0_H0 ;  /* 0x2000001205057232 */ /* 0x001fe20000000800 */
[----:B------:R-:W-:Y:S06]  /*14b0*/  @!P0 BRA `(.L_x_3135) ;  /* 0xfffffffc00588947 */ /* 0x000fec000383ffff */
.L_x_3134:
[C---:B------:R-:W-:Y:S01]  /*14c0*/  ISETP.GT.AND P0, PT, R89.reuse, UR6, PT ;  /* 0x0000000659007c0c */ /* 0x040fe2000bf04270 */
[----:B------:R-:W-:Y:S01]  /*14d0*/  IMAD.MOV.U32 R4, RZ, RZ, RZ ;  /* 0x000000ffff047224 */ /* 0x000fe200078e00ff */
[----:B0-----:R-:W-:Y:S01]  /*14e0*/  SHF.R.S32.HI R2, RZ, 0x1f, R21 ;  /* 0x0000001fff027819 */ /* 0x001fe20000011415 */
[----:B------:R-:W-:Y:S01]  /*14f0*/  IMAD.MOV.U32 R11, RZ, RZ, RZ ;  /* 0x000000ffff0b7224 */ /* 0x000fe200078e00ff */
[C---:B--2---:R-:W-:Y:S02]  /*1500*/  ISETP.GT.AND P2, PT, R89.reuse, UR5, PT ;  /* 0x0000000559007c0c */ /* 0x044fe4000bf44270 */
[----:B------:R-:W-:Y:S02]  /*1510*/  CS2R R12, SRZ ;  /* 0x00000000000c7805 */ /* 0x000fe4000001ff00 */
[----:B------:R-:W-:Y:S02]  /*1520*/  LEA.HI R2, R2, R21, RZ, 0x5 ;  /* 0x0000001502027211 */ /* 0x000fe400078f28ff */
[----:B---3--:R-:W-:-:S02]  /*1530*/  ISETP.GT.AND P3, PT, R89, UR12, PT ;  /* 0x0000000c59007c0c */ /* 0x008fc4000bf64270 */
[C---:B----4-:R-:W-:Y:S02]  /*1540*/  ISETP.GT.AND P4, PT, R89.reuse, UR10, PT ;  /* 0x0000000a59007c0c */ /* 0x050fe4000bf84270 */
[----:B-1----:R-:W-:Y:S02]  /*1550*/  ISETP.GT.AND P5, PT, R89, UR11, PT ;  /* 0x0000000b59007c0c */ /* 0x002fe4000bfa4270 */
        /* <DEDUP_REMOVED lines=10> */
.L_x_3136:
        /* <DEDUP_REMOVED lines=8> */
.L_x_3137:
        /* <DEDUP_REMOVED lines=8> */
.L_x_3138:
        /* <DEDUP_REMOVED lines=8> */
.L_x_3139:
        /* <DEDUP_REMOVED lines=8> */
.L_x_3140:
[----:B------:R-:W-:Y:S01]  /*1800*/  IMAD R2, R15, 0x8, R2 ;  /* 0x000000080f027824 */ /* 0x000fe200078e0202 */
[----:B------:R-:W0:Y:S01]  /*1810*/  LDCU.64 UR10, c[0x0][0x388] ;  /* 0x00007100ff0a77ac */ /* 0x000e220008000a00 */
[----:B------:R-:W1:Y:S03]  /*1820*/  S2UR UR6, SR_CgaCtaId ;  /* 0x00000000000679c3 */ /* 0x000e660000008800 */
[----:B------:R-:W-:Y:S01]  /*1830*/  IADD3 R2, PT, PT, R11, R2, R4 ;  /* 0x000000020b027210 */ /* 0x000fe20007ffe004 */
[----:B------:R-:W-:Y:S01]  /*1840*/  UISETP.LT.AND UP0, UPT, UR7, UR5, UPT ;  /* 0x000000050700728c */ /* 0x000fe2000bf01270 */
[----:B------:R-:W-:Y:S02]  /*1850*/  PRMT R4, RZ, 0x5410, RZ ;  /* 0x00005410ff047816 */ /* 0x000fe400000000ff */
[----:B------:R-:W-:Y:S01]  /*1860*/  IADD3 R2, PT, PT, R13, R2, R12 ;  /* 0x000000020d027210 */ /* 0x000fe20007ffe00c */
[----:B------:R-:W-:-:S03]  /*1870*/  USEL UR4, UR7, UR5, UP0 ;  /* 0x0000000507047287 */ /* 0x000fc60008000000 */
[----:B------:R-:W-:Y:S01]  /*1880*/  UMOV UR5, 0x400 ;  /* 0x0000040000057882 */ /* 0x000fe20000000000 */
[----:B------:R-:W-:Y:S01]  /*1890*/  IMAD R3, R2, R85, RZ ;  /* 0x0000005502037224 */ /* 0x000fe200078e02ff */
[----:B------:R-:W-:-:S04]  /*18a0*/  SHF.R.S32.HI R2, RZ, 0x1f, R0 ;  /* 0x0000001fff027819 */ /* 0x000fc80000011400 */
[----:B------:R-:W-:-:S04]  /*18b0*/  IADD3 R0, P0, PT, R0, R3, RZ ;  /* 0x0000000300007210 */ /* 0x000fc80007f1e0ff */
[----:B------:R-:W-:Y:S02]  /*18c0*/  LEA.HI.X.SX32 R3, R3, R2, 0x1, P0 ;  /* 0x0000000203037211 */ /* 0x000fe400000f0eff */
[C---:B0-----:R-:W-:Y:S01]  /*18d0*/  LEA R36, P0, R0.reuse, UR10, 0x2 ;  /* 0x0000000a00247c11 */ /* 0x041fe2000f8010ff */
[----:B-1----:R-:W-:Y:S01]  /*18e0*/  ULEA UR5, UR6, UR5, 0x18 ;  /* 0x0000000506057291 */ /* 0x002fe2000f8ec0ff */
[----:B------:R-:W-:Y:S02]  /*18f0*/  PRMT R2, RZ, 0x5410, RZ ;  /* 0x00005410ff027816 */ /* 0x000fe400000000ff */
[----:B------:R-:W-:Y:S02]  /*1900*/  LEA.HI.X R37, R0, UR11, R3, 0x2, P0 ;  /* 0x0000000b00257c11 */ /* 0x000fe400080f1403 */
[----:B------:R-:W-:Y:S02]  /*1910*/  ISETP.LT.AND P0, PT, R89, UR4, PT ;  /* 0x0000000459007c0c */ /* 0x000fe4000bf01270 */
[----:B------:R-:W-:Y:S01]  /*1920*/  UMOV UR4, UR5 ;  /* 0x0000000500047c82 */ /* 0x000fe20008000000 */
[----:B------:R-:W-:-:S02]  /*1930*/  PRMT R3, RZ, 0x5410, RZ ;  /* 0x00005410ff037816 */ /* 0x000fc400000000ff */
[----:B------:R-:W-:-:S08]  /*1940*/  PRMT R0, RZ, 0x5410, RZ ;  /* 0x00005410ff007816 */ /* 0x000fd000000000ff */
[----:B------:R-:W-:Y:S05]  /*1950*/  @!P0 BRA `(.L_x_3141) ;  /* 0x0000001c00388947 */ /* 0x000fea0003800000 */
[C---:B------:R-:W-:Y:S01]  /*1960*/  IMAD.WIDE R24, R85.reuse, 0x4, R36 ;  /* 0x0000000455187825 */ /* 0x040fe200078e0224 */
[----:B------:R-:W2:Y:S03]  /*1970*/  LDG.E.128.CONSTANT R32, desc[UR8][R36.64] ;  /* 0x0000000824207981 */ /* 0x000ea6000c1e9d00 */
[C---:B------:R-:W-:Y:S02]  /*1980*/  IMAD.WIDE R38, R85.reuse, 0x4, R24 ;  /* 0x0000000455267825 */ /* 0x040fe400078e0218 */
[----:B------:R-:W3:Y:S04]  /*1990*/  LDG.E.128.CONSTANT R24, desc[UR8][R24.64] ;  /* 0x0000000818187981 */ /* 0x000ee8000c1e9d00 */
[----:B------:R-:W4:Y:S01]  /*19a0*/  LDG.E.128.CONSTANT R28, desc[UR8][R38.64] ;  /* 0x00000008261c7981 */ /* 0x000f22000c1e9d00 */
[----:B------:R-:W-:-:S04]  /*19b0*/  IMAD.WIDE R20, R85, 0x4, R38 ;  /* 0x0000000455147825 */ /* 0x000fc800078e0226 */
[C---:B------:R-:W-:Y:S02]  /*19c0*/  IMAD.WIDE R16, R85.reuse, 0x4, R20 ;  /* 0x0000000455107825 */ /* 0x040fe400078e0214 */
[----:B-----5:R-:W5:Y:S02]  /*19d0*/  LDG.E.128.CONSTANT R20, desc[UR8][R20.64] ;  /* 0x0000000814147981 */ /* 0x020f64000c1e9d00 */
[----:B------:R-:W-:Y:S02]  /*19e0*/  IMAD.WIDE R10, R85, 0x4, R16 ;  /* 0x00000004550a7825 */ /* 0x000fe400078e0210 */
[----:B------:R-:W5:Y:S04]  /*19f0*/  LDG.E.128.CONSTANT R16, desc[UR8][R16.64] ;  /* 0x0000000810107981 */ /* 0x000f68000c1e9d00 */
[----:B------:R0:W5:Y:S01]  /*1a00*/  LDG.E.128.CONSTANT R12, desc[UR8][R10.64] ;  /* 0x000000080a0c7981 */ /* 0x000162000c1e9d00 */
[----:B------:R-:W-:-:S02]  /*1a10*/  ISETP.NE.AND P0, PT, R87, RZ, PT ;  /* 0x000000ff5700720c */ /* 0x000fc40003f05270 */
[----:B------:R-:W-:Y:S02]  /*1a20*/  PRMT R4, RZ, 0x7610, R4 ;  /* 0x00007610ff047816 */ /* 0x000fe40000000004 */
[----:B--2---:R-:W-:Y:S02]  /*1a30*/  LOP3.LUT R47, R33, 0x3f003f, RZ, 0xc0, !PT ;  /* 0x003f003f212f7812 */ /* 0x004fe400078ec0ff */
[--C-:B------:R-:W-:Y:S02]  /*1a40*/  SHF.R.U32.HI R44, RZ, 0x6, R33.reuse ;  /* 0x00000006ff2c7819 */ /* 0x100fe40000011621 */
        /* <DEDUP_REMOVED lines=23> */
[----:B------:R-:W-:Y:S02]  /*1bc0*/  LOP3.LUT R49, R49, 0xf000f, RZ, 0xc0, !PT ;  /* 0x000f000f31317812 */ /* 0x000fe400078ec0ff */
        /* <DEDUP_REMOVED lines=9> */
[----:B---3--:R-:W-:Y:S02]  /*1c60*/  LOP3.LUT R35, R24, 0x3f003f, RZ, 0xc0, !PT ;  /* 0x003f003f18237812 */ /* 0x008fe400078ec0ff */
[--C-:B------:R-:W-:Y:S02]  /*1c70*/  SHF.R.U32.HI R49, RZ, 0x6, R24.reuse ;  /* 0x00000006ff317819 */ /* 0x100fe40000011618 */
[----:B------:R-:W-:Y:S02]  /*1c80*/  LOP3.LUT R59, R27, 0x3f003f, RZ, 0xc0, !PT ;  /* 0x003f003f1b3b7812 */ /* 0x000fe400078ec0ff */
[----:B------:R-:W-:Y:S02]  /*1c90*/  SHF.R.U32.HI R62, RZ, 0x6, R27 ;  /* 0x00000006ff3e7819 */ /* 0x000fe4000001161b */
[----:B------:R-:W-:Y:S02]  /*1ca0*/  SHF.R.U32.HI R24, RZ, 0xc, R24 ;  /* 0x0000000cff187819 */ /* 0x000fe40000011618 */
[----:B------:R-:W-:-:S02]  /*1cb0*/  LOP3.LUT R54, R26, 0x3f003f, RZ, 0xc0, !PT ;  /* 0x003f003f1a367812 */ /* 0x000fc400078ec0ff */
[--C-:B------:R-:W-:Y:S02]  /*1cc0*/  SHF.R.U32.HI R55, RZ, 0x6, R26.reuse ;  /* 0x00000006ff377819 */ /* 0x100fe4000001161a */
[----:B------:R-:W-:Y:S02]  /*1cd0*/  SHF.R.U32.HI R27, RZ, 0xc, R27 ;  /* 0x0000000cff1b7819 */ /* 0x000fe4000001161b */
[--C-:B------:R-:W-:Y:S02]  /*1ce0*/  SHF.R.U32.HI R0, RZ, 0xc, R25.reuse ;  /* 0x0000000cff007819 */ /* 0x100fe40000011619 */
        /* <DEDUP_REMOVED lines=9> */
[----:B------:R-:W-:Y:S02]  /*1d80*/  LOP3.LUT R24, R25, 0x300030, R50, 0xf8, !PT ;  /* 0x0030003019187812 */ /* 0x000fe400078ef832 */
[----:B------:R-:W-:Y:S02]  /*1d90*/  LOP3.LUT R26, R61, 0x300030, R58, 0xf8, !PT ;  /* 0x003000303d1a7812 */ /* 0x000fe400078ef83a */
[----:B------:R-:W-:Y:S02]  /*1da0*/  LOP3.LUT R44, R44, 0x3f003f, RZ, 0xc0, !PT ;  /* 0x003f003f2c2c7812 */ /* 0x000fe400078ec0ff */
[----:B------:R-:W-:Y:S02]  /*1db0*/  LOP3.LUT R45, R45, 0x64006400, RZ, 0xfc, !PT ;  /* 0x640064002d2d7812 */ /* 0x000fe400078efcff */
[----:B------:R-:W-:Y:S02]  /*1dc0*/  LOP3.LUT R27, R0, 0x300030, R53, 0xf8, !PT ;  /* 0x00300030001b7812 */ /* 0x000fe400078ef835 */
        /* <DEDUP_REMOVED lines=13> */
[----:B------:R-:W-:Y:S02]  /*1ea0*/  LOP3.LUT R31, R31, 0x300030, R2, 0xf8, !PT ;  /* 0x003000301f1f7812 */ /* 0x000fe400078ef802 */
        /* <DEDUP_REMOVED lines=62> */
[----:B0-----:R-:W-:Y:S06]  /*2290*/  @!P0 BRA `(.L_x_3142) ;  /* 0x0000000000b08947 */ /* 0x001fec0003800000 */
        /* <DEDUP_REMOVED lines=44> */
.L_x_3142:
        /* <DEDUP_REMOVED lines=45> */
.L_x_3143:
[----:B-----5:R-:W-:Y:S01]  /*2830*/  SHF.R.U32.HI R36, RZ, 0xc, R21 ;  /* 0x0000000cff247819 */ /* 0x020fe20000011615 */
[----:B------:R-:W-:Y:S01]  /*2840*/  UIADD3 UR4, UPT, UPT, UR5, 0x40, URZ ;  /* 0x0000004005047890 */ /* 0x000fe2000fffe0ff */
[----:B------:R-:W-:Y:S02]  /*2850*/  LOP3.LUT R39, R22, 0x3f003f, RZ, 0xc0, !PT ;  /* 0x003f003f16277812 */ /* 0x000fe400078ec0ff */
[----:B------:R-:W-:Y:S02]  /*2860*/  SHF.R.U32.HI R40, RZ, 0x6, R22 ;  /* 0x00000006ff287819 */ /* 0x000fe40000011616 */
[----:B------:R-:W-:Y:S02]  /*2870*/  LOP3.LUT R32, R20, 0x3f003f, RZ, 0xc0, !PT ;  /* 0x003f003f14207812 */ /* 0x000fe400078ec0ff */
[----:B------:R-:W-:Y:S02]  /*2880*/  SHF.R.U32.HI R33, RZ, 0x6, R20 ;  /* 0x00000006ff217819 */ /* 0x000fe40000011614 */
[----:B------:R-:W-:-:S02]  /*2890*/  SHF.R.U32.HI R22, RZ, 0xc, R22 ;  /* 0x0000000cff167819 */ /* 0x000fc40000011616 */
[----:B------:R-:W-:Y:S02]  /*28a0*/  SHF.R.U32.HI R20, RZ, 0xc, R20 ;  /* 0x0000000cff147819 */ /* 0x000fe40000011614 */
[----:B------:R-:W-:Y:S02]  /*28b0*/  LOP3.LUT R34, R21, 0x3f003f, RZ, 0xc0, !PT ;  /* 0x003f003f15227812 */ /* 0x000fe400078ec0ff */
[----:B------:R-:W-:Y:S02]  /*28c0*/  SHF.R.U32.HI R35, RZ, 0x6, R21 ;  /* 0x00000006ff237819 */ /* 0x000fe40000011615 */
        /* <DEDUP_REMOVED lines=20> */
[----:B------:R-:W-:-:S02]  /*2a10*/  LOP3.LUT R30, R13, 0x3f003f, RZ, 0xc0, !PT ;  /* 0x003f003f0d1e7812 */ /* 0x000fc400078ec0ff */
[--C-:B------:R-:W-:Y:S02]  /*2a20*/  SHF.R.U32.HI R28, RZ, 0x6, R13.reuse ;  /* 0x00000006ff1c7819 */ /* 0x100fe4000001160d */
[----:B------:R-:W-:Y:S02]  /*2a30*/  SHF.R.U32.HI R37, RZ, 0xa, R13 ;  /* 0x0000000aff257819 */ /* 0x000fe4000001160d */
[----:B------:R-:W-:Y:S02]  /*2a40*/  LOP3.LUT R42, R42, 0xf000f, RZ, 0xc0, !PT ;  /* 0x000f000f2a2a7812 */ /* 0x000fe400078ec0ff */
[----:B------:R-:W-:Y:S02]  /*2a50*/  LOP3.LUT R15, R41, 0x300030, R38, 0xf8, !PT ;  /* 0x00300030290f7812 */ /* 0x000fe400078ef826 */
[----:B------:R-:W-:Y:S02]  /*2a60*/  LOP3.LUT R13, R20, 0x300030, R21, 0xf8, !PT ;  /* 0x00300030140d7812 */ /* 0x000fe400078ef815 */
[----:B------:R-:W-:-:S02]  /*2a70*/  LOP3.LUT R36, R17, 0x3f003f, RZ, 0xc0, !PT ;  /* 0x003f003f11247812 */ /* 0x000fc400078ec0ff */
[--C-:B------:R-:W-:Y:S02]  /*2a80*/  SHF.R.U32.HI R38, RZ, 0x6, R17.reuse ;  /* 0x00000006ff267819 */ /* 0x100fe40000011611 */
[----:B------:R-:W-:Y:S02]  /*2a90*/  LOP3.LUT R21, R16, 0x3f003f, RZ, 0xc0, !PT ;  /* 0x003f003f10157812 */ /* 0x000fe400078ec0ff */
[----:B------:R-:W-:Y:S02]  /*2aa0*/  SHF.R.U32.HI R22, RZ, 0x6, R16 ;  /* 0x00000006ff167819 */ /* 0x000fe40000011610 */
[----:B------:R-:W-:Y:S02]  /*2ab0*/  SHF.R.U32.HI R17, RZ, 0xc, R17 ;  /* 0x0000000cff117819 */ /* 0x000fe40000011611 */
[----:B------:R-:W-:Y:S02]  /*2ac0*/  LOP3.LUT R48, R19, 0x3f003f, RZ, 0xc0, !PT ;  /* 0x003f003f13307812 */ /* 0x000fe400078ec0ff */
[----:B------:R-:W-:-:S02]  /*2ad0*/  SHF.R.U32.HI R51, RZ, 0x6, R19 ;  /* 0x00000006ff337819 */ /* 0x000fc40000011613 */
[----:B------:R-:W-:Y:S02]  /*2ae0*/  SHF.R.U32.HI R16, RZ, 0xc, R16 ;  /* 0x0000000cff107819 */ /* 0x000fe40000011610 */
[----:B------:R-:W-:Y:S02]  /*2af0*/  SHF.R.U32.HI R19, RZ, 0xc, R19 ;  /* 0x0000000cff137819 */ /* 0x000fe40000011613 */
[----:B------:R-:W-:Y:S02]  /*2b00*/  LOP3.LUT R12, R42, 0x300030, R45, 0xf8, !PT ;  /* 0x003000302a0c7812 */ /* 0x000fe400078ef82d */
[--C-:B------:R-:W-:Y:S02]  /*2b10*/  SHF.R.U32.HI R20, RZ, 0xc, R18.reuse ;  /* 0x0000000cff147819 */ /* 0x100fe40000011612 */
        /* <DEDUP_REMOVED lines=116> */
[----:B------:R-:W-:Y:S02]  /*3260*/  HFMA2 R54, R34, R16, R54 ;  /* 0x0000001022367231 */ /* 0x000fe40000000036 */
[----:B------:R-:W-:Y:S02]  /*3270*/  HADD2 R12, R12.H0_H0, R12.H1_H1 ;  /* 0x3000000c0c0c7230 */ /* 0x000fe40000000800 */
[----:B------:R-:W-:-:S02]  /*3280*/  HFMA2 R36, R43, R17, R36 ;  /* 0x000000112b247231 */ /* 0x000fc40000000024 */
[----:B------:R-:W-:Y:S02]  /*3290*/  HFMA2 R54, R47, R17, R54 ;  /* 0x000000112f367231 */ /* 0x000fe40000000036 */
[-C--:B------:R-:W-:Y:S02]  /*32a0*/  HFMA2 R36, R42, R18.reuse, R36 ;  /* 0x000000122a247231 */ /* 0x080fe40000000024 */
[----:B------:R-:W-:Y:S02]  /*32b0*/  HFMA2 R54, R46, R18, R54 ;  /* 0x000000122e367231 */ /* 0x000fe40000000036 */
[----:B------:R-:W-:Y:S02]  /*32c0*/  HADD2 R18, R37.H0_H0, R37.H1_H1 ;  /* 0x3000002525127230 */ /* 0x000fe40000000800 */
        /* <DEDUP_REMOVED lines=8> */
.L_x_3144:
[----:B------:R-:W-:Y:S02]  /*3350*/  IMAD.MOV.U32 R89, RZ, RZ, R9 ;  /* 0x000000ffff597224 */ /* 0x000fe400078e0009 */
[----:B------:R-:W-:Y:S01]  /*3360*/  IMAD.WIDE R36, R85, 0x4, R10 ;  /* 0x0000000455247825 */ /* 0x000fe200078e020a */
[----:B------:R-:W-:Y:S06]  /*3370*/  @P1 BRA `(.L_x_3141) ;  /* 0x0000000000b01947 */ /* 0x000fec0003800000 */
        /* <DEDUP_REMOVED lines=44> */
.L_x_3141:
[----:B------:R-:W-:-:S04]  /*3640*/  VIMNMX R10, PT, PT, R86, UR12, PT ;  /* 0x0000000c560a7c48 */ /* 0x000fc8000bfe0100 */
[----:B------:R-:W-:-:S13]  /*3650*/  ISETP.GT.AND P0, PT, R10, R89, PT ;  /* 0x000000590a00720c */ /* 0x000fda0003f04270 */
[----:B------:R-:W-:Y:S05]  /*3660*/  @!P0 BRA `(.L_x_3145) ;  /* 0x0000001800a88947 */ /* 0x000fea0003800000 */
[----:B------:R-:W-:Y:S01]  /*3670*/  VIMNMX.U32 R86, PT, PT, R86, UR12, PT ;  /* 0x0000000c56567c48 */ /* 0x000fe2000bfe0000 */
[----:B------:R-:W-:-:S12]  /*3680*/  UIADD3 UR4, UPT, UPT, UR4, 0x40, URZ ;  /* 0x0000004004047890 */ /* 0x000fd8000fffe0ff */
.L_x_3148:
[----:B------:R-:W0:Y:S01]  /*3690*/  LDC R85, c[0x0][0x3ac] ;  /* 0x0000eb00ff557b82 */ /* 0x000e220000000800 */
[----:B------:R-:W2:Y:S01]  /*36a0*/  LDG.E.128.CONSTANT R28, desc[UR8][R36.64] ;  /* 0x00000008241c7981 */ /* 0x000ea2000c1e9d00 */
[----:B0-----:R-:W-:-:S05]  /*36b0*/  IMAD.WIDE R10, R85, 0x4, R36 ;  /* 0x00000004550a7825 */ /* 0x001fca00078e0224 */
[----:B------:R0:W3:Y:S01]  /*36c0*/  LDG.E.128.CONSTANT R24, desc[UR8][R10.64] ;  /* 0x000000080a187981 */ /* 0x0000e2000c1e9d00 */
[----:B------:R-:W-:-:S05]  /*36d0*/  IMAD.WIDE R32, R85, 0x4, R10 ;  /* 0x0000000455207825 */ /* 0x000fca00078e020a */
[----:B-----5:R1:W4:Y:S01]  /*36e0*/  LDG.E.128.CONSTANT R20, desc[UR8][R32.64] ;  /* 0x0000000820147981 */ /* 0x020322000c1e9d00 */
[----:B------:R-:W-:-:S05]  /*36f0*/  IMAD.WIDE R34, R85, 0x4, R32 ;  /* 0x0000000455227825 */ /* 0x000fca00078e0220 */
[----:B------:R-:W4:Y:S01]  /*3700*/  LDG.E.128.CONSTANT R16, desc[UR8][R34.64] ;  /* 0x0000000822107981 */ /* 0x000f22000c1e9d00 */
[----:B------:R-:W-:-:S05]  /*3710*/  IMAD.WIDE R90, R85, 0x4, R34 ;  /* 0x00000004555a7825 */ /* 0x000fca00078e0222 */
[----:B------:R-:W4:Y:S01]  /*3720*/  LDG.E.128.CONSTANT R12, desc[UR8][R90.64] ;  /* 0x000000085a0c7981 */ /* 0x000f22000c1e9d00 */
[----:B------:R-:W-:Y:S01]  /*3730*/  IMAD.MOV.U32 R9, RZ, RZ, 0x2800 ;  /* 0x00002800ff097424 */ /* 0x000fe200078e00ff */
[----:B------:R-:W-:-:S04]  /*3740*/  ISETP.NE.AND P0, PT, R87, RZ, PT ;  /* 0x000000ff5700720c */ /* 0x000fc80003f05270 */
[----:B------:R-:W-:Y:S02]  /*3750*/  PRMT R5, R5, 0x5410, R9 ;  /* 0x0000541005057816 */ /* 0x000fe40000000009 */
[C---:B--2---:R-:W-:Y:S02]  /*3760*/  LOP3.LUT R45, R28.reuse, 0x1f001f, RZ, 0xc0, !PT ;  /* 0x001f001f1c2d7812 */ /* 0x044fe400078ec0ff */
[----:B------:R-:W-:Y:S02]  /*3770*/  SHF.R.U32.HI R44, RZ, 0xa, R28 ;  /* 0x0000000aff2c7819 */ /* 0x000fe4000001161c */
[----:B0-----:R-:W-:Y:S02]  /*3780*/  LOP3.LUT R10, R28, 0x3e003e0, RZ, 0xc0, !PT ;  /* 0x03e003e01c0a7812 */ /* 0x001fe400078ec0ff */
[----:B-1----:R-:W-:Y:S02]  /*3790*/  SHF.R.U32.HI R32, RZ, 0xf, R29 ;  /* 0x0000000fff207819 */ /* 0x002fe4000001161d */
[----:B------:R-:W-:-:S02]  /*37a0*/  LOP3.LUT R48, R30, 0x1f001f, RZ, 0xc0, !PT ;  /* 0x001f001f1e307812 */ /* 0x000fc400078ec0ff */
[----:B------:R-:W-:Y:S02]  /*37b0*/  SHF.R.U32.HI R53, RZ, 0xa, R30 ;  /* 0x0000000aff357819 */ /* 0x000fe4000001161e */
[----:B------:R-:W-:Y:S02]  /*37c0*/  LOP3.LUT R58, R30, 0x3e003e0, RZ, 0xc0, !PT ;  /* 0x03e003e01e3a7812 */ /* 0x000fe400078ec0ff */
[----:B------:R-:W-:Y:S02]  /*37d0*/  SHF.R.U32.HI R33, RZ, 0xf, R31 ;  /* 0x0000000fff217819 */ /* 0x000fe4000001161f */
[----:B------:R-:W-:Y:S02]  /*37e0*/  SHF.R.U32.HI R28, RZ, 0xf, R28 ;  /* 0x0000000fff1c7819 */ /* 0x000fe4000001161c */
[----:B------:R-:W-:Y:S02]  /*37f0*/  SHF.R.U32.HI R30, RZ, 0xf, R30 ;  /* 0x0000000fff1e7819 */ /* 0x000fe4000001161e */
[----:B------:R-:W-:-:S02]  /*3800*/  LOP3.LUT R47, R29, 0x1f001f, RZ, 0xc0, !PT ;  /* 0x001f001f1d2f7812 */ /* 0x000fc400078ec0ff */
[----:B------:R-:W-:Y:S02]  /*3810*/  SHF.R.U32.HI R46, RZ, 0xa, R29 ;  /* 0x0000000aff2e7819 */ /* 0x000fe4000001161d */
[----:B------:R-:W-:Y:S02]  /*3820*/  LOP3.LUT R57, R29, 0x3e003e0, RZ, 0xc0, !PT ;  /* 0x03e003e01d397812 */ /* 0x000fe400078ec0ff */
[----:B------:R-:W-:Y:S02]  /*3830*/  LOP3.LUT R68, R31, 0x1f001f, RZ, 0xc0, !PT ;  /* 0x001f001f1f447812 */ /* 0x000fe400078ec0ff */
[C---:B---3--:R-:W-:Y:S02]  /*3840*/  LOP3.LUT R41, R24.reuse, 0x1f001f, RZ, 0xc0, !PT ;  /* 0x001f001f18297812 */ /* 0x048fe400078ec0ff */
[----:B------:R-:W-:Y:S02]  /*3850*/  SHF.R.U32.HI R40, RZ, 0xa, R24 ;  /* 0x0000000aff287819 */ /* 0x000fe40000011618 */
[----:B------:R-:W-:-:S02]  /*3860*/  LOP3.LUT R9, R24, 0x3e003e0, RZ, 0xc0, !PT ;  /* 0x03e003e018097812 */ /* 0x000fc400078ec0ff */
[----:B------:R-:W-:Y:S02]  /*3870*/  SHF.R.U32.HI R29, RZ, 0xe, R24 ;  /* 0x0000000eff1d7819 */ /* 0x000fe40000011618 */
[C---:B------:R-:W-:Y:S02]  /*3880*/  LOP3.LUT R43, R25.reuse, 0x1f001f, RZ, 0xc0, !PT ;  /* 0x001f001f192b7812 */ /* 0x040fe400078ec0ff */
[----:B------:R-:W-:Y:S02]  /*3890*/  SHF.R.U32.HI R42, RZ, 0xa, R25 ;  /* 0x0000000aff2a7819 */ /* 0x000fe40000011619 */
[----:B------:R-:W-:Y:S02]  /*38a0*/  LOP3.LUT R11, R25, 0x3e003e0, RZ, 0xc0, !PT ;  /* 0x03e003e0190b7812 */ /* 0x000fe400078ec0ff */
[----:B------:R-:W-:Y:S02]  /*38b0*/  SHF.R.U32.HI R67, RZ, 0xa, R31 ;  /* 0x0000000aff437819 */ /* 0x000fe4000001161f */
[----:B------:R-:W-:-:S02]  /*38c0*/  LOP3.LUT R60, R31, 0x3e003e0, RZ, 0xc0, !PT ;  /* 0x03e003e01f3c7812 */ /* 0x000fc400078ec0ff */
[----:B------:R-:W-:Y:S02]  /*38d0*/  SHF.R.U32.HI R25, RZ, 0xe, R25 ;  /* 0x0000000eff197819 */ /* 0x000fe40000011619 */
[----:B------:R-:W-:Y:S02]  /*38e0*/  SHF.R.U32.HI R24, RZ, 0xe, R27 ;  /* 0x0000000eff187819 */ /* 0x000fe4000001161b */
[----:B------:R-:W-:Y:S02]  /*38f0*/  LOP3.LUT R32, R32, 0x10001, RZ, 0xc0, !PT ;  /* 0x0001000120207812 */ /* 0x000fe400078ec0ff */
[----:B------:R-:W-:Y:S02]  /*3900*/  LOP3.LUT R33, R33, 0x10001, RZ, 0xc0, !PT ;  /* 0x0001000121217812 */ /* 0x000fe400078ec0ff */
[----:B------:R-:W-:Y:S02]  /*3910*/  SHF.R.U32.HI R31, RZ, 0xe, R26 ;  /* 0x0000000eff1f7819 */ /* 0x000fe4000001161a */
[----:B------:R-:W-:-:S02]  /*3920*/  LOP3.LUT R28, R28, 0x10001, RZ, 0xc0, !PT ;  /* 0x000100011c1c7812 */ /* 0x000fc400078ec0ff */
[----:B------:R-:W-:Y:S02]  /*3930*/  LOP3.LUT R30, R30, 0x10001, RZ, 0xc0, !PT ;  /* 0x000100011e1e7812 */ /* 0x000fe400078ec0ff */
[C---:B------:R-:W-:Y:S02]  /*3940*/  LOP3.LUT R49, R26.reuse, 0x1f001f, RZ, 0xc0, !PT ;  /* 0x001f001f1a317812 */ /* 0x040fe400078ec0ff */
[----:B------:R-:W-:Y:S02]  /*3950*/  SHF.R.U32.HI R51, RZ, 0xa, R26 ;  /* 0x0000000aff337819 */ /* 0x000fe4000001161a */
[----:B------:R-:W-:Y:S02]  /*3960*/  LOP3.LUT R56, R26, 0x3e003e0, RZ, 0xc0, !PT ;  /* 0x03e003e01a387812 */ /* 0x000fe400078ec0ff */
[----:B----4-:R-:W-:Y:S02]  /*3970*/  LOP3.LUT R38, R21, 0x1f001f, RZ, 0xc0, !PT ;  /* 0x001f001f15267812 */ /* 0x010fe400078ec0ff */
[----:B------:R-:W-:-:S02]  /*3980*/  SHF.R.U32.HI R39, RZ, 0xa, R21 ;  /* 0x0000000aff277819 */ /* 0x000fc40000011615 */
[----:B------:R-:W-:Y:S02]  /*3990*/  LOP3.LUT R71, R21, 0x3e003e0, RZ, 0xc0, !PT ;  /* 0x03e003e015477812 */ /* 0x000fe400078ec0ff */
[C---:B------:R-:W-:Y:S02]  /*39a0*/  LOP3.LUT R63, R23.reuse, 0x1f001f, RZ, 0xc0, !PT ;  /* 0x001f001f173f7812 */ /* 0x040fe400078ec0ff */
[----:B------:R-:W-:Y:S02]  /*39b0*/  SHF.R.U32.HI R64, RZ, 0xa, R23 ;  /* 0x0000000aff407819 */ /* 0x000fe40000011617 */
[----:B------:R-:W-:Y:S02]  /*39c0*/  LOP3.LUT R77, R23, 0x3e003e0, RZ, 0xc0, !PT ;  /* 0x03e003e0174d7812 */ /* 0x000fe400078ec0ff */
[----:B------:R-:W-:Y:S02]  /*39d0*/  LOP3.LUT R32, R32, 0x20002, R25, 0xf8, !PT ;  /* 0x0002000220207812 */ /* 0x000fe400078ef819 */
[----:B------:R-:W-:-:S02]  /*39e0*/  LOP3.LUT R26, R33, 0x20002, R24, 0xf8, !PT ;  /* 0x00020002211a7812 */ /* 0x000fc400078ef818 */
        /* <DEDUP_REMOVED lines=20> */
[----:B------:R-:W-:Y:S02]  /*3b30*/  LOP3.LUT R10, R10, 0x64006400, RZ, 0xfc, !PT ;  /* 0x640064000a0a7812 */ /* 0x000fe400078efcff */
[----:B------:R-:W-:Y:S02]  /*3b40*/  SHF.R.U32.HI R16, RZ, 0xc, R16 ;  /* 0x0000000cff107819 */ /* 0x000fe40000011610 */
[----:B------:R-:W-:Y:S01]  /*3b50*/  SHF.R.U32.HI R20, RZ, 0xc, R17 ;  /* 0x0000000cff147819 */ /* 0x000fe20000011611 */
[----:B------:R-:W-:Y:S01]  /*3b60*/  HFMA2 R83, R10, R5.H1_H1, -48, -48 ;  /* 0xd200d2000a537431 */ /* 0x000fe20000060005 */
        /* <DEDUP_REMOVED lines=22> */
[----:B------:R-:W-:Y:S02]  /*3cd0*/  LOP3.LUT R82, R59, 0x64006400, RZ, 0xfc, !PT ;  /* 0x640064003b527812 */ /* 0x000fe400078efcff */
[----:B------:R-:W-:Y:S01]  /*3ce0*/  LOP3.LUT R67, R67, 0x1f001f, RZ, 0xc0, !PT ;  /* 0x001f001f43437812 */ /* 0x000fe200078ec0ff */
[----:B------:R-:W-:Y:S01]  /*3cf0*/  HFMA2 R59, R10, R5.H1_H1, -48, -48 ;  /* 0xd200d2000a3b7431 */ /* 0x000fe20000060005 */
[----:B------:R-:W-:-:S02]  /*3d00*/  LOP3.LUT R26, R13, 0x1f001f, RZ, 0xc0, !PT ;  /* 0x001f001f0d1a7812 */ /* 0x000fc400078ec0ff */
[--C-:B------:R-:W-:Y:S02]  /*3d10*/  SHF.R.U32.HI R27, RZ, 0xa, R13.reuse ;  /* 0x0000000aff1b7819 */ /* 0x100fe4000001160d */
[----:B------:R-:W-:Y:S02]  /*3d20*/  LOP3.LUT R12, R13, 0x3e003e0, RZ, 0xc0, !PT ;  /* 0x03e003e00d0c7812 */ /* 0x000fe400078ec0ff */
[----:B------:R-:W-:Y:S02]  /*3d30*/  SHF.R.U32.HI R21, RZ, 0xb, R13 ;  /* 0x0000000bff157819 */ /* 0x000fe4000001160d */
[----:B------:R-:W-:Y:S02]  /*3d40*/  LOP3.LUT R80, R73, 0x64006400, RZ, 0xfc, !PT ;  /* 0x6400640049507812 */ /* 0x000fe400078efcff */
[C---:B------:R-:W-:Y:S02]  /*3d50*/  LOP3.LUT R28, R14.reuse, 0x1f001f, RZ, 0xc0, !PT ;  /* 0x001f001f0e1c7812 */ /* 0x040fe400078ec0ff */
[----:B------:R-:W-:Y:S01]  /*3d60*/  SHF.R.U32.HI R29, RZ, 0xa, R14 ;  /* 0x0000000aff1d7819 */ /* 0x000fe2000001160e */
[----:B------:R-:W-:Y:S01]  /*3d70*/  HFMA2 R10, R80, R5.H1_H1, -48, -48 ;  /* 0xd200d200500a7431 */ /* 0x000fe20000060005 */
[----:B------:R-:W-:-:S02]  /*3d80*/  LOP3.LUT R13, R14, 0x3e003e0, RZ, 0xc0, !PT ;  /* 0x03e003e00e0d7812 */ /* 0x000fc400078ec0ff */
[----:B------:R-:W-:Y:S02]  /*3d90*/  SHF.R.U32.HI R74, RZ, 0xb, R14 ;  /* 0x0000000bff4a7819 */ /* 0x000fe4000001160e */
[----:B------:R-:W-:Y:S02]  /*3da0*/  LOP3.LUT R14, R15, 0x3e003e0, RZ, 0xc0, !PT ;  /* 0x03e003e00f0e7812 */ /* 0x000fe400078ec0ff */
[----:B------:R-:W-:Y:S02]  /*3db0*/  LOP3.LUT R44, R44, 0x1f001f, RZ, 0xc0, !PT ;  /* 0x001f001f2c2c7812 */ /* 0x000fe400078ec0ff */
[----:B------:R-:W-:Y:S01]  /*3dc0*/  LOP3.LUT R76, R57, 0x64006400, RZ, 0xfc, !PT ;  /* 0x64006400394c7812 */ /* 0x000fe200078efcff */
[-C--:B------:R-:W-:Y:S01]  /*3dd0*/  HFMA2 R57, R82, R5.reuse.H1_H1, -48, -48 ;  /* 0xd200d20052397431 */ /* 0x080fe20000060005 */
[----:B------:R-:W-:Y:S02]  /*3de0*/  LOP3.LUT R46, R46, 0x1f001f, RZ, 0xc0, !PT ;  /* 0x001f001f2e2e7812 */ /* 0x000fe400078ec0ff */
[----:B------:R-:W-:Y:S01]  /*3df0*/  LOP3.LUT R67, R67, 0x64006400, RZ, 0xfc, !PT ;  /* 0x6400640043437812 */ /* 0x000fe200078efcff */
[----:B------:R-:W-:Y:S01]  /*3e00*/  HFMA2 R76, R76, R5.H1_H1, -48, -48 ;  /* 0xd200d2004c4c7431 */ /* 0x000fe20000060005 */
[----:B------:R-:W-:-:S02]  /*3e10*/  SHF.R.U32.HI R78, RZ, 0xb, R15 ;  /* 0x0000000bff4e7819 */ /* 0x000fc4000001160f */
[----:B------:R-:W-:Y:S01]  /*3e20*/  LOP3.LUT R84, R77, 0x64006400, RZ, 0xfc, !PT ;  /* 0x640064004d547812 */ /* 0x000fe200078efcff */
[----:B------:R-:W-:Y:S01]  /*3e30*/  HADD2 R79, R67, -1040, -1040 ;  /* 0xe410e410434f7430 */ /* 0x000fe20000000000 */
[----:B------:R-:W-:Y:S02]  /*3e40*/  LOP3.LUT R82, R17, 0x64006400, RZ, 0xfc, !PT ;  /* 0x6400640011527812 */ /* 0x000fe400078efcff */
[----:B------:R-:W-:Y:S01]  /*3e50*/  LOP3.LUT R80, R14, 0x64006400, RZ, 0xfc, !PT ;  /* 0x640064000e507812 */ /* 0x000fe200078efcff */
[-C--:B------:R-:W-:Y:S01]  /*3e60*/  HFMA2 R11, R84, R5.reuse.H1_H1, -48, -48 ;  /* 0xd200d200540b7431 */ /* 0x080fe20000060005 */
[----:B------:R-:W-:Y:S01]  /*3e70*/  LOP3.LUT R45, R45, 0x64006400, RZ, 0xfc, !PT ;  /* 0x640064002d2d7812 */ /* 0x000fe200078efcff */
[----:B------:R-:W-:Y:S01]  /*3e80*/  HFMA2 R14, R82, R5.H1_H1, -48, -48 ;  /* 0xd200d200520e7431 */ /* 0x000fe20000060005 */
        /* <DEDUP_REMOVED lines=12> */
[----:B------:R-:W-:-:S02]  /*3f50*/  LOP3.LUT R60, R60, 0x64006400, RZ, 0xfc, !PT ;  /* 0x640064003c3c7812 */ /* 0x000fc400078efcff */
[----:B------:R-:W-:Y:S02]  /*3f60*/  LOP3.LUT R23, R23, 0x100010, R78, 0xf8, !PT ;  /* 0x0010001017177812 */ /* 0x000fe400078ef84e */
[----:B------:R-:W-:Y:S02]  /*3f70*/  LOP3.LUT R40, R61, 0x64006400, RZ, 0xfc, !PT ;  /* 0x640064003d287812 */ /* 0x000fe400078efcff */
[----:B------:R-:W-:Y:S02]  /*3f80*/  LOP3.LUT R43, R62, 0x1f001f, RZ, 0xc0, !PT ;  /* 0x001f001f3e2b7812 */ /* 0x000fe400078ec0ff */
[----:B------:R-:W-:Y:S01]  /*3f90*/  LOP3.LUT R67, R36, 0x64006400, RZ, 0xfc, !PT ;  /* 0x6400640024437812 */ /* 0x000fe200078efcff */
[----:B------:R-:W-:Y:S01]  /*3fa0*/  HADD2 R62, R40, -1040, -1040 ;  /* 0xe410e410283e7430 */ /* 0x000fe20000000000 */
[----:B------:R-:W-:Y:S02]  /*3fb0*/  LOP3.LUT R37, R37, 0x1f001f, RZ, 0xc0, !PT ;  /* 0x001f001f25257812 */ /* 0x000fe400078ec0ff */
[----:B------:R-:W-:Y:S01]  /*3fc0*/  LOP3.LUT R20, R19, 0x100010, R20, 0xf8, !PT ;  /* 0x0010001013147812 */ /* 0x000fe200078ef814 */
[----:B------:R-:W-:Y:S01]  /*3fd0*/  HFMA2 R19, R80, R5.H1_H1, -48, -48 ;  /* 0xd200d20050137431 */ /* 0x000fe20000060005 */
[----:B------:R-:W-:Y:S01]  /*3fe0*/  LOP3.LUT R78, R71, 0x64006400, RZ, 0xfc, !PT ;  /* 0x64006400474e7812 */ /* 0x000fe200078efcff */
[----:B------:R-:W-:Y:S01]  /*3ff0*/  HADD2 R71, R68, -1040, -1040 ;  /* 0xe410e41044477430 */ /* 0x000fe20000000000 */
[----:B------:R-:W-:Y:S01]  /*4000*/  LOP3.LUT R70, R70, 0x64006400, RZ, 0xfc, !PT ;  /* 0x6400640046467812 */ /* 0x000fe200078efcff */
[----:B------:R-:W-:Y:S01]  /*4010*/  HADD2 R80, R41, -1040, -1040 ;  /* 0xe410e41029507430 */ /* 0x000fe20000000000 */
[----:B------:R-:W-:Y:S01]  /*4020*/  LOP3.LUT R36, R64, 0x1f001f, RZ, 0xc0, !PT ;  /* 0x001f001f40247812 */ /* 0x000fe200078ec0ff */
[----:B------:R-:W-:Y:S01]  /*4030*/  HADD2 R67, R67, -1040, -1040 ;  /* 0xe410e41043437430 */ /* 0x000fe20000000000 */
[----:B------:R-:W-:-:S02]  /*4040*/  SHF.R.U32.HI R31, RZ, 0xa, R15 ;  /* 0x0000000aff1f7819 */ /* 0x000fc4000001160f */
[----:B------:R-:W-:Y:S02]  /*4050*/  LOP3.LUT R39, R39, 0x1f001f, RZ, 0xc0, !PT ;  /* 0x001f001f27277812 */ /* 0x000fe400078ec0ff */
[----:B------:R-:W-:Y:S02]  /*4060*/  LOP3.LUT R21, R22, 0x100010, R21, 0xf8, !PT ;  /* 0x0010001016157812 */ /* 0x000fe400078ef815 */
[----:B------:R-:W-:Y:S02]  /*4070*/  LOP3.LUT R58, R58, 0x64006400, RZ, 0xfc, !PT ;  /* 0x640064003a3a7812 */ /* 0x000fe400078efcff */
[----:B------:R-:W-:Y:S02]  /*4080*/  LOP3.LUT R46, R46, 0x64006400, RZ, 0xfc, !PT ;  /* 0x640064002e2e7812 */ /* 0x000fe400078efcff */
[----:B------:R-:W-:Y:S02]  /*4090*/  LOP3.LUT R45, R42, 0x64006400, RZ, 0xfc, !PT ;  /* 0x640064002a2d7812 */ /* 0x000fe400078efcff */
[----:B------:R-:W-:-:S02]  /*40a0*/  LOP3.LUT R44, R51, 0x64006400, RZ, 0xfc, !PT ;  /* 0x64006400332c7812 */ /* 0x000fc400078efcff */
[----:B------:R-:W-:Y:S01]  /*40b0*/  LOP3.LUT R68, R38, 0x64006400, RZ, 0xfc, !PT ;  /* 0x6400640026447812 */ /* 0x000fe200078efcff */
[----:B------:R-:W-:Y:S01]  /*40c0*/  HADD2 R64, R45, -1040, -1040 ;  /* 0xe410e4102d407430 */ /* 0x000fe20000000000 */
[----:B------:R-:W-:Y:S01]  /*40d0*/  LOP3.LUT R22, R75, 0x100010, R74, 0xf8, !PT ;  /* 0x001000104b167812 */ /* 0x000fe200078ef84a */
[-C--:B------:R-:W-:Y:S01]  /*40e0*/  HFMA2 R74, R60, R5.reuse.H1_H1, -48, -48 ;  /* 0xd200d2003c4a7431 */ /* 0x080fe20000060005 */
[----:B------:R-:W-:Y:S01]  /*40f0*/  LOP3.LUT R88, R18, 0x64006400, RZ, 0xfc, !PT ;  /* 0x6400640012587812 */ /* 0x000fe200078efcff */
[----:B------:R-:W-:Y:S01]  /*4100*/  HFMA2 R75, R58, R5.H1_H1, -48, -48 ;  /* 0xd200d2003a4b7431 */ /* 0x000fe20000060005 */
[----:B------:R-:W-:Y:S01]  /*4110*/  LOP3.LUT R43, R43, 0x64006400, RZ, 0xfc, !PT ;  /* 0x640064002b2b7812 */ /* 0x000fe200078efcff */
[----:B------:R-:W-:Y:S01]  /*4120*/  HADD2 R68, R68, -1040, -1040 ;  /* 0xe410e41044447430 */ /* 0x000fe20000000000 */
        /* <DEDUP_REMOVED lines=11> */
[----:B------:R-:W-:Y:S01]  /*41e0*/  LOP3.LUT R30, R15, 0x1f001f, RZ, 0xc0, !PT ;  /* 0x001f001f0f1e7812 */ /* 0x000fe200078ec0ff */
[-C--:B------:R-:W-:Y:S01]  /*41f0*/  HFMA2 R15, R88, R5.reuse.H1_H1, -48, -48 ;  /* 0xd200d200580f7431 */ /* 0x080fe20000060005 */
[----:B------:R-:W-:Y:S01]  /*4200*/  LOP3.LUT R60, R9, 0x64006400, RZ, 0xfc, !PT ;  /* 0x64006400093c7812 */ /* 0x000fe200078efcff */
[-C--:B------:R-:W-:Y:S01]  /*4210*/  HFMA2 R9, R78, R5.reuse.H1_H1, -48, -48 ;  /* 0xd200d2004e097431 */ /* 0x080fe20000060005 */
[----:B------:R-:W-:Y:S02]  /*4220*/  LOP3.LUT R40, R39, 0x64006400, RZ, 0xfc, !PT ;  /* 0x6400640027287812 */ /* 0x000fe400078efcff */
[----:B------:R-:W-:Y:S01]  /*4230*/  LOP3.LUT R32, R66, 0x1f001f, RZ, 0xc0, !PT ;  /* 0x001f001f42207812 */ /* 0x000fe200078ec0ff */
[----:B------:R-:W-:Y:S01]  /*4240*/  HADD2 R66, R43, -1040, -1040 ;  /* 0xe410e4102b427430 */ /* 0x000fe20000000000 */
[----:B------:R-:W-:Y:S01]  /*4250*/  LOP3.LUT R25, R25, 0x1f001f, RZ, 0xc0, !PT ;  /* 0x001f001f19197812 */ /* 0x000fe200078ec0ff */
[----:B------:R-:W-:Y:S01]  /*4260*/  HFMA2 R60, R60, R5.H1_H1, -48, -48 ;  /* 0xd200d2003c3c7431 */ /* 0x000fe20000060005 */
        /* <DEDUP_REMOVED lines=150> */
.L_x_3146:
[----:B------:R-:W-:Y:S05]  /*4bd0*/  @P1 BRA `(.L_x_3147) ;  /* 0x0000000400381947 */ /* 0x000fea0003800000 */
        /* <DEDUP_REMOVED lines=78> */
.L_x_3147:
[----:B------:R-:W-:Y:S01]  /*50c0*/  VIADD R89, R89, 0x20 ;  /* 0x0000002059597836 */ /* 0x000fe20000000000 */
[----:B------:R-:W-:Y:S01]  /*50d0*/  UIADD3 UR4, UPT, UPT, UR4, 0x40, URZ ;  /* 0x0000004004047890 */ /* 0x000fe2000fffe0ff */
[----:B------:R-:W-:-:S03]  /*50e0*/  IMAD.WIDE R36, R85, 0x4, R90 ;  /* 0x0000000455247825 */ /* 0x000fc600078e025a */
[----:B------:R-:W-:-:S13]  /*50f0*/  ISETP.GE.AND P0, PT, R89, R86, PT ;  /* 0x000000565900720c */ /* 0x000fda0003f06270 */
[----:B------:R-:W-:Y:S05]  /*5100*/  @!P0 BRA `(.L_x_3148) ;  /* 0xffffffe400608947 */ /* 0x000fea000383ffff */
.L_x_3145:
[----:B------:R-:W0:Y:S01]  /*5110*/  S2R R6, SR_CTAID.X ;  /* 0x0000000000067919 */ /* 0x000e220000002500 */
[----:B------:R-:W1:Y:S01]  /*5120*/  S2UR UR4, SR_CTAID.Y ;  /* 0x00000000000479c3 */ /* 0x000e620000002600 */
[----:B------:R-:W-:Y:S01]  /*5130*/  IMAD.MOV.U32 R7, RZ, RZ, R4 ;  /* 0x000000ffff077224 */ /* 0x000fe200078e0004 */
[----:B------:R-:W0:Y:S06]  /*5140*/  S2R R5, SR_TID.X ;  /* 0x0000000000057919 */ /* 0x000e2c0000002100 */
[----:B------:R-:W2:Y:S01]  /*5150*/  LDC.64 R8, c[0x0][0x3a0] ;  /* 0x0000e800ff087b82 */ /* 0x000ea20000000a00 */
[----:B-1----:R-:W-:Y:S01]  /*5160*/  USHF.L.U32 UR4, UR4, 0x1, URZ ;  /* 0x0000000104047899 */ /* 0x002fe200080006ff */
[----:B0-----:R-:W-:-:S04]  /*5170*/  IMAD R6, R6, 0x20, R5 ;  /* 0x0000002006067824 */ /* 0x001fc800078e0205 */
[----:B------:R-:W-:-:S04]  /*5180*/  IMAD.SHL.U32 R6, R6, 0x4, RZ ;  /* 0x0000000406067824 */ /* 0x000fc800078e00ff */
[----:B------:R-:W-:-:S04]  /*5190*/  IMAD R5, R85, UR4, R6 ;  /* 0x0000000455057c24 */ /* 0x000fc8000f8e0206 */
[----:B--2---:R-:W-:Y:S02]  /*51a0*/  IMAD.WIDE R8, R5, 0x2, R8 ;  /* 0x0000000205087825 */ /* 0x004fe400078e0208 */
[----:B------:R-:W0:Y:S03]  /*51b0*/  LDC R5, c[0x0][0x3a8] ;  /* 0x0000ea00ff057b82 */ /* 0x000e260000000800 */
[----:B------:R1:W-:Y:S01]  /*51c0*/  ATOM.E.ADD.F16x2.RN.STRONG.GPU P1, RZ, desc[UR8][R8.64], R7 ;  /* 0x8000000708ff79a2 */ /* 0x0003e2000c12e108 */
[----:B------:R-:W-:Y:S01]  /*51d0*/  BSSY.RECONVERGENT B0, `(.L_x_3149) ;  /* 0x0000012000007945 */ /* 0x000fe20003800200 */
[----:B------:R-:W-:Y:S02]  /*51e0*/  IMAD.MOV.U32 R10, RZ, RZ, R3 ;  /* 0x000000ffff0a7224 */ /* 0x000fe400078e0003 */
[----:B0-----:R-:W-:-:S05]  /*51f0*/  VIADD R5, R5, -UR4 ;  /* 0x8000000405057c36 */ /* 0x001fca0008000000 */
[----:B------:R-:W-:Y:S01]  /*5200*/  ISETP.NE.AND P0, PT, R5, 0x1, PT ;  /* 0x000000010500780c */ /* 0x000fe20003f05270 */
[----:B-1----:R-:W-:-:S12]  /*5210*/  @P1 BRA `(.L_x_3150) ;  /* 0x0000000000341947 */ /* 0x002fd80003800000 */
[----:B------:R-:W0:Y:S02]  /*5220*/  QSPC.E.S P1, RZ, [R8] ;  /* 0x0000000008ff73aa */ /* 0x000e240000020500 */
[----:B0-----:R-:W-:Y:S05]  /*5230*/  @!P1 BRA `(.L_x_3151) ;  /* 0x0000000000209947 */ /* 0x001fea0003800000 */
[----:B------:R-:W-:-:S05]  /*5240*/  IMAD.MOV.U32 R6, RZ, RZ, R8 ;  /* 0x000000ffff067224 */ /* 0x000fca00078e0008 */
[----:B------:R-:W-:Y:S01]  /*5250*/  MOV R6, R6 ;  /* 0x0000000600067202 */ /* 0x000fe20000000f00 */
[----:B------:R-:W-:-:S07]  /*5260*/  IMAD.MOV.U32 R7, RZ, RZ, R4 ;  /* 0x000000ffff077224 */ /* 0x000fce00078e0004 */
.L_x_3152:
[----:B------:R-:W0:Y:S02]  /*5270*/  LDS R4, [R6] ;  /* 0x0000000006047984 */ /* 0x000e240000000800 */
[----:B0-----:R-:W-:-:S05]  /*5280*/  HFMA2 R5, R4, 1, 1, R7 ;  /* 0x3c003c0004057831 */ /* 0x001fca0000000007 */
[----:B------:R-:W0:Y:S02]  /*5290*/  ATOMS.CAST.SPIN P1, [R6], R4, R5 ;  /* 0x000000040600758d */ /* 0x000e240001820005 */
[----:B0-----:R-:W-:Y:S05]  /*52a0*/  @!P1 BRA `(.L_x_3152) ;  /* 0xfffffffc00f09947 */ /* 0x001fea000383ffff */
[----:B------:R-:W-:Y:S05]  /*52b0*/  BRA `(.L_x_3150) ;  /* 0x00000000000c7947 */ /* 0x000fea0003800000 */
.L_x_3151:
[----:B------:R-:W2:Y:S02]  /*52c0*/  LD.E R4, desc[UR8][R8.64] ;  /* 0x0000000808047980 */ /* 0x000ea4000c101900 */
[----:B--2---:R-:W-:-:S05]  /*52d0*/  IMAD.IADD R5, R7, 0x1, R4 ;  /* 0x0000000107057824 */ /* 0x004fca00078e0204 */
[----:B------:R0:W-:Y:S02]  /*52e0*/  ST.E desc[UR8][R8.64], R5 ;  /* 0x0000000508007985 */ /* 0x0001e4000c101908 */
.L_x_3150:
[----:B------:R-:W-:Y:S05]  /*52f0*/  BSYNC.RECONVERGENT B0 ;  /* 0x0000000000007941 */ /* 0x000fea0003800200 */
.L_x_3149:
[----:B------:R1:W-:Y:S01]  /*5300*/  ATOM.E.ADD.F16x2.RN.STRONG.GPU P1, RZ, desc[UR8][R8.64+0x4], R10 ;  /* 0x8000040a08ff79a2 */ /* 0x0003e2000c12e108 */
[----:B------:R-:W-:Y:S04]  /*5310*/  BSSY.RECONVERGENT B0, `(.L_x_3153) ;  /* 0x000000e000007945 */ /* 0x000fe80003800200 */
[----:B-1----:R-:W-:Y:S05]  /*5320*/  @P1 BRA `(.L_x_3154) ;  /* 0x0000000000301947 */ /* 0x002fea0003800000 */
[----:B------:R-:W1:Y:S02]  /*5330*/  QSPC.E.S P1, RZ, [R8+0x4] ;  /* 0x0000040008ff73aa */ /* 0x000e640000020500 */
[----:B-1----:R-:W-:Y:S05]  /*5340*/  @!P1 BRA `(.L_x_3155) ;  /* 0x00000000001c9947 */ /* 0x002fea0003800000 */
[----:B------:R-:W-:-:S05]  /*5350*/  IMAD.MOV.U32 R4, RZ, RZ, R8 ;  /* 0x000000ffff047224 */ /* 0x000fca00078e0008 */
[----:B------:R-:W-:-:S07]  /*5360*/  MOV R6, R4 ;  /* 0x0000000400067202 */ /* 0x000fce0000000f00 */
.L_x_3156:
[----:B------:R-:W0:Y:S02]  /*5370*/  LDS R4, [R6+0x4] ;  /* 0x0000040006047984 */ /* 0x000e240000000800 */
[----:B0-----:R-:W-:-:S05]  /*5380*/  HADD2 R5, R4, R3 ;  /* 0x0000000304057230 */ /* 0x001fca0000000000 */
[----:B------:R-:W0:Y:S02]  /*5390*/  ATOMS.CAST.SPIN P1, [R6+0x4], R4, R5 ;  /* 0x000004040600758d */ /* 0x000e240001820005 */
[----:B0-----:R-:W-:Y:S05]  /*53a0*/  @!P1 BRA `(.L_x_3156) ;  /* 0xfffffffc00f09947 */ /* 0x001fea000383ffff */
[----:B------:R-:W-:Y:S05]  /*53b0*/  BRA `(.L_x_3154) ;  /* 0x00000000000c7947 */ /* 0x000fea0003800000 */
.L_x_3155:
[----:B------:R-:W2:Y:S02]  /*53c0*/  LD.E R3, desc[UR8][R8.64+0x4] ;  /* 0x0000040808037980 */ /* 0x000ea4000c101900 */
[----:B--2---:R-:W-:-:S05]  /*53d0*/  IMAD.IADD R3, R10, 0x1, R3 ;  /* 0x000000010a037824 */ /* 0x004fca00078e0203 */
[----:B------:R1:W-:Y:S02]  /*53e0*/  ST.E desc[UR8][R8.64+0x4], R3 ;  /* 0x0000040308007985 */ /* 0x0003e4000c101908 */
.L_x_3154:
[----:B------:R-:W-:Y:S05]  /*53f0*/  BSYNC.RECONVERGENT B0 ;  /* 0x0000000000007941 */ /* 0x000fea0003800200 */
.L_x_3153:
[----:B------:R-:W-:Y:S05]  /*5400*/  @!P0 EXIT ;  /* 0x000000000000894d */ /* 0x000fea0003800000 */
[----:B01----:R-:W-:-:S04]  /*5410*/  IMAD.WIDE R8, R85, 0x2, R8 ;  /* 0x0000000255087825 */ /* 0x003fc800078e0208 */
[----:B------:R-:W-:-:S05]  /*5420*/  IMAD.MOV.U32 R3, RZ, RZ, R2 ;  /* 0x000000ffff037224 */ /* 0x000fca00078e0002 */
[----:B------:R0:W-:Y:S01]  /*5430*/  ATOM.E.ADD.F16x2.RN.STRONG.GPU P0, RZ, desc[UR8][R8.64], R3 ;  /* 0x8000000308ff79a2 */ /* 0x0001e2000c10e108 */
[----:B------:R-:W-:Y:S01]  /*5440*/  BSSY.RECONVERGENT B0, `(.L_x_3157) ;  /* 0x0000010000007945 */ /* 0x000fe20003800200 */
[----:B------:R-:W-:-:S03]  /*5450*/  IMAD.MOV.U32 R7, RZ, RZ, R0 ;  /* 0x000000ffff077224 */ /* 0x000fc600078e0000 */
[----:B0-----:R-:W-:Y:S05]  /*5460*/  @P0 BRA `(.L_x_3158) ;  /* 0x0000000000340947 */ /* 0x001fea0003800000 */
[----:B------:R-:W0:Y:S02]  /*5470*/  QSPC.E.S P0, RZ, [R8] ;  /* 0x0000000008ff73aa */ /* 0x000e240000000500 */
[----:B0-----:R-:W-:Y:S05]  /*5480*/  @!P0 BRA `(.L_x_3159) ;  /* 0x0000000000208947 */ /* 0x001fea0003800000 */
[----:B------:R-:W-:-:S05]  /*5490*/  IMAD.MOV.U32 R4, RZ, RZ, R8 ;  /* 0x000000ffff047224 */ /* 0x000fca00078e0008 */
[----:B------:R-:W-:Y:S01]  /*54a0*/  MOV R4, R4 ;  /* 0x0000000400047202 */ /* 0x000fe20000000f00 */
[----:B------:R-:W-:-:S07]  /*54b0*/  IMAD.MOV.U32 R5, RZ, RZ, R2 ;  /* 0x000000ffff057224 */ /* 0x000fce00078e0002 */
.L_x_3160:
[----:B------:R-:W0:Y:S02]  /*54c0*/  LDS R2, [R4] ;  /* 0x0000000004027984 */ /* 0x000e240000000800 */
[----:B0-----:R-:W-:-:S05]  /*54d0*/  HFMA2 R3, R2, 1, 1, R5 ;  /* 0x3c003c0002037831 */ /* 0x001fca0000000005 */
[----:B------:R-:W0:Y:S02]  /*54e0*/  ATOMS.CAST.SPIN P0, [R4], R2, R3 ;  /* 0x000000020400758d */ /* 0x000e240001800003 */
[----:B0-----:R-:W-:Y:S05]  /*54f0*/  @!P0 BRA `(.L_x_3160) ;  /* 0xfffffffc00f08947 */ /* 0x001fea000383ffff */
[----:B------:R-:W-:Y:S05]  /*5500*/  BRA `(.L_x_3158) ;  /* 0x00000000000c7947 */ /* 0x000fea0003800000 */
.L_x_3159:
[----:B------:R-:W2:Y:S02]  /*5510*/  LD.E R2, desc[UR8][R8.64] ;  /* 0x0000000808027980 */ /* 0x000ea4000c101900 */
[----:B--2---:R-:W-:-:S05]  /*5520*/  IMAD.IADD R3, R3, 0x1, R2 ;  /* 0x0000000103037824 */ /* 0x004fca00078e0202 */
[----:B------:R0:W-:Y:S02]  /*5530*/  ST.E desc[UR8][R8.64], R3 ;  /* 0x0000000308007985 */ /* 0x0001e4000c101908 */
.L_x_3158:
[----:B------:R-:W-:Y:S05]  /*5540*/  BSYNC.RECONVERGENT B0 ;  /* 0x0000000000007941 */ /* 0x000fea0003800200 */
.L_x_3157:
[----:B------:R1:W-:Y:S02]  /*5550*/  ATOM.E.ADD.F16x2.RN.STRONG.GPU P0, RZ, desc[UR8][R8.64+0x4], R7 ;  /* 0x8000040708ff79a2 */ /* 0x0003e4000c10e108 */
[----:B-1----:R-:W-:Y:S05]  /*5560*/  @P0 EXIT ;  /* 0x000000000000094d */ /* 0x002fea0003800000 */
[----:B------:R-:W1:Y:S02]  /*5570*/  QSPC.E.S P0, RZ, [R8+0x4] ;  /* 0x0000040008ff73aa */ /* 0x000e640000000500 */
[----:B-1----:R-:W-:Y:S05]  /*5580*/  @!P0 BRA `(.L_x_3161) ;  /* 0x00000000001c8947 */ /* 0x002fea0003800000 */
[----:B------:R-:W-:-:S05]  /*5590*/  IMAD.MOV.U32 R2, RZ, RZ, R8 ;  /* 0x000000ffff027224 */ /* 0x000fca00078e0008 */
[----:B------:R-:W-:-:S07]  /*55a0*/  MOV R4, R2 ;  /* 0x0000000200047202 */ /* 0x000fce0000000f00 */
.L_x_3162:
[----:B------:R-:W0:Y:S02]  /*55b0*/  LDS R2, [R4+0x4] ;  /* 0x0000040004027984 */ /* 0x000e240000000800 */
[----:B0-----:R-:W-:-:S05]  /*55c0*/  HADD2 R3, R2, R0 ;  /* 0x0000000002037230 */ /* 0x001fca0000000000 */
[----:B------:R-:W0:Y:S02]  /*55d0*/  ATOMS.CAST.SPIN P0, [R4+0x4], R2, R3 ;  /* 0x000004020400758d */ /* 0x000e240001800003 */
[----:B0-----:R-:W-:Y:S05]  /*55e0*/  @!P0 BRA `(.L_x_3162) ;  /* 0xfffffffc00f08947 */ /* 0x001fea000383ffff */
[----:B------:R-:W-:Y:S05]  /*55f0*/  EXIT ;  /* 0x000000000000794d */ /* 0x000fea0003800000 */
.L_x_3161:
[----:B------:R-:W0:Y:S02]  /*5600*/  LD.E R0, desc[UR8][R8.64+0x4] ;  /* 0x0000040808007980 */ /* 0x000e24000c101900 */
[----:B0-----:R-:W-:-:S05]  /*5610*/  IMAD.IADD R3, R7, 0x1, R0 ;  /* 0x0000000107037824 */ /* 0x001fca00078e0200 */
[----:B------:R-:W-:Y:S01]  /*5620*/  ST.E desc[UR8][R8.64+0x4], R3 ;  /* 0x0000040308007985 */ /* 0x000fe2000c101908 */
[----:B------:R-:W-:Y:S05]  /*5630*/  EXIT ;  /* 0x000000000000794d */ /* 0x000fea0003800000 */
.L_x_3163:
        /* <DEDUP_REMOVED lines=12> */
.L_x_3964:


//--------------------- .text._Z23gemm_half_q_half_kernelILi2ELi16ELb1ELb0ELi32EEvPK6__halfPKjS4_S2_PS0_iiiiPKtS7_iiiiiibS2_i --------------------------
	.section	.text._Z23gemm_half_q_half_kernelILi2ELi16ELb1ELb0ELi32EEvPK6__halfPKjS4_S2_PS0_iiiiPKtS7_iiiiiibS2_i,"ax",@progbits
	.align	128
        .global         _Z23gemm_half_q_half_kernelILi2ELi16ELb1ELb0ELi32EEvPK6__halfPKjS4_S2_PS0_iiiiPKtS7_iiiiiibS2_i
        .type           _Z23gemm_half_q_half_kernelILi2ELi16ELb1ELb0ELi32EEvPK6__halfPKjS4_S2_PS0_iiiiPKtS7_iiiiiibS2_i,@function
        .size           _Z23gemm_half_q_half_kernelILi2ELi16ELb1ELb0ELi32EEvPK6__halfPKjS4_S2_PS0_iiiiPKtS7_iiiiiibS2_i,(.L_x_3965 - _Z23gemm_half_q_half_kernelILi2ELi16ELb1ELb0ELi32EEvPK6__halfPKjS4_S2_PS0_iiiiPKtS7_iiiiiibS2_i)
        .other          _Z23gemm_half_q_half_kernelILi2ELi16ELb1ELb0ELi32EEvPK6__halfPKjS4_S2_PS0_iiiiPKtS7_iiiiiibS2_i,@"STO_CUDA_ENTRY STV_DEFAULT"
_Z23gemm_half_q_half_kernelILi2ELi16ELb1ELb0ELi32EEvPK6__halfPKjS4_S2_PS0_iiiiPKtS7_iiiiiibS2_i:
.text._Z23gemm_half_q_half_kernelILi2ELi16ELb1ELb0ELi32EEvPK6__halfPKjS4_S2_PS0_iiiiPKtS7_iiiiiibS2_i:
        /* <DEDUP_REMOVED lines=25> */
[----:B------:R-:W-:Y:S01]  /*0190*/  SEL R7, R7, 0x1, P0 ;  /* 0x0000000107077807 */ /* 0x000fe20000000000 */
[----:B------:R-:W3:Y:S01]  /*01a0*/  S2R R88, SR_CTAID.X ;  /* 0x0000000000587919 */ /* 0x000ee20000002500 */
[----:B0-----:R-:W-:-:S04]  /*01b0*/  IMAD.SHL.U32 R2, R8, 0x20, RZ ;  /* 0x0000002008027824 */ /* 0x001fc800078e00ff */
[C---:B--2---:R-:W-:Y:S01]  /*01c0*/  IMAD.IADD R18, R2.reuse, 0x1, R9 ;  /* 0x0000000102127824 */ /* 0x044fe200078e0209 */
[----:B-1----:R-:W-:Y:S01]  /*01d0*/  VIADDMNMX R3, R2, 0x20, R4, PT ;  /* 0x0000002002037846 */ /* 0x002fe20003800104 */
[----:B---3--:R-:W-:-:S03]  /*01e0*/  IMAD.SHL.U32 R6, R88, 0x80, RZ ;  /* 0x0000008058067824 */ /* 0x008fc600078e00ff */
        /* <DEDUP_REMOVED lines=32> */
.L_x_3169:
[----:B------:R-:W-:Y:S01]  /*03f0*/  IMAD.IADD R13, R19, 0x1, R4 ;  /* 0x00000001130d7824 */ /* 0x000fe200078e0204 */
[----:B------:R-:W-:-:S03]  /*0400*/  IADD3 R11, P2, PT, R18, R19, RZ ;  /* 0x00000013120b7210 */ /* 0x000fc60007f5e0ff */
[--C-:B------:R-:W-:Y:S01]  /*0410*/  IMAD.IADD R15, R13, 0x1, R4.reuse ;  /* 0x000000010d0f7824 */ /* 0x100fe200078e0204 */
[----:B------:R-:W-:Y:S02]  /*0420*/  LEA.HI.X.SX32 R12, R19, RZ, 0x1, P2 ;  /* 0x000000ff130c7211 */ /* 0x000fe400010f0eff */
[----:B------:R-:W-:Y:S01]  /*0430*/  LEA R10, P2, R11, UR4, 0x1 ;  /* 0x000000040b0a7c11 */ /* 0x000fe2000f8408ff */
        /* <DEDUP_REMOVED lines=27> */
.L_x_3168:
        /* <DEDUP_REMOVED lines=20> */
.L_x_3170:
[----:B------:R-:W-:-:S13]  /*0730*/  ISETP.EQ.AND P2, PT, R20, RZ, PT ;  /* 0x000000ff1400720c */ /* 0x000fda0003f42270 */
[----:B------:R-:W-:Y:S05]  /*0740*/  @!P0 BRA P2, `(.L_x_3165) ;  /* 0x0000000400788947 */ /* 0x000fea0001000000 */
.L_x_3167:
        /* <DEDUP_REMOVED lines=12> */
.L_x_3166:
        /* <DEDUP_REMOVED lines=16> */
.L_x_3173:
[----:B------:R-:W-:Y:S01]  /*0910*/  IMAD.IADD R13, R21, 0x1, R4 ;  /* 0x00000001150d7824 */ /* 0x000fe200078e0204 */
[----:B-----5:R-:W-:-:S03]  /*0920*/  IADD3 R11, P2, PT, R18, R21, RZ ;  /* 0x00000015120b7210 */ /* 0x020fc60007f5e0ff */
[--C-:B------:R-:W-:Y:S01]  /*0930*/  IMAD.IADD R15, R13, 0x1, R4.reuse ;  /* 0x000000010d0f7824 */ /* 0x100fe200078e0204 */
[----:B------:R-:W-:Y:S02]  /*0940*/  LEA.HI.X.SX32 R12, R21, RZ, 0x1, P2 ;  /* 0x000000ff150c7211 */ /* 0x000fe400010f0eff */
[----:B-1----:R-:W-:Y:S01]  /*0950*/  LEA R10, P2, R11, UR4, 0x1 ;  /* 0x000000040b0a7c11 */ /* 0x002fe2000f8408ff */
        /* <DEDUP_REMOVED lines=27> */
.L_x_3172:
        /* <DEDUP_REMOVED lines=21> */
.L_x_3174:
[----:B------:R-:W-:-:S13]  /*0c60*/  ISETP.NE.OR P0, PT, R20, RZ, P0 ;  /* 0x000000ff1400720c */ /* 0x000fda0000705670 */
[----:B------:R-:W-:Y:S05]  /*0c70*/  @!P0 BRA `(.L_x_3165) ;  /* 0x00000000002c8947 */ /* 0x000fea0003800000 */
.L_x_3171:
        /* <DEDUP_REMOVED lines=11> */
.L_x_3165:
[----:B0-----:R-:W-:Y:S05]  /*0d30*/  BSYNC.RECONVERGENT B0 ;  /* 0x0000000000007941 */ /* 0x001fea0003800200 */
.L_x_3164:
        /* <DEDUP_REMOVED lines=18> */
[----:B-1---5:R-:W0:Y:S01]  /*0e60*/  LDC.64 R18, c[0x0][0x3a0] ;  /* 0x0000e800ff127b82 */ /* 0x022e220000000a00 */
[----:B------:R-:W-:-:S13]  /*0e70*/  PLOP3.LUT P0, PT, PT, PT, PT, 0x8, 0x80 ;  /* 0x000000000080781c */ /* 0x000fda0003f0e170 */
.L_x_3178:
        /* <DEDUP_REMOVED lines=14> */
[----:B--2---:R-:W-:Y:S05]  /*0f60*/  @!P2 BRA `(.L_x_3178) ;  /* 0xfffffffc00c4a947 */ /* 0x004fea000383ffff */
.L_x_3177:
        /* <DEDUP_REMOVED lines=12> */
.L_x_3179:
[----:B------:R-:W-:-:S13]  /*1030*/  ISETP.NE.OR P0, PT, R17, RZ, P0 ;  /* 0x000000ff1100720c */ /* 0x000fda0000705670 */
[----:B------:R-:W-:Y:S05]  /*1040*/  @!P0 BRA `(.L_x_3175) ;  /* 0x00000000001c8947 */ /* 0x000fea0003800000 */
.L_x_3176:
[----:B0-----:R-:W0:Y:S02]  /*1050*/  LDC.64 R6, c[0x0][0x3a0] ;  /* 0x0000e800ff067b82 */ /* 0x001e240000000a00 */
.L_x_3180:
[----:B01----:R-:W-:-:S04]  /*1060*/  IMAD.WIDE R10, R21, 0x2, R6 ;  /* 0x00000002150a7825 */ /* 0x003fc800078e0206 */
[----:B------:R-:W-:Y:S01]  /*1070*/  VIADD R17, R17, 0x1 ;  /* 0x0000000111117836 */ /* 0x000fe20000000000 */
[----:B------:R2:W-:Y:S01]  /*1080*/  STG.E.64 desc[UR6][R10.64], RZ ;  /* 0x000000ff0a007986 */ /* 0x0005e2000c101b06 */
[----:B------:R-:W-:-:S03]  /*1090*/  IMAD.IADD R21, R21, 0x1, R16 ;  /* 0x0000000115157824 */ /* 0x000fc600078e0210 */
[----:B------:R-:W-:-:S13]  /*10a0*/  ISETP.NE.AND P0, PT, R17, RZ, PT ;  /* 0x000000ff1100720c */ /* 0x000fda0003f05270 */
[----:B--2---:R-:W-:Y:S05]  /*10b0*/  @P0 BRA `(.L_x_3180) ;  /* 0xfffffffc00e80947 */ /* 0x004fea000383ffff */
.L_x_3175:
        /* <DEDUP_REMOVED lines=15> */
[----:B------:R-:W-:Y:S01]  /*11b0*/  UMOV UR4, URZ ;  /* 0x000000ff00047c82 */ /* 0x000fe20008000000 */
[----:B------:R-:W-:Y:S01]  /*11c0*/  IMAD.MOV.U32 R20, RZ, RZ, R2 ;  /* 0x000000ffff147224 */ /* 0x000fe200078e0002 */
[----:B------:R-:W-:Y:S02]  /*11d0*/  LEA.HI R8, R8, R5, RZ, 0x3 ;  /* 0x0000000508087211 */ /* 0x000fe400078f18ff */
[----:B-----5:R-:W-:Y:S02]  /*11e0*/  LOP3.LUT R18, R9, 0x10, RZ, 0xc0, !PT ;  /* 0x0000001009127812 */ /* 0x020fe400078ec0ff */
[----:B------:R-:W-:-:S07]  /*11f0*/  SHF.R.S32.HI R19, RZ, 0x3, R8 ;  /* 0x00000003ff137819 */ /* 0x000fce0000011408 */
.L_x_3182:
        /* <DEDUP_REMOVED lines=13> */
[----:B------:R-:W3:Y:S01]  /*12d0*/  LDG.E.U16.CONSTANT R10, desc[UR6][R10.64] ;  /* 0x000000060a0a7981 */ /* 0x000ee2000c1e9500 */
        /* <DEDUP_REMOVED lines=9> */
[----:B------:R-:W-:Y:S01]  /*1370*/  LOP3.LUT R21, R21, 0xf, RZ, 0xc0, !PT ;  /* 0x0000000f15157812 */ /* 0x000fe200078ec0ff */
[----:B--2---:R-:W-:Y:S01]  /*1380*/  IMAD.IADD R20, R23, 0x1, R20 ;  /* 0x0000000117147824 */ /* 0x004fe200078e0214 */
[----:B------:R-:W-:-:S02]  /*1390*/  LOP3.LUT R14, R14, 0xf, RZ, 0xc0, !PT ;  /* 0x0000000f0e0e7812 */ /* 0x000fc400078ec0ff */
[----:B------:R-:W-:Y:S02]  /*13a0*/  IADD3 R8, PT, PT, R8, 0x1, R9 ;  /* 0x0000000108087810 */ /* 0x000fe40007ffe009 */
[----:B------:R-:W-:Y:S01]  /*13b0*/  IADD3 R15, PT, PT, R15, 0x1, R22 ;  /* 0x000000010f0f7810 */ /* 0x000fe20007ffe016 */
[----:B------:R-:W-:Y:S01]  /*13c0*/  IMAD R9, R14, R14, R14 ;  /* 0x0000000e0e097224 */ /* 0x000fe200078e020e */
[----:B------:R-:W3:Y:S01]  /*13d0*/  I2F.F16 R13, R8 ;  /* 0x00000008000d7306 */ /* 0x000ee20000200c00 */
[C---:B------:R-:W-:Y:S01]  /*13e0*/  IMAD R22, R21.reuse, R21, R21 ;  /* 0x0000001515167224 */ /* 0x040fe200078e0215 */
[----:B------:R-:W-:Y:S02]  /*13f0*/  ISETP.GE.AND P0, PT, R20, R3, PT ;  /* 0x000000031400720c */ /* 0x000fe40003f06270 */
[----:B------:R-:W-:Y:S02]  /*1400*/  IADD3 R9, PT, PT, R14, 0x1, R9 ;  /* 0x000000010e097810 */ /* 0x000fe40007ffe009 */
[----:B------:R-:W-:-:S02]  /*1410*/  IADD3 R22, PT, PT, R21, 0x1, R22 ;  /* 0x0000000115167810 */ /* 0x000fc40007ffe016 */
        /* <DEDUP_REMOVED lines=8> */
.L_x_3181:
[C---:B------:R-:W-:Y:S01]  /*14a0*/  ISETP.GT.AND P0, PT, R2.reuse, UR5, PT ;  /* 0x0000000502007c0c */ /* 0x040fe2000bf04270 */
[----:B0-----:R-:W-:Y:S01]  /*14b0*/  IMAD.MOV.U32 R7, RZ, RZ, RZ ;  /* 0x000000ffff077224 */ /* 0x001fe200078e00ff */
[----:B------:R-:W-:Y:S01]  /*14c0*/  SHF.R.S32.HI R3, RZ, 0x1f, R24 ;  /* 0x0000001fff037819 */ /* 0x000fe20000011418 */
[----:B------:R-:W-:Y:S01]  /*14d0*/  IMAD.MOV.U32 R8, RZ, RZ, RZ ;  /* 0x000000ffff087224 */ /* 0x000fe200078e00ff */
[C---:B---3--:R-:W-:Y:S02]  /*14e0*/  ISETP.GT.AND P2, PT, R2.reuse, UR8, PT ;  /* 0x0000000802007c0c */ /* 0x048fe4000bf44270 */
[----:B-1----:R-:W-:Y:S02]  /*14f0*/  CS2R R10, SRZ ;  /* 0x00000000000a7805 */ /* 0x002fe4000001ff00 */
[----:B------:R-:W-:Y:S02]  /*1500*/  LEA.HI R3, R3, R24, RZ, 0x5 ;  /* 0x0000001803037211 */ /* 0x000fe400078f28ff */
[----:B----4-:R-:W-:-:S02]  /*1510*/  ISETP.GT.AND P3, PT, R2, UR9, PT ;  /* 0x0000000902007c0c */ /* 0x010fc4000bf64270 */
[C---:B------:R-:W-:Y:S02]  /*1520*/  ISETP.GT.AND P4, PT, R2.reuse, UR10, PT ;  /* 0x0000000a02007c0c */ /* 0x040fe4000bf84270 */
[----:B--2---:R-:W-:Y:S02]  /*1530*/  ISETP.GT.AND P5, PT, R2, UR11, PT ;  /* 0x0000000b02007c0c */ /* 0x004fe4000bfa4270 */
[----:B-----5:R-:W-:Y:S01]  /*1540*/  SHF.R.S32.HI R18, RZ, 0x5, R3 ;  /* 0x00000005ff127819 */ /* 0x020fe20000011403 */
        /* <DEDUP_REMOVED lines=9> */
.L_x_3183:
        /* <DEDUP_REMOVED lines=8> */
.L_x_3184:
        /* <DEDUP_REMOVED lines=8> */
.L_x_3185:
        /* <DEDUP_REMOVED lines=8> */
.L_x_3186:
        /* <DEDUP_REMOVED lines=8> */
.L_x_3187:
[----:B------:R-:W-:Y:S01]  /*17e0*/  IMAD R3, R18, 0x8, R3 ;  /* 0x0000000812037824 */ /* 0x000fe200078e0203 */
[----:B------:R-:W0:Y:S01]  /*17f0*/  LDCU.64 UR4, c[0x0][0x388] ;  /* 0x00007100ff0477ac */ /* 0x000e220008000a00 */
[----:B------:R-:W-:Y:S02]  /*1800*/  PRMT R32, RZ, 0x5410, RZ ;  /* 0x00005410ff207816 */ /* 0x000fe400000000ff */
[----:B------:R-:W-:Y:S02]  /*1810*/  PRMT R33, RZ, 0x5410, RZ ;  /* 0x00005410ff217816 */ /* 0x000fe400000000ff */
[----:B------:R-:W-:Y:S02]  /*1820*/  IADD3 R3, PT, PT, R8, R3, R7 ;  /* 0x0000000308037210 */ /* 0x000fe40007ffe007 */
[----:B------:R-:W-:Y:S02]  /*1830*/  SHF.R.S32.HI R7, RZ, 0x1f, R5 ;  /* 0x0000001fff077819 */ /* 0x000fe40000011405 */
[----:B------:R-:W-:-:S02]  /*1840*/  IADD3 R3, PT, PT, R11, R3, R10 ;  /* 0x000000030b037210 */ /* 0x000fc40007ffe00a */
[----:B------:R-:W-:Y:S02]  /*1850*/  PRMT R21, RZ, 0x5410, RZ ;  /* 0x00005410ff157816 */ /* 0x000fe400000000ff */
[----:B------:R-:W-:Y:S01]  /*1860*/  PRMT R20, RZ, 0x5410, RZ ;  /* 0x00005410ff147816 */ /* 0x000fe200000000ff */
[----:B------:R-:W-:Y:S01]  /*1870*/  IMAD R6, R3, R16, RZ ;  /* 0x0000001003067224 */ /* 0x000fe200078e02ff */
[----:B------:R-:W-:-:S04]  /*1880*/  VIMNMX R3, PT, PT, R4, UR9, PT ;  /* 0x0000000904037c48 */ /* 0x000fc8000bfe0100 */
[----:B------:R-:W-:-:S04]  /*1890*/  IADD3 R5, P0, PT, R5, R6, RZ ;  /* 0x0000000605057210 */ /* 0x000fc80007f1e0ff */
[----:B------:R-:W-:Y:S02]  /*18a0*/  LEA.HI.X.SX32 R6, R6, R7, 0x1, P0 ;  /* 0x0000000706067211 */ /* 0x000fe400000f0eff */
[----:B------:R-:W-:Y:S02]  /*18b0*/  ISETP.GT.AND P0, PT, R3, R2, PT ;  /* 0x000000020300720c */ /* 0x000fe40003f04270 */
[----:B0-----:R-:W-:-:S04]  /*18c0*/  LEA R34, P2, R5, UR4, 0x2 ;  /* 0x0000000405227c11 */ /* 0x001fc8000f8410ff */
[----:B------:R-:W-:-:S07]  /*18d0*/  LEA.HI.X R35, R5, UR5, R6, 0x2, P2 ;  /* 0x0000000505237c11 */ /* 0x000fce00090f1406 */
[----:B------:R-:W-:Y:S05]  /*18e0*/  @!P0 BRA `(.L_x_3188) ;  /* 0x0000001800ac8947 */ /* 0x000fea0003800000 */
[C---:B------:R-:W-:Y:S01]  /*18f0*/  IMAD.WIDE R2, R16.reuse, 0x4, R34 ;  /* 0x0000000410027825 */ /* 0x040fe200078e0222 */
[----:B------:R-:W2:Y:S04]  /*1900*/  LDG.E.128.CONSTANT R20, desc[UR6][R34.64] ;  /* 0x0000000622147981 */ /* 0x000ea8000c1e9d00 */
[----:B------:R0:W3:Y:S01]  /*1910*/  LDG.E.128.CONSTANT R24, desc[UR6][R2.64] ;  /* 0x0000000602187981 */ /* 0x0000e2000c1e9d00 */
[----:B------:R-:W-:-:S05]  /*1920*/  IMAD.WIDE R18, R16, 0x4, R2 ;  /* 0x0000000410127825 */ /* 0x000fca00078e0202 */
[----:B------:R-:W4:Y:S01]  /*1930*/  LDG.E.128.CONSTANT R28, desc[UR6][R18.64] ;  /* 0x00000006121c7981 */ /* 0x000f22000c1e9d00 */
[----:B------:R-:W-:-:S05]  /*1940*/  IMAD.WIDE R38, R16, 0x4, R18 ;  /* 0x0000000410267825 */ /* 0x000fca00078e0212 */
[----:B------:R1:W5:Y:S01]  /*1950*/  LDG.E.128.CONSTANT R8, desc[UR6][R38.64] ;  /* 0x0000000626087981 */ /* 0x000362000c1e9d00 */
[----:B------:R-:W-:-:S06]  /*1960*/  IMAD.WIDE R4, R16, 0x4, R38 ;  /* 0x0000000410047825 */ /* 0x000fcc00078e0226 */
[----:B------:R-:W5:Y:S01]  /*1970*/  LDG.E.128.CONSTANT R4, desc[UR6][R4.64] ;  /* 0x0000000604047981 */ /* 0x000f62000c1e9d00 */
[----:B------:R-:W-:Y:S01]  /*1980*/  IMAD.MOV.U32 R17, RZ, RZ, 0x2800 ;  /* 0x00002800ff117424 */ /* 0x000fe200078e00ff */
[----:B------:R-:W-:Y:S02]  /*1990*/  ISETP.NE.AND P0, PT, R0, RZ, PT ;  /* 0x000000ff0000720c */ /* 0x000fe40003f05270 */
[----:B------:R-:W-:Y:S02]  /*19a0*/  PRMT R32, RZ, 0x7610, R32 ;  /* 0x00007610ff207816 */ /* 0x000fe40000000020 */
[----:B------:R-:W-:Y:S02]  /*19b0*/  PRMT R0, R17, 0x7610, R0 ;  /* 0x0000761011007816 */ /* 0x000fe40000000000 */
[----:B--2---:R-:W-:Y:S02]  /*19c0*/  LOP3.LUT R37, R21, 0x1f001f, RZ, 0xc0, !PT ;  /* 0x001f001f15257812 */ /* 0x004fe400078ec0ff */
[----:B------:R-:W-:-:S02]  /*19d0*/  SHF.R.U32.HI R36, RZ, 0xa, R21 ;  /* 0x0000000aff247819 */ /* 0x000fc40000011615 */
[----:B0-----:R-:W-:Y:S02]  /*19e0*/  LOP3.LUT R3, R21, 0x3e003e0, RZ, 0xc0, !PT ;  /* 0x03e003e015037812 */ /* 0x001fe400078ec0ff */
[----:B------:R-:W-:Y:S02]  /*19f0*/  SHF.R.U32.HI R21, RZ, 0xf, R21 ;  /* 0x0000000fff157819 */ /* 0x000fe40000011615 */
[C---:B-1----:R-:W-:Y:S02]  /*1a00*/  LOP3.LUT R39, R22.reuse, 0x1f001f, RZ, 0xc0, !PT ;  /* 0x001f001f16277812 */ /* 0x042fe400078ec0ff */
[--C-:B------:R-:W-:Y:S02]  /*1a10*/  SHF.R.U32.HI R40, RZ, 0xa, R22.reuse ;  /* 0x0000000aff287819 */ /* 0x100fe40000011616 */
[----:B------:R-:W-:Y:S02]  /*1a20*/  LOP3.LUT R57, R22, 0x3e003e0, RZ, 0xc0, !PT ;  /* 0x03e003e016397812 */ /* 0x000fe400078ec0ff */
        /* <DEDUP_REMOVED lines=9> */
[----:B---3--:R-:W-:Y:S02]  /*1ac0*/  SHF.R.U32.HI R18, RZ, 0xe, R25 ;  /* 0x0000000eff127819 */ /* 0x008fe40000011619 */
[----:B------:R-:W-:Y:S02]  /*1ad0*/  LOP3.LUT R21, R21, 0x10001, RZ, 0xc0, !PT ;  /* 0x0001000115157812 */ /* 0x000fe400078ec0ff */
        /* <DEDUP_REMOVED lines=14> */
[--C-:B------:R-:W-:Y:S02]  /*1bc0*/  SHF.R.U32.HI R51, RZ, 0xa, R30.reuse ;  /* 0x0000000aff337819 */ /* 0x100fe4000001161e */
[----:B------:R-:W-:Y:S02]  /*1bd0*/  LOP3.LUT R77, R30, 0x3e003e0, RZ, 0xc0, !PT ;  /* 0x03e003e01e4d7812 */ /* 0x000fe400078ec0ff */
        /* <DEDUP_REMOVED lines=15> */
[----:B-----5:R-:W-:-:S02]  /*1cd0*/  LOP3.LUT R29, R8, 0x1f001f, RZ, 0xc0, !PT ;  /* 0x001f001f081d7812 */ /* 0x020fc400078ec0ff */
[----:B------:R-:W-:Y:S02]  /*1ce0*/  SHF.R.U32.HI R30, RZ, 0xa, R8 ;  /* 0x0000000aff1e7819 */ /* 0x000fe40000011608 */
[----:B------:R-:W-:Y:S02]  /*1cf0*/  LOP3.LUT R68, R8, 0x3e003e0, RZ, 0xc0, !PT ;  /* 0x03e003e008447812 */ /* 0x000fe400078ec0ff */
[----:B------:R-:W-:Y:S02]  /*1d00*/  LOP3.LUT R17, R17, 0x40004, R28, 0xf8, !PT ;  /* 0x0004000411117812 */ /* 0x000fe400078ef81c */
[----:B------:R-:W-:Y:S02]  /*1d10*/  LOP3.LUT R24, R24, 0x40004, R31, 0xf8, !PT ;  /* 0x0004000418187812 */ /* 0x000fe400078ef81f */
        /* <DEDUP_REMOVED lines=44> */
[----:B------:R-:W-:Y:S02]  /*1fe0*/  LOP3.LUT R22, R72, 0x100010, R23, 0xf8, !PT ;  /* 0x0010001048167812 */ /* 0x000fe400078ef817 */
[----:B------:R-:W-:Y:S02]  /*1ff0*/  LOP3.LUT R81, R70, 0x64006400, RZ, 0xfc, !PT ;  /* 0x6400640046517812 */ /* 0x000fe400078efcff */
[----:B------:R-:W-:Y:S01]  /*2000*/  LOP3.LUT R23, R74, 0x100010, R7, 0xf8, !PT ;  /* 0x001000104a177812 */ /* 0x000fe200078ef807 */
[-C--:B------:R-:W-:Y:S01]  /*2010*/  HFMA2 R74, R57, R0.reuse.H0_H0, -48, -48 ;  /* 0xd200d200394a7431 */ /* 0x080fe20000040000 */
        /* <DEDUP_REMOVED lines=228> */
.L_x_3189:
[----:B------:R-:W-:Y:S02]  /*2e60*/  PRMT R21, RZ, 0x5410, RZ ;  /* 0x00005410ff157816 */ /* 0x000fe400000000ff */
        /* <DEDUP_REMOVED lines=83> */
.L_x_3188:
[----:B------:R-:W0:Y:S01]  /*33a0*/  S2R R5, SR_TID.X ;  /* 0x0000000000057919 */ /* 0x000e220000002100 */
[----:B------:R-:W1:Y:S01]  /*33b0*/  LDC.64 R2, c[0x0][0x3a0] ;  /* 0x0000e800ff027b82 */ /* 0x000e620000000a00 */
[----:B------:R-:W-:Y:S02]  /*33c0*/  IMAD.SHL.U32 R87, R87, 0x2, RZ ;  /* 0x0000000257577824 */ /* 0x000fe400078e00ff */
        /* <DEDUP_REMOVED lines=13> */
.L_x_3193:
[----:B------:R-:W0:Y:S02]  /*34a0*/  LDS R6, [R4] ;  /* 0x0000000004067984 */ /* 0x000e240000000800 */
[----:B0-----:R-:W-:-:S05]  /*34b0*/  HADD2 R7, R6, R32 ;  /* 0x0000002006077230 */ /* 0x001fca0000000000 */
[----:B------:R-:W0:Y:S02]  /*34c0*/  ATOMS.CAST.SPIN P1, [R4], R6, R7 ;  /* 0x000000060400758d */ /* 0x000e240001820007 */
[----:B0-----:R-:W-:Y:S05]  /*34d0*/  @!P1 BRA `(.L_x_3193) ;  /* 0xfffffffc00f09947 */ /* 0x001fea000383ffff */
[----:B------:R-:W-:Y:S05]  /*34e0*/  BRA `(.L_x_3191) ;  /* 0x00000000000c7947 */ /* 0x000fea0003800000 */
.L_x_3192:
[----:B------:R-:W2:Y:S02]  /*34f0*/  LD.E R0, desc[UR6][R2.64] ;  /* 0x0000000602007980 */ /* 0x000ea4000c101900 */
[----:B--2---:R-:W-:-:S05]  /*3500*/  IMAD.IADD R5, R32, 0x1, R0 ;  /* 0x0000000120057824 */ /* 0x004fca00078e0200 */
[----:B------:R0:W-:Y:S02]  /*3510*/  ST.E desc[UR6][R2.64], R5 ;  /* 0x0000000502007985 */ /* 0x0001e4000c101906 */
.L_x_3191:
[----:B------:R-:W-:Y:S05]  /*3520*/  BSYNC.RECONVERGENT B0 ;  /* 0x0000000000007941 */ /* 0x000fea0003800200 */
.L_x_3190:
[----:B------:R1:W-:Y:S01]  /*3530*/  ATOM.E.ADD.F16x2.RN.STRONG.GPU P1, RZ, desc[UR6][R2.64+0x4], R33 ;  /* 0x8000042102ff79a2 */ /* 0x0003e2000c12e106 */
[----:B------:R-:W-:Y:S04]  /*3540*/  BSSY.RECONVERGENT B0, `(.L_x_3194) ;  /* 0x000000e000007945 */ /* 0x000fe80003800200 */
[----:B-1----:R-:W-:Y:S05]  /*3550*/  @P1 BRA `(.L_x_3195) ;  /* 0x0000000000301947 */ /* 0x002fea0003800000 */
[----:B------:R-:W1:Y:S02]  /*3560*/  QSPC.E.S P1, RZ, [R2+0x4] ;  /* 0x0000040002ff73aa */ /* 0x000e640000020500 */
[----:B-1----:R-:W-:Y:S05]  /*3570*/  @!P1 BRA `(.L_x_3196) ;  /* 0x00000000001c9947 */ /* 0x002fea0003800000 */
[----:B------:R-:W-:-:S05]  /*3580*/  IMAD.MOV.U32 R4, RZ, RZ, R2 ;  /* 0x000000ffff047224 */ /* 0x000fca00078e0002 */
[----:B------:R-:W-:-:S07]  /*3590*/  MOV R4, R4 ;  /* 0x0000000400047202 */ /* 0x000fce0000000f00 */
.L_x_3197:
[----:B------:R-:W1:Y:S02]  /*35a0*/  LDS R6, [R4+0x4] ;  /* 0x0000040004067984 */ /* 0x000e640000000800 */
[----:B-1----:R-:W-:-:S05]  /*35b0*/  HFMA2 R7, R6, 1, 1, R33 ;  /* 0x3c003c0006077831 */ /* 0x002fca0000000021 */
[----:B------:R-:W1:Y:S02]  /*35c0*/  ATOMS.CAST.SPIN P1, [R4+0x4], R6, R7 ;  /* 0x000004060400758d */ /* 0x000e640001820007 */
[----:B-1----:R-:W-:Y:S05]  /*35d0*/  @!P1 BRA `(.L_x_3197) ;  /* 0xfffffffc00f09947 */ /* 0x002fea000383ffff */
[----:B------:R-:W-:Y:S05]  /*35e0*/  BRA `(.L_x_3195) ;  /* 0x00000000000c7947 */ /* 0x000fea0003800000 */
.L_x_3196:
[----:B------:R-:W0:Y:S02]  /*35f0*/  LD.E R0, desc[UR6][R2.64+0x4] ;  /* 0x0000040602007980 */ /* 0x000e24000c101900 */
[----:B0-----:R-:W-:-:S05]  /*3600*/  IMAD.IADD R5, R33, 0x1, R0 ;  /* 0x0000000121057824 */ /* 0x001fca00078e0200 */
[----:B------:R1:W-:Y:S02]  /*3610*/  ST.E desc[UR6][R2.64+0x4], R5 ;  /* 0x0000040502007985 */ /* 0x0003e4000c101906 */
.L_x_3195:
[----:B------:R-:W-:Y:S05]  /*3620*/  BSYNC.RECONVERGENT B0 ;  /* 0x0000000000007941 */ /* 0x000fea0003800200 */
.L_x_3194:
        /* <DEDUP_REMOVED lines=9> */
.L_x_3201:
[----:B------:R-:W0:Y:S02]  /*36c0*/  LDS R6, [R4] ;  /* 0x0000000004067984 */ /* 0x000e240000000800 */
[----:B0-----:R-:W-:-:S05]  /*36d0*/  HADD2 R7, R6, R21 ;  /* 0x0000001506077230 */ /* 0x001fca0000000000 */
[----:B------:R-:W0:Y:S02]  /*36e0*/  ATOMS.CAST.SPIN P0, [R4], R6, R7 ;  /* 0x000000060400758d */ /* 0x000e240001800007 */
[----:B0-----:R-:W-:Y:S05]  /*36f0*/  @!P0 BRA `(.L_x_3201) ;  /* 0xfffffffc00f08947 */ /* 0x001fea000383ffff */
[----:B------:R-:W-:Y:S05]  /*3700*/  BRA `(.L_x_3199) ;  /* 0x00000000000c7947 */ /* 0x000fea0003800000 */
.L_x_3200:
[----:B------:R-:W2:Y:S02]  /*3710*/  LD.E R0, desc[UR6][R2.64] ;  /* 0x0000000602007980 */ /* 0x000ea4000c101900 */
[----:B--2---:R-:W-:-:S05]  /*3720*/  IMAD.IADD R5, R21, 0x1, R0 ;  /* 0x0000000115057824 */ /* 0x004fca00078e0200 */
[----:B------:R0:W-:Y:S02]  /*3730*/  ST.E desc[UR6][R2.64], R5 ;  /* 0x0000000502007985 */ /* 0x0001e4000c101906 */
.L_x_3199:
[----:B------:R-:W-:Y:S05]  /*3740*/  BSYNC.RECONVERGENT B0 ;  /* 0x0000000000007941 */ /* 0x000fea0003800200 */
.L_x_3198:
[----:B------:R1:W-:Y:S02]  /*3750*/  ATOM.E.ADD.F16x2.RN.STRONG.GPU P0, RZ, desc[UR6][R2.64+0x4], R20 ;  /* 0x8000041402ff79a2 */ /* 0x0003e4000c10e106 */
[----:B-1----:R-:W-:Y:S05]  /*3760*/  @P0 EXIT ;  /* 0x000000000000094d */ /* 0x002fea0003800000 */
[----:B------:R-:W1:Y:S02]  /*3770*/  QSPC.E.S P0, RZ, [R2+0x4] ;  /* 0x0000040002ff73aa */ /* 0x000e640000000500 */
[----:B-1----:R-:W-:Y:S05]  /*3780*/  @!P0 BRA `(.L_x_3202) ;  /* 0x0000000000188947 */ /* 0x002fea0003800000 */
[----:B0-----:R-:W-:-:S07]  /*3790*/  MOV R2, R2 ;  /* 0x0000000200027202 */ /* 0x001fce0000000f00 */
.L_x_3203:
[----:B------:R-:W0:Y:S02]  /*37a0*/  LDS R4, [R2+0x4] ;  /* 0x0000040002047984 */ /* 0x000e240000000800 */
[----:B0-----:R-:W-:-:S05]  /*37b0*/  HFMA2 R5, R4, 1, 1, R20 ;  /* 0x3c003c0004057831 */ /* 0x001fca0000000014 */
[----:B------:R-:W0:Y:S02]  /*37c0*/  ATOMS.CAST.SPIN P0, [R2+0x4], R4, R5 ;  /* 0x000004040200758d */ /* 0x000e240001800005 */
[----:B0-----:R-:W-:Y:S05]  /*37d0*/  @!P0 BRA `(.L_x_3203) ;  /* 0xfffffffc00f08947 */ /* 0x001fea000383ffff */
[----:B------:R-:W-:Y:S05]  /*37e0*/  EXIT ;  /* 0x000000000000794d */ /* 0x000fea0003800000 */
.L_x_3202:
[----:B------:R-:W0:Y:S02]  /*37f0*/  LD.E R0, desc[UR6][R2.64+0x4] ;  /* 0x0000040602007980 */ /* 0x000e24000c101900 */
[----:B0-----:R-:W-:-:S05]  /*3800*/  IMAD.IADD R5, R20, 0x1, R0 ;  /* 0x0000000114057824 */ /* 0x001fca00078e0200 */
[----:B------:R-:W-:Y:S01]  /*3810*/  ST.E desc[UR6][R2.64+0x4], R5 ;  /* 0x0000040502007985 */ /* 0x000fe2000c101906 */
[----:B------:R-:W-:Y:S05]  /*3820*/  EXIT ;  /* 0x000000000000794d */ /* 0x000fea0003800000 */
.L_x_3204:
        /* <DEDUP_REMOVED lines=13> */
.L_x_3965:


//--------------------- .text._Z23gemm_half_q_half_kernelILi2ELi24ELb1ELb0ELi32EEvPK6__halfPKjS4_S2_PS0_iiiiPKtS7_iiiiiibS2_i --------------------------
	.section	.text._Z23gemm_half_q_half_kernelILi2ELi24ELb1ELb0ELi32EEvPK6__halfPKjS4_S2_PS0_iiiiPKtS7_iiiiiibS2_i,"ax",@progbits
	.align	128
        .global         _Z23gemm_half_q_half_kernelILi2ELi24ELb1ELb0ELi32EEvPK6__halfPKjS4_S2_PS0_iiiiPKtS7_iiiiiibS2_i
        .type           _Z23gemm_half_q_half_kernelILi2ELi24ELb1ELb0ELi32EEvPK6__halfPKjS4_S2_PS0_iiiiPKtS7_iiiiiibS2_i,@function
        .size           _Z23gemm_half_q_half_kernelILi2ELi24ELb1ELb0ELi32EEvPK6__halfPKjS4_S2_PS0_iiiiPKtS7_iiiiiibS2_i,(.L_x_3966 - _Z23gemm_half_q_half_kernelILi2ELi24ELb1ELb0ELi32EEvPK6__halfPKjS4_S2_PS0_iiiiPKtS7_iiiiiibS2_i)
        .other          _Z23gemm_half_q_half_kernelILi2ELi24ELb1ELb0ELi32EEvPK6__halfPKjS4_S2_PS0_iiiiPKtS7_iiiiiibS2_i,@"STO_CUDA_ENTRY STV_DEFAULT"
_Z23gemm_half_q_half_kernelILi2ELi24ELb1ELb0ELi32EEvPK6__halfPKjS4_S2_PS0_iiiiPKtS7_iiiiiibS2_i:
.text._Z23gemm_half_q_half_kernelILi2ELi24ELb1ELb0ELi32EEvPK6__halfPKjS4_S2_PS0_iiiiPKtS7_iiiiiibS2_i:
        /* <DEDUP_REMOVED lines=63> */
.L_x_3210:
        /* <DEDUP_REMOVED lines=32> */
.L_x_3209:
        /* <DEDUP_REMOVED lines=20> */
.L_x_3211:
[----:B------:R-:W-:-:S13]  /*0730*/  ISETP.EQ.AND P2, PT, R16, RZ, PT ;  /* 0x000000ff1000720c */ /* 0x000fda0003f42270 */
[----:B------:R-:W-:Y:S05]  /*0740*/  @!P0 BRA P2, `(.L_x_3206) ;  /* 0x0000000400788947 */ /* 0x000fea0001000000 */
.L_x_3208:
        /* <DEDUP_REMOVED lines=12> */
.L_x_3207:
        /* <DEDUP_REMOVED lines=16> */
.L_x_3214:
        /* <DEDUP_REMOVED lines=8> */
[----:B------:R-:W-:Y:S02]  /*0990*/  LEA.HI.X.SX32 R14, R10, RZ, 0x1, P3 ;  /* 0x000000ff0a0e7211 */ /* 0x000fe400018f0eff */
[----:B------:R-:W-:Y:S01]  /*09a0*/  IADD3 R13, P4, PT, R19, R12, RZ ;  /* 0x0000000c130d7210 */ /* 0x000fe20007f9e0ff */
[----:B------:R-:W2:Y:S01]  /*09b0*/  LDG.E.U16.CONSTANT R7, desc[UR8][R6.64] ;  /* 0x0000000806077981 */ /* 0x000ea2000c1e9500 */
[----:B------:R-:W-:Y:S02]  /*09c0*/  LEA R10, P2, R11, UR6, 0x1 ;  /* 0x000000060b0a7c11 */ /* 0x000fe4000f8408ff */
        /* <DEDUP_REMOVED lines=20> */
.L_x_3213:
        /* <DEDUP_REMOVED lines=21> */
.L_x_3215:
[----:B------:R-:W-:-:S13]  /*0c60*/  ISETP.NE.OR P0, PT, R8, RZ, P0 ;  /* 0x000000ff0800720c */ /* 0x000fda0000705670 */
[----:B------:R-:W-:Y:S05]  /*0c70*/  @!P0 BRA `(.L_x_3206) ;  /* 0x00000000002c8947 */ /* 0x000fea0003800000 */
.L_x_3212:
        /* <DEDUP_REMOVED lines=11> */
.L_x_3206:
[----:B0-----:R-:W-:Y:S05]  /*0d30*/  BSYNC.RECONVERGENT B0 ;  /* 0x0000000000007941 */ /* 0x001fea0003800200 */
.L_x_3205:
        /* <DEDUP_REMOVED lines=21> */
.L_x_3219:
[CC--:B--2---:R-:W-:Y:S01]  /*0e90*/  IADD3 R11, PT, PT, R21.reuse, R16.reuse, RZ ;  /* 0x00000010150b7210 */ /* 0x0c4fe20007ffe0ff */
[--C-:B01----:R-:W-:Y:S01]  /*0ea0*/  IMAD.WIDE R6, R21, 0x2, R18.reuse ;  /* 0x0000000215067825 */ /* 0x103fe200078e0212 */
        /* <DEDUP_REMOVED lines=13> */
.L_x_3218:
[----:B------:R-:W-:-:S04]  /*0f80*/  IADD3 R0, PT, PT, RZ, -R2, RZ ;  /* 0x80000002ff007210 */ /* 0x000fc80007ffe0ff */
[----:B------:R-:W-:-:S13]  /*0f90*/  ISETP.GT.AND P2, PT, R0, 0x1, PT ;  /* 0x000000010000780c */ /* 0x000fda0003f44270 */
[----:B------:R-:W-:Y:S05]  /*0fa0*/  @!P2 BRA `(.L_x_3220) ;  /* 0x000000000024a947 */ /* 0x000fea0003800000 */
[----:B--2---:R-:W1:Y:S01]  /*0fb0*/  LDC.64 R10, c[0x0][0x3a0] ;  /* 0x0000e800ff0a7b82 */ /* 0x004e620000000a00 */
[CC--:B------:R-:W-:Y:S02]  /*0fc0*/  IADD3 R13, PT, PT, R21.reuse, R16.reuse, RZ ;  /* 0x00000010150d7210 */ /* 0x0c0fe40007ffe0ff */
[----:B------:R-:W-:Y:S02]  /*0fd0*/  PLOP3.LUT P0, PT, PT, PT, PT, 0x8, 0x80 ;  /* 0x000000000080781c */ /* 0x000fe40003f0e170 */
[----:B------:R-:W-:Y:S01]  /*0fe0*/  IADD3 R2, PT, PT, R2, 0x2, RZ ;  /* 0x0000000202027810 */ /* 0x000fe20007ffe0ff */
[----:B-1----:R-:W-:Y:S01]  /*0ff0*/  IMAD.WIDE R6, R21, 0x2, R10 ;  /* 0x0000000215067825 */ /* 0x002fe200078e020a */
[----:B------:R-:W-:-:S03]  /*1000*/  IADD3 R21, PT, PT, R13, R16, RZ ;  /* 0x000000100d157210 */ /* 0x000fc60007ffe0ff */
[----:B------:R-:W-:Y:S01]  /*1010*/  IMAD.WIDE R10, R13, 0x2, R10 ;  /* 0x000000020d0a7825 */ /* 0x000fe200078e020a */
[----:B------:R0:W-:Y:S04]  /*1020*/  STG.E.64 desc[UR8][R6.64], RZ ;  /* 0x000000ff06007986 */ /* 0x0001e8000c101b08 */
[----:B------:R0:W-:Y:S02]  /*1030*/  STG.E.64 desc[UR8][R10.64], RZ ;  /* 0x000000ff0a007986 */ /* 0x0001e4000c101b08 */
.L_x_3220:
[----:B------:R-:W-:-:S13]  /*1040*/  ISETP.NE.OR P0, PT, R2, RZ, P0 ;  /* 0x000000ff0200720c */ /* 0x000fda0000705670 */
[----:B------:R-:W-:Y:S05]  /*1050*/  @!P0 BRA `(.L_x_3216) ;  /* 0x00000000001c8947 */ /* 0x000fea0003800000 */
.L_x_3217:
[----:B012---:R-:W0:Y:S02]  /*1060*/  LDC.64 R6, c[0x0][0x3a0] ;  /* 0x0000e800ff067b82 */ /* 0x007e240000000a00 */
.L_x_3221:
[C---:B0-----:R-:W-:Y:S01]  /*1070*/  IMAD.WIDE R10, R21.reuse, 0x2, R6 ;  /* 0x00000002150a7825 */ /* 0x041fe200078e0206 */
[----:B------:R-:W-:Y:S02]  /*1080*/  IADD3 R2, PT, PT, R2, 0x1, RZ ;  /* 0x0000000102027810 */ /* 0x000fe40007ffe0ff */
[----:B------:R-:W-:Y:S02]  /*1090*/  IADD3 R21, PT, PT, R21, R16, RZ ;  /* 0x0000001015157210 */ /* 0x000fe40007ffe0ff */
[----:B------:R3:W-:Y:S01]  /*10a0*/  STG.E.64 desc[UR8][R10.64], RZ ;  /* 0x000000ff0a007986 */ /* 0x0007e2000c101b08 */
[----:B------:R-:W-:-:S13]  /*10b0*/  ISETP.NE.AND P0, PT, R2, RZ, PT ;  /* 0x000000ff0200720c */ /* 0x000fda0003f05270 */
[----:B---3--:R-:W-:Y:S05]  /*10c0*/  @P0 BRA `(.L_x_3221) ;  /* 0xfffffffc00e80947 */ /* 0x008fea000383ffff */
.L_x_3216:
        /* <DEDUP_REMOVED lines=10> */
[----:B------:R-:W-:-:S05]  /*1170*/  SHF.L.U32 R11, R17, 0x6, RZ ;  /* 0x00000006110b7819 */ /* 0x000fca00000006ff */
[----:B0-----:R-:W-:-:S05]  /*1180*/  IMAD.WIDE.U32 R10, R11, 0x2, R6 ;  /* 0x000000020b0a7825 */ /* 0x001fca00078e0006 */
[----:B------:R0:W5:Y:S01]  /*1190*/  LDG.E.U16.CONSTANT R0, desc[UR8][R10.64] ;  /* 0x000000080a007981 */ /* 0x000162000c1e9500 */
[----:B------:R-:W-:Y:S01]  /*11a0*/  SHF.R.S32.HI R2, RZ, 0x1f, R5 ;  /* 0x0000001fff027819 */ /* 0x000fe20000011405 */
[----:B------:R-:W-:Y:S01]  /*11b0*/  UMOV UR4, URZ ;  /* 0x000000ff00047c82 */ /* 0x000fe20008000000 */
[----:B------:R-:W-:Y:S02]  /*11c0*/  SHF.L.U32 R9, R9, 0x4, RZ ;  /* 0x0000000409097819 */ /* 0x000fe400000006ff */
[----:B------:R-:W-:Y:S02]  /*11d0*/  LEA.HI R4, R2, R5, RZ, 0x3 ;  /* 0x0000000502047211 */ /* 0x000fe400078f18ff */
[----:B-----5:R-:W-:Y:S02]  /*11e0*/  MOV R19, R86 ;  /* 0x0000005600137202 */ /* 0x020fe40000000f00 */
[----:B------:R-:W-:Y:S02]  /*11f0*/  LOP3.LUT R2, R9, 0x10, RZ, 0xc0, !PT ;  /* 0x0000001009027812 */ /* 0x000fe400078ec0ff */
[----:B0-----:R-:W-:-:S07]  /*1200*/  SHF.R.S32.HI R4, RZ, 0x3, R4 ;  /* 0x00000003ff047819 */ /* 0x001fce0000011404 */
.L_x_3223:
[----:B------:R-:W0:Y:S01]  /*1210*/  LDC.64 R8, c[0x0][0x390] ;  /* 0x0000e400ff087b82 */ /* 0x000e220000000a00 */
[----:B------:R-:W-:-:S05]  /*1220*/  IADD3 R15, PT, PT, R0, UR4, RZ ;  /* 0x00000004000f7c10 */ /* 0x000fca000fffe0ff */
        /* <DEDUP_REMOVED lines=9> */
[----:B------:R-:W5:Y:S01]  /*12c0*/  LDG.E.U16.CONSTANT R12, desc[UR8][R12.64+0x2] ;  /* 0x000002080c0c7981 */ /* 0x000f62000c1e9500 */
[----:B0-----:R-:W-:-:S06]  /*12d0*/  IMAD.WIDE.U32 R10, R15, 0x2, R10 ;  /* 0x000000020f0a7825 */ /* 0x001fcc00078e000a */
[----:B------:R0:W3:Y:S01]  /*12e0*/  LDG.E.U16.CONSTANT R10, desc[UR8][R10.64] ;  /* 0x000000080a0a7981 */ /* 0x0000e2000c1e9500 */
        /* <DEDUP_REMOVED lines=28> */
.L_x_3222:
[C---:B------:R-:W-:Y:S01]  /*14b0*/  ISETP.GT.AND P0, PT, R86.reuse, UR5, PT ;  /* 0x0000000556007c0c */ /* 0x040fe2000bf04270 */
[----:B------:R-:W-:Y:S01]  /*14c0*/  HFMA2 R2, -RZ, RZ, 0, 0 ;  /* 0x00000000ff027431 */ /* 0x000fe200000001ff */
[----:B------:R-:W-:Y:S01]  /*14d0*/  SHF.R.S32.HI R0, RZ, 0x1f, R21 ;  /* 0x0000001fff007819 */ /* 0x000fe20000011415 */
[----:B0-2---:R-:W-:Y:S01]  /*14e0*/  HFMA2 R6, -RZ, RZ, 0, 0 ;  /* 0x00000000ff067431 */ /* 0x005fe200000001ff */
[----:B----4-:R-:W-:Y:S02]  /*14f0*/  ISETP.GT.AND P2, PT, R86, UR6, PT ;  /* 0x0000000656007c0c */ /* 0x010fe4000bf44270 */
[----:B------:R-:W-:Y:S02]  /*1500*/  LEA.HI R0, R0, R21, RZ, 0x5 ;  /* 0x0000001500007211 */ /* 0x000fe400078f28ff */
[C---:B------:R-:W-:Y:S02]  /*1510*/  ISETP.GT.AND P3, PT, R86.reuse, UR10, PT ;  /* 0x0000000a56007c0c */ /* 0x040fe4000bf64270 */
[----:B------:R-:W-:-:S02]  /*1520*/  ISETP.GT.AND P4, PT, R86, UR11, PT ;  /* 0x0000000b56007c0c */ /* 0x000fc4000bf84270 */
[----:B---3--:R-:W-:Y:S02]  /*1530*/  ISETP.GT.AND P5, PT, R86, UR7, PT ;  /* 0x0000000756007c0c */ /* 0x008fe4000bfa4270 */
[----:B-----5:R-:W-:Y:S01]  /*1540*/  SHF.R.S32.HI R19, RZ, 0x5, R0 ;  /* 0x00000005ff137819 */ /* 0x020fe20000011400 */
[----:B------:R-:W-:Y:S01]  /*1550*/  HFMA2 R0, -RZ, RZ, 0, 0 ;  /* 0x00000000ff007431 */ /* 0x000fe200000001ff */
[----:B------:R-:W-:Y:S02]  /*1560*/  MOV R9, RZ ;  /* 0x000000ff00097202 */ /* 0x000fe40000000f00 */
[----:B------:R-:W-:Y:S01]  /*1570*/  MOV R11, RZ ;  /* 0x000000ff000b7202 */ /* 0x000fe20000000f00 */
[----:B------:R-:W-:Y:S06]  /*1580*/  @!P0 BRA `(.L_x_3224) ;  /* 0x00000000001c8947 */ /* 0x000fec0003800000 */
[----:B-1----:R-:W0:Y:S02]  /*1590*/  LDC R7, c[0x0][0x3cc] ;  /* 0x0000f300ff077b82 */ /* 0x002e240000000800 */
[----:B0-----:R-:W-:-:S04]  /*15a0*/  VIMNMX R0, PT, PT, R86, R7, PT ;  /* 0x0000000756007248 */ /* 0x001fc80003fe0100 */
[----:B------:R-:W-:-:S04]  /*15b0*/  IADD3 R0, PT, PT, R0, -UR5, RZ ;  /* 0x8000000500007c10 */ /* 0x000fc8000fffe0ff */
[----:B------:R-:W-:-:S04]  /*15c0*/  SHF.R.S32.HI R7, RZ, 0x1f, R0 ;  /* 0x0000001fff077819 */ /* 0x000fc80000011400 */
[----:B------:R-:W-:-:S04]  /*15d0*/  LEA.HI R7, R7, R0, RZ, 0x5 ;  /* 0x0000000007077211 */ /* 0x000fc800078f28ff */
[----:B------:R-:W-:-:S05]  /*15e0*/  SHF.R.S32.HI R7, RZ, 0x5, R7 ;  /* 0x00000005ff077819 */ /* 0x000fca0000011407 */
[----:B------:R-:W-:-:S07]  /*15f0*/  IMAD R0, R7, 0x6, RZ ;  /* 0x0000000607007824 */ /* 0x000fce00078e02ff */
.L_x_3224:
[----:B------:R-:W-:Y:S05]  /*1600*/  @!P2 BRA `(.L_x_3225) ;  /* 0x00000000001ca947 */ /* 0x000fea0003800000 */
[----:B-1----:R-:W0:Y:S02]  /*1610*/  LDC R7, c[0x0][0x3d0] ;  /* 0x0000f400ff077b82 */ /* 0x002e240000000800 */
[----:B0-----:R-:W-:-:S04]  /*1620*/  VIMNMX R2, PT, PT, R86, R7, PT ;  /* 0x0000000756027248 */ /* 0x001fc80003fe0100 */
[----:B------:R-:W-:-:S04]  /*1630*/  IADD3 R2, PT, PT, R2, -UR6, RZ ;  /* 0x8000000602027c10 */ /* 0x000fc8000fffe0ff */
[----:B------:R-:W-:-:S04]  /*1640*/  SHF.R.S32.HI R7, RZ, 0x1f, R2 ;  /* 0x0000001fff077819 */ /* 0x000fc80000011402 */
[----:B------:R-:W-:-:S04]  /*1650*/  LEA.HI R7, R7, R2, RZ, 0x5 ;  /* 0x0000000207077211 */ /* 0x000fc800078f28ff */
[----:B------:R-:W-:-:S04]  /*1660*/  SHF.R.S32.HI R7, RZ, 0x5, R7 ;  /* 0x00000005ff077819 */ /* 0x000fc80000011407 */
[----:B------:R-:W-:-:S07]  /*1670*/  LEA R2, R7, R7, 0x2 ;  /* 0x0000000707027211 */ /* 0x000fce00078e10ff */
.L_x_3225:
[----:B------:R-:W-:Y:S05]  /*1680*/  @!P3 BRA `(.L_x_3226) ;  /* 0x00000000001cb947 */ /* 0x000fea0003800000 */
[----:B-1----:R-:W0:Y:S02]  /*1690*/  LDC R7, c[0x0][0x3d4] ;  /* 0x0000f500ff077b82 */ /* 0x002e240000000800 */
[----:B0-----:R-:W-:-:S04]  /*16a0*/  VIMNMX R4, PT, PT, R86, R7, PT ;  /* 0x0000000756047248 */ /* 0x001fc80003fe0100 */
[----:B------:R-:W-:-:S04]  /*16b0*/  IADD3 R4, PT, PT, R4, -UR10, RZ ;  /* 0x8000000a04047c10 */ /* 0x000fc8000fffe0ff */
[----:B------:R-:W-:-:S04]  /*16c0*/  SHF.R.S32.HI R7, RZ, 0x1f, R4 ;  /* 0x0000001fff077819 */ /* 0x000fc80000011404 */
[----:B------:R-:W-:-:S04]  /*16d0*/  LEA.HI R7, R7, R4, RZ, 0x5 ;  /* 0x0000000407077211 */ /* 0x000fc800078f28ff */
[----:B------:R-:W-:-:S04]  /*16e0*/  SHF.R.S32.HI R7, RZ, 0x5, R7 ;  /* 0x00000005ff077819 */ /* 0x000fc80000011407 */
[----:B------:R-:W-:-:S07]  /*16f0*/  SHF.L.U32 R9, R7, 0x2, RZ ;  /* 0x0000000207097819 */ /* 0x000fce00000006ff */
.L_x_3226:
        /* <DEDUP_REMOVED lines=8> */
.L_x_3227:
        /* <DEDUP_REMOVED lines=8> */
.L_x_3228:
[----:B------:R-:W-:Y:S01]  /*1800*/  LEA R0, R19, R0, 0x3 ;  /* 0x0000000013007211 */ /* 0x000fe200078e18ff */
[----:B------:R-:W0:Y:S01]  /*1810*/  S2UR UR5, SR_CgaCtaId ;  /* 0x00000000000579c3 */ /* 0x000e220000008800 */
[----:B------:R-:W2:Y:S01]  /*1820*/  LDCU.64 UR6, c[0x0][0x388] ;  /* 0x00007100ff0677ac */ /* 0x000ea20008000a00 */
[----:B-1----:R-:W-:Y:S02]  /*1830*/  SHF.R.S32.HI R7, RZ, 0x1f, R5 ;  /* 0x0000001fff077819 */ /* 0x002fe40000011405 */
[----:B------:R-:W-:Y:S01]  /*1840*/  IADD3 R0, PT, PT, R9, R0, R2 ;  /* 0x0000000009007210 */ /* 0x000fe20007ffe002 */
[----:B------:R-:W-:Y:S01]  /*1850*/  UMOV UR4, 0x400 ;  /* 0x0000040000047882 */ /* 0x000fe20000000000 */
[----:B------:R-:W-:Y:S02]  /*1860*/  VIMNMX R3, PT, PT, R3, UR10, PT ;  /* 0x0000000a03037c48 */ /* 0x000fe4000bfe0100 */
[----:B------:R-:W-:Y:S02]  /*1870*/  IADD3 R11, PT, PT, R11, R0, R6 ;  /* 0x000000000b0b7210 */ /* 0x000fe40007ffe006 */
[----:B------:R-:W-:-:S02]  /*1880*/  PRMT R32, RZ, 0x5410, RZ ;  /* 0x00005410ff207816 */ /* 0x000fc400000000ff */
[----:B------:R-:W-:Y:S01]  /*1890*/  PRMT R33, RZ, 0x5410, RZ ;  /* 0x00005410ff217816 */ /* 0x000fe200000000ff */
[----:B------:R-:W-:Y:S01]  /*18a0*/  IMAD R0, R11, R16, RZ ;  /* 0x000000100b007224 */ /* 0x000fe200078e02ff */
[----:B------:R-:W-:Y:S02]  /*18b0*/  PRMT R21, RZ, 0x5410, RZ ;  /* 0x00005410ff157816 */ /* 0x000fe400000000ff */
[----:B------:R-:W-:Y:S02]  /*18c0*/  PRMT R20, RZ, 0x5410, RZ ;  /* 0x00005410ff147816 */ /* 0x000fe400000000ff */
[----:B------:R-:W-:-:S04]  /*18d0*/  IADD3 R5, P0, PT, R5, R0, RZ ;  /* 0x0000000005057210 */ /* 0x000fc80007f1e0ff */
[----:B------:R-:W-:Y:S02]  /*18e0*/  LEA.HI.X.SX32 R0, R0, R7, 0x1, P0 ;  /* 0x0000000700007211 */ /* 0x000fe400000f0eff */
[----:B------:R-:W-:Y:S01]  /*18f0*/  ISETP.GT.AND P0, PT, R3, R86, PT ;  /* 0x000000560300720c */ /* 0x000fe20003f04270 */
[----:B0-----:R-:W-:Y:S01]  /*1900*/  ULEA UR5, UR5, UR4, 0x18 ;  /* 0x0000000405057291 */ /* 0x001fe2000f8ec0ff */
[----:B--2---:R-:W-:-:S04]  /*1910*/  LEA R34, P2, R5, UR6, 0x2 ;  /* 0x0000000605227c11 */ /* 0x004fc8000f8410ff */
[----:B------:R-:W-:Y:S02]  /*1920*/  LEA.HI.X R35, R5, UR7, R0, 0x2, P2 ;  /* 0x0000000705237c11 */ /* 0x000fe400090f1400 */
[----:B------:R-:W-:-:S05]  /*1930*/  UMOV UR4, UR5 ;  /* 0x0000000500047c82 */ /* 0x000fca0008000000 */
        /* <DEDUP_REMOVED lines=8> */
[----:B------:R-:W-:-:S05]  /*19c0*/  IMAD.WIDE R92, R16, 0x4, R38 ;  /* 0x00000004105c7825 */ /* 0x000fca00078e0226 */
[----:B------:R-:W5:Y:S01]  /*19d0*/  LDG.E.128.CONSTANT R4, desc[UR8][R92.64] ;  /* 0x000000085c047981 */ /* 0x000f62000c1e9d00 */
[----:B------:R-:W-:Y:S01]  /*19e0*/  HFMA2 R0, -RZ, RZ, 0, 0.03125 ;  /* 0x00002800ff007431 */ /* 0x000fe200000001ff */
[----:B------:R-:W-:Y:S01]  /*19f0*/  ISETP.NE.AND P0, PT, R87, RZ, PT ;  /* 0x000000ff5700720c */ /* 0x000fe20003f05270 */
[----:B------:R-:W-:Y:S01]  /*1a00*/  UIADD3 UR4, UPT, UPT, UR5, 0x40, URZ ;  /* 0x0000004005047890 */ /* 0x000fe2000fffe0ff */
[----:B------:R-:W-:Y:S02]  /*1a10*/  LEA R86, R17, 0x20, 0x5 ;  /* 0x0000002011567811 */ /* 0x000fe400078e28ff */
[----:B------:R-:W-:Y:S02]  /*1a20*/  PRMT R32, RZ, 0x7610, R32 ;  /* 0x00007610ff207816 */ /* 0x000fe40000000020 */
[----:B--2---:R-:W-:Y:S02]  /*1a30*/  LOP3.LUT R40, R22, 0x1f001f, RZ, 0xc0, !PT ;  /* 0x001f001f16287812 */ /* 0x004fe400078ec0ff */
[----:B------:R-:W-:-:S02]  /*1a40*/  SHF.R.U32.HI R41, RZ, 0xa, R22 ;  /* 0x0000000aff297819 */ /* 0x000fc40000011616 */
[----:B------:R-:W-:Y:S02]  /*1a50*/  LOP3.LUT R57, R22, 0x3e003e0, RZ, 0xc0, !PT ;  /* 0x03e003e016397812 */ /* 0x000fe400078ec0ff */
[C---:B------:R-:W-:Y:S02]  /*1a60*/  LOP3.LUT R37, R21.reuse, 0x1f001f, RZ, 0xc0, !PT ;  /* 0x001f001f15257812 */ /* 0x040fe400078ec0ff */
[----:B------:R-:W-:Y:S02]  /*1a70*/  SHF.R.U32.HI R36, RZ, 0xa, R21 ;  /* 0x0000000aff247819 */ /* 0x000fe40000011615 */
[----:B0-----:R-:W-:Y:S02]  /*1a80*/  LOP3.LUT R3, R21, 0x3e003e0, RZ, 0xc0, !PT ;  /* 0x03e003e015037812 */ /* 0x001fe400078ec0ff */
[----:B------:R-:W-:Y:S02]  /*1a90*/  SHF.R.U32.HI R22, RZ, 0xf, R22 ;  /* 0x0000000fff167819 */ /* 0x000fe40000011616 */
[----:B-1----:R-:W-:-:S02]  /*1aa0*/  SHF.R.U32.HI R38, RZ, 0xf, R23 ;  /* 0x0000000fff267819 */ /* 0x002fc40000011617 */
[C---:B------:R-:W-:Y:S02]  /*1ab0*/  LOP3.LUT R34, R20.reuse, 0x1f001f, RZ, 0xc0, !PT ;  /* 0x001f001f14227812 */ /* 0x040fe400078ec0ff */
[--C-:B------:R-:W-:Y:S02]  /*1ac0*/  SHF.R.U32.HI R35, RZ, 0xa, R20.reuse ;  /* 0x0000000aff237819 */ /* 0x100fe40000011614 */
[----:B------:R-:W-:Y:S02]  /*1ad0*/  LOP3.LUT R2, R20, 0x3e003e0, RZ, 0xc0, !PT ;  /* 0x03e003e014027812 */ /* 0x000fe400078ec0ff */
[----:B------:R-:W-:Y:S02]  /*1ae0*/  SHF.R.U32.HI R21, RZ, 0xf, R21 ;  /* 0x0000000fff157819 */ /* 0x000fe40000011615 */
[----:B------:R-:W-:Y:S02]  /*1af0*/  SHF.R.U32.HI R20, RZ, 0xf, R20 ;  /* 0x0000000fff147819 */ /* 0x000fe40000011614 */
[----:B------:R-:W-:-:S02]  /*1b00*/  LOP3.LUT R45, R23, 0x1f001f, RZ, 0xc0, !PT ;  /* 0x001f001f172d7812 */ /* 0x000fc400078ec0ff */
[----:B------:R-:W-:Y:S02]  /*1b10*/  SHF.R.U32.HI R44, RZ, 0xa, R23 ;  /* 0x0000000aff2c7819 */ /* 0x000fe40000011617 */
[----:B------:R-:W-:Y:S02]  /*1b20*/  LOP3.LUT R58, R23, 0x3e003e0, RZ, 0xc0, !PT ;  /* 0x03e003e0173a7812 */ /* 0x000fe400078ec0ff */
[C---:B---3--:R-:W-:Y:S02]  /*1b30*/  LOP3.LUT R67, R27.reuse, 0x1f001f, RZ, 0xc0, !PT ;  /* 0x001f001f1b437812 */ /* 0x048fe400078ec0ff */
[----:B------:R-:W-:Y:S02]  /*1b40*/  SHF.R.U32.HI R68, RZ, 0xa, R27 ;  /* 0x0000000aff447819 */ /* 0x000fe4000001161b */
[----:B------:R-:W-:Y:S02]  /*1b50*/  LOP3.LUT R71, R27, 0x3e003e0, RZ, 0xc0, !PT ;  /* 0x03e003e01b477812 */ /* 0x000fe400078ec0ff */
[----:B------:R-:W-:-:S02]  /*1b60*/  SHF.R.U32.HI R23, RZ, 0xe, R26 ;  /* 0x0000000eff177819 */ /* 0x000fc4000001161a */
[----:B------:R-:W-:Y:S02]  /*1b70*/  SHF.R.U32.HI R27, RZ, 0xe, R27 ;  /* 0x0000000eff1b7819 */ /* 0x000fe4000001161b */
[----:B------:R-:W-:Y:S02]  /*1b80*/  LOP3.LUT R22, R22, 0x10001, RZ, 0xc0, !PT ;  /* 0x0001000116167812 */ /* 0x000fe400078ec0ff */
[----:B------:R-:W-:Y:S02]  /*1b90*/  LOP3.LUT R38, R38, 0x10001, RZ, 0xc0, !PT ;  /* 0x0001000126267812 */ /* 0x000fe400078ec0ff */
[----:B------:R-:W-:Y:S02]  /*1ba0*/  SHF.R.U32.HI R18, RZ, 0xe, R25 ;  /* 0x0000000eff127819 */ /* 0x000fe40000011619 */
        /* <DEDUP_REMOVED lines=9> */
[----:B------:R-:W-:Y:S02]  /*1c40*/  LOP3.LUT R23, R22, 0x20002, R23, 0xf8, !PT ;  /* 0x0002000216177812 */ /* 0x000fe400078ef817 */
[----:B------:R-:W-:Y:S02]  /*1c50*/  LOP3.LUT R38, R38, 0x20002, R27, 0xf8, !PT ;  /* 0x0002000226267812 */ /* 0x000fe400078ef81b */
[C---:B------:R-:W-:Y:S02]  /*1c60*/  LOP3.LUT R54, R29.reuse, 0x1f001f, RZ, 0xc0, !PT ;  /* 0x001f001f1d367812 */ /* 0x040fe400078ec0ff */
[----:B------:R-:W-:Y:S02]  /*1c70*/  SHF.R.U32.HI R55, RZ, 0xa, R29 ;  /* 0x0000000aff377819 */ /* 0x000fe4000001161d */
[----:B------:R-:W-:-:S02]  /*1c80*/  LOP3.LUT R76, R29, 0x3e003e0, RZ, 0xc0, !PT ;  /* 0x03e003e01d4c7812 */ /* 0x000fc400078ec0ff */
[----:B------:R-:W-:Y:S02]  /*1c90*/  SHF.R.U32.HI R30, RZ, 0xd, R30 ;  /* 0x0000000dff1e7819 */ /* 0x000fe4000001161e */
[----:B------:R-:W-:Y:S02]  /*1ca0*/  SHF.R.U32.HI R31, RZ, 0xd, R31 ;  /* 0x0000000dff1f7819 */ /* 0x000fe4000001161f */
[----:B------:R-:W-:Y:S02]  /*1cb0*/  LOP3.LUT R18, R21, 0x20002, R18, 0xf8, !PT ;  /* 0x0002000215127812 */ /* 0x000fe400078ef812 */
[C---:B------:R-:W-:Y:S02]  /*1cc0*/  LOP3.LUT R50, R28.reuse, 0x1f001f, RZ, 0xc0, !PT ;  /* 0x001f001f1c327812 */ /* 0x040fe400078ec0ff */
[----:B------:R-:W-:Y:S02]  /*1cd0*/  SHF.R.U32.HI R51, RZ, 0xa, R28 ;  /* 0x0000000aff337819 */ /* 0x000fe4000001161c */
[----:B------:R-:W-:-:S02]  /*1ce0*/  LOP3.LUT R60, R28, 0x3e003e0, RZ, 0xc0, !PT ;  /* 0x03e003e01c3c7812 */ /* 0x000fc400078ec0ff */
[----:B------:R-:W-:Y:S02]  /*1cf0*/  SHF.R.U32.HI R29, RZ, 0xd, R29 ;  /* 0x0000000dff1d7819 */ /* 0x000fe4000001161d */
[----:B------:R-:W-:Y:S02]  /*1d00*/  LOP3.LUT R19, R20, 0x20002, R19, 0xf8, !PT ;  /* 0x0002000214137812 */ /* 0x000fe400078ef813 */
[----:B------:R-:W-:Y:S02]  /*1d10*/  SHF.R.U32.HI R28, RZ, 0xd, R28 ;  /* 0x0000000dff1c7819 */ /* 0x000fe4000001161c */
[C---:B------:R-:W-:Y:S02]  /*1d20*/  LOP3.LUT R49, R24.reuse, 0x1f001f, RZ, 0xc0, !PT ;  /* 0x001f001f18317812 */ /* 0x040fe400078ec0ff */
[----:B------:R-:W-:Y:S02]  /*1d30*/  SHF.R.U32.HI R48, RZ, 0xa, R24 ;  /* 0x0000000aff307819 */ /* 0x000fe40000011618 */
        /* <DEDUP_REMOVED lines=9> */
[--C-:B------:R-:W-:Y:S02]  /*1dd0*/  SHF.R.U32.HI R18, RZ, 0xc, R9.reuse ;  /* 0x0000000cff127819 */ /* 0x100fe40000011609 */
        /* <DEDUP_REMOVED lines=13> */
[----:B------:R-:W-:Y:S02]  /*1eb0*/  LOP3.LUT R72, R23, 0x80008, R20, 0xf8, !PT ;  /* 0x0008000817487812 */ /* 0x000fe400078ef814 */
        /* <DEDUP_REMOVED lines=29> */
[----:B------:R-:W-:Y:S01]  /*2090*/  LOP3.LUT R59, R59, 0x64006400, RZ, 0xfc, !PT ;  /* 0x640064003b3b7812 */ /* 0x000fe200078efcff */
[-C--:B------:R-:W-:Y:S01]  /*20a0*/  HFMA2 R73, R57, R0.reuse.H0_H0, -48, -48 ;  /* 0xd200d20039497431 */ /* 0x080fe20000040000 */
[----:B------:R-:W-:Y:S02]  /*20b0*/  LOP3.LUT R7, R61, 0x64006400, RZ, 0xfc, !PT ;  /* 0x640064003d077812 */ /* 0x000fe400078efcff */
[----:B------:R-:W-:Y:S01]  /*20c0*/  LOP3.LUT R81, R70, 0x64006400, RZ, 0xfc, !PT ;  /* 0x6400640046517812 */ /* 0x000fe200078efcff */
[----:B------:R-:W-:Y:S01]  /*20d0*/  HFMA2 R61, R59, R0.H0_H0, -48, -48 ;  /* 0xd200d2003b3d7431 */ /* 0x000fe20000040000 */
[----:B------:R-:W-:-:S02]  /*20e0*/  LOP3.LUT R20, R11, 0x100010, R20, 0xf8, !PT ;  /* 0x001000100b147812 */ /* 0x000fc400078ef814 */
        /* <DEDUP_REMOVED lines=219> */
.L_x_3230:
[----:B------:R-:W-:Y:S01]  /*2ea0*/  PRMT R21, RZ, 0x5410, RZ ;  /* 0x00005410ff157816 */ /* 0x000fe200000000ff */
[----:B------:R-:W-:Y:S01]  /*2eb0*/  IMAD.WIDE R34, R16, 0x4, R92 ;  /* 0x0000000410227825 */ /* 0x000fe200078e025c */
[----:B------:R-:W-:Y:S01]  /*2ec0*/  PRMT R20, RZ, 0x5410, RZ ;  /* 0x00005410ff147816 */ /* 0x000fe200000000ff */
        /* <DEDUP_REMOVED lines=79> */
.L_x_3229:
[----:B------:R-:W-:-:S04]  /*33c0*/  VIMNMX R3, PT, PT, R88, UR11, PT ;  /* 0x0000000b58037c48 */ /* 0x000fc8000bfe0100 */
[----:B------:R-:W-:-:S13]  /*33d0*/  ISETP.GT.AND P0, PT, R3, R86, PT ;  /* 0x000000560300720c */ /* 0x000fda0003f04270 */
[----:B------:R-:W-:Y:S05]  /*33e0*/  @!P0 BRA `(.L_x_3231) ;  /* 0x0000003800e48947 */ /* 0x000fea0003800000 */
[----:B------:R-:W-:Y:S01]  /*33f0*/  VIMNMX.U32 R17, PT, PT, R88, UR11, PT ;  /* 0x0000000b58117c48 */ /* 0x000fe2000bfe0000 */
[----:B------:R-:W-:-:S12]  /*3400*/  UIADD3 UR4, UPT, UPT, UR4, 0x40, URZ ;  /* 0x0000004004047890 */ /* 0x000fd8000fffe0ff */
.L_x_3240:
[----:B------:R-:W0:Y:S01]  /*3410*/  LDC R16, c[0x0][0x3ac] ;  /* 0x0000eb00ff107b82 */ /* 0x000e220000000800 */
[----:B------:R-:W2:Y:S01]  /*3420*/  LDG.E.128.CONSTANT R36, desc[UR8][R34.64] ;  /* 0x0000000822247981 */ /* 0x000ea2000c1e9d00 */
        /* <DEDUP_REMOVED lines=10> */
[----:B------:R-:W-:Y:S02]  /*34d0*/  SHF.R.U32.HI R37, RZ, 0x8, R37 ;  /* 0x00000008ff257819 */ /* 0x000fe40000011625 */
[----:B------:R-:W-:Y:S02]  /*34e0*/  LOP3.LUT R22, R38, 0xf000f, RZ, 0xc0, !PT ;  /* 0x000f000f26167812 */ /* 0x000fe400078ec0ff */
[----:B------:R-:W-:-:S02]  /*34f0*/  SHF.R.U32.HI R35, RZ, 0x8, R38 ;  /* 0x00000008ff237819 */ /* 0x000fc40000011626 */
[C---:B------:R-:W-:Y:S02]  /*3500*/  LOP3.LUT R0, R36.reuse, 0xf000f, RZ, 0xc0, !PT ;  /* 0x000f000f24007812 */ /* 0x040fe400078ec0ff */
[----:B------:R-:W-:Y:S02]  /*3510*/  LOP3.LUT R2, R36, 0xf000f0, RZ, 0xc0, !PT ;  /* 0x00f000f024027812 */ /* 0x000fe400078ec0ff */
[----:B------:R-:W-:Y:S02]  /*3520*/  LOP3.LUT R34, R38, 0xf000f0, RZ, 0xc0, !PT ;  /* 0x00f000f026227812 */ /* 0x000fe400078ec0ff */
[C---:B------:R-:W-:Y:S02]  /*3530*/  LOP3.LUT R41, R39.reuse, 0xf000f, RZ, 0xc0, !PT ;  /* 0x000f000f27297812 */ /* 0x040fe400078ec0ff */
[----:B------:R-:W-:Y:S02]  /*3540*/  LOP3.LUT R42, R39, 0xf000f0, RZ, 0xc0, !PT ;  /* 0x00f000f0272a7812 */ /* 0x000fe400078ec0ff */
[----:B------:R-:W-:-:S02]  /*3550*/  SHF.R.U32.HI R36, RZ, 0x8, R36 ;  /* 0x00000008ff247819 */ /* 0x000fc40000011624 */
[----:B------:R-:W-:Y:S02]  /*3560*/  SHF.R.U32.HI R39, RZ, 0x8, R39 ;  /* 0x00000008ff277819 */ /* 0x000fe40000011627 */
[C---:B------:R-:W-:Y:S02]  /*3570*/  LOP3.LUT R19, R37.reuse, 0xf000f, RZ, 0xc0, !PT ;  /* 0x000f000f25137812 */ /* 0x040fe400078ec0ff */
[----:B------:R-:W-:Y:S02]  /*3580*/  LOP3.LUT R37, R37, 0xf000f0, RZ, 0xc0, !PT ;  /* 0x00f000f025257812 */ /* 0x000fe400078ec0ff */
[----:B------:R-:W-:Y:S02]  /*3590*/  LOP3.LUT R38, R22, 0x64006400, RZ, 0xfc, !PT ;  /* 0x6400640016267812 */ /* 0x000fe400078efcff */
[----:B------:R-:W-:Y:S02]  /*35a0*/  LOP3.LUT R22, R35, 0xf000f, RZ, 0xc0, !PT ;  /* 0x000f000f23167812 */ /* 0x000fe400078ec0ff */
        /* <DEDUP_REMOVED lines=23> */
[-C--:B------:R-:W-:Y:S02]  /*3720*/  HFMA2 R45, R46, R5.reuse.H0_H0, -72, -72 ;  /* 0xd480d4802e2d7431 */ /* 0x080fe40000040005 */
[-C--:B------:R-:W-:Y:S02]  /*3730*/  HFMA2 R37, R40, R5.reuse.H0_H0, -72, -72 ;  /* 0xd480d48028257431 */ /* 0x080fe40000040005 */
[----:B------:R-:W-:Y:S02]  /*3740*/  HADD2 R38, R41, -1032, -1032 ;  /* 0xe408e40829267430 */ /* 0x000fe40000000000 */
[----:B------:R-:W-:Y:S02]  /*3750*/  HFMA2 R39, R42, R5.H0_H0, -72, -72 ;  /* 0xd480d4802a277431 */ /* 0x000fe40000040005 */
[----:B------:R-:W-:-:S02]  /*3760*/  HADD2 R46, R47, -1032, -1032 ;  /* 0xe408e4082f2e7430 */ /* 0x000fc40000000000 */
        /* <DEDUP_REMOVED lines=8> */
[----:B0-----:R-:W-:Y:S06]  /*37f0*/  @!P0 BRA `(.L_x_3232) ;  /* 0x0000000400688947 */ /* 0x001fec0003800000 */
        /* <DEDUP_REMOVED lines=90> */
.L_x_3232:
[----:B------:R-:W-:Y:S05]  /*3da0*/  @P1 BRA `(.L_x_3233) ;  /* 0x0000000400681947 */ /* 0x000fea0003800000 */
        /* <DEDUP_REMOVED lines=90> */
.L_x_3233:
[C---:B-----5:R-:W-:Y:S02]  /*4350*/  LOP3.LUT R0, R28.reuse, 0xf000f, RZ, 0xc0, !PT ;  /* 0x000f000f1c007812 */ /* 0x060fe400078ec0ff */
        /* <DEDUP_REMOVED lines=9> */
[----:B------:R-:W-:Y:S02]  /*43f0*/  LOP3.LUT R34, R23, 0x64006400, RZ, 0xfc, !PT ;  /* 0x6400640017227812 */ /* 0x000fe400078efcff */
[----:B------:R-:W-:-:S02]  /*4400*/  LOP3.LUT R3, R28, 0xf000f, RZ, 0xc0, !PT ;  /* 0x000f000f1c037812 */ /* 0x000fc400078ec0ff */
[----:B------:R-:W-:Y:S01]  /*4410*/  LOP3.LUT R19, R29, 0xf000f, RZ, 0xc0, !PT ;  /* 0x000f000f1d137812 */ /* 0x000fe200078ec0ff */
[----:B------:R-:W-:Y:S01]  /*4420*/  HFMA2 R34, R34, R5.H0_H0, -72, -72 ;  /* 0xd480d48022227431 */ /* 0x000fe20000040005 */
        /* <DEDUP_REMOVED lines=130> */
.L_x_3234:
        /* <DEDUP_REMOVED lines=34> */
[-C--:B------:R-:W-:Y:S01]  /*4e70*/  FFMA.FTZ R30, R29, R47.reuse, R4 ;  /* 0x0000002f1d1e7223 */ /* 0x080fe20000010004 */
[----:B------:R-:W-:Y:S01]  /*4e80*/  FFMA.FTZ R28, R3, R47, R2 ;  /* 0x0000002f031c7223 */ /* 0x000fe20000010002 */
[----:B-1----:R-:W-:-:S02]  /*4e90*/  HADD2.F32 R2, -RZ, R19.H0_H0 ;  /* 0x20000013ff027230 */ /* 0x002fc40000004100 */
[-C--:B------:R-:W-:Y:S01]  /*4ea0*/  FFMA.FTZ R0, R23, R47.reuse, R0 ;  /* 0x0000002f17007223 */ /* 0x080fe20000010000 */
[----:B------:R-:W-:Y:S02]  /*4eb0*/  HADD2.F32 R4, -RZ, R19.H1_H1 ;  /* 0x30000013ff047230 */ /* 0x000fe40000004100 */
        /* <DEDUP_REMOVED lines=52> */
.L_x_3235:
[C---:B------:R-:W-:Y:S02]  /*5200*/  LOP3.LUT R3, R25.reuse, 0xf000f, RZ, 0xc0, !PT ;  /* 0x000f000f19037812 */ /* 0x040fe400078ec0ff */
[----:B------:R-:W-:Y:S02]  /*5210*/  LOP3.LUT R4, R25, 0xf000f0, RZ, 0xc0, !PT ;  /* 0x00f000f019047812 */ /* 0x000fe400078ec0ff */
[----:B------:R-:W-:Y:S02]  /*5220*/  SHF.R.U32.HI R25, RZ, 0x8, R25 ;  /* 0x00000008ff197819 */ /* 0x000fe40000011619 */
[----:B------:R-:W-:Y:S02]  /*5230*/  SHF.R.U32.HI R31, RZ, 0x8, R26 ;  /* 0x00000008ff1f7819 */ /* 0x000fe4000001161a */
[----:B------:R-:W-:Y:S02]  /*5240*/  LOP3.LUT R0, R24, 0xf000f0, RZ, 0xc0, !PT ;  /* 0x00f000f018007812 */ /* 0x000fe400078ec0ff */
[----:B------:R-:W-:-:S02]  /*5250*/  LOP3.LUT R29, R26, 0xf000f0, RZ, 0xc0, !PT ;  /* 0x00f000f01a1d7812 */ /* 0x000fc400078ec0ff */
[----:B------:R-:W-:Y:S02]  /*5260*/  SHF.R.U32.HI R24, RZ, 0x8, R24 ;  /* 0x00000008ff187819 */ /* 0x000fe40000011618 */
        /* <DEDUP_REMOVED lines=37> */
[C---:B------:R-:W-:Y:S01]  /*54c0*/  LOP3.LUT R22, R8.reuse, 0xf000f, RZ, 0xc0, !PT ;  /* 0x000f000f08167812 */ /* 0x040fe200078ec0ff */
[----:B------:R-:W-:Y:S01]  /*54d0*/  HADD2 R38, R39, -1032, -1032 ;  /* 0xe408e40827267430 */ /* 0x000fe20000000000 */
[----:B------:R-:W-:Y:S01]  /*54e0*/  LOP3.LUT R23, R8, 0xf000f0, RZ, 0xc0, !PT ;  /* 0x00f000f008177812 */ /* 0x000fe200078ec0ff */
[----:B------:R-:W-:-:S02]  /*54f0*/  HFMA2 R39, R40, R5.H0_H0, -72, -72 ;  /* 0xd480d48028277431 */ /* 0x000fc40000040005 */
[----:B------:R-:W-:Y:S02]  /*5500*/  HADD2 R40, R41, -1032, -1032 ;  /* 0xe408e40829287430 */ /* 0x000fe40000000000 */
[----:B------:R-:W-:Y:S02]  /*5510*/  HADD2 R34, R2, -1032, -1032 ;  /* 0xe408e40802227430 */ /* 0x000fe40000000000 */
[-C--:B------:R-:W-:Y:S02]  /*5520*/  HFMA2 R35, R4, R5.reuse.H0_H0, -72, -72 ;  /* 0xd480d48004237431 */ /* 0x080fe40000040005 */
        /* <DEDUP_REMOVED lines=93> */
.L_x_3236:
        /* <DEDUP_REMOVED lines=91> */
.L_x_3237:
[C---:B------:R-:W-:Y:S02]  /*60b0*/  LOP3.LUT R0, R9.reuse, 0xf000f0, RZ, 0xc0, !PT ;  /* 0x00f000f009007812 */ /* 0x040fe400078ec0ff */
[----:B------:R-:W-:Y:S02]  /*60c0*/  SHF.R.U32.HI R8, RZ, 0x8, R8 ;  /* 0x00000008ff087819 */ /* 0x000fe40000011608 */
[----:B------:R-:W-:Y:S02]  /*60d0*/  LOP3.LUT R4, R0, 0x64006400, RZ, 0xfc, !PT ;  /* 0x6400640000047812 */ /* 0x000fe400078efcff */
[----:B------:R-:W-:Y:S02]  /*60e0*/  SHF.R.U32.HI R27, RZ, 0x8, R10 ;  /* 0x00000008ff1b7819 */ /* 0x000fe4000001160a */
[----:B------:R-:W-:Y:S02]  /*60f0*/  LOP3.LUT R0, R8, 0xf000f0, RZ, 0xc0, !PT ;  /* 0x00f000f008007812 */ /* 0x000fe400078ec0ff */
[----:B------:R-:W-:-:S02]  /*6100*/  LOP3.LUT R2, R9, 0xf000f, RZ, 0xc0, !PT ;  /* 0x000f000f09027812 */ /* 0x000fc400078ec0ff */
[----:B------:R-:W-:Y:S02]  /*6110*/  LOP3.LUT R3, R10, 0xf000f0, RZ, 0xc0, !PT ;  /* 0x00f000f00a037812 */ /* 0x000fe400078ec0ff */
        /* <DEDUP_REMOVED lines=134> */
.L_x_3238:
        /* <DEDUP_REMOVED lines=39> */
[--C-:B------:R-:W-:Y:S02]  /*6bf0*/  HADD2.F32 R2, -RZ, R9.reuse.H0_H0 ;  /* 0x20000009ff027230 */ /* 0x100fe40000004100 */
[----:B------:R-:W-:Y:S01]  /*6c00*/  FFMA.FTZ R38, R19, R37, R38 ;  /* 0x0000002513267223 */ /* 0x000fe20000010026 */
[----:B------:R-:W-:-:S02]  /*6c10*/  HADD2.F32 R4, -RZ, R9.H1_H1 ;  /* 0x30000009ff047230 */ /* 0x000fc40000004100 */
        /* <DEDUP_REMOVED lines=19> */
[--C-:B------:R-:W-:Y:S02]  /*6d50*/  HADD2.F32 R8, -RZ, R25.reuse.H0_H0 ;  /* 0x20000019ff087230 */ /* 0x100fe40000004100 */
[-C--:B------:R-:W-:Y:S01]  /*6d60*/  FFMA.FTZ R11, R10, R2.reuse, R11 ;  /* 0x000000020a0b7223 */ /* 0x080fe2000001000b */
[----:B------:R-:W-:Y:S02]  /*6d70*/  HADD2.F32 R10, -RZ, R25.H1_H1 ;  /* 0x30000019ff0a7230 */ /* 0x000fe40000004100 */
[----:B------:R-:W-:Y:S01]  /*6d80*/  FFMA.FTZ R9, R0, R2, R9 ;  /* 0x0000000200097223 */ /* 0x000fe20000010009 */
[----:B------:R-:W-:-:S02]  /*6d90*/  HADD2.F32 R18, -RZ, R5.H0_H0 ;  /* 0x20000005ff127230 */ /* 0x000fc40000004100 */
[----:B------:R-:W-:Y:S01]  /*6da0*/  FFMA.FTZ R19, R8, R2, R19 ;  /* 0x0000000208137223 */ /* 0x000fe20000010013 */
[----:B------:R-:W-:Y:S02]  /*6db0*/  HADD2.F32 R0, -RZ, R23.H1_H1 ;  /* 0x30000017ff007230 */ /* 0x000fe40000004100 */
[----:B------:R-:W-:Y:S02]  /*6dc0*/  HADD2.F32 R24, -RZ, R24.H1_H1 ;  /* 0x30000018ff187230 */ /* 0x000fe40000004100 */
[----:B------:R-:W-:Y:S01]  /*6dd0*/  FFMA.FTZ R19, R10, R4, R19 ;  /* 0x000000040a137223 */ /* 0x000fe20000010013 */
[----:B------:R-:W-:Y:S01]  /*6de0*/  FFMA.FTZ R3, R18, R2, R3 ;  /* 0x0000000212037223 */ /* 0x000fe20000010003 */
[-C--:B------:R-:W-:Y:S01]  /*6df0*/  FFMA.FTZ R9, R0, R4.reuse, R9 ;  /* 0x0000000400097223 */ /* 0x080fe20000010009 */
[----:B------:R-:W-:Y:S02]  /*6e00*/  HADD2.F32 R10, -RZ, R5.H1_H1 ;  /* 0x30000005ff0a7230 */ /* 0x000fe40000004100 */
[----:B------:R-:W-:Y:S01]  /*6e10*/  FFMA.FTZ R11, R24, R4, R11 ;  /* 0x00000004180b7223 */ /* 0x000fe2000001000b */
[----:B------:R-:W-:-:S02]  /*6e20*/  HADD2.F32 R0, -RZ, R15.H0_H0 ;  /* 0x2000000fff007230 */ /* 0x000fc40000004100 */
        /* <DEDUP_REMOVED lines=16> */
.L_x_3239:
[----:B------:R-:W-:Y:S01]  /*6f30*/  IADD3 R86, PT, PT, R86, 0x20, RZ ;  /* 0x0000002056567810 */ /* 0x000fe20007ffe0ff */
[----:B------:R-:W-:Y:S01]  /*6f40*/  UIADD3 UR4, UPT, UPT, UR4, 0x40, URZ ;  /* 0x0000004004047890 */ /* 0x000fe2000fffe0ff */
[----:B------:R-:W-:Y:S02]  /*6f50*/  IMAD.WIDE R34, R16, 0x4, R6 ;  /* 0x0000000410227825 */ /* 0x000fe400078e0206 */
[----:B------:R-:W-:-:S13]  /*6f60*/  ISETP.GE.AND P0, PT, R86, R17, PT ;  /* 0x000000115600720c */ /* 0x000fda0003f06270 */
[----:B------:R-:W-:Y:S05]  /*6f70*/  @!P0 BRA `(.L_x_3240) ;  /* 0xffffffc400248947 */ /* 0x000fea000383ffff */
.L_x_3231:
[----:B------:R-:W0:Y:S01]  /*6f80*/  S2R R3, SR_CTAID.X ;  /* 0x0000000000037919 */ /* 0x000e220000002500 */
[----:B------:R-:W1:Y:S01]  /*6f90*/  S2UR UR4, SR_CTAID.Y ;  /* 0x00000000000479c3 */ /* 0x000e620000002600 */
[----:B------:R-:W0:Y:S07]  /*6fa0*/  S2R R0, SR_TID.X ;  /* 0x0000000000007919 */ /* 0x000e2e0000002100 */
[----:B------:R-:W2:Y:S01]  /*6fb0*/  LDC.64 R4, c[0x0][0x3a0] ;  /* 0x0000e800ff047b82 */ /* 0x000ea20000000a00 */
[----:B-1----:R-:W-:Y:S01]  /*6fc0*/  USHF.L.U32 UR4, UR4, 0x1, URZ ;  /* 0x0000000104047899 */ /* 0x002fe200080006ff */
[----:B0-----:R-:W-:-:S06]  /*6fd0*/  LEA R3, R3, R0, 0x5 ;  /* 0x0000000003037211 */ /* 0x001fcc00078e28ff */
[----:B------:R-:W0:Y:S01]  /*6fe0*/  LDC R0, c[0x0][0x3a8] ;  /* 0x0000ea00ff007b82 */ /* 0x000e220000000800 */
[----:B------:R-:W-:-:S05]  /*6ff0*/  SHF.L.U32 R3, R3, 0x2, RZ ;  /* 0x0000000203037819 */ /* 0x000fca00000006ff */
[----:B------:R-:W-:-:S04]  /*7000*/  IMAD R3, R16, UR4, R3 ;  /* 0x0000000410037c24 */ /* 0x000fc8000f8e0203 */
        /* <DEDUP_REMOVED lines=10> */
.L_x_3244:
[----:B------:R-:W0:Y:S02]  /*70b0*/  LDS R2, [R0] ;  /* 0x0000000000027984 */ /* 0x000e240000000800 */
[----:B0-----:R-:W-:-:S05]  /*70c0*/  HFMA2 R3, R2, 1, 1, R32 ;  /* 0x3c003c0002037831 */ /* 0x001fca0000000020 */
[----:B------:R-:W0:Y:S02]  /*70d0*/  ATOMS.CAST.SPIN P1, [R0], R2, R3 ;  /* 0x000000020000758d */ /* 0x000e240001820003 */
[----:B0-----:R-:W-:Y:S05]  /*70e0*/  @!P1 BRA `(.L_x_3244) ;  /* 0xfffffffc00f09947 */ /* 0x001fea000383ffff */
[----:B------:R-:W-:Y:S05]  /*70f0*/  BRA `(.L_x_3242) ;  /* 0x00000000000c7947 */ /* 0x000fea0003800000 */
.L_x_3243:
[----:B------:R-:W2:Y:S02]  /*7100*/  LD.E R0, desc[UR8][R4.64] ;  /* 0x0000000804007980 */ /* 0x000ea4000c101900 */
[----:B--2---:R-:W-:-:S05]  /*7110*/  IADD3 R3, PT, PT, R32, R0, RZ ;  /* 0x0000000020037210 */ /* 0x004fca0007ffe0ff */
[----:B------:R0:W-:Y:S02]  /*7120*/  ST.E desc[UR8][R4.64], R3 ;  /* 0x0000000304007985 */ /* 0x0001e4000c101908 */
.L_x_3242:
[----:B------:R-:W-:Y:S05]  /*7130*/  BSYNC.RECONVERGENT B0 ;  /* 0x0000000000007941 */ /* 0x000fea0003800200 */
.L_x_3241:
[----:B------:R1:W-:Y:S01]  /*7140*/  ATOM.E.ADD.F16x2.RN.STRONG.GPU P1, RZ, desc[UR8][R4.64+0x4], R33 ;  /* 0x8000042104ff79a2 */ /* 0x0003e2000c12e108 */
[----:B------:R-:W-:Y:S04]  /*7150*/  BSSY.RECONVERGENT B0, `(.L_x_3245) ;  /* 0x000000e000007945 */ /* 0x000fe80003800200 */
[----:B-1----:R-:W-:Y:S05]  /*7160*/  @P1 BRA `(.L_x_3246) ;  /* 0x0000000000301947 */ /* 0x002fea0003800000 */
[----:B------:R-:W1:Y:S02]  /*7170*/  QSPC.E.S P1, RZ, [R4+0x4] ;  /* 0x0000040004ff73aa */ /* 0x000e640000020500 */
[----:B-1----:R-:W-:Y:S05]  /*7180*/  @!P1 BRA `(.L_x_3247) ;  /* 0x00000000001c9947 */ /* 0x002fea0003800000 */
[----:B------:R-:W-:-:S04]  /*7190*/  MOV R2, R4 ;  /* 0x0000000400027202 */ /* 0x000fc80000000f00 */
[----:B------:R-:W-:-:S07]  /*71a0*/  MOV R0, R2 ;  /* 0x0000000200007202 */ /* 0x000fce0000000f00 */
.L_x_3248:
[----:B------:R-:W0:Y:S02]  /*71b0*/  LDS R2, [R0+0x4] ;  /* 0x0000040000027984 */ /* 0x000e240000000800 */
[----:B0-----:R-:W-:-:S05]  /*71c0*/  HADD2 R3, R2, R33 ;  /* 0x0000002102037230 */ /* 0x001fca0000000000 */
[----:B------:R-:W0:Y:S02]  /*71d0*/  ATOMS.CAST.SPIN P1, [R0+0x4], R2, R3 ;  /* 0x000004020000758d */ /* 0x000e240001820003 */
[----:B0-----:R-:W-:Y:S05]  /*71e0*/  @!P1 BRA `(.L_x_3248) ;  /* 0xfffffffc00f09947 */ /* 0x001fea000383ffff */
[----:B------:R-:W-:Y:S05]  /*71f0*/  BRA `(.L_x_3246) ;  /* 0x00000000000c7947 */ /* 0x000fea0003800000 */
.L_x_3247:
[----:B------:R-:W0:Y:S02]  /*7200*/  LD.E R0, desc[UR8][R4.64+0x4] ;  /* 0x0000040804007980 */ /* 0x000e24000c101900 */
[----:B0-----:R-:W-:-:S05]  /*7210*/  IADD3 R3, PT, PT, R33, R0, RZ ;  /* 0x0000000021037210 */ /* 0x001fca0007ffe0ff */
[----:B------:R1:W-:Y:S02]  /*7220*/  ST.E desc[UR8][R4.64+0x4], R3 ;  /* 0x0000040304007985 */ /* 0x0003e4000c101908 */
.L_x_3246:
[----:B------:R-:W-:Y:S05]  /*7230*/  BSYNC.RECONVERGENT B0 ;  /* 0x0000000000007941 */ /* 0x000fea0003800200 */
.L_x_3245:
        /* <DEDUP_REMOVED lines=9> */
.L_x_3252:
[----:B------:R-:W0:Y:S02]  /*72d0*/  LDS R2, [R0] ;  /* 0x0000000000027984 */ /* 0x000e240000000800 */
[----:B0-----:R-:W-:-:S05]  /*72e0*/  HFMA2 R3, R2, 1, 1, R21 ;  /* 0x3c003c0002037831 */ /* 0x001fca0000000015 */
[----:B------:R-:W0:Y:S02]  /*72f0*/  ATOMS.CAST.SPIN P0, [R0], R2, R3 ;  /* 0x000000020000758d */ /* 0x000e240001800003 */
[----:B0-----:R-:W-:Y:S05]  /*7300*/  @!P0 BRA `(.L_x_3252) ;  /* 0xfffffffc00f08947 */ /* 0x001fea000383ffff */
[----:B------:R-:W-:Y:S05]  /*7310*/  BRA `(.L_x_3250) ;  /* 0x00000000000c7947 */ /* 0x000fea0003800000 */
.L_x_3251:
[----:B------:R-:W2:Y:S02]  /*7320*/  LD.E R0, desc[UR8][R4.64] ;  /* 0x0000000804007980 */ /* 0x000ea4000c101900 */
[----:B--2---:R-:W-:-:S05]  /*7330*/  IADD3 R3, PT, PT, R21, R0, RZ ;  /* 0x0000000015037210 */ /* 0x004fca0007ffe0ff */
[----:B------:R0:W-:Y:S02]  /*7340*/  ST.E desc[UR8][R4.64], R3 ;  /* 0x0000000304007985 */ /* 0x0001e4000c101908 */
.L_x_3250:
[----:B------:R-:W-:Y:S05]  /*7350*/  BSYNC.RECONVERGENT B0 ;  /* 0x0000000000007941 */ /* 0x000fea0003800200 */
.L_x_3249:
[----:B------:R1:W-:Y:S02]  /*7360*/  ATOM.E.ADD.F16x2.RN.STRONG.GPU P0, RZ, desc[UR8][R4.64+0x4], R20 ;  /* 0x8000041404ff79a2 */ /* 0x0003e4000c10e108 */
[----:B-1----:R-:W-:Y:S05]  /*7370*/  @P0 EXIT ;  /* 0x000000000000094d */ /* 0x002fea0003800000 */
[----:B------:R-:W1:Y:S02]  /*7380*/  QSPC.E.S P0, RZ, [R4+0x4] ;  /* 0x0000040004ff73aa */ /* 0x000e640000000500 */
[----:B-1----:R-:W-:Y:S05]  /*7390*/  @!P0 BRA `(.L_x_3253) ;  /* 0x00000000001c8947 */ /* 0x002fea0003800000 */
[----:B------:R-:W-:-:S04]  /*73a0*/  MOV R2, R4 ;  /* 0x0000000400027202 */ /* 0x000fc80000000f00 */
[----:B------:R-:W-:-:S07]  /*73b0*/  MOV R0, R2 ;  /* 0x0000000200007202 */ /* 0x000fce0000000f00 */
.L_x_3254:
[----:B------:R-:W0:Y:S02]  /*73c0*/  LDS R2, [R0+0x4] ;  /* 0x0000040000027984 */ /* 0x000e240000000800 */
[----:B0-----:R-:W-:-:S05]  /*73d0*/  HADD2 R3, R2, R20 ;  /* 0x0000001402037230 */ /* 0x001fca0000000000 */
[----:B------:R-:W0:Y:S02]  /*73e0*/  ATOMS.CAST.SPIN P0, [R0+0x4], R2, R3 ;  /* 0x000004020000758d */ /* 0x000e240001800003 */
[----:B0-----:R-:W-:Y:S05]  /*73f0*/  @!P0 BRA `(.L_x_3254) ;  /* 0xfffffffc00f08947 */ /* 0x001fea000383ffff */
[----:B------:R-:W-:Y:S05]  /*7400*/  EXIT ;  /* 0x000000000000794d */ /* 0x000fea0003800000 */
.L_x_3253:
[----:B------:R-:W0:Y:S02]  /*7410*/  LD.E R0, desc[UR8][R4.64+0x4] ;  /* 0x0000040804007980 */ /* 0x000e24000c101900 */
[----:B0-----:R-:W-:-:S05]  /*7420*/  IADD3 R3, PT, PT, R20, R0, RZ ;  /* 0x0000000014037210 */ /* 0x001fca0007ffe0ff */
[----:B------:R-:W-:Y:S01]  /*7430*/  ST.E desc[UR8][R4.64+0x4], R3 ;  /* 0x0000040304007985 */ /* 0x000fe2000c101908 */
[----:B------:R-:W-:Y:S05]  /*7440*/  EXIT ;  /* 0x000000000000794d */ /* 0x000fea0003800000 */
.L_x_3255:
        /* <DEDUP_REMOVED lines=11> */
.L_x_3966:


//--------------------- .text._Z23gemm_half_q_half_kernelILi2ELi8ELb1ELb0ELi32EEvPK6__halfPKjS4_S2_PS0_iiiiPKtS7_iiiiiibS2_i --------------------------
	.section	.text._Z23gemm_half_q_half_kernelILi2ELi8ELb1ELb0ELi32EEvPK6__halfPKjS4_S2_PS0_iiiiPKtS7_iiiiiibS2_i,"ax",@progbits
	.align	128
        .global         _Z23gemm_half_q_half_kernelILi2ELi8ELb1ELb0ELi32EEvPK6__halfPKjS4_S2_PS0_iiiiPKtS7_iiiiiibS2_i
        .type           _Z23gemm_half_q_half_kernelILi2ELi8ELb1ELb0ELi32EEvPK6__halfPKjS4_S2_PS0_iiiiPKtS7_iiiiiibS2_i,@function
        .size           _Z23gemm_half_q_half_kernelILi2ELi8ELb1ELb0ELi32EEvPK6__halfPKjS4_S2_PS0_iiiiPKtS7_iiiiiibS2_i,(.L_x_3967 - _Z23gemm_half_q_half_kernelILi2ELi8ELb1ELb0ELi32EEvPK6__halfPKjS4_S2_PS0_iiiiPKtS7_iiiiiibS2_i)
        .other          _Z23gemm_half_q_half_kernelILi2ELi8ELb1ELb0ELi32EEvPK6__halfPKjS4_S2_PS0_iiiiPKtS7_iiiiiibS2_i,@"STO_CUDA_ENTRY STV_DEFAULT"
_Z23gemm_half_q_half_kernelILi2ELi8ELb1ELb0ELi32EEvPK6__halfPKjS4_S2_PS0_iiiiPKtS7_iiiiiibS2_i:
.text._Z23gemm_half_q_half_kernelILi2ELi8ELb1ELb0ELi32EEvPK6__halfPKjS4_S2_PS0_iiiiPKtS7_iiiiiibS2_i:
[----:B------:R-:W-:Y:S08]  /*0000*/  LDC R1, c[0x0][0x37c] ;  /* 0x0000df00ff017b82 */ /* 0x000ff00000000800 */
[----:B------:R-:W0:Y:S08]  /*0010*/  S2UR UR9, SR_CTAID.Y ;  /* 0x00000000000979c3 */ /* 0x000e300000002600 */
[----:B------:R-:W1:Y:S01]  /*0020*/  LDC R0, c[0x0][0x3a8] ;  /* 0x0000ea00ff007b82 */ /* 0x000e620000000800 */
[----:B0-----:R-:W-:-:S06]  /*0030*/  USHF.L.U32 UR8, UR9, 0x1, URZ ;  /* 0x0000000109087899 */ /* 0x001fcc00080006ff */
[----:B-1----:R-:W-:-:S04]  /*0040*/  IADD3 R0, PT, PT, R0, -UR8, RZ ;  /* 0x8000000800007c10 */ /* 0x002fc8000fffe0ff */
        /* <DEDUP_REMOVED lines=20> */
[----:B------:R-:W-:Y:S01]  /*0190*/  ISETP.EQ.OR P2, PT, R5, RZ, !P1 ;  /* 0x000000ff0500720c */ /* 0x000fe20004f42670 */
[----:B------:R-:W3:Y:S01]  /*01a0*/  S2R R11, SR_CTAID.X ;  /* 0x00000000000b7919 */ /* 0x000ee20000002500 */
[----:B------:R-:W-:Y:S02]  /*01b0*/  SEL R3, R3, 0x1, P1 ;  /* 0x0000000103037807 */ /* 0x000fe40000800000 */
[----:B0-----:R-:W-:-:S04]  /*01c0*/  SHF.L.U32 R4, R6, 0x5, RZ ;  /* 0x0000000506047819 */ /* 0x001fc800000006ff */
[C---:B--2---:R-:W-:Y:S02]  /*01d0*/  IADD3 R9, PT, PT, R4.reuse, R7, RZ ;  /* 0x0000000704097210 */ /* 0x044fe40007ffe0ff */
[----:B-1----:R-:W-:Y:S02]  /*01e0*/  VIADDMNMX R12, R4, 0x20, R13, PT ;  /* 0x00000020040c7846 */ /* 0x002fe4000380010d */
[----:B---3--:R-:W-:Y:S02]  /*01f0*/  SHF.L.U32 R2, R11, 0x7, RZ ;  /* 0x000000070b027819 */ /* 0x008fe400000006ff */
        /* <DEDUP_REMOVED lines=32> */
.L_x_3261:
[-C--:B------:R-:W-:Y:S02]  /*0400*/  IADD3 R14, PT, PT, R18, R13.reuse, RZ ;  /* 0x0000000d120e7210 */ /* 0x080fe40007ffe0ff */
[----:B------:R-:W-:Y:S02]  /*0410*/  IADD3 R15, P3, PT, R9, R18, RZ ;  /* 0x00000012090f7210 */ /* 0x000fe40007f7e0ff */
[----:B------:R-:W-:Y:S02]  /*0420*/  IADD3 R16, PT, PT, R14, R13, RZ ;  /* 0x0000000d0e107210 */ /* 0x000fe40007ffe0ff */
[----:B------:R-:W-:Y:S02]  /*0430*/  LEA.HI.X.SX32 R20, R18, RZ, 0x1, P3 ;  /* 0x000000ff12147211 */ /* 0x000fe400018f0eff */
[----:B------:R-:W-:Y:S02]  /*0440*/  LEA R18, P3, R15, UR4, 0x1 ;  /* 0x000000040f127c11 */ /* 0x000fe4000f8608ff */
[----:B------:R-:W-:-:S02]  /*0450*/  IADD3 R21, P4, PT, R9, R14, RZ ;  /* 0x0000000e09157210 */ /* 0x000fc40007f9e0ff */
[----:B------:R-:W-:Y:S02]  /*0460*/  IADD3 R22, PT, PT, R16, R13, RZ ;  /* 0x0000000d10167210 */ /* 0x000fe40007ffe0ff */
[----:B------:R-:W-:Y:S02]  /*0470*/  LEA.HI.X R19, R15, UR5, R20, 0x1, P3 ;  /* 0x000000050f137c11 */ /* 0x000fe400098f0c14 */
[----:B------:R-:W-:Y:S02]  /*0480*/  IADD3 R17, P5, PT, R9, R16, RZ ;  /* 0x0000001009117210 */ /* 0x000fe40007fbe0ff */
[----:B------:R-:W-:Y:S02]  /*0490*/  LEA.HI.X.SX32 R14, R14, RZ, 0x1, P4 ;  /* 0x000000ff0e0e7211 */ /* 0x000fe400020f0eff */
[----:B------:R-:W-:Y:S01]  /*04a0*/  LEA R20, P3, R21, UR4, 0x1 ;  /* 0x0000000415147c11 */ /* 0x000fe2000f8608ff */
[----:B------:R0:W2:Y:S01]  /*04b0*/  LDG.E.U16.CONSTANT R19, desc[UR6][R18.64] ;  /* 0x0000000612137981 */ /* 0x0000a2000c1e9500 */
        /* <DEDUP_REMOVED lines=13> */
[----:B0-----:R-:W-:Y:S01]  /*0590*/  IADD3 R18, PT, PT, R22, R13, RZ ;  /* 0x0000000d16127210 */ /* 0x001fe20007ffe0ff */
[----:B--2---:R-:W-:Y:S04]  /*05a0*/  STS.U16 [R8], R19 ;  /* 0x0000001308007388 */ /* 0x004fe80000000400 */
[----:B---3--:R-:W-:Y:S04]  /*05b0*/  STS.U16 [R8+0x40], R21 ;  /* 0x0000401508007388 */ /* 0x008fe80000000400 */
[----:B----4-:R-:W-:Y:S04]  /*05c0*/  STS.U16 [R8+0x80], R17 ;  /* 0x0000801108007388 */ /* 0x010fe80000000400 */
[----:B-----5:R0:W-:Y:S02]  /*05d0*/  STS.U16 [R8+0xc0], R15 ;  /* 0x0000c00f08007388 */ /* 0x0201e40000000400 */
[----:B0-----:R-:W-:Y:S01]  /*05e0*/  IADD3 R8, PT, PT, R8, 0x100, RZ ;  /* 0x0000010008087810 */ /* 0x001fe20007ffe0ff */
[----:B------:R-:W-:Y:S06]  /*05f0*/  @!P3 BRA `(.L_x_3261) ;  /* 0xfffffffc0080b947 */ /* 0x000fec000383ffff */
.L_x_3260:
        /* <DEDUP_REMOVED lines=20> */
.L_x_3262:
[----:B------:R-:W-:-:S13]  /*0740*/  ISETP.EQ.AND P3, PT, R10, RZ, PT ;  /* 0x000000ff0a00720c */ /* 0x000fda0003f62270 */
[----:B------:R-:W-:Y:S05]  /*0750*/  @!P0 BRA P3, `(.L_x_3257) ;  /* 0x0000000400788947 */ /* 0x000fea0001800000 */
.L_x_3259:
        /* <DEDUP_REMOVED lines=12> */
.L_x_3258:
[----:B------:R-:W-:-:S04]  /*0820*/  LEA R14, P0, R9, UR10, 0x1 ;  /* 0x0000000a090e7c11 */ /* 0x000fc8000f8008ff */
[----:B------:R-:W-:Y:S02]  /*0830*/  LEA.HI.X R15, R9, UR11, RZ, 0x1, P0 ;  /* 0x0000000b090f7c11 */ /* 0x000fe400080f0cff */
[----:B------:R-:W-:Y:S01]  /*0840*/  IADD3 R10, PT, PT, RZ, -R3, RZ ;  /* 0x80000003ff0a7210 */ /* 0x000fe20007ffe0ff */
[----:B------:R-:W-:Y:S01]  /*0850*/  IMAD R18, R13, UR9, RZ ;  /* 0x000000090d127c24 */ /* 0x000fe2000f8e02ff */
        /* <DEDUP_REMOVED lines=12> */
.L_x_3265:
[-C--:B------:R-:W-:Y:S02]  /*0920*/  IADD3 R14, PT, PT, R18, R13.reuse, RZ ;  /* 0x0000000d120e7210 */ /* 0x080fe40007ffe0ff */
[----:B-----5:R-:W-:Y:S02]  /*0930*/  IADD3 R15, P3, PT, R9, R18, RZ ;  /* 0x00000012090f7210 */ /* 0x020fe40007f7e0ff */
[----:B------:R-:W-:Y:S02]  /*0940*/  IADD3 R16, PT, PT, R14, R13, RZ ;  /* 0x0000000d0e107210 */ /* 0x000fe40007ffe0ff */
[----:B------:R-:W-:Y:S02]  /*0950*/  LEA.HI.X.SX32 R20, R18, RZ, 0x1, P3 ;  /* 0x000000ff12147211 */ /* 0x000fe400018f0eff */
[----:B-1----:R-:W-:Y:S02]  /*0960*/  LEA R18, P3, R15, UR4, 0x1 ;  /* 0x000000040f127c11 */ /* 0x002fe4000f8608ff */
        /* <DEDUP_REMOVED lines=20> */
[----:B-1----:R-:W-:Y:S01]  /*0ab0*/  IADD3 R18, PT, PT, R22, R13, RZ ;  /* 0x0000000d16127210 */ /* 0x002fe20007ffe0ff */
[----:B--2---:R-:W-:Y:S04]  /*0ac0*/  STS.U16 [R8], R19 ;  /* 0x0000001308007388 */ /* 0x004fe80000000400 */
[----:B---3--:R-:W-:Y:S04]  /*0ad0*/  STS.U16 [R8+0x40], R21 ;  /* 0x0000401508007388 */ /* 0x008fe80000000400 */
[----:B----4-:R-:W-:Y:S04]  /*0ae0*/  STS.U16 [R8+0x80], R17 ;  /* 0x0000801108007388 */ /* 0x010fe80000000400 */
[----:B------:R1:W-:Y:S02]  /*0af0*/  STS.U16 [R8+0xc0], R15 ;  /* 0x0000c00f08007388 */ /* 0x0003e40000000400 */
[----:B-1----:R-:W-:Y:S01]  /*0b00*/  IADD3 R8, PT, PT, R8, 0x100, RZ ;  /* 0x0000010008087810 */ /* 0x002fe20007ffe0ff */
[----:B------:R-:W-:Y:S06]  /*0b10*/  @!P3 BRA `(.L_x_3265) ;  /* 0xfffffffc0080b947 */ /* 0x000fec000383ffff */
.L_x_3264:
        /* <DEDUP_REMOVED lines=21> */
.L_x_3266:
[----:B------:R-:W-:-:S13]  /*0c70*/  ISETP.NE.OR P0, PT, R10, RZ, P0 ;  /* 0x000000ff0a00720c */ /* 0x000fda0000705670 */
[----:B------:R-:W-:Y:S05]  /*0c80*/  @!P0 BRA `(.L_x_3257) ;  /* 0x00000000002c8947 */ /* 0x000fea0003800000 */
.L_x_3263:
        /* <DEDUP_REMOVED lines=11> */
.L_x_3257:
[----:B0-----:R-:W-:Y:S05]  /*0d40*/  BSYNC.RECONVERGENT B0 ;  /* 0x0000000000007941 */ /* 0x001fea0003800200 */
.L_x_3256:
        /* <DEDUP_REMOVED lines=8> */
[----:B-1----:R-:W-:Y:S01]  /*0dd0*/  IADD3 R8, PT, PT, RZ, -R3, RZ ;  /* 0x80000003ff087210 */ /* 0x002fe20007ffe0ff */
[----:B------:R-:W-:-:S03]  /*0de0*/  IMAD R3, R10, UR9, RZ ;  /* 0x000000090a037c24 */ /* 0x000fc6000f8e02ff */
[----:B------:R-:W-:Y:S02]  /*0df0*/  ISETP.GE.AND P0, PT, R8, RZ, PT ;  /* 0x000000ff0800720c */ /* 0x000fe40003f06270 */
[----:B------:R-:W-:-:S04]  /*0e00*/  LEA R2, R3, R2, 0x1 ;  /* 0x0000000203027211 */ /* 0x000fc800078e08ff */
[----:B-----5:R-:W-:-:S07]  /*0e10*/  LEA R9, R7, R2, 0x2 ;  /* 0x0000000207097211 */ /* 0x020fce00078e10ff */
[----:B------:R-:W-:Y:S05]  /*0e20*/  @P0 BRA `(.L_x_3268) ;  /* 0x00000000008c0947 */ /* 0x000fea0003800000 */
[----:B------:R-:W-:Y:S02]  /*0e30*/  IADD3 R2, PT, PT, RZ, -R8, RZ ;  /* 0x80000008ff027210 */ /* 0x000fe40007ffe0ff */
[----:B------:R-:W-:Y:S02]  /*0e40*/  PLOP3.LUT P0, PT, PT, PT, PT, 0x80, 0x8 ;  /* 0x000000000008781c */ /* 0x000fe40003f0f070 */
[----:B------:R-:W-:-:S13]  /*0e50*/  ISETP.GT.AND P3, PT, R2, 0x3, PT ;  /* 0x000000030200780c */ /* 0x000fda0003f64270 */
[----:B------:R-:W-:Y:S05]  /*0e60*/  @!P3 BRA `(.L_x_3269) ;  /* 0x000000000044b947 */ /* 0x000fea0003800000 */
[----:B------:R-:W0:Y:S01]  /*0e70*/  LDC.64 R2, c[0x0][0x3a0] ;  /* 0x0000e800ff027b82 */ /* 0x000e220000000a00 */
[----:B------:R-:W-:-:S13]  /*0e80*/  PLOP3.LUT P0, PT, PT, PT, PT, 0x8, 0x80 ;  /* 0x000000000080781c */ /* 0x000fda0003f0e170 */
.L_x_3270:
        /* <DEDUP_REMOVED lines=15> */
.L_x_3269:
[----:B------:R-:W-:-:S04]  /*0f80*/  IADD3 R2, PT, PT, RZ, -R8, RZ ;  /* 0x80000008ff027210 */ /* 0x000fc80007ffe0ff */
[----:B------:R-:W-:-:S13]  /*0f90*/  ISETP.GT.AND P3, PT, R2, 0x1, PT ;  /* 0x000000010200780c */ /* 0x000fda0003f64270 */
[----:B------:R-:W-:Y:S05]  /*0fa0*/  @!P3 BRA `(.L_x_3271) ;  /* 0x000000000024b947 */ /* 0x000fea0003800000 */
[----:B-1----:R-:W0:Y:S01]  /*0fb0*/  LDC.64 R14, c[0x0][0x3a0] ;  /* 0x0000e800ff0e7b82 */ /* 0x002e220000000a00 */
        /* <DEDUP_REMOVED lines=8> */
.L_x_3271:
[----:B------:R-:W-:-:S13]  /*1040*/  ISETP.NE.OR P0, PT, R8, RZ, P0 ;  /* 0x000000ff0800720c */ /* 0x000fda0000705670 */
[----:B------:R-:W-:Y:S05]  /*1050*/  @!P0 BRA `(.L_x_3267) ;  /* 0x00000000001c8947 */ /* 0x000fea0003800000 */
.L_x_3268:
[----:B0-----:R-:W0:Y:S02]  /*1060*/  LDC.64 R2, c[0x0][0x3a0] ;  /* 0x0000e800ff027b82 */ /* 0x001e240000000a00 */
.L_x_3272:
[C---:B01----:R-:W-:Y:S01]  /*1070*/  IMAD.WIDE R14, R9.reuse, 0x2, R2 ;  /* 0x00000002090e7825 */ /* 0x043fe200078e0202 */
[----:B------:R-:W-:Y:S02]  /*1080*/  IADD3 R8, PT, PT, R8, 0x1, RZ ;  /* 0x0000000108087810 */ /* 0x000fe40007ffe0ff */
[----:B------:R-:W-:Y:S02]  /*1090*/  IADD3 R9, PT, PT, R9, R10, RZ ;  /* 0x0000000a09097210 */ /* 0x000fe40007ffe0ff */
[----:B------:R2:W-:Y:S01]  /*10a0*/  STG.E.64 desc[UR6][R14.64], RZ ;  /* 0x000000ff0e007986 */ /* 0x0005e2000c101b06 */
[----:B------:R-:W-:-:S13]  /*10b0*/  ISETP.NE.AND P0, PT, R8, RZ, PT ;  /* 0x000000ff0800720c */ /* 0x000fda0003f05270 */
[----:B--2---:R-:W-:Y:S05]  /*10c0*/  @P0 BRA `(.L_x_3272) ;  /* 0xfffffffc00e80947 */ /* 0x004fea000383ffff */
.L_x_3267:
[----:B------:R-:W0:Y:S01]  /*10d0*/  LDCU UR5, c[0x0][0x3c8] ;  /* 0x00007900ff0577ac */ /* 0x000e220008000800 */
[----:B------:R-:W-:Y:S01]  /*10e0*/  BAR.SYNC.DEFER_BLOCKING 0x0 ;  /* 0x0000000000007b1d */ /* 0x000fe20000010000 */
[----:B------:R-:W-:-:S05]  /*10f0*/  ISETP.GE.AND P0, PT, R4, R13, PT ;  /* 0x0000000d0400720c */ /* 0x000fca0003f06270 */
[----:B------:R-:W2:Y:S01]  /*1100*/  LDCU UR9, c[0x0][0x3cc] ;  /* 0x00007980ff0977ac */ /* 0x000ea20008000800 */
[----:B------:R-:W3:Y:S01]  /*1110*/  LDCU UR10, c[0x0][0x3d0] ;  /* 0x00007a00ff0a77ac */ /* 0x000ee20008000800 */
[----:B------:R-:W4:Y:S01]  /*1120*/  LDCU UR11, c[0x0][0x3d4] ;  /* 0x00007a80ff0b77ac */ /* 0x000f220008000800 */
[----:B01----:R-:W-:Y:S01]  /*1130*/  VIMNMX R14, PT, PT, R4, UR5, PT ;  /* 0x00000005040e7c48 */ /* 0x003fe2000bfe0100 */
[----:B------:R-:W0:Y:S04]  /*1140*/  LDCU UR12, c[0x0][0x3d8] ;  /* 0x00007b00ff0c77ac */ /* 0x000e280008000800 */
[----:B------:R-:W-:Y:S05]  /*1150*/  @P0 BRA `(.L_x_3273) ;  /* 0x0000000000d40947 */ /* 0x000fea0003800000 */
[----:B------:R-:W1:Y:S01]  /*1160*/  LDC.64 R2, c[0x0][0x3b8] ;  /* 0x0000ee00ff027b82 */ /* 0x000e620000000a00 */
[----:B-----5:R-:W-:-:S05]  /*1170*/  SHF.L.U32 R9, R6, 0x6, RZ ;  /* 0x0000000606097819 */ /* 0x020fca00000006ff */
[----:B-1----:R-:W-:-:S05]  /*1180*/  IMAD.WIDE.U32 R8, R9, 0x2, R2 ;  /* 0x0000000209087825 */ /* 0x002fca00078e0002 */
[----:B------:R1:W5:Y:S01]  /*1190*/  LDG.E.U16.CONSTANT R15, desc[UR6][R8.64] ;  /* 0x00000006080f7981 */ /* 0x000362000c1e9500 */
[----:B------:R-:W-:Y:S01]  /*11a0*/  SHF.R.S32.HI R6, RZ, 0x1f, R5 ;  /* 0x0000001fff067819 */ /* 0x000fe20000011405 */
[----:B------:R-:W-:Y:S01]  /*11b0*/  UMOV UR4, URZ ;  /* 0x000000ff00047c82 */ /* 0x000fe20008000000 */
[----:B------:R-:W-:Y:S02]  /*11c0*/  SHF.L.U32 R16, R7, 0x4, RZ ;  /* 0x0000000407107819 */ /* 0x000fe400000006ff */
[----:B------:R-:W-:Y:S02]  /*11d0*/  LEA.HI R6, R6, R5, RZ, 0x3 ;  /* 0x0000000506067211 */ /* 0x000fe400078f18ff */
[----:B------:R-:W-:Y:S02]  /*11e0*/  MOV R17, R4 ;  /* 0x0000000400117202 */ /* 0x000fe40000000f00 */
[----:B------:R-:W-:Y:S02]  /*11f0*/  LOP3.LUT R16, R16, 0x10, RZ, 0xc0, !PT ;  /* 0x0000001010107812 */ /* 0x000fe400078ec0ff */
[----:B-1----:R-:W-:-:S07]  /*1200*/  SHF.R.S32.HI R18, RZ, 0x3, R6 ;  /* 0x00000003ff127819 */ /* 0x002fce0000011406 */
.L_x_3274:
[----:B------:R-:W1:Y:S01]  /*1210*/  LDC.64 R6, c[0x0][0x390] ;  /* 0x0000e400ff067b82 */ /* 0x000e620000000a00 */
[----:B-----5:R-:W-:-:S05]  /*1220*/  IADD3 R19, PT, PT, R15, UR4, RZ ;  /* 0x000000040f137c10 */ /* 0x020fca000fffe0ff */
[----:B------:R-:W-:-:S05]  /*1230*/  IMAD R8, R19, R10, RZ ;  /* 0x0000000a13087224 */ /* 0x000fca00078e02ff */
[----:B------:R-:W-:-:S04]  /*1240*/  SHF.R.S32.HI R9, RZ, 0x1f, R8 ;  /* 0x0000001fff097819 */ /* 0x000fc80000011408 */
[----:B------:R-:W-:-:S04]  /*1250*/  LEA.HI R9, R9, R8, RZ, 0x3 ;  /* 0x0000000809097211 */ /* 0x000fc800078f18ff */
[----:B------:R-:W-:-:S05]  /*1260*/  LEA.HI.SX32 R9, R9, R18, 0x1d ;  /* 0x0000001209097211 */ /* 0x000fca00078feaff */
[----:B-1----:R-:W-:Y:S02]  /*1270*/  IMAD.WIDE R20, R9, 0x4, R6 ;  /* 0x0000000409147825 */ /* 0x002fe400078e0206 */
[----:B------:R-:W1:Y:S04]  /*1280*/  LDC.64 R8, c[0x0][0x398] ;  /* 0x0000e600ff087b82 */ /* 0x000e680000000a00 */
[----:B------:R-:W2:Y:S01]  /*1290*/  LDG.E.CONSTANT R21, desc[UR6][R20.64] ;  /* 0x0000000614157981 */ /* 0x000ea2000c1e9900 */
[----:B------:R-:W-:-:S05]  /*12a0*/  SHF.L.U32 R7, R17, 0x1, RZ ;  /* 0x0000000111077819 */ /* 0x000fca00000006ff */
[----:B------:R-:W-:-:S06]  /*12b0*/  IMAD.WIDE.U32 R6, R7, 0x2, R2 ;  /* 0x0000000207067825 */ /* 0x000fcc00078e0002 */
[----:B------:R0:W3:Y:S01]  /*12c0*/  LDG.E.U16.CONSTANT R6, desc[UR6][R6.64+0x2] ;  /* 0x0000020606067981 */ /* 0x0000e2000c1e9500 */
[----:B-1----:R-:W-:-:S05]  /*12d0*/  IMAD.WIDE.U32 R8, R19, 0x2, R8 ;  /* 0x0000000213087825 */ /* 0x002fca00078e0008 */
        /* <DEDUP_REMOVED lines=9> */
[----:B0-----:R-:W-:Y:S01]  /*1370*/  IMAD R7, R20, R20, R20 ;  /* 0x0000001414077224 */ /* 0x001fe200078e0214 */
        /* <DEDUP_REMOVED lines=19> */
.L_x_3273:
[C---:B------:R-:W-:Y:S01]  /*14b0*/  ISETP.GT.AND P0, PT, R4.reuse, UR5, PT ;  /* 0x0000000504007c0c */ /* 0x040fe2000bf04270 */
[----:B------:R-:W-:Y:S01]  /*14c0*/  HFMA2 R12, -RZ, RZ, 0, 0 ;  /* 0x00000000ff0c7431 */ /* 0x000fe200000001ff */
[----:B------:R-:W-:Y:S01]  /*14d0*/  SHF.R.S32.HI R3, RZ, 0x1f, R14 ;  /* 0x0000001fff037819 */ /* 0x000fe2000001140e */
[----:B------:R-:W-:Y:S01]  /*14e0*/  HFMA2 R17, -RZ, RZ, 0, 0 ;  /* 0x00000000ff117431 */ /* 0x000fe200000001ff */
[C---:B--2---:R-:W-:Y:S02]  /*14f0*/  ISETP.GT.AND P3, PT, R4.reuse, UR9, PT ;  /* 0x0000000904007c0c */ /* 0x044fe4000bf64270 */
[----:B------:R-:W-:Y:S02]  /*1500*/  LEA.HI R2, R3, R14, RZ, 0x5 ;  /* 0x0000000e03027211 */ /* 0x000fe400078f28ff */
[----:B------:R-:W-:Y:S02]  /*1510*/  CS2R R14, SRZ ;  /* 0x00000000000e7805 */ /* 0x000fe4000001ff00 */
[----:B---3--:R-:W-:-:S02]  /*1520*/  ISETP.GT.AND P4, PT, R4, UR10, PT ;  /* 0x0000000a04007c0c */ /* 0x008fc4000bf84270 */
[C---:B----4-:R-:W-:Y:S02]  /*1530*/  ISETP.GT.AND P5, PT, R4.reuse, UR11, PT ;  /* 0x0000000b04007c0c */ /* 0x050fe4000bfa4270 */
        /* <DEDUP_REMOVED lines=11> */
.L_x_3275:
        /* <DEDUP_REMOVED lines=8> */
.L_x_3276:
        /* <DEDUP_REMOVED lines=8> */
.L_x_3277:
        /* <DEDUP_REMOVED lines=8> */
.L_x_3278:
        /* <DEDUP_REMOVED lines=8> */
.L_x_3279:
[----:B------:R-:W-:Y:S01]  /*17f0*/  LEA R2, R2, R17, 0x3 ;  /* 0x0000001102027211 */ /* 0x000fe200078e18ff */
[----:B------:R-:W0:Y:S01]  /*1800*/  LDCU.64 UR4, c[0x0][0x388] ;  /* 0x00007100ff0477ac */ /* 0x000e220008000a00 */
[----:B------:R-:W-:Y:S02]  /*1810*/  VIMNMX R13, PT, PT, R13, UR11, PT ;  /* 0x0000000b0d0d7c48 */ /* 0x000fe4000bfe0100 */
[----:B------:R-:W-:-:S04]  /*1820*/  IADD3 R2, PT, PT, R14, R2, R15 ;  /* 0x000000020e027210 */ /* 0x000fc80007ffe00f */
[----:B------:R-:W-:-:S05]  /*1830*/  IADD3 R3, PT, PT, R3, R2, R12 ;  /* 0x0000000203037210 */ /* 0x000fca0007ffe00c */
[----:B------:R-:W-:Y:S01]  /*1840*/  IMAD R2, R3, R10, RZ ;  /* 0x0000000a03027224 */ /* 0x000fe200078e02ff */
[----:B------:R-:W-:-:S04]  /*1850*/  SHF.R.S32.HI R3, RZ, 0x1f, R5 ;  /* 0x0000001fff037819 */ /* 0x000fc80000011405 */
[----:B------:R-:W-:Y:S02]  /*1860*/  IADD3 R12, P0, PT, R5, R2, RZ ;  /* 0x00000002050c7210 */ /* 0x000fe40007f1e0ff */
[----:B------:R-:W-:Y:S02]  /*1870*/  PRMT R5, RZ, 0x5410, RZ ;  /* 0x00005410ff057816 */ /* 0x000fe400000000ff */
[----:B------:R-:W-:Y:S02]  /*1880*/  LEA.HI.X.SX32 R3, R2, R3, 0x1, P0 ;  /* 0x0000000302037211 */ /* 0x000fe400000f0eff */
[----:B------:R-:W-:Y:S02]  /*1890*/  ISETP.GT.AND P0, PT, R13, R4, PT ;  /* 0x000000040d00720c */ /* 0x000fe40003f04270 */
[----:B0-----:R-:W-:Y:S02]  /*18a0*/  LEA R20, P3, R12, UR4, 0x2 ;  /* 0x000000040c147c11 */ /* 0x001fe4000f8610ff */
[----:B------:R-:W-:-:S02]  /*18b0*/  PRMT R4, RZ, 0x5410, RZ ;  /* 0x00005410ff047816 */ /* 0x000fc400000000ff */
[----:B------:R-:W-:Y:S02]  /*18c0*/  LEA.HI.X R21, R12, UR5, R3, 0x2, P3 ;  /* 0x000000050c157c11 */ /* 0x000fe400098f1403 */
[----:B------:R-:W-:Y:S02]  /*18d0*/  PRMT R3, RZ, 0x5410, RZ ;  /* 0x00005410ff037816 */ /* 0x000fe400000000ff */
[----:B------:R-:W-:-:S03]  /*18e0*/  PRMT R2, RZ, 0x5410, RZ ;  /* 0x00005410ff027816 */ /* 0x000fc600000000ff */
[----:B------:R-:W-:Y:S05]  /*18f0*/  @!P0 BRA `(.L_x_3280) ;  /* 0x0000003c00408947 */ /* 0x000fea0003800000 */
[----:B------:R0:W2:Y:S01]  /*1900*/  LDG.E.128.CONSTANT R12, desc[UR6][R20.64] ;  /* 0x00000006140c7981 */ /* 0x0000a2000c1e9d00 */
[----:B------:R-:W-:Y:S02]  /*1910*/  ISETP.NE.AND P0, PT, R0, RZ, PT ;  /* 0x000000ff0000720c */ /* 0x000fe40003f05270 */
[----:B------:R-:W-:Y:S01]  /*1920*/  MOV R2, 0x2c00 ;  /* 0x00002c0000027802 */ /* 0x000fe20000000f00 */
[----:B0-----:R-:W-:Y:S01]  /*1930*/  IMAD.WIDE R20, R10, 0x4, R20 ;  /* 0x000000040a147825 */ /* 0x001fe200078e0214 */
[C---:B--2---:R-:W-:Y:S02]  /*1940*/  LOP3.LUT R4, R14.reuse, 0xf000f, RZ, 0xc0, !PT ;  /* 0x000f000f0e047812 */ /* 0x044fe400078ec0ff */
[----:B------:R-:W-:Y:S02]  /*1950*/  LOP3.LUT R17, R14, 0xf000f0, RZ, 0xc0, !PT ;  /* 0x00f000f00e117812 */ /* 0x000fe400078ec0ff */
[----:B------:R-:W-:Y:S02]  /*1960*/  SHF.R.U32.HI R24, RZ, 0x8, R14 ;  /* 0x00000008ff187819 */ /* 0x000fe4000001160e */
[----:B------:R-:W-:-:S02]  /*1970*/  LOP3.LUT R5, R12, 0xf000f, RZ, 0xc0, !PT ;  /* 0x000f000f0c057812 */ /* 0x000fc400078ec0ff */
[----:B------:R-:W-:Y:S02]  /*1980*/  LOP3.LUT R3, R12, 0xf000f0, RZ, 0xc0, !PT ;  /* 0x00f000f00c037812 */ /* 0x000fe400078ec0ff */
[C---:B------:R-:W-:Y:S02]  /*1990*/  LOP3.LUT R0, R13.reuse, 0xf000f, RZ, 0xc0, !PT ;  /* 0x000f000f0d007812 */ /* 0x040fe400078ec0ff */
[----:B------:R-:W-:Y:S02]  /*19a0*/  LOP3.LUT R16, R13, 0xf000f0, RZ, 0xc0, !PT ;  /* 0x00f000f00d107812 */ /* 0x000fe400078ec0ff */
        /* <DEDUP_REMOVED lines=42> */
[----:B------:R-:W-:Y:S01]  /*1c50*/  HADD2 R28, R28, -1032, -1032 ;  /* 0xe408e4081c1c7430 */ /* 0x000fe20000000000 */
[----:B------:R-:W-:Y:S01]  /*1c60*/  PRMT R2, RZ, 0x5410, RZ ;  /* 0x00005410ff027816 */ /* 0x000fe200000000ff */
[----:B------:R-:W-:-:S02]  /*1c70*/  HADD2 R29, R12, -1032, -1032 ;  /* 0xe408e4080c1d7430 */ /* 0x000fc40000000000 */
        /* <DEDUP_REMOVED lines=23> */
[C---:B------:R-:W-:Y:S01]  /*1df0*/  FFMA.FTZ R12, R2.reuse, R12, R35 ;  /* 0x0000000c020c7223 */ /* 0x040fe20000010023 */
[----:B------:R-:W-:Y:S02]  /*1e00*/  HADD2.F32 R37, -RZ, R18.H0_H0 ;  /* 0x20000012ff257230 */ /* 0x000fe40000004100 */
[C---:B------:R-:W-:Y:S01]  /*1e10*/  FFMA.FTZ R0, R2.reuse, R0, R33 ;  /* 0x0000000002007223 */ /* 0x040fe20000010021 */
[----:B------:R-:W-:Y:S01]  /*1e20*/  FFMA.FTZ R2, R2, R34, R13 ;  /* 0x0000002202027223 */ /* 0x000fe2000001000d */
[----:B------:R-:W-:-:S02]  /*1e30*/  HADD2.F32 R33, -RZ, R23.H0_H0 ;  /* 0x20000017ff217230 */ /* 0x000fc40000004100 */
[--C-:B------:R-:W-:Y:S02]  /*1e40*/  HADD2.F32 R13, -RZ, R3.reuse.H0_H0 ;  /* 0x20000003ff0d7230 */ /* 0x100fe40000004100 */
[----:B------:R-:W-:Y:S02]  /*1e50*/  HADD2.F32 R34, -RZ, R22.H0_H0 ;  /* 0x20000016ff227230 */ /* 0x000fe40000004100 */
[----:B------:R-:W-:Y:S02]  /*1e60*/  HADD2.F32 R3, -RZ, R3.H1_H1 ;  /* 0x30000003ff037230 */ /* 0x000fe40000004100 */
[----:B------:R-:W-:Y:S01]  /*1e70*/  FFMA.FTZ R32, R33, R13, R32 ;  /* 0x0000000d21207223 */ /* 0x000fe20000010020 */
[----:B------:R-:W-:Y:S02]  /*1e80*/  HADD2.F32 R33, -RZ, R19.H0_H0 ;  /* 0x20000013ff217230 */ /* 0x000fe40000004100 */
[C---:B------:R-:W-:Y:S01]  /*1e90*/  FFMA.FTZ R0, R13.reuse, R34, R0 ;  /* 0x000000220d007223 */ /* 0x040fe20000010000 */
        /* <DEDUP_REMOVED lines=43> */
[----:B------:R-:W-:Y:S01]  /*2150*/  FFMA.FTZ R4, R3, R5, R4 ;  /* 0x0000000503047223 */ /* 0x000fe20000010004 */
[----:B-----5:R-:W-:Y:S02]  /*2160*/  HADD2.F32 R3, -RZ, R9.H0_H0 ;  /* 0x20000009ff037230 */ /* 0x020fe40000004100 */
        /* <DEDUP_REMOVED lines=17> */
.L_x_3281:
[----:B------:R-:W-:Y:S02]  /*2280*/  PRMT R5, RZ, 0x5410, RZ ;  /* 0x00005410ff057816 */ /* 0x000fe400000000ff */
[----:B------:R-:W-:Y:S01]  /*2290*/  PRMT R4, RZ, 0x5410, RZ ;  /* 0x00005410ff047816 */ /* 0x000fe200000000ff */
[----:B------:R-:W-:Y:S06]  /*22a0*/  @P2 BRA `(.L_x_3282) ;  /* 0x0000000400742947 */ /* 0x000fec0003800000 */
[----:B------:R-:W0:Y:S01]  /*22b0*/  S2UR UR5, SR_CgaCtaId ;  /* 0x00000000000579c3 */ /* 0x000e220000008800 */
[----:B------:R-:W-:Y:S01]  /*22c0*/  UMOV UR4, 0x400 ;  /* 0x0000040000047882 */ /* 0x000fe20000000000 */
[----:B------:R-:W-:Y:S02]  /*22d0*/  HADD2.F32 R32, -RZ, R25.H0_H0 ;  /* 0x20000019ff207230 */ /* 0x000fe40000004100 */
[----:B------:R-:W-:Y:S02]  /*22e0*/  HADD2.F32 R33, -RZ, R26.H0_H0 ;  /* 0x2000001aff217230 */ /* 0x000fe40000004100 */
[--C-:B------:R-:W-:Y:S02]  /*22f0*/  HADD2.F32 R34, -RZ, R27.reuse.H0_H0 ;  /* 0x2000001bff227230 */ /* 0x100fe40000004100 */
[----:B------:R-:W-:Y:S02]  /*2300*/  HADD2.F32 R0, -RZ, R28.H0_H0 ;  /* 0x2000001cff007230 */ /* 0x000fe40000004100 */
[----:B------:R-:W-:-:S02]  /*2310*/  HADD2.F32 R27, -RZ, R27.H1_H1 ;  /* 0x3000001bff1b7230 */ /* 0x000fc40000004100 */
[----:B------:R-:W-:Y:S02]  /*2320*/  HADD2.F32 R26, -RZ, R26.H1_H1 ;  /* 0x3000001aff1a7230 */ /* 0x000fe40000004100 */
[----:B------:R-:W-:Y:S02]  /*2330*/  HADD2.F32 R39, -RZ, R28.H1_H1 ;  /* 0x3000001cff277230 */ /* 0x000fe40000004100 */
[--C-:B------:R-:W-:Y:S02]  /*2340*/  HADD2.F32 R37, -RZ, R23.reuse.H0_H0 ;  /* 0x20000017ff257230 */ /* 0x100fe40000004100 */
[----:B------:R-:W-:Y:S01]  /*2350*/  HADD2.F32 R23, -RZ, R23.H1_H1 ;  /* 0x30000017ff177230 */ /* 0x000fe20000004100 */
[----:B0-----:R-:W-:-:S09]  /*2360*/  ULEA UR4, UR5, UR4, 0x18 ;  /* 0x0000000405047291 */ /* 0x001fd2000f8ec0ff */
[----:B------:R-:W0:Y:S04]  /*2370*/  LDS.64 R4, [UR4+0x40] ;  /* 0x00004004ff047984 */ /* 0x000e280008000a00 */
[----:B------:R-:W1:Y:S01]  /*2380*/  LDS.64 R12, [UR4+0x48] ;  /* 0x00004804ff0c7984 */ /* 0x000e620008000a00 */
[----:B0-----:R-:W-:-:S05]  /*2390*/  HADD2.F32 R35, -RZ, R4.H0_H0 ;  /* 0x20000004ff237230 */ /* 0x001fca0000004100 */
[-C--:B------:R-:W-:Y:S01]  /*23a0*/  FFMA.FTZ R32, R32, R35.reuse, RZ ;  /* 0x0000002320207223 */ /* 0x080fe200000100ff */
[-C--:B------:R-:W-:Y:S01]  /*23b0*/  FFMA.FTZ R33, R33, R35.reuse, RZ ;  /* 0x0000002321217223 */ /* 0x080fe200000100ff */
[-C--:B------:R-:W-:Y:S01]  /*23c0*/  FFMA.FTZ R34, R34, R35.reuse, RZ ;  /* 0x0000002322227223 */ /* 0x080fe200000100ff */
[----:B------:R-:W-:Y:S01]  /*23d0*/  FFMA.FTZ R0, R0, R35, RZ ;  /* 0x0000002300007223 */ /* 0x000fe200000100ff */
[----:B------:R-:W-:Y:S02]  /*23e0*/  HADD2.F32 R35, -RZ, R25.H1_H1 ;  /* 0x30000019ff237230 */ /* 0x000fe40000004100 */
[----:B------:R-:W-:Y:S02]  /*23f0*/  HADD2.F32 R25, -RZ, R4.H1_H1 ;  /* 0x30000004ff197230 */ /* 0x000fe40000004100 */
[----:B------:R-:W-:-:S03]  /*2400*/  HADD2.F32 R4, -RZ, R22.H0_H0 ;  /* 0x20000016ff047230 */ /* 0x000fc60000004100 */
[-C--:B------:R-:W-:Y:S01]  /*2410*/  FFMA.FTZ R34, R27, R25.reuse, R34 ;  /* 0x000000191b227223 */ /* 0x080fe20000010022 */
[----:B------:R-:W-:Y:S02]  /*2420*/  HADD2.F32 R27, -RZ, R5.H0_H0 ;  /* 0x20000005ff1b7230 */ /* 0x000fe40000004100 */
[-C--:B------:R-:W-:Y:S01]  /*2430*/  FFMA.FTZ R33, R26, R25.reuse, R33 ;  /* 0x000000191a217223 */ /* 0x080fe20000010021 */
[-C--:B------:R-:W-:Y:S01]  /*2440*/  FFMA.FTZ R32, R35, R25.reuse, R32 ;  /* 0x0000001923207223 */ /* 0x080fe20000010020 */
[----:B------:R-:W-:Y:S02]  /*2450*/  HADD2.F32 R35, -RZ, R19.H0_H0 ;  /* 0x20000013ff237230 */ /* 0x000fe40000004100 */
[----:B------:R-:W-:Y:S01]  /*2460*/  FFMA.FTZ R0, R39, R25, R0 ;  /* 0x0000001927007223 */ /* 0x000fe20000010000 */
[-C--:B------:R-:W-:Y:S01]  /*2470*/  FFMA.FTZ R4, R4, R27.reuse, R33 ;  /* 0x0000001b04047223 */ /* 0x080fe20000010021 */
[----:B------:R-:W-:Y:S02]  /*2480*/  HADD2.F32 R33, -RZ, R18.H0_H0 ;  /* 0x20000012ff217230 */ /* 0x000fe40000004100 */
[-C--:B------:R-:W-:Y:S01]  /*2490*/  FFMA.FTZ R32, R37, R27.reuse, R32 ;  /* 0x0000001b25207223 */ /* 0x080fe20000010020 */
        /* <DEDUP_REMOVED lines=12> */
[--C-:B-1----:R-:W-:Y:S02]  /*2560*/  HADD2.F32 R5, -RZ, R12.reuse.H0_H0 ;  /* 0x2000000cff057230 */ /* 0x102fe40000004100 */
[----:B------:R-:W-:Y:S02]  /*2570*/  HADD2.F32 R12, -RZ, R12.H1_H1 ;  /* 0x3000000cff0c7230 */ /* 0x000fe40000004100 */
        /* <DEDUP_REMOVED lines=14> */
[--C-:B------:R-:W-:Y:S02]  /*2660*/  HADD2.F32 R18, -RZ, R16.reuse.H0_H0 ;  /* 0x20000010ff127230 */ /* 0x100fe40000004100 */
[----:B------:R-:W-:Y:S01]  /*2670*/  FFMA.FTZ R5, R24, R12, R5 ;  /* 0x0000000c18057223 */ /* 0x000fe20000010005 */
[----:B------:R-:W-:Y:S02]  /*2680*/  HADD2.F32 R4, -RZ, R17.H0_H0 ;  /* 0x20000011ff047230 */ /* 0x000fe40000004100 */
        /* <DEDUP_REMOVED lines=11> */
[----:B------:R-:W-:Y:S02]  /*2740*/  HADD2.F32 R19, -RZ, R14.H1_H1 ;  /* 0x3000000eff137230 */ /* 0x000fe40000004100 */
[----:B------:R-:W-:Y:S01]  /*2750*/  FFMA.FTZ R16, R15, R13, R16 ;  /* 0x0000000d0f107223 */ /* 0x000fe20000010010 */
[----:B-----5:R-:W-:-:S02]  /*2760*/  HADD2.F32 R5, -RZ, R9.H0_H0 ;  /* 0x20000009ff057230 */ /* 0x020fc40000004100 */
        /* <DEDUP_REMOVED lines=17> */
.L_x_3282:
[----:B------:R0:W2:Y:S01]  /*2880*/  LDG.E.128.CONSTANT R12, desc[UR6][R20.64] ;  /* 0x00000006140c7981 */ /* 0x0000a2000c1e9d00 */
[----:B------:R-:W-:Y:S01]  /*2890*/  MOV R26, 0x2c00 ;  /* 0x00002c00001a7802 */ /* 0x000fe20000000f00 */
[----:B0-----:R-:W-:Y:S01]  /*28a0*/  IMAD.WIDE R20, R10, 0x4, R20 ;  /* 0x000000040a147825 */ /* 0x001fe200078e0214 */
[----:B--2---:R-:W-:Y:S02]  /*28b0*/  LOP3.LUT R22, R12, 0xf000f0, RZ, 0xc0, !PT ;  /* 0x00f000f00c167812 */ /* 0x004fe400078ec0ff */
[----:B------:R-:W-:Y:S02]  /*28c0*/  SHF.R.U32.HI R0, RZ, 0x8, R13 ;  /* 0x00000008ff007819 */ /* 0x000fe4000001160d */
[----:B------:R-:W-:Y:S02]  /*28d0*/  LOP3.LUT R24, R14, 0xf000f0, RZ, 0xc0, !PT ;  /* 0x00f000f00e187812 */ /* 0x000fe400078ec0ff */
[----:B------:R-:W-:Y:S02]  /*28e0*/  SHF.R.U32.HI R17, RZ, 0x8, R14 ;  /* 0x00000008ff117819 */ /* 0x000fe4000001160e */
[----:B------:R-:W-:-:S02]  /*28f0*/  LOP3.LUT R16, R13, 0xf000f, RZ, 0xc0, !PT ;  /* 0x000f000f0d107812 */ /* 0x000fc400078ec0ff */
[----:B------:R-:W-:Y:S02]  /*2900*/  LOP3.LUT R23, R13, 0xf000f0, RZ, 0xc0, !PT ;  /* 0x00f000f00d177812 */ /* 0x000fe400078ec0ff */
        /* <DEDUP_REMOVED lines=8> */
[----:B------:R-:W-:Y:S02]  /*2990*/  LOP3.LUT R24, R17, 0xf000f0, RZ, 0xc0, !PT ;  /* 0x00f000f011187812 */ /* 0x000fe400078ec0ff */
        /* <DEDUP_REMOVED lines=66> */
[----:B------:R-:W-:-:S05]  /*2dc0*/  HADD2.F32 R19, -RZ, R23.H1_H1 ;  /* 0x30000017ff137230 */ /* 0x000fca0000004100 */
[----:B------:R-:W-:Y:S01]  /*2dd0*/  FFMA.FTZ R37, R19, R38, R37 ;  /* 0x0000002613257223 */ /* 0x000fe20000010025 */
[----:B-----5:R-:W-:-:S05]  /*2de0*/  HADD2.F32 R19, -RZ, R9.H0_H0 ;  /* 0x20000009ff137230 */ /* 0x020fca0000004100 */
        /* <DEDUP_REMOVED lines=48> */
[----:B------:R-:W-:-:S02]  /*30f0*/  HADD2.F32 R16, -RZ, R26.H0_H0 ;  /* 0x2000001aff107230 */ /* 0x000fc40000004100 */
[C---:B------:R-:W-:Y:S01]  /*3100*/  FFMA.FTZ R19, R18.reuse, R0, R19 ;  /* 0x0000000012137223 */ /* 0x040fe20000010013 */
[----:B------:R-:W-:Y:S02]  /*3110*/  HADD2.F32 R0, -RZ, R7.H0_H0 ;  /* 0x20000007ff007230 */ /* 0x000fe40000004100 */
        /* <DEDUP_REMOVED lines=11> */
.L_x_3283:
[----:B------:R-:W-:Y:S05]  /*31d0*/  @P2 BRA `(.L_x_3284) ;  /* 0x0000000400742947 */ /* 0x000fea0003800000 */
        /* <DEDUP_REMOVED lines=22> */
[----:B------:R-:W-:Y:S02]  /*3340*/  HADD2.F32 R37, -RZ, R30.H1_H1 ;  /* 0x3000001eff257230 */ /* 0x000fe40000004100 */
[-C--:B------:R-:W-:Y:S01]  /*3350*/  FFMA.FTZ R35, R28, R27.reuse, R35 ;  /* 0x0000001b1c237223 */ /* 0x080fe20000010023 */
[-C--:B------:R-:W-:Y:S01]  /*3360*/  FFMA.FTZ R0, R29, R27.reuse, R0 ;  /* 0x0000001b1d007223 */ /* 0x080fe20000010000 */
[----:B------:R-:W-:Y:S02]  /*3370*/  HADD2.F32 R29, -RZ, R15.H0_H0 ;  /* 0x2000000fff1d7230 */ /* 0x000fe40000004100 */
[----:B------:R-:W-:Y:S01]  /*3380*/  FFMA.FTZ R34, R37, R27, R34 ;  /* 0x0000001b25227223 */ /* 0x000fe20000010022 */
[----:B------:R-:W-:Y:S02]  /*3390*/  HADD2.F32 R27, -RZ, R17.H0_H0 ;  /* 0x20000011ff1b7230 */ /* 0x000fe40000004100 */
[----:B------:R-:W-:-:S02]  /*33a0*/  HADD2.F32 R37, -RZ, R22.H0_H0 ;  /* 0x20000016ff257230 */ /* 0x000fc40000004100 */
[----:B------:R-:W-:Y:S02]  /*33b0*/  HADD2.F32 R17, -RZ, R17.H1_H1 ;  /* 0x30000011ff117230 */ /* 0x000fe40000004100 */
[-C--:B------:R-:W-:Y:S01]  /*33c0*/  FFMA.FTZ R36, R39, R27.reuse, R36 ;  /* 0x0000001b27247223 */ /* 0x080fe20000010024 */
[-C--:B------:R-:W-:Y:S01]  /*33d0*/  FFMA.FTZ R16, R16, R27.reuse, R35 ;  /* 0x0000001b10107223 */ /* 0x080fe20000010023 */
[-C--:B------:R-:W-:Y:S01]  /*33e0*/  FFMA.FTZ R28, R29, R27.reuse, R0 ;  /* 0x0000001b1d1c7223 */ /* 0x080fe20000010000 */
[----:B------:R-:W-:Y:S01]  /*33f0*/  FFMA.FTZ R34, R37, R27, R34 ;  /* 0x0000001b25227223 */ /* 0x000fe20000010022 */
[----:B------:R-:W-:Y:S02]  /*3400*/  HADD2.F32 R27, -RZ, R14.H1_H1 ;  /* 0x3000000eff1b7230 */ /* 0x000fe40000004100 */
[----:B------:R-:W-:Y:S01]  /*3410*/  FFMA.FTZ R13, R13, R17, R36 ;  /* 0x000000110d0d7223 */ /* 0x000fe20000010024 */
[----:B------:R-:W-:Y:S02]  /*3420*/  HADD2.F32 R29, -RZ, R15.H1_H1 ;  /* 0x3000000fff1d7230 */ /* 0x000fe40000004100 */
[----:B------:R-:W-:-:S02]  /*3430*/  HADD2.F32 R14, -RZ, R31.H0_H0 ;  /* 0x2000001fff0e7230 */ /* 0x000fc40000004100 */
[-C--:B------:R-:W-:Y:S01]  /*3440*/  FFMA.FTZ R15, R27, R17.reuse, R16 ;  /* 0x000000111b0f7223 */ /* 0x080fe20000010010 */
[----:B-1----:R-:W-:Y:S02]  /*3450*/  HADD2.F32 R0, -RZ, R18.H0_H0 ;  /* 0x20000012ff007230 */ /* 0x002fe40000004100 */
[-C--:B------:R-:W-:Y:S01]  /*3460*/  FFMA.FTZ R27, R29, R17.reuse, R28 ;  /* 0x000000111d1b7223 */ /* 0x080fe2000001001c */
[----:B------:R-:W-:Y:S02]  /*3470*/  HADD2.F32 R35, -RZ, R22.H1_H1 ;  /* 0x30000016ff237230 */ /* 0x000fe40000004100 */
        /* <DEDUP_REMOVED lines=29> */
[----:B------:R-:W-:Y:S02]  /*3650*/  HADD2.F32 R25, -RZ, R25.H1_H1 ;  /* 0x30000019ff197230 */ /* 0x000fe40000004100 */
[----:B------:R-:W-:Y:S01]  /*3660*/  FFMA.FTZ R18, R27, R13, R18 ;  /* 0x0000000d1b127223 */ /* 0x000fe20000010012 */
[----:B------:R-:W-:-:S02]  /*3670*/  HADD2.F32 R23, -RZ, R26.H1_H1 ;  /* 0x3000001aff177230 */ /* 0x000fc40000004100 */
[-C--:B------:R-:W-:Y:S01]  /*3680*/  FFMA.FTZ R12, R15, R19.reuse, R12 ;  /* 0x000000130f0c7223 */ /* 0x080fe2000001000c */
[----:B-----5:R-:W-:Y:S02]  /*3690*/  HADD2.F32 R13, -RZ, R9.H0_H0 ;  /* 0x20000009ff0d7230 */ /* 0x020fe40000004100 */
        /* <DEDUP_REMOVED lines=17> */
.L_x_3284:
        /* <DEDUP_REMOVED lines=149> */
.L_x_3285:
        /* <DEDUP_REMOVED lines=94> */
.L_x_3286:
[----:B------:R-:W2:Y:S01]  /*46e0*/  LDG.E.128.CONSTANT R12, desc[UR6][R20.64] ;  /* 0x00000006140c7981 */ /* 0x000ea2000c1e9d00 */
[----:B------:R-:W-:Y:S02]  /*46f0*/  MOV R26, 0x2c00 ;  /* 0x00002c00001a7802 */ /* 0x000fe40000000f00 */
        /* <DEDUP_REMOVED lines=56> */
[----:B------:R-:W-:Y:S02]  /*4a80*/  HADD2.F32 R35, -RZ, R27.H1_H1 ;  /* 0x3000001bff237230 */ /* 0x000fe40000004100 */
[----:B------:R-:W-:Y:S02]  /*4a90*/  HADD2.F32 R34, -RZ, R19.H0_H0 ;  /* 0x20000013ff227230 */ /* 0x000fe40000004100 */
[----:B------:R-:W-:Y:S01]  /*4aa0*/  HADD2.F32 R37, -RZ, R28.H0_H0 ;  /* 0x2000001cff257230 */ /* 0x000fe20000004100 */
[----:B0-----:R-:W-:-:S09]  /*4ab0*/  ULEA UR4, UR5, UR4, 0x18 ;  /* 0x0000000405047291 */ /* 0x001fd2000f8ec0ff */
[----:B------:R-:W0:Y:S04]  /*4ac0*/  LDS.64 R14, [UR4+0x30] ;  /* 0x00003004ff0e7984 */ /* 0x000e280008000a00 */
[----:B------:R-:W1:Y:S01]  /*4ad0*/  LDS.64 R16, [UR4+0x38] ;  /* 0x00003804ff107984 */ /* 0x000e620008000a00 */
[--C-:B0-----:R-:W-:Y:S02]  /*4ae0*/  HADD2.F32 R0, -RZ, R14.reuse.H0_H0 ;  /* 0x2000000eff007230 */ /* 0x101fe40000004100 */
[----:B------:R-:W-:-:S03]  /*4af0*/  HADD2.F32 R14, -RZ, R14.H1_H1 ;  /* 0x3000000eff0e7230 */ /* 0x000fc60000004100 */
[----:B------:R-:W-:Y:S01]  /*4b00*/  FFMA.FTZ R12, R13, R0, RZ ;  /* 0x000000000d0c7223 */ /* 0x000fe200000100ff */
[----:B------:R-:W-:Y:S02]  /*4b10*/  HADD2.F32 R13, -RZ, R19.H1_H1 ;  /* 0x30000013ff0d7230 */ /* 0x000fe40000004100 */
[----:B------:R-:W-:Y:S01]  /*4b20*/  FFMA.FTZ R39, R0, R37, RZ ;  /* 0x0000002500277223 */ /* 0x000fe200000100ff */
[----:B------:R-:W-:Y:S02]  /*4b30*/  HADD2.F32 R37, -RZ, R28.H1_H1 ;  /* 0x3000001cff257230 */ /* 0x000fe40000004100 */
[----:B------:R-:W-:Y:S01]  /*4b40*/  FFMA.FTZ R35, R35, R14, R12 ;  /* 0x0000000e23237223 */ /* 0x000fe2000001000c */
[----:B------:R-:W-:Y:S02]  /*4b50*/  HADD2.F32 R12, -RZ, R15.H0_H0 ;  /* 0x2000000fff0c7230 */ /* 0x000fe40000004100 */
[----:B------:R-:W-:-:S03]  /*4b60*/  FFMA.FTZ R37, R14, R37, R39 ;  /* 0x000000250e257223 */ /* 0x000fc60000010027 */
[----:B------:R-:W-:Y:S01]  /*4b70*/  FFMA.FTZ R36, R34, R12, R35 ;  /* 0x0000000c22247223 */ /* 0x000fe20000010023 */
[----:B------:R-:W-:Y:S02]  /*4b80*/  HADD2.F32 R34, -RZ, R15.H1_H1 ;  /* 0x3000000fff227230 */ /* 0x000fe40000004100 */
[--C-:B-1----:R-:W-:Y:S02]  /*4b90*/  HADD2.F32 R15, -RZ, R16.reuse.H0_H0 ;  /* 0x20000010ff0f7230 */ /* 0x102fe40000004100 */
[----:B------:R-:W-:Y:S02]  /*4ba0*/  HADD2.F32 R35, -RZ, R16.H1_H1 ;  /* 0x30000010ff237230 */ /* 0x000fe40000004100 */
[----:B------:R-:W-:Y:S01]  /*4bb0*/  FFMA.FTZ R36, R13, R34, R36 ;  /* 0x000000220d247223 */ /* 0x000fe20000010024 */
[--C-:B------:R-:W-:Y:S02]  /*4bc0*/  HADD2.F32 R13, -RZ, R31.reuse.H0_H0 ;  /* 0x2000001fff0d7230 */ /* 0x100fe40000004100 */
[----:B------:R-:W-:-:S03]  /*4bd0*/  HADD2.F32 R16, -RZ, R31.H1_H1 ;  /* 0x3000001fff107230 */ /* 0x000fc60000004100 */
[----:B------:R-:W-:Y:S01]  /*4be0*/  FFMA.FTZ R13, R13, R15, R36 ;  /* 0x0000000f0d0d7223 */ /* 0x000fe20000010024 */
[----:B------:R-:W-:-:S03]  /*4bf0*/  HADD2.F32 R36, -RZ, R23.H0_H0 ;  /* 0x20000017ff247230 */ /* 0x000fc60000004100 */
[----:B------:R-:W-:Y:S01]  /*4c00*/  FFMA.FTZ R13, R16, R35, R13 ;  /* 0x00000023100d7223 */ /* 0x000fe2000001000d */
[--C-:B------:R-:W-:Y:S02]  /*4c10*/  HADD2.F32 R16, -RZ, R17.reuse.H0_H0 ;  /* 0x20000011ff107230 */ /* 0x100fe40000004100 */
[----:B------:R-:W-:-:S03]  /*4c20*/  HADD2.F32 R17, -RZ, R17.H1_H1 ;  /* 0x30000011ff117230 */ /* 0x000fc60000004100 */
[----:B------:R-:W-:Y:S01]  /*4c30*/  FFMA.FTZ R13, R36, R16, R13 ;  /* 0x00000010240d7223 */ /* 0x000fe2000001000d */
[----:B------:R-:W-:-:S05]  /*4c40*/  HADD2.F32 R36, -RZ, R23.H1_H1 ;  /* 0x30000017ff247230 */ /* 0x000fca0000004100 */
[----:B------:R-:W-:Y:S01]  /*4c50*/  FFMA.FTZ R13, R36, R17, R13 ;  /* 0x00000011240d7223 */ /* 0x000fe2000001000d */
[----:B-----5:R-:W-:-:S05]  /*4c60*/  HADD2.F32 R36, -RZ, R9.H0_H0 ;  /* 0x20000009ff247230 */ /* 0x020fca0000004100 */
        /* <DEDUP_REMOVED lines=13> */
[----:B------:R-:W-:-:S03]  /*4d40*/  HADD2.F32 R37, -RZ, R8.H0_H0 ;  /* 0x20000008ff257230 */ /* 0x000fc60000004100 */
        /* <DEDUP_REMOVED lines=19> */
[----:B------:R-:W-:Y:S02]  /*4e80*/  HADD2.F32 R12, -RZ, R33.H0_H0 ;  /* 0x20000021ff0c7230 */ /* 0x000fe40000004100 */
[C---:B------:R-:W-:Y:S01]  /*4e90*/  FFMA.FTZ R14, R34.reuse, R13, R14 ;  /* 0x0000000d220e7223 */ /* 0x040fe2000001000e */
[----:B------:R-:W-:Y:S02]  /*4ea0*/  HADD2.F32 R13, -RZ, R18.H0_H0 ;  /* 0x20000012ff0d7230 */ /* 0x000fe40000004100 */
[----:B------:R-:W-:Y:S01]  /*4eb0*/  FFMA.FTZ R0, R34, R0, R37 ;  /* 0x0000000022007223 */ /* 0x000fe20000010025 */
[----:B------:R-:W-:-:S02]  /*4ec0*/  HADD2.F32 R34, -RZ, R26.H1_H1 ;  /* 0x3000001aff227230 */ /* 0x000fc40000004100 */
[C---:B------:R-:W-:Y:S01]  /*4ed0*/  FFMA.FTZ R37, R15.reuse, R13, R14 ;  /* 0x0000000d0f257223 */ /* 0x040fe2000001000e */
[----:B------:R-:W-:Y:S02]  /*4ee0*/  HADD2.F32 R14, -RZ, R18.H1_H1 ;  /* 0x30000012ff0e7230 */ /* 0x000fe40000004100 */
[----:B------:R-:W-:Y:S01]  /*4ef0*/  FFMA.FTZ R12, R15, R12, R0 ;  /* 0x0000000c0f0c7223 */ /* 0x000fe20000010000 */
[----:B------:R-:W-:Y:S02]  /*4f00*/  HADD2.F32 R0, -RZ, R33.H1_H1 ;  /* 0x30000021ff007230 */ /* 0x000fe40000004100 */
[--C-:B------:R-:W-:Y:S02]  /*4f10*/  HADD2.F32 R13, -RZ, R25.reuse.H0_H0 ;  /* 0x20000019ff0d7230 */ /* 0x100fe40000004100 */
[C---:B------:R-:W-:Y:S01]  /*4f20*/  FFMA.FTZ R37, R35.reuse, R14, R37 ;  /* 0x0000000e23257223 */ /* 0x040fe20000010025 */
[----:B------:R-:W-:Y:S02]  /*4f30*/  HADD2.F32 R14, -RZ, R26.H0_H0 ;  /* 0x2000001aff0e7230 */ /* 0x000fe40000004100 */
[----:B------:R-:W-:Y:S01]  /*4f40*/  FFMA.FTZ R15, R35, R0, R12 ;  /* 0x00000000230f7223 */ /* 0x000fe2000001000c */
[----:B------:R-:W-:-:S03]  /*4f50*/  HADD2.F32 R0, -RZ, R25.H1_H1 ;  /* 0x30000019ff007230 */ /* 0x000fc60000004100 */
[C---:B------:R-:W-:Y:S01]  /*4f60*/  FFMA.FTZ R12, R16.reuse, R13, R15 ;  /* 0x0000000d100c7223 */ /* 0x040fe2000001000f */
[----:B------:R-:W-:Y:S01]  /*4f70*/  FFMA.FTZ R37, R16, R14, R37 ;  /* 0x0000000e10257223 */ /* 0x000fe20000010025 */
[----:B------:R-:W-:Y:S02]  /*4f80*/  HADD2.F32 R13, -RZ, R7.H0_H0 ;  /* 0x20000007ff0d7230 */ /* 0x000fe40000004100 */
[----:B------:R-:W-:Y:S02]  /*4f90*/  HADD2.F32 R15, -RZ, R6.H0_H0 ;  /* 0x20000006ff0f7230 */ /* 0x000fe40000004100 */
        /* <DEDUP_REMOVED lines=8> */
.L_x_3287:
[----:B------:R-:W-:Y:S05]  /*5020*/  @P2 BRA `(.L_x_3280) ;  /* 0x0000000400742947 */ /* 0x000fea0003800000 */
        /* <DEDUP_REMOVED lines=10> */
[----:B------:R-:W-:Y:S02]  /*50d0*/  HADD2.F32 R19, -RZ, R19.H1_H1 ;  /* 0x30000013ff137230 */ /* 0x000fe40000004100 */
[----:B-----5:R-:W-:Y:S02]  /*50e0*/  HADD2.F32 R9, -RZ, R9.H0_H0 ;  /* 0x20000009ff097230 */ /* 0x020fe40000004100 */
[----:B------:R-:W-:Y:S01]  /*50f0*/  HADD2.F32 R7, -RZ, R7.H0_H0 ;  /* 0x20000007ff077230 */ /* 0x000fe20000004100 */
        /* <DEDUP_REMOVED lines=29> */
[----:B------:R-:W-:-:S02]  /*52d0*/  HADD2.F32 R17, -RZ, R31.H0_H0 ;  /* 0x2000001fff117230 */ /* 0x000fc40000004100 */
[----:B------:R-:W-:Y:S01]  /*52e0*/  FFMA.FTZ R20, R35, R13, R0 ;  /* 0x0000000d23147223 */ /* 0x000fe20000010000 */
[----:B-1----:R-:W-:Y:S02]  /*52f0*/  HADD2.F32 R13, -RZ, R14.H0_H0 ;  /* 0x2000000eff0d7230 */ /* 0x002fe40000004100 */
        /* <DEDUP_REMOVED lines=48> */
.L_x_3280:
[----:B------:R-:W0:Y:S01]  /*5600*/  S2R R0, SR_TID.X ;  /* 0x0000000000007919 */ /* 0x000e220000002100 */
[----:B------:R-:W1:Y:S01]  /*5610*/  LDC.64 R6, c[0x0][0x3a0] ;  /* 0x0000e800ff067b82 */ /* 0x000e620000000a00 */
[----:B0----5:R-:W-:-:S04]  /*5620*/  LEA R9, R11, R0, 0x5 ;  /* 0x000000000b097211 */ /* 0x021fc800078e28ff */
[----:B------:R-:W-:-:S05]  /*5630*/  SHF.L.U32 R9, R9, 0x2, RZ ;  /* 0x0000000209097819 */ /* 0x000fca00000006ff */
        /* <DEDUP_REMOVED lines=9> */
.L_x_3291:
[----:B------:R-:W0:Y:S02]  /*56d0*/  LDS R12, [R8] ;  /* 0x00000000080c7984 */ /* 0x000e240000000800 */
[----:B0-----:R-:W-:-:S05]  /*56e0*/  HFMA2 R13, R12, 1, 1, R2 ;  /* 0x3c003c000c0d7831 */ /* 0x001fca0000000002 */
[----:B------:R-:W0:Y:S02]  /*56f0*/  ATOMS.CAST.SPIN P0, [R8], R12, R13 ;  /* 0x0000000c0800758d */ /* 0x000e24000180000d */
[----:B0-----:R-:W-:Y:S05]  /*5700*/  @!P0 BRA `(.L_x_3291) ;  /* 0xfffffffc00f08947 */ /* 0x001fea000383ffff */
[----:B------:R-:W-:Y:S05]  /*5710*/  BRA `(.L_x_3289) ;  /* 0x00000000000c7947 */ /* 0x000fea0003800000 */
.L_x_3290:
[----:B------:R-:W2:Y:S02]  /*5720*/  LD.E R0, desc[UR6][R6.64] ;  /* 0x0000000606007980 */ /* 0x000ea4000c101900 */
[----:B--2---:R-:W-:-:S05]  /*5730*/  IADD3 R9, PT, PT, R2, R0, RZ ;  /* 0x0000000002097210 */ /* 0x004fca0007ffe0ff */
[----:B------:R0:W-:Y:S02]  /*5740*/  ST.E desc[UR6][R6.64], R9 ;  /* 0x0000000906007985 */ /* 0x0001e4000c101906 */
.L_x_3289:
[----:B------:R-:W-:Y:S05]  /*5750*/  BSYNC.RECONVERGENT B0 ;  /* 0x0000000000007941 */ /* 0x000fea0003800200 */
.L_x_3288:
        /* <DEDUP_REMOVED lines=8> */
.L_x_3295:
[----:B------:R-:W0:Y:S02]  /*57e0*/  LDS R2, [R8+0x4] ;  /* 0x0000040008027984 */ /* 0x000e240000000800 */
[----:B0-----:R-:W-:-:S05]  /*57f0*/  HADD2 R3, R2, R9 ;  /* 0x0000000902037230 */ /* 0x001fca0000000000 */
[----:B------:R-:W0:Y:S02]  /*5800*/  ATOMS.CAST.SPIN P0, [R8+0x4], R2, R3 ;  /* 0x000004020800758d */ /* 0x000e240001800003 */
[----:B0-----:R-:W-:Y:S05]  /*5810*/  @!P0 BRA `(.L_x_3295) ;  /* 0xfffffffc00f08947 */ /* 0x001fea000383ffff */
[----:B------:R-:W-:Y:S05]  /*5820*/  BRA `(.L_x_3293) ;  /* 0x00000000000c7947 */ /* 0x000fea0003800000 */
.L_x_3294:
[----:B------:R-:W2:Y:S02]  /*5830*/  LD.E R0, desc[UR6][R6.64+0x4] ;  /* 0x0000040606007980 */ /* 0x000ea4000c101900 */
[----:B--2---:R-:W-:-:S05]  /*5840*/  IADD3 R3, PT, PT, R3, R0, RZ ;  /* 0x0000000003037210 */ /* 0x004fca0007ffe0ff */
[----:B------:R1:W-:Y:S02]  /*5850*/  ST.E desc[UR6][R6.64+0x4], R3 ;  /* 0x0000040306007985 */ /* 0x0003e4000c101906 */
.L_x_3293:
[----:B------:R-:W-:Y:S05]  /*5860*/  BSYNC.RECONVERGENT B0 ;  /* 0x0000000000007941 */ /* 0x000fea0003800200 */
.L_x_3292:
        /* <DEDUP_REMOVED lines=9> */
.L_x_3299:
[----:B------:R-:W0:Y:S02]  /*5900*/  LDS R8, [R2] ;  /* 0x0000000002087984 */ /* 0x000e240000000800 */
[----:B0-----:R-:W-:-:S05]  /*5910*/  HFMA2 R9, R8, 1, 1, R4 ;  /* 0x3c003c0008097831 */ /* 0x001fca0000000004 */
[----:B------:R-:W0:Y:S02]  /*5920*/  ATOMS.CAST.SPIN P0, [R2], R8, R9 ;  /* 0x000000080200758d */ /* 0x000e240001800009 */
[----:B0-----:R-:W-:Y:S05]  /*5930*/  @!P0 BRA `(.L_x_3299) ;  /* 0xfffffffc00f08947 */ /* 0x001fea000383ffff */
[----:B------:R-:W-:Y:S05]  /*5940*/  BRA `(.L_x_3297) ;  /* 0x00000000000c7947 */ /* 0x000fea0003800000 */
.L_x_3298:
[----:B------:R-:W2:Y:S02]  /*5950*/  LD.E R0, desc[UR6][R6.64] ;  /* 0x0000000606007980 */ /* 0x000ea4000c101900 */
[----:B--2---:R-:W-:-:S05]  /*5960*/  IADD3 R3, PT, PT, R4, R0, RZ ;  /* 0x0000000004037210 */ /* 0x004fca0007ffe0ff */
[----:B------:R0:W-:Y:S02]  /*5970*/  ST.E desc[UR6][R6.64], R3 ;  /* 0x0000000306007985 */ /* 0x0001e4000c101906 */
.L_x_3297:
[----:B------:R-:W-:Y:S05]  /*5980*/  BSYNC.RECONVERGENT B0 ;  /* 0x0000000000007941 */ /* 0x000fea0003800200 */
.L_x_3296:
[----:B------:R1:W-:Y:S02]  /*5990*/  ATOM.E.ADD.F16x2.RN.STRONG.GPU P0, RZ, desc[UR6][R6.64+0x4], R5 ;  /* 0x8000040506ff79a2 */ /* 0x0003e4000c10e106 */
[----:B-1----:R-:W-:Y:S05]  /*59a0*/  @P0 EXIT ;  /* 0x000000000000094d */ /* 0x002fea0003800000 */
[----:B------:R-:W1:Y:S02]  /*59b0*/  QSPC.E.S P0, RZ, [R6+0x4] ;  /* 0x0000040006ff73aa */ /* 0x000e640000000500 */
[----:B-1----:R-:W-:Y:S05]  /*59c0*/  @!P0 BRA `(.L_x_3300) ;  /* 0x0000000000188947 */ /* 0x002fea0003800000 */
[----:B0-----:R-:W-:-:S07]  /*59d0*/  MOV R6, R6 ;  /* 0x0000000600067202 */ /* 0x001fce0000000f00 */
.L_x_3301:
[----:B------:R-:W0:Y:S02]  /*59e0*/  LDS R2, [R6+0x4] ;  /* 0x0000040006027984 */ /* 0x000e240000000800 */
[----:B0-----:R-:W-:-:S05]  /*59f0*/  HADD2 R3, R2, R5 ;  /* 0x0000000502037230 */ /* 0x001fca0000000000 */
[----:B------:R-:W0:Y:S02]  /*5a00*/  ATOMS.CAST.SPIN P0, [R6+0x4], R2, R3 ;  /* 0x000004020600758d */ /* 0x000e240001800003 */
[----:B0-----:R-:W-:Y:S05]  /*5a10*/  @!P0 BRA `(.L_x_3301) ;  /* 0xfffffffc00f08947 */ /* 0x001fea000383ffff */
[----:B------:R-:W-:Y:S05]  /*5a20*/  EXIT ;  /* 0x000000000000794d */ /* 0x000fea0003800000 */
.L_x_3300:
[----:B------:R-:W0:Y:S02]  /*5a30*/  LD.E R0, desc[UR6][R6.64+0x4] ;  /* 0x0000040606007980 */ /* 0x000e24000c101900 */
[----:B0-----:R-:W-:-:S05]  /*5a40*/  IADD3 R3, PT, PT, R5, R0, RZ ;  /* 0x0000000005037210 */ /* 0x001fca0007ffe0ff */
[----:B------:R-:W-:Y:S01]  /*5a50*/  ST.E desc[UR6][R6.64+0x4], R3 ;  /* 0x0000040306007985 */ /* 0x000fe2000c101906 */
[----:B------:R-:W-:Y:S05]  /*5a60*/  EXIT ;  /* 0x000000000000794d */ /* 0x000fea0003800000 */
.L_x_3302:
        /* <DEDUP_REMOVED lines=9> */
.L_x_3967:


//--------------------- .text._Z23gemm_half_q_half_kernelILi2ELi12ELb1ELb0ELi32EEvPK6__halfPKjS4_S2_PS0_iiiiPKtS7_iiiiiibS2_i --------------------------
	.section	.text._Z23gemm_half_q_half_kernelILi2ELi12ELb1ELb0ELi32EEvPK6__halfPKjS4_S2_PS0_iiiiPKtS7_iiiiiibS2_i,"ax",@progbits
	.align	128
        .global         _Z23gemm_half_q_half_kernelILi2ELi12ELb1ELb0ELi32EEvPK6__halfPKjS4_S2_PS0_iiiiPKtS7_iiiiiibS2_i
        .type           _Z23gemm_half_q_half_kernelILi2ELi12ELb1ELb0ELi32EEvPK6__halfPKjS4_S2_PS0_iiiiPKtS7_iiiiiibS2_i,@function
        .size           _Z23gemm_half_q_half_kernelILi2ELi12ELb1ELb0ELi32EEvPK6__halfPKjS4_S2_PS0_iiiiPKtS7_iiiiiibS2_i,(.L_x_3968 - _Z23gemm_half_q_half_kernelILi2ELi12ELb1ELb0ELi32EEvPK6__halfPKjS4_S2_PS0_iiiiPKtS7_iiiiiibS2_i)
        .other          _Z23gemm_half_q_half_kernelILi2ELi12ELb1ELb0ELi32EEvPK6__halfPKjS4_S2_PS0_iiiiPKtS7_iiiiiibS2_i,@"STO_CUDA_ENTRY STV_DEFAULT"
_Z23gemm_half_q_half_kernelILi2ELi12ELb1ELb0ELi32EEvPK6__halfPKjS4_S2_PS0_iiiiPKtS7_iiiiiibS2_i:
.text._Z23gemm_half_q_half_kernelILi2ELi12ELb1ELb0ELi32EEvPK6__halfPKjS4_S2_PS0_iiiiPKtS7_iiiiiibS2_i:
        /* <DEDUP_REMOVED lines=22> */
[----:B------:R-:W-:Y:S01]  /*0160*/  HFMA2 R3, -RZ, RZ, 0, 1.1920928955078125e-07 ;  /* 0x00000002ff037431 */ /* 0x000fe200000001ff */
[----:B------:R-:W3:Y:S01]  /*0170*/  S2R R4, SR_TID.X ;  /* 0x0000000000047919 */ /* 0x000ee20000002100 */
[----:B------:R-:W-:Y:S01]  /*0180*/  BSSY.RECONVERGENT B0, `(.L_x_3303) ;  /* 0x00000bc000007945 */ /* 0x000fe20003800200 */
[----:B------:R-:W-:Y:S02]  /*0190*/  ISETP.EQ.OR P1, PT, R6, RZ, !P0 ;  /* 0x000000ff0600720c */ /* 0x000fe40004722670 */
[----:B------:R-:W-:Y:S01]  /*01a0*/  SEL R3, R3, 0x1, P0 ;  /* 0x0000000103037807 */ /* 0x000fe20000000000 */
[----:B--2---:R-:W-:Y:S01]  /*01b0*/  USHF.L.U32 UR4, UR4, 0x7, URZ ;  /* 0x0000000704047899 */ /* 0x004fe200080006ff */
[----:B0-----:R-:W-:-:S04]  /*01c0*/  SHF.L.U32 R89, R5, 0x5, RZ ;  /* 0x0000000505597819 */ /* 0x001fc800000006ff */
[C---:B------:R-:W-:Y:S02]  /*01d0*/  IADD3 R26, PT, PT, R89.reuse, 0x20, RZ ;  /* 0x00000020591a7810 */ /* 0x040fe40007ffe0ff */
[----:B---3--:R-:W-:Y:S02]  /*01e0*/  IADD3 R19, PT, PT, R89, R4, RZ ;  /* 0x0000000459137210 */ /* 0x008fe40007ffe0ff */
[----:B-1----:R-:W-:Y:S02]  /*01f0*/  VIMNMX R86, PT, PT, R26, UR7, PT ;  /* 0x000000071a567c48 */ /* 0x002fe4000bfe0100 */
        /* <DEDUP_REMOVED lines=32> */
.L_x_3308:
[----:B------:R-:W-:Y:S02]  /*0400*/  IADD3 R7, P2, PT, R19, R14, RZ ;  /* 0x0000000e13077210 */ /* 0x000fe40007f5e0ff */
[C---:B------:R-:W-:Y:S02]  /*0410*/  IADD3 R8, PT, PT, R14.reuse, UR7, RZ ;  /* 0x000000070e087c10 */ /* 0x040fe4000fffe0ff */
[----:B------:R-:W-:Y:S02]  /*0420*/  LEA.HI.X.SX32 R14, R14, RZ, 0x1, P2 ;  /* 0x000000ff0e0e7211 */ /* 0x000fe400010f0eff */
[----:B------:R-:W-:Y:S02]  /*0430*/  LEA R6, P2, R7, UR10, 0x1 ;  /* 0x0000000a07067c11 */ /* 0x000fe4000f8408ff */
[----:B------:R-:W-:Y:S02]  /*0440*/  IADD3 R9, PT, PT, R8, UR7, RZ ;  /* 0x0000000708097c10 */ /* 0x000fe4000fffe0ff */
[----:B------:R-:W-:-:S02]  /*0450*/  IADD3 R12, P3, PT, R19, R8, RZ ;  /* 0x00000008130c7210 */ /* 0x000fc40007f7e0ff */
[----:B------:R-:W-:Y:S02]  /*0460*/  LEA.HI.X R7, R7, UR11, R14, 0x1, P2 ;  /* 0x0000000b07077c11 */ /* 0x000fe400090f0c0e */
[----:B------:R-:W-:Y:S02]  /*0470*/  IADD3 R14, PT, PT, R9, UR7, RZ ;  /* 0x00000007090e7c10 */ /* 0x000fe4000fffe0ff */
[C---:B------:R-:W-:Y:S02]  /*0480*/  IADD3 R11, P4, PT, R19.reuse, R9, RZ ;  /* 0x00000009130b7210 */ /* 0x040fe40007f9e0ff */
[----:B------:R-:W-:Y:S01]  /*0490*/  LEA.HI.X.SX32 R17, R8, RZ, 0x1, P3 ;  /* 0x000000ff08117211 */ /* 0x000fe200018f0eff */
        /* <DEDUP_REMOVED lines=22> */
.L_x_3307:
        /* <DEDUP_REMOVED lines=20> */
.L_x_3309:
[----:B------:R-:W-:-:S13]  /*0740*/  ISETP.EQ.AND P2, PT, R15, RZ, PT ;  /* 0x000000ff0f00720c */ /* 0x000fda0003f42270 */
[----:B------:R-:W-:Y:S05]  /*0750*/  @!P0 BRA P2, `(.L_x_3304) ;  /* 0x0000000400788947 */ /* 0x000fea0001000000 */
.L_x_3306:
[----:B------:R-:W-:-:S04]  /*0760*/  IADD3 R7, P0, PT, R19, R14, RZ ;  /* 0x0000000e13077210 */ /* 0x000fc80007f1e0ff */
[----:B------:R-:W-:Y:S02]  /*0770*/  LEA.HI.X.SX32 R8, R14, RZ, 0x1, P0 ;  /* 0x000000ff0e087211 */ /* 0x000fe400000f0eff */
[----:B------:R-:W-:-:S04]  /*0780*/  LEA R6, P0, R7, UR10, 0x1 ;  /* 0x0000000a07067c11 */ /* 0x000fc8000f8008ff */
[----:B------:R-:W-:-:S06]  /*0790*/  LEA.HI.X R7, R7, UR11, R8, 0x1, P0 ;  /* 0x0000000b07077c11 */ /* 0x000fcc00080f0c08 */
        /* <DEDUP_REMOVED lines=8> */
.L_x_3305:
        /* <DEDUP_REMOVED lines=16> */
.L_x_3312:
        /* <DEDUP_REMOVED lines=32> */
.L_x_3311:
        /* <DEDUP_REMOVED lines=21> */
.L_x_3313:
[----:B------:R-:W-:-:S13]  /*0c70*/  ISETP.NE.OR P0, PT, R15, RZ, P0 ;  /* 0x000000ff0f00720c */ /* 0x000fda0000705670 */
[----:B------:R-:W-:Y:S05]  /*0c80*/  @!P0 BRA `(.L_x_3304) ;  /* 0x00000000002c8947 */ /* 0x000fea0003800000 */
.L_x_3310:
[----:B-----5:R-:W-:-:S04]  /*0c90*/  IADD3 R7, P0, PT, R19, R16, RZ ;  /* 0x0000001013077210 */ /* 0x020fc80007f1e0ff */
        /* <DEDUP_REMOVED lines=10> */
.L_x_3304:
[----:B------:R-:W-:Y:S05]  /*0d40*/  BSYNC.RECONVERGENT B0 ;  /* 0x0000000000007941 */ /* 0x000fea0003800200 */
.L_x_3303:
        /* <DEDUP_REMOVED lines=21> */
.L_x_3317:
        /* <DEDUP_REMOVED lines=15> */
.L_x_3316:
        /* <DEDUP_REMOVED lines=12> */
.L_x_3318:
[----:B------:R-:W-:-:S13]  /*1050*/  ISETP.NE.OR P0, PT, R14, RZ, P0 ;  /* 0x000000ff0e00720c */ /* 0x000fda0000705670 */
[----:B------:R-:W-:Y:S05]  /*1060*/  @!P0 BRA `(.L_x_3314) ;  /* 0x00000000001c8947 */ /* 0x000fea0003800000 */
.L_x_3315:
[----:B0-----:R-:W0:Y:S02]  /*1070*/  LDC.64 R2, c[0x0][0x3a0] ;  /* 0x0000e800ff027b82 */ /* 0x001e240000000a00 */
.L_x_3319:
[C---:B0-----:R-:W-:Y:S01]  /*1080*/  IMAD.WIDE R6, R15.reuse, 0x2, R2 ;  /* 0x000000020f067825 */ /* 0x041fe200078e0202 */
[----:B------:R-:W-:Y:S02]  /*1090*/  IADD3 R14, PT, PT, R14, 0x1, RZ ;  /* 0x000000010e0e7810 */ /* 0x000fe40007ffe0ff */
[----:B------:R-:W-:Y:S02]  /*10a0*/  IADD3 R15, PT, PT, R15, R85, RZ ;  /* 0x000000550f0f7210 */ /* 0x000fe40007ffe0ff */
[----:B------:R1:W-:Y:S01]  /*10b0*/  STG.E.64 desc[UR8][R6.64], RZ ;  /* 0x000000ff06007986 */ /* 0x0003e2000c101b08 */
[----:B------:R-:W-:-:S13]  /*10c0*/  ISETP.NE.AND P0, PT, R14, RZ, PT ;  /* 0x000000ff0e00720c */ /* 0x000fda0003f05270 */
[----:B-1----:R-:W-:Y:S05]  /*10d0*/  @P0 BRA `(.L_x_3319) ;  /* 0xfffffffc00e80947 */ /* 0x002fea000383ffff */
.L_x_3314:
[----:B------:R-:W1:Y:S01]  /*10e0*/  LDCU UR6, c[0x0][0x3c8] ;  /* 0x00007900ff0677ac */ /* 0x000e620008000800 */
[----:B------:R-:W-:Y:S01]  /*10f0*/  BAR.SYNC.DEFER_BLOCKING 0x0 ;  /* 0x0000000000007b1d */ /* 0x000fe20000010000 */
[----:B------:R-:W-:-:S05]  /*1100*/  ISETP.GE.AND P0, PT, R89, UR7, PT ;  /* 0x0000000759007c0c */ /* 0x000fca000bf06270 */
[----:B------:R-:W2:Y:S01]  /*1110*/  LDCU UR10, c[0x0][0x3cc] ;  /* 0x00007980ff0a77ac */ /* 0x000ea20008000800 */
[----:B------:R-:W3:Y:S01]  /*1120*/  LDCU UR11, c[0x0][0x3d0] ;  /* 0x00007a00ff0b77ac */ /* 0x000ee20008000800 */
[----:B------:R-:W4:Y:S01]  /*1130*/  LDCU UR5, c[0x0][0x3d4] ;  /* 0x00007a80ff0577ac */ /* 0x000f220008000800 */
[----:B-1---5:R-:W-:Y:S01]  /*1140*/  VIMNMX R19, PT, PT, R89, UR6, PT ;  /* 0x0000000659137c48 */ /* 0x022fe2000bfe0100 */
[----:B------:R-:W1:Y:S04]  /*1150*/  LDCU UR12, c[0x0][0x3d8] ;  /* 0x00007b00ff0c77ac */ /* 0x000e680008000800 */
[----:B------:R-:W-:Y:S05]  /*1160*/  @P0 BRA `(.L_x_3320) ;  /* 0x0000000000d40947 */ /* 0x000fea0003800000 */
[----:B0-----:R-:W0:Y:S01]  /*1170*/  LDC.64 R2, c[0x0][0x3b8] ;  /* 0x0000ee00ff027b82 */ /* 0x001e220000000a00 */
[----:B------:R-:W-:-:S05]  /*1180*/  SHF.L.U32 R7, R5, 0x6, RZ ;  /* 0x0000000605077819 */ /* 0x000fca00000006ff */
        /* <DEDUP_REMOVED lines=9> */
.L_x_3321:
        /* <DEDUP_REMOVED lines=10> */
[----:B------:R-:W-:-:S05]  /*12c0*/  IMAD.WIDE.U32 R8, R9, 0x2, R2 ;  /* 0x0000000209087825 */ /* 0x000fca00078e0002 */
[----:B------:R-:W3:Y:S01]  /*12d0*/  LDG.E.U16.CONSTANT R20, desc[UR8][R8.64+0x2] ;  /* 0x0000020808147981 */ /* 0x000ee2000c1e9500 */
[----:B0-----:R-:W-:-:S05]  /*12e0*/  IMAD.WIDE.U32 R6, R14, 0x2, R6 ;  /* 0x000000020e067825 */ /* 0x001fca00078e0006 */
        /* <DEDUP_REMOVED lines=29> */
.L_x_3320:
[C---:B------:R-:W-:Y:S01]  /*14c0*/  ISETP.GT.AND P0, PT, R89.reuse, UR6, PT ;  /* 0x0000000659007c0c */ /* 0x040fe2000bf04270 */
[----:B------:R-:W-:Y:S01]  /*14d0*/  HFMA2 R4, -RZ, RZ, 0, 0 ;  /* 0x00000000ff047431 */ /* 0x000fe200000001ff */
[----:B0-----:R-:W-:Y:S01]  /*14e0*/  SHF.R.S32.HI R2, RZ, 0x1f, R19 ;  /* 0x0000001fff027819 */ /* 0x001fe20000011413 */
[----:B------:R-:W-:Y:S01]  /*14f0*/  HFMA2 R11, -RZ, RZ, 0, 0 ;  /* 0x00000000ff0b7431 */ /* 0x000fe200000001ff */
[C---:B--2---:R-:W-:Y:S02]  /*1500*/  ISETP.GT.AND P2, PT, R89.reuse, UR10, PT ;  /* 0x0000000a59007c0c */ /* 0x044fe4000bf44270 */
[----:B------:R-:W-:Y:S02]  /*1510*/  LEA.HI R2, R2, R19, RZ, 0x5 ;  /* 0x0000001302027211 */ /* 0x000fe400078f28ff */
[C---:B---3--:R-:W-:Y:S02]  /*1520*/  ISETP.GT.AND P3, PT, R89.reuse, UR11, PT ;  /* 0x0000000b59007c0c */ /* 0x048fe4000bf64270 */
[----:B----4-:R-:W-:-:S02]  /*1530*/  ISETP.GT.AND P4, PT, R89, UR5, PT ;  /* 0x0000000559007c0c */ /* 0x010fc4000bf84270 */
[----:B-1----:R-:W-:Y:S02]  /*1540*/  ISETP.GT.AND P5, PT, R89, UR12, PT ;  /* 0x0000000c59007c0c */ /* 0x002fe4000bfa4270 */
[----:B------:R-:W-:Y:S01]  /*1550*/  SHF.R.S32.HI R13, RZ, 0x5, R2 ;  /* 0x00000005ff0d7819 */ /* 0x000fe20000011402 */
[----:B------:R-:W-:Y:S01]  /*1560*/  HFMA2 R2, -RZ, RZ, 0, 0 ;  /* 0x00000000ff027431 */ /* 0x000fe200000001ff */
[----:B------:R-:W-:Y:S02]  /*1570*/  MOV R9, RZ ;  /* 0x000000ff00097202 */ /* 0x000fe40000000f00 */
[----:B------:R-:W-:Y:S01]  /*1580*/  MOV R12, RZ ;  /* 0x000000ff000c7202 */ /* 0x000fe20000000f00 */
        /* <DEDUP_REMOVED lines=8> */
.L_x_3322:
        /* <DEDUP_REMOVED lines=8> */
.L_x_3323:
        /* <DEDUP_REMOVED lines=8> */
.L_x_3324:
        /* <DEDUP_REMOVED lines=8> */
.L_x_3325:
        /* <DEDUP_REMOVED lines=8> */
.L_x_3326:
[----:B------:R-:W-:Y:S01]  /*1810*/  LEA R2, R13, R2, 0x3 ;  /* 0x000000020d027211 */ /* 0x000fe200078e18ff */
[----:B------:R-:W0:Y:S01]  /*1820*/  LDCU.64 UR10, c[0x0][0x388] ;  /* 0x00007100ff0a77ac */ /* 0x000e220008000a00 */
[----:B------:R-:W1:Y:S02]  /*1830*/  S2UR UR6, SR_CgaCtaId ;  /* 0x00000000000679c3 */ /* 0x000e640000008800 */
        /* <DEDUP_REMOVED lines=19> */
[----:B------:R-:W2:Y:S01]  /*1970*/  LDG.E.128.CONSTANT R28, desc[UR8][R34.64] ;  /* 0x00000008221c7981 */ /* 0x000ea2000c1e9d00 */
[----:B------:R-:W-:-:S04]  /*1980*/  IMAD.WIDE R12, R85, 0x4, R34 ;  /* 0x00000004550c7825 */ /* 0x000fc800078e0222 */
[C---:B------:R-:W-:Y:S02]  /*1990*/  IMAD.WIDE R20, R85.reuse, 0x4, R12 ;  /* 0x0000000455147825 */ /* 0x040fe400078e020c */
[----:B------:R-:W5:Y:S02]  /*19a0*/  LDG.E.128.CONSTANT R12, desc[UR8][R12.64] ;  /* 0x000000080c0c7981 */ /* 0x000f64000c1e9d00 */
[----:B------:R-:W-:Y:S02]  /*19b0*/  IMAD.WIDE R24, R85, 0x4, R20 ;  /* 0x0000000455187825 */ /* 0x000fe400078e0214 */
[----:B------:R-:W5:Y:S04]  /*19c0*/  LDG.E.128.CONSTANT R20, desc[UR8][R20.64] ;  /* 0x0000000814147981 */ /* 0x000f68000c1e9d00 */
[----:B------:R0:W5:Y:S01]  /*19d0*/  LDG.E.128.CONSTANT R16, desc[UR8][R24.64] ;  /* 0x0000000818107981 */ /* 0x000162000c1e9d00 */
[----:B------:R-:W-:Y:S01]  /*19e0*/  HFMA2 R0, -RZ, RZ, 0, 0.0625 ;  /* 0x00002c00ff007431 */ /* 0x000fe200000001ff */
[----:B------:R-:W-:-:S04]  /*19f0*/  ISETP.NE.AND P0, PT, R87, RZ, PT ;  /* 0x000000ff5700720c */ /* 0x000fc80003f05270 */
[----:B------:R-:W-:Y:S02]  /*1a00*/  PRMT R5, R5, 0x5410, R0 ;  /* 0x0000541005057816 */ /* 0x000fe40000000000 */
[----:B------:R-:W-:Y:S02]  /*1a10*/  PRMT R4, RZ, 0x7610, R4 ;  /* 0x00007610ff047816 */ /* 0x000fe40000000004 */
[----:B------:R-:W-:Y:S02]  /*1a20*/  PRMT R2, RZ, 0x5410, RZ ;  /* 0x00005410ff027816 */ /* 0x000fe400000000ff */
[----:B------:R-:W-:Y:S02]  /*1a30*/  PRMT R0, RZ, 0x5410, RZ ;  /* 0x00005410ff007816 */ /* 0x000fe400000000ff */
[C---:B--2---:R-:W-:Y:S02]  /*1a40*/  LOP3.LUT R27, R29.reuse, 0xf000f, RZ, 0xc0, !PT ;  /* 0x000f000f1d1b7812 */ /* 0x044fe400078ec0ff */
        /* <DEDUP_REMOVED lines=30> */
[----:B------:R-:W-:Y:S01]  /*1c30*/  HFMA2 R31, R32, R5.H1_H1, -72, -72 ;  /* 0xd480d480201f7431 */ /* 0x000fe20000060005 */
[----:B------:R-:W-:Y:S01]  /*1c40*/  LOP3.LUT R43, R41, 0x64006400, RZ, 0xfc, !PT ;  /* 0x64006400292b7812 */ /* 0x000fe200078efcff */
[----:B------:R-:W-:Y:S01]  /*1c50*/  HADD2 R32, R33, -1032, -1032 ;  /* 0xe408e40821207430 */ /* 0x000fe20000000000 */
[----:B------:R-:W-:-:S02]  /*1c60*/  LOP3.LUT R9, R9, 0x64006400, RZ, 0xfc, !PT ;  /* 0x6400640009097812 */ /* 0x000fc400078efcff */
[----:B------:R-:W-:Y:S02]  /*1c70*/  LOP3.LUT R36, R10, 0x64006400, RZ, 0xfc, !PT ;  /* 0x640064000a247812 */ /* 0x000fe400078efcff */
[----:B------:R-:W-:Y:S02]  /*1c80*/  LOP3.LUT R11, R27, 0x64006400, RZ, 0xfc, !PT ;  /* 0x640064001b0b7812 */ /* 0x000fe400078efcff */
[----:B------:R-:W-:Y:S01]  /*1c90*/  LOP3.LUT R46, R39, 0x64006400, RZ, 0xfc, !PT ;  /* 0x64006400272e7812 */ /* 0x000fe200078efcff */
[-C--:B------:R-:W-:Y:S02]  /*1ca0*/  HFMA2 R33, R34, R5.reuse.H1_H1, -72, -72 ;  /* 0xd480d48022217431 */ /* 0x080fe40000060005 */
[----:B------:R-:W-:Y:S02]  /*1cb0*/  HADD2 R34, R37, -1032, -1032 ;  /* 0xe408e40825227430 */ /* 0x000fe40000000000 */
[-C--:B------:R-:W-:Y:S02]  /*1cc0*/  HFMA2 R41, R42, R5.reuse.H1_H1, -72, -72 ;  /* 0xd480d4802a297431 */ /* 0x080fe40000060005 */
[----:B------:R-:W-:-:S02]  /*1cd0*/  HFMA2 R37, R38, R5.H1_H1, -72, -72 ;  /* 0xd480d48026257431 */ /* 0x000fc40000060005 */
[-C--:B------:R-:W-:Y:S02]  /*1ce0*/  HFMA2 R39, R40, R5.reuse.H1_H1, -72, -72 ;  /* 0xd480d48028277431 */ /* 0x080fe40000060005 */
[----:B------:R-:W-:Y:S02]  /*1cf0*/  HADD2 R42, R43, -1032, -1032 ;  /* 0xe408e4082b2a7430 */ /* 0x000fe40000000000 */
[----:B------:R-:W-:Y:S02]  /*1d00*/  HADD2 R10, R9, -1032, -1032 ;  /* 0xe408e408090a7430 */ /* 0x000fe40000000000 */
[-C--:B------:R-:W-:Y:S02]  /*1d10*/  HFMA2 R27, R28, R5.reuse.H1_H1, -72, -72 ;  /* 0xd480d4801c1b7431 */ /* 0x080fe40000060005 */
[----:B------:R-:W-:Y:S02]  /*1d20*/  HADD2 R30, R30, -1032, -1032 ;  /* 0xe408e4081e1e7430 */ /* 0x000fe40000000000 */
[----:B------:R-:W-:-:S02]  /*1d30*/  HFMA2 R35, R44, R5.H1_H1, -72, -72 ;  /* 0xd480d4802c237431 */ /* 0x000fc40000060005 */
[----:B------:R-:W-:Y:S02]  /*1d40*/  HADD2 R36, R36, -1032, -1032 ;  /* 0xe408e40824247430 */ /* 0x000fe40000000000 */
[----:B------:R-:W-:Y:S02]  /*1d50*/  HADD2 R38, R11, -1032, -1032 ;  /* 0xe408e4080b267430 */ /* 0x000fe40000000000 */
[----:B------:R-:W-:Y:S02]  /*1d60*/  HADD2 R40, R29, -1032, -1032 ;  /* 0xe408e4081d287430 */ /* 0x000fe40000000000 */
[----:B------:R-:W-:Y:S01]  /*1d70*/  HFMA2 R43, R46, R5.H1_H1, -72, -72 ;  /* 0xd480d4802e2b7431 */ /* 0x000fe20000060005 */
[----:B0-----:R-:W-:Y:S06]  /*1d80*/  @!P0 BRA `(.L_x_3328) ;  /* 0x0000000400688947 */ /* 0x001fec0003800000 */
        /* <DEDUP_REMOVED lines=90> */
.L_x_3328:
[----:B------:R-:W-:Y:S05]  /*2330*/  @P1 BRA `(.L_x_3329) ;  /* 0x0000000400681947 */ /* 0x000fea0003800000 */
[----:B------:R-:W0:Y:S01]  /*2340*/  LDS.64 R44, [UR5+0x40] ;  /* 0x00004005ff2c7984 */ /* 0x000e220008000a00 */
[----:B------:R-:W-:Y:S02]  /*2350*/  HADD2.F32 R2, -RZ, R30.H0_H0 ;  /* 0x2000001eff027230 */ /* 0x000fe40000004100 */
[----:B------:R-:W-:Y:S01]  /*2360*/  HADD2.F32 R0, -RZ, R10.H0_H0 ;  /* 0x2000000aff007230 */ /* 0x000fe20000004100 */
[----:B------:R-:W1:Y:S01]  /*2370*/  LDS.64 R28, [UR5+0x48] ;  /* 0x00004805ff1c7984 */ /* 0x000e620008000a00 */
[----:B------:R-:W-:Y:S02]  /*2380*/  HADD2.F32 R9, -RZ, R32.H0_H0 ;  /* 0x20000020ff097230 */ /* 0x000fe40000004100 */
[----:B------:R-:W-:Y:S02]  /*2390*/  HADD2.F32 R48, -RZ, R10.H1_H1 ;  /* 0x3000000aff307230 */ /* 0x000fe40000004100 */
[----:B------:R-:W-:Y:S02]  /*23a0*/  HADD2.F32 R10, -RZ, R34.H0_H0 ;  /* 0x20000022ff0a7230 */ /* 0x000fe40000004100 */
[----:B------:R-:W-:-:S02]  /*23b0*/  HADD2.F32 R30, -RZ, R30.H1_H1 ;  /* 0x3000001eff1e7230 */ /* 0x000fc40000004100 */
[----:B------:R-:W-:Y:S02]  /*23c0*/  HADD2.F32 R32, -RZ, R32.H1_H1 ;  /* 0x30000020ff207230 */ /* 0x000fe40000004100 */
[----:B------:R-:W-:Y:S02]  /*23d0*/  HADD2.F32 R34, -RZ, R34.H1_H1 ;  /* 0x30000022ff227230 */ /* 0x000fe40000004100 */
[--C-:B0-----:R-:W-:Y:S02]  /*23e0*/  HADD2.F32 R11, -RZ, R44.reuse.H0_H0 ;  /* 0x2000002cff0b7230 */ /* 0x101fe40000004100 */
[----:B------:R-:W-:Y:S02]  /*23f0*/  HADD2.F32 R44, -RZ, R44.H1_H1 ;  /* 0x3000002cff2c7230 */ /* 0x000fe40000004100 */
[--C-:B------:R-:W-:Y:S02]  /*2400*/  HADD2.F32 R46, -RZ, R45.reuse.H0_H0 ;  /* 0x2000002dff2e7230 */ /* 0x100fe40000004100 */
[----:B------:R-:W-:Y:S01]  /*2410*/  FFMA.FTZ R49, R2, R11, RZ ;  /* 0x0000000b02317223 */ /* 0x000fe200000100ff */
[----:B------:R-:W-:-:S02]  /*2420*/  HADD2.F32 R47, -RZ, R45.H1_H1 ;  /* 0x3000002dff2f7230 */ /* 0x000fc40000004100 */
[-C--:B------:R-:W-:Y:S01]  /*2430*/  FFMA.FTZ R45, R0, R11.reuse, RZ ;  /* 0x0000000b002d7223 */ /* 0x080fe200000100ff */
[-C--:B------:R-:W-:Y:S01]  /*2440*/  FFMA.FTZ R9, R9, R11.reuse, RZ ;  /* 0x0000000b09097223 */ /* 0x080fe200000100ff */
[----:B------:R-:W-:Y:S01]  /*2450*/  FFMA.FTZ R11, R10, R11, RZ ;  /* 0x0000000b0a0b7223 */ /* 0x000fe200000100ff */
[-C--:B------:R-:W-:Y:S01]  /*2460*/  FFMA.FTZ R49, R30, R44.reuse, R49 ;  /* 0x0000002c1e317223 */ /* 0x080fe20000010031 */
        /* <DEDUP_REMOVED lines=69> */
[----:B------:R-:W-:Y:S02]  /*28c0*/  HFMA2 R2, R0, 1, 1, RZ ;  /* 0x3c003c0000027831 */ /* 0x000fe400000000ff */
[----:B------:R-:W-:-:S07]  /*28d0*/  HADD2 R0, R28, RZ.H0_H0 ;  /* 0x200000ff1c007230 */ /* 0x000fce0000000000 */
.L_x_3329:
        /* <DEDUP_REMOVED lines=71> */
[----:B------:R-:W-:Y:S02]  /*2d50*/  HADD2.F32 R11, -RZ, R31.H1_H1 ;  /* 0x3000001fff0b7230 */ /* 0x000fe40000004100 */
[----:B------:R-:W-:Y:S01]  /*2d60*/  FFMA.FTZ R43, R43, R44, R46 ;  /* 0x0000002c2b2b7223 */ /* 0x000fe2000001002e */
[----:B------:R-:W-:Y:S02]  /*2d70*/  HADD2.F32 R9, -RZ, R30.H0_H0 ;  /* 0x2000001eff097230 */ /* 0x000fe40000004100 */
[C---:B------:R-:W-:Y:S01]  /*2d80*/  FFMA.FTZ R46, R44.reuse, R49, R45 ;  /* 0x000000312c2e7223 */ /* 0x040fe2000001002d */
[----:B------:R-:W-:Y:S02]  /*2d90*/  HADD2.F32 R10, -RZ, R28.H0_H0 ;  /* 0x2000001cff0a7230 */ /* 0x000fe40000004100 */
[----:B------:R-:W-:Y:S01]  /*2da0*/  FFMA.FTZ R52, R44, R13, R52 ;  /* 0x0000000d2c347223 */ /* 0x000fe20000010034 */
[----:B------:R-:W-:-:S02]  /*2db0*/  HADD2.F32 R45, -RZ, R32.H0_H0 ;  /* 0x20000020ff2d7230 */ /* 0x000fc40000004100 */
[----:B------:R-:W-:Y:S01]  /*2dc0*/  FFMA.FTZ R50, R44, R11, R51 ;  /* 0x0000000b2c327223 */ /* 0x000fe20000010033 */
[C---:B------:R-:W-:Y:S01]  /*2dd0*/  FFMA.FTZ R13, R47.reuse, R9, R46 ;  /* 0x000000092f0d7223 */ /* 0x040fe2000001002e */
[----:B------:R-:W-:Y:S02]  /*2de0*/  HADD2.F32 R9, -RZ, R28.H1_H1 ;  /* 0x3000001cff097230 */ /* 0x000fe40000004100 */
[----:B------:R-:W-:Y:S01]  /*2df0*/  FFMA.FTZ R10, R10, R47, R43 ;  /* 0x0000002f0a0a7223 */ /* 0x000fe2000001002b */
[----:B------:R-:W-:Y:S02]  /*2e00*/  HADD2.F32 R11, -RZ, R30.H1_H1 ;  /* 0x3000001eff0b7230 */ /* 0x000fe40000004100 */
[----:B------:R-:W-:Y:S01]  /*2e10*/  FFMA.FTZ R50, R47, R45, R50 ;  /* 0x0000002d2f327223 */ /* 0x000fe20000010032 */
[----:B------:R-:W-:Y:S02]  /*2e20*/  HADD2.F32 R44, -RZ, R34.H0_H0 ;  /* 0x20000022ff2c7230 */ /* 0x000fe40000004100 */
[----:B------:R-:W-:Y:S01]  /*2e30*/  FFMA.FTZ R9, R9, R48, R10 ;  /* 0x0000003009097223 */ /* 0x000fe2000001000a */
[----:B------:R-:W-:-:S02]  /*2e40*/  HADD2.F32 R43, -RZ, R32.H1_H1 ;  /* 0x30000020ff2b7230 */ /* 0x000fc40000004100 */
[C---:B------:R-:W-:Y:S01]  /*2e50*/  FFMA.FTZ R46, R48.reuse, R11, R13 ;  /* 0x0000000b302e7223 */ /* 0x040fe2000001000d */
[----:B------:R-:W-:Y:S02]  /*2e60*/  HADD2.F32 R45, -RZ, R34.H1_H1 ;  /* 0x30000022ff2d7230 */ /* 0x000fe40000004100 */
[----:B------:R-:W-:Y:S01]  /*2e70*/  FFMA.FTZ R44, R47, R44, R52 ;  /* 0x0000002c2f2c7223 */ /* 0x000fe20000010034 */
[--C-:B-1----:R-:W-:Y:S02]  /*2e80*/  HADD2.F32 R13, -RZ, R14.reuse.H0_H0 ;  /* 0x2000000eff0d7230 */ /* 0x102fe40000004100 */
[C---:B------:R-:W-:Y:S01]  /*2e90*/  FFMA.FTZ R50, R48.reuse, R43, R50 ;  /* 0x0000002b30327223 */ /* 0x040fe20000010032 */
[----:B------:R-:W-:Y:S02]  /*2ea0*/  HADD2.F32 R10, -RZ, R35.H0_H0 ;  /* 0x20000023ff0a7230 */ /* 0x000fe40000004100 */
[----:B------:R-:W-:Y:S01]  /*2eb0*/  FFMA.FTZ R48, R48, R45, R44 ;  /* 0x0000002d30307223 */ /* 0x000fe2000001002c */
[----:B------:R-:W-:-:S02]  /*2ec0*/  HADD2.F32 R14, -RZ, R14.H1_H1 ;  /* 0x3000000eff0e7230 */ /* 0x000fc40000004100 */
        /* <DEDUP_REMOVED lines=49> */
.L_x_3330:
[----:B------:R-:W-:Y:S05]  /*31e0*/  @P1 BRA `(.L_x_3331) ;  /* 0x0000000400681947 */ /* 0x000fea0003800000 */
[----:B------:R-:W0:Y:S01]  /*31f0*/  LDS.64 R10, [UR5+0x50] ;  /* 0x00005005ff0a7984 */ /* 0x000e220008000a00 */
[--C-:B------:R-:W-:Y:S02]  /*3200*/  HADD2.F32 R9, -RZ, R12.reuse.H0_H0 ;  /* 0x2000000cff097230 */ /* 0x100fe40000004100 */
[----:B------:R-:W-:Y:S01]  /*3210*/  HADD2.F32 R47, -RZ, R12.H1_H1 ;  /* 0x3000000cff2f7230 */ /* 0x000fe20000004100 */
[----:B------:R-:W1:Y:S01]  /*3220*/  LDS.64 R14, [UR5+0x58] ;  /* 0x00005805ff0e7984 */ /* 0x000e620008000a00 */
[--C-:B------:R-:W-:Y:S02]  /*3230*/  HADD2.F32 R12, -RZ, R33.reuse.H0_H0 ;  /* 0x20000021ff0c7230 */ /* 0x100fe40000004100 */
[----:B------:R-:W-:Y:S02]  /*3240*/  HADD2.F32 R33, -RZ, R33.H1_H1 ;  /* 0x30000021ff217230 */ /* 0x000fe40000004100 */
[--C-:B0-----:R-:W-:Y:S02]  /*3250*/  HADD2.F32 R13, -RZ, R10.reuse.H0_H0 ;  /* 0x2000000aff0d7230 */ /* 0x101fe40000004100 */
[----:B------:R-:W-:-:S02]  /*3260*/  HADD2.F32 R43, -RZ, R10.H1_H1 ;  /* 0x3000000aff2b7230 */ /* 0x000fc40000004100 */
[--C-:B------:R-:W-:Y:S02]  /*3270*/  HADD2.F32 R45, -RZ, R11.reuse.H0_H0 ;  /* 0x2000000bff2d7230 */ /* 0x100fe40000004100 */
[-C--:B------:R-:W-:Y:S01]  /*3280*/  FFMA.FTZ R44, R9, R13.reuse, RZ ;  /* 0x0000000d092c7223 */ /* 0x080fe200000100ff */
[----:B------:R-:W-:Y:S02]  /*3290*/  HADD2.F32 R46, -RZ, R11.H1_H1 ;  /* 0x3000000bff2e7230 */ /* 0x000fe40000004100 */
[----:B------:R-:W-:Y:S01]  /*32a0*/  FFMA.FTZ R12, R12, R13, RZ ;  /* 0x0000000d0c0c7223 */ /* 0x000fe200000100ff */
[----:B------:R-:W-:Y:S02]  /*32b0*/  HADD2.F32 R10, -RZ, R29.H0_H0 ;  /* 0x2000001dff0a7230 */ /* 0x000fe40000004100 */
[-C--:B------:R-:W-:Y:S01]  /*32c0*/  FFMA.FTZ R44, R47, R43.reuse, R44 ;  /* 0x0000002b2f2c7223 */ /* 0x080fe2000001002c */
[----:B------:R-:W-:Y:S02]  /*32d0*/  HADD2.F32 R11, -RZ, R31.H0_H0 ;  /* 0x2000001fff0b7230 */ /* 0x000fe40000004100 */
[----:B------:R-:W-:Y:S01]  /*32e0*/  FFMA.FTZ R12, R33, R43, R12 ;  /* 0x0000002b210c7223 */ /* 0x000fe2000001000c */
[----:B------:R-:W-:-:S02]  /*32f0*/  HADD2.F32 R29, -RZ, R29.H1_H1 ;  /* 0x3000001dff1d7230 */ /* 0x000fc40000004100 */
[-C--:B------:R-:W-:Y:S01]  /*3300*/  FFMA.FTZ R10, R10, R13.reuse, RZ ;  /* 0x0000000d0a0a7223 */ /* 0x080fe200000100ff */
[----:B------:R-:W-:Y:S02]  /*3310*/  HADD2.F32 R31, -RZ, R31.H1_H1 ;  /* 0x3000001fff1f7230 */ /* 0x000fe40000004100 */
[----:B------:R-:W-:Y:S01]  /*3320*/  FFMA.FTZ R48, R11, R13, RZ ;  /* 0x0000000d0b307223 */ /* 0x000fe200000100ff */
        /* <DEDUP_REMOVED lines=39> */
[--C-:B------:R-:W-:Y:S02]  /*35a0*/  HADD2.F32 R28, -RZ, R40.reuse.H0_H0 ;  /* 0x20000028ff1c7230 */ /* 0x100fe40000004100 */
        /* <DEDUP_REMOVED lines=8> */
[--C-:B------:R-:W-:Y:S02]  /*3630*/  HADD2.F32 R30, -RZ, R42.reuse.H0_H0 ;  /* 0x2000002aff1e7230 */ /* 0x100fe40000004100 */
[-C--:B------:R-:W-:Y:S01]  /*3640*/  FFMA.FTZ R10, R9, R15.reuse, R10 ;  /* 0x0000000f090a7223 */ /* 0x080fe2000001000a */
[----:B------:R-:W-:Y:S02]  /*3650*/  HADD2.F32 R29, -RZ, R42.H1_H1 ;  /* 0x3000002aff1d7230 */ /* 0x000fe40000004100 */
[----:B------:R-:W-:Y:S01]  /*3660*/  FFMA.FTZ R14, R11, R15, R14 ;  /* 0x0000000f0b0e7223 */ /* 0x000fe2000001000e */
[----:B------:R-:W-:Y:S02]  /*3670*/  HADD2.F32 R9, -RZ, R8.H0_H0 ;  /* 0x20000008ff097230 */ /* 0x000fe40000004100 */
[----:B------:R-:W-:Y:S01]  /*3680*/  FFMA.FTZ R12, R30, R12, R45 ;  /* 0x0000000c1e0c7223 */ /* 0x000fe2000001002d */
[----:B------:R-:W-:-:S02]  /*3690*/  HADD2.F32 R11, -RZ, R7.H0_H0 ;  /* 0x20000007ff0b7230 */ /* 0x000fc40000004100 */
        /* <DEDUP_REMOVED lines=15> */
.L_x_3331:
[----:B------:R-:W-:Y:S02]  /*3790*/  SHF.R.U32.HI R31, RZ, 0x8, R22 ;  /* 0x00000008ff1f7819 */ /* 0x000fe40000011616 */
[C---:B------:R-:W-:Y:S02]  /*37a0*/  LOP3.LUT R11, R21.reuse, 0xf000f, RZ, 0xc0, !PT ;  /* 0x000f000f150b7812 */ /* 0x040fe400078ec0ff */
[----:B------:R-:W-:Y:S02]  /*37b0*/  LOP3.LUT R13, R21, 0xf000f0, RZ, 0xc0, !PT ;  /* 0x00f000f0150d7812 */ /* 0x000fe400078ec0ff */
[----:B------:R-:W-:Y:S02]  /*37c0*/  LOP3.LUT R9, R20, 0xf000f0, RZ, 0xc0, !PT ;  /* 0x00f000f014097812 */ /* 0x000fe400078ec0ff */
[----:B------:R-:W-:Y:S02]  /*37d0*/  SHF.R.U32.HI R21, RZ, 0x8, R21 ;  /* 0x00000008ff157819 */ /* 0x000fe40000011615 */
[----:B------:R-:W-:-:S02]  /*37e0*/  SHF.R.U32.HI R35, RZ, 0x8, R23 ;  /* 0x00000008ff237819 */ /* 0x000fc40000011617 */
[----:B------:R-:W-:Y:S02]  /*37f0*/  SHF.R.U32.HI R20, RZ, 0x8, R20 ;  /* 0x00000008ff147819 */ /* 0x000fe40000011614 */
[C---:B------:R-:W-:Y:S02]  /*3800*/  LOP3.LUT R32, R23.reuse, 0xf000f, RZ, 0xc0, !PT ;  /* 0x000f000f17207812 */ /* 0x040fe400078ec0ff */
        /* <DEDUP_REMOVED lines=8> */
[----:B------:R-:W-:Y:S02]  /*3890*/  LOP3.LUT R14, R13, 0x64006400, RZ, 0xfc, !PT ;  /* 0x640064000d0e7812 */ /* 0x000fe400078efcff */
[----:B------:R-:W-:Y:S01]  /*38a0*/  LOP3.LUT R15, R21, 0xf000f0, RZ, 0xc0, !PT ;  /* 0x00f000f0150f7812 */ /* 0x000fe200078ec0ff */
[----:B------:R-:W-:Y:S01]  /*38b0*/  HFMA2 R22, R22, R5.H1_H1, -72, -72 ;  /* 0xd480d48016167431 */ /* 0x000fe20000060005 */
[----:B------:R-:W-:-:S02]  /*38c0*/  LOP3.LUT R27, R35, 0xf000f, RZ, 0xc0, !PT ;  /* 0x000f000f231b7812 */ /* 0x000fc400078ec0ff */
[C---:B------:R-:W-:Y:S02]  /*38d0*/  LOP3.LUT R9, R20.reuse, 0xf000f, RZ, 0xc0, !PT ;  /* 0x000f000f14097812 */ /* 0x040fe400078ec0ff */
        /* <DEDUP_REMOVED lines=26> */
[C---:B------:R-:W-:Y:S01]  /*3a80*/  LOP3.LUT R20, R16.reuse, 0xf000f, RZ, 0xc0, !PT ;  /* 0x000f000f10147812 */ /* 0x040fe200078ec0ff */
[----:B------:R-:W-:Y:S01]  /*3a90*/  HFMA2 R33, R10, R5.H1_H1, -72, -72 ;  /* 0xd480d4800a217431 */ /* 0x000fe20000060005 */
[----:B------:R-:W-:Y:S01]  /*3aa0*/  LOP3.LUT R21, R16, 0xf000f0, RZ, 0xc0, !PT ;  /* 0x00f000f010157812 */ /* 0x000fe200078ec0ff */
[----:B------:R-:W-:-:S02]  /*3ab0*/  HADD2 R34, R13, -1032, -1032 ;  /* 0xe408e4080d227430 */ /* 0x000fc40000000000 */
[----:B------:R-:W-:Y:S02]  /*3ac0*/  HADD2 R36, R15, -1032, -1032 ;  /* 0xe408e4080f247430 */ /* 0x000fe40000000000 */
[----:B------:R-:W-:Y:S01]  /*3ad0*/  HFMA2 R39, R40, R5.H1_H1, -72, -72 ;  /* 0xd480d48028277431 */ /* 0x000fe20000060005 */
        /* <DEDUP_REMOVED lines=91> */
.L_x_3332:
[----:B------:R-:W-:Y:S05]  /*4090*/  @P1 BRA `(.L_x_3333) ;  /* 0x0000000400681947 */ /* 0x000fea0003800000 */
[----:B------:R-:W0:Y:S01]  /*40a0*/  LDS.64 R10, [UR5+0x60] ;  /* 0x00006005ff0a7984 */ /* 0x000e220008000a00 */
[--C-:B------:R-:W-:Y:S02]  /*40b0*/  HADD2.F32 R9, -RZ, R12.reuse.H0_H0 ;  /* 0x2000000cff097230 */ /* 0x100fe40000004100 */
[----:B------:R-:W-:Y:S01]  /*40c0*/  HADD2.F32 R44, -RZ, R12.H1_H1 ;  /* 0x3000000cff2c7230 */ /* 0x000fe20000004100 */
[----:B------:R-:W1:Y:S01]  /*40d0*/  LDS.64 R14, [UR5+0x68] ;  /* 0x00006805ff0e7984 */ /* 0x000e620008000a00 */
[----:B------:R-:W-:Y:S02]  /*40e0*/  HADD2.F32 R12, -RZ, R30.H0_H0 ;  /* 0x2000001eff0c7230 */ /* 0x000fe40000004100 */
[----:B------:R-:W-:Y:S02]  /*40f0*/  HADD2.F32 R46, -RZ, R23.H1_H1 ;  /* 0x30000017ff2e7230 */ /* 0x000fe40000004100 */
[----:B0-----:R-:W-:Y:S02]  /*4100*/  HADD2.F32 R13, -RZ, R10.H0_H0 ;  /* 0x2000000aff0d7230 */ /* 0x001fe40000004100 */
[----:B------:R-:W-:-:S02]  /*4110*/  HADD2.F32 R42, -RZ, R11.H0_H0 ;  /* 0x2000000bff2a7230 */ /* 0x000fc40000004100 */
        /* <DEDUP_REMOVED lines=8> */
[----:B------:R-:W-:Y:S02]  /*41a0*/  HADD2.F32 R44, -RZ, R30.H1_H1 ;  /* 0x3000001eff2c7230 */ /* 0x000fe40000004100 */
[-C--:B------:R-:W-:Y:S01]  /*41b0*/  FFMA.FTZ R23, R10, R13.reuse, RZ ;  /* 0x0000000d0a177223 */ /* 0x080fe200000100ff */
[----:B------:R-:W-:Y:S02]  /*41c0*/  HADD2.F32 R10, -RZ, R22.H0_H0 ;  /* 0x20000016ff0a7230 */ /* 0x000fe40000004100 */
[----:B------:R-:W-:Y:S01]  /*41d0*/  FFMA.FTZ R11, R28, R40, R11 ;  /* 0x000000281c0b7223 */ /* 0x000fe2000001000b */
[----:B------:R-:W-:Y:S02]  /*41e0*/  HADD2.F32 R30, -RZ, R29.H0_H0 ;  /* 0x2000001dff1e7230 */ /* 0x000fe40000004100 */
[----:B------:R-:W-:Y:S01]  /*41f0*/  FFMA.FTZ R13, R12, R13, RZ ;  /* 0x0000000d0c0d7223 */ /* 0x000fe200000100ff */
[----:B------:R-:W-:-:S02]  /*4200*/  HADD2.F32 R12, -RZ, R27.H0_H0 ;  /* 0x2000001bff0c7230 */ /* 0x000fc40000004100 */
[----:B------:R-:W-:Y:S01]  /*4210*/  FFMA.FTZ R23, R46, R40, R23 ;  /* 0x000000282e177223 */ /* 0x000fe20000010017 */
        /* <DEDUP_REMOVED lines=66> */
.L_x_3333:
[----:B------:R-:W-:Y:S01]  /*4640*/  SHF.R.U32.HI R31, RZ, 0x8, R19 ;  /* 0x00000008ff1f7819 */ /* 0x000fe20000011613 */
[----:B------:R-:W-:Y:S01]  /*4650*/  UIADD3 UR4, UPT, UPT, UR5, 0x40, URZ ;  /* 0x0000004005047890 */ /* 0x000fe2000fffe0ff */
[C---:B------:R-:W-:Y:S02]  /*4660*/  LOP3.LUT R11, R17.reuse, 0xf000f, RZ, 0xc0, !PT ;  /* 0x000f000f110b7812 */ /* 0x040fe400078ec0ff */
[----:B------:R-:W-:Y:S02]  /*4670*/  LOP3.LUT R10, R17, 0xf000f0, RZ, 0xc0, !PT ;  /* 0x00f000f0110a7812 */ /* 0x000fe400078ec0ff */
[----:B------:R-:W-:Y:S02]  /*4680*/  SHF.R.U32.HI R13, RZ, 0x8, R17 ;  /* 0x00000008ff0d7819 */ /* 0x000fe40000011611 */
[C---:B------:R-:W-:Y:S02]  /*4690*/  LOP3.LUT R29, R19.reuse, 0xf000f, RZ, 0xc0, !PT ;  /* 0x000f000f131d7812 */ /* 0x040fe400078ec0ff */
[----:B------:R-:W-:-:S02]  /*46a0*/  LOP3.LUT R17, R19, 0xf000f0, RZ, 0xc0, !PT ;  /* 0x00f000f013117812 */ /* 0x000fc400078ec0ff */
[C---:B------:R-:W-:Y:S02]  /*46b0*/  LOP3.LUT R14, R18.reuse, 0xf000f0, RZ, 0xc0, !PT ;  /* 0x00f000f0120e7812 */ /* 0x040fe400078ec0ff */
[----:B------:R-:W-:Y:S02]  /*46c0*/  SHF.R.U32.HI R28, RZ, 0x8, R18 ;  /* 0x00000008ff1c7819 */ /* 0x000fe40000011612 */
[----:B------:R-:W-:Y:S02]  /*46d0*/  LOP3.LUT R19, R31, 0xf000f0, RZ, 0xc0, !PT ;  /* 0x00f000f01f137812 */ /* 0x000fe400078ec0ff */
[----:B------:R-:W-:Y:S02]  /*46e0*/  SHF.R.U32.HI R9, RZ, 0x8, R16 ;  /* 0x00000008ff097819 */ /* 0x000fe40000011610 */
        /* <DEDUP_REMOVED lines=131> */
.L_x_3334:
[----:B------:R-:W-:Y:S01]  /*4f20*/  MOV R89, R26 ;  /* 0x0000001a00597202 */ /* 0x000fe20000000f00 */
[----:B------:R-:W-:Y:S01]  /*4f30*/  IMAD.WIDE R34, R85, 0x4, R24 ;  /* 0x0000000455227825 */ /* 0x000fe200078e0218 */
[----:B------:R-:W-:Y:S06]  /*4f40*/  @P1 BRA `(.L_x_3327) ;  /* 0x0000000400681947 */ /* 0x000fec0003800000 */
        /* <DEDUP_REMOVED lines=24> */
[----:B------:R-:W-:Y:S01]  /*50d0*/  FFMA.FTZ R13, R36, R24, R13 ;  /* 0x00000018240d7223 */ /* 0x000fe2000001000d */
        /* <DEDUP_REMOVED lines=65> */
.L_x_3327:
[----:B------:R-:W-:-:S04]  /*54f0*/  VIMNMX R10, PT, PT, R86, UR12, PT ;  /* 0x0000000c560a7c48 */ /* 0x000fc8000bfe0100 */
[----:B------:R-:W-:-:S13]  /*5500*/  ISETP.GT.AND P0, PT, R10, R89, PT ;  /* 0x000000590a00720c */ /* 0x000fda0003f04270 */
[----:B------:R-:W-:Y:S05]  /*5510*/  @!P0 BRA `(.L_x_3335) ;  /* 0x0000001800388947 */ /* 0x000fea0003800000 */
[----:B------:R-:W-:Y:S01]  /*5520*/  VIMNMX.U32 R86, PT, PT, R86, UR12, PT ;  /* 0x0000000c56567c48 */ /* 0x000fe2000bfe0000 */
[----:B------:R-:W-:-:S12]  /*5530*/  UIADD3 UR4, UPT, UPT, UR4, 0x40, URZ ;  /* 0x0000004004047890 */ /* 0x000fd8000fffe0ff */
.L_x_3338:
[----:B------:R-:W0:Y:S01]  /*5540*/  LDC R85, c[0x0][0x3ac] ;  /* 0x0000eb00ff557b82 */ /* 0x000e220000000800 */
[----:B------:R-:W2:Y:S01]  /*5550*/  LDG.E.128.CONSTANT R20, desc[UR8][R34.64] ;  /* 0x0000000822147981 */ /* 0x000ea2000c1e9d00 */
[----:B0-----:R-:W-:-:S05]  /*5560*/  IMAD.WIDE R10, R85, 0x4, R34 ;  /* 0x00000004550a7825 */ /* 0x001fca00078e0222 */
[----:B------:R-:W3:Y:S01]  /*5570*/  LDG.E.128.CONSTANT R16, desc[UR8][R10.64] ;  /* 0x000000080a107981 */ /* 0x000ee2000c1e9d00 */
[----:B------:R-:W-:-:S05]  /*5580*/  IMAD.WIDE R90, R85, 0x4, R10 ;  /* 0x00000004555a7825 */ /* 0x000fca00078e020a */
[----:B------:R-:W4:Y:S01]  /*5590*/  LDG.E.128.CONSTANT R12, desc[UR8][R90.64] ;  /* 0x000000085a0c7981 */ /* 0x000f22000c1e9d00 */
[----:B------:R-:W-:Y:S01]  /*55a0*/  MOV R32, 0x3000 ;  /* 0x0000300000207802 */ /* 0x000fe20000000f00 */
[----:B------:R-:W-:Y:S01]  /*55b0*/  HFMA2 R40, -RZ, RZ, 0, 0.015625 ;  /* 0x00002400ff287431 */ /* 0x000fe200000001ff */
[----:B------:R-:W-:Y:S02]  /*55c0*/  ISETP.NE.AND P0, PT, R87, RZ, PT ;  /* 0x000000ff5700720c */ /* 0x000fe40003f05270 */
[C---:B--2---:R-:W-:Y:S02]  /*55d0*/  LOP3.LUT R49, R20.reuse, 0x70007, RZ, 0xc0, !PT ;  /* 0x0007000714317812 */ /* 0x044fe400078ec0ff */
[----:B------:R-:W-:Y:S02]  /*55e0*/  LOP3.LUT R36, R20, 0x380038, RZ, 0xc0, !PT ;  /* 0x0038003814247812 */ /* 0x000fe400078ec0ff */
[----:B------:R-:W-:Y:S02]  /*55f0*/  SHF.R.U32.HI R45, RZ, 0x6, R20 ;  /* 0x00000006ff2d7819 */ /* 0x000fe40000011614 */
[----:B------:R-:W-:-:S02]  /*5600*/  LOP3.LUT R66, R23, 0x70007, RZ, 0xc0, !PT ;  /* 0x0007000717427812 */ /* 0x000fc400078ec0ff */
[----:B------:R-:W-:Y:S02]  /*5610*/  LOP3.LUT R37, R23, 0x380038, RZ, 0xc0, !PT ;  /* 0x0038003817257812 */ /* 0x000fe400078ec0ff */
[--C-:B------:R-:W-:Y:S02]  /*5620*/  SHF.R.U32.HI R55, RZ, 0x6, R23.reuse ;  /* 0x00000006ff377819 */ /* 0x100fe40000011617 */
[----:B------:R-:W-:Y:S02]  /*5630*/  SHF.R.U32.HI R20, RZ, 0xf, R20 ;  /* 0x0000000fff147819 */ /* 0x000fe40000011614 */
[----:B------:R-:W-:Y:S02]  /*5640*/  SHF.R.U32.HI R23, RZ, 0xf, R23 ;  /* 0x0000000fff177819 */ /* 0x000fe40000011617 */
        /* <DEDUP_REMOVED lines=8> */
[C---:B---3--:R-:W-:Y:S02]  /*56d0*/  LOP3.LUT R48, R16.reuse, 0x70007, RZ, 0xc0, !PT ;  /* 0x0007000710307812 */ /* 0x048fe400078ec0ff */
[----:B------:R-:W-:Y:S02]  /*56e0*/  LOP3.LUT R9, R16, 0x380038, RZ, 0xc0, !PT ;  /* 0x0038003810097812 */ /* 0x000fe400078ec0ff */
[--C-:B------:R-:W-:Y:S02]  /*56f0*/  SHF.R.U32.HI R22, RZ, 0x6, R16.reuse ;  /* 0x00000006ff167819 */ /* 0x100fe40000011610 */
[----:B------:R-:W-:Y:S02]  /*5700*/  SHF.R.U32.HI R21, RZ, 0xe, R16 ;  /* 0x0000000eff157819 */ /* 0x000fe40000011610 */
[C---:B------:R-:W-:Y:S02]  /*5710*/  LOP3.LUT R46, R17.reuse, 0x70007, RZ, 0xc0, !PT ;  /* 0x00070007112e7812 */ /* 0x040fe400078ec0ff */
        /* <DEDUP_REMOVED lines=8> */
[--C-:B------:R-:W-:Y:S02]  /*57a0*/  SHF.R.U32.HI R31, RZ, 0x6, R18.reuse ;  /* 0x00000006ff1f7819 */ /* 0x100fe40000011612 */
[----:B------:R-:W-:Y:S02]  /*57b0*/  LOP3.LUT R24, R24, 0x10001, RZ, 0xc0, !PT ;  /* 0x0001000118187812 */ /* 0x000fe400078ec0ff */
[----:B------:R-:W-:Y:S02]  /*57c0*/  SHF.R.U32.HI R18, RZ, 0xe, R18 ;  /* 0x0000000eff127819 */ /* 0x000fe40000011612 */
[----:B------:R-:W-:Y:S02]  /*57d0*/  LOP3.LUT R25, R25, 0x10001, RZ, 0xc0, !PT ;  /* 0x0001000119197812 */ /* 0x000fe400078ec0ff */
        /* <DEDUP_REMOVED lines=16> */
[C---:B------:R-:W-:Y:S02]  /*58e0*/  LOP3.LUT R43, R15.reuse, 0x70007, RZ, 0xc0, !PT ;  /* 0x000700070f2b7812 */ /* 0x040fe400078ec0ff */
[----:B------:R-:W-:Y:S02]  /*58f0*/  LOP3.LUT R14, R15, 0x380038, RZ, 0xc0, !PT ;  /* 0x003800380f0e7812 */ /* 0x000fe400078ec0ff */
[----:B------:R-:W-:-:S02]  /*5900*/  SHF.R.U32.HI R42, RZ, 0x6, R15 ;  /* 0x00000006ff2a7819 */ /* 0x000fc4000001160f */
[----:B------:R-:W-:Y:S02]  /*5910*/  SHF.R.U32.HI R15, RZ, 0xd, R15 ;  /* 0x0000000dff0f7819 */ /* 0x000fe4000001160f */
[----:B------:R-:W-:Y:S02]  /*5920*/  LOP3.LUT R35, R35, 0x64006400, RZ, 0xfc, !PT ;  /* 0x6400640023237812 */ /* 0x000fe400078efcff */
[----:B------:R-:W-:Y:S02]  /*5930*/  LOP3.LUT R23, R20, 0x40004, R23, 0xf8, !PT ;  /* 0x0004000414177812 */ /* 0x000fe400078ef817 */
[----:B------:R-:W-:Y:S01]  /*5940*/  LOP3.LUT R24, R17, 0x40004, R24, 0xf8, !PT ;  /* 0x0004000411187812 */ /* 0x000fe200078ef818 */
[----:B------:R-:W-:Y:S01]  /*5950*/  HFMA2 R77, R35, R32.H0_H0, -132, -132 ;  /* 0xd820d820234d7431 */ /* 0x000fe20000040020 */
[----:B------:R-:W-:Y:S02]  /*5960*/  LOP3.LUT R20, R38, 0x40004, R15, 0xf8, !PT ;  /* 0x0004000426147812 */ /* 0x000fe400078ef80f */
[----:B------:R-:W-:-:S02]  /*5970*/  LOP3.LUT R17, R34, 0x64006400, RZ, 0xfc, !PT ;  /* 0x6400640022117812 */ /* 0x000fc400078efcff */
[----:B------:R-:W-:Y:S02]  /*5980*/  LOP3.LUT R25, R18, 0x40004, R25, 0xf8, !PT ;  /* 0x0004000412197812 */ /* 0x000fe400078ef819 */
[----:B------:R-:W-:Y:S01]  /*5990*/  LOP3.LUT R15, R45, 0x380038, RZ, 0xc0, !PT ;  /* 0x003800382d0f7812 */ /* 0x000fe200078ec0ff */
[-C--:B------:R-:W-:Y:S01]  /*59a0*/  HFMA2 R78, R17, R32.reuse.H0_H0, -132, -132 ;  /* 0xd820d820114e7431 */ /* 0x080fe20000040020 */
[----:B------:R-:W-:Y:S02]  /*59b0*/  LOP3.LUT R34, R53, 0x380038, RZ, 0xc0, !PT ;  /* 0x0038003835227812 */ /* 0x000fe400078ec0ff */
[----:B------:R-:W-:Y:S02]  /*59c0*/  LOP3.LUT R33, R33, 0x64006400, RZ, 0xfc, !PT ;  /* 0x6400640021217812 */ /* 0x000fe400078efcff */
[----:B------:R-:W-:Y:S02]  /*59d0*/  LOP3.LUT R18, R52, 0x380038, RZ, 0xc0, !PT ;  /* 0x0038003834127812 */ /* 0x000fe400078ec0ff */
[----:B------:R-:W-:Y:S01]  /*59e0*/  LOP3.LUT R35, R12, 0x64006400, RZ, 0xfc, !PT ;  /* 0x640064000c237812 */ /* 0x000fe200078efcff */
[----:B------:R-:W-:Y:S01]  /*59f0*/  HFMA2 R59, R33, R32.H0_H0, -132, -132 ;  /* 0xd820d820213b7431 */ /* 0x000fe20000040020 */
[----:B------:R-:W-:-:S02]  /*5a00*/  SHF.R.U32.HI R44, RZ, 0x6, R19 ;  /* 0x00000006ff2c7819 */ /* 0x000fc40000011613 */
[----:B------:R-:W-:Y:S02]  /*5a10*/  LOP3.LUT R39, R37, 0x64006400, RZ, 0xfc, !PT ;  /* 0x6400640025277812 */ /* 0x000fe400078efcff */
[----:B------:R-:W-:Y:S02]  /*5a20*/  LOP3.LUT R12, R28, 0x380038, RZ, 0xc0, !PT ;  /* 0x003800381c0c7812 */ /* 0x000fe400078ec0ff */
[C---:B------:R-:W-:Y:S01]  /*5a30*/  LOP3.LUT R50, R19.reuse, 0x70007, RZ, 0xc0, !PT ;  /* 0x0007000713327812 */ /* 0x040fe200078ec0ff */
        /* <DEDUP_REMOVED lines=232> */
.L_x_3336:
        /* <DEDUP_REMOVED lines=79> */
.L_x_3337:
[----:B------:R-:W-:Y:S01]  /*6db0*/  IADD3 R89, PT, PT, R89, 0x20, RZ ;  /* 0x0000002059597810 */ /* 0x000fe20007ffe0ff */
[----:B------:R-:W-:Y:S01]  /*6dc0*/  UIADD3 UR4, UPT, UPT, UR4, 0x40, URZ ;  /* 0x0000004004047890 */ /* 0x000fe2000fffe0ff */
[----:B------:R-:W-:Y:S02]  /*6dd0*/  IMAD.WIDE R34, R85, 0x4, R90 ;  /* 0x0000000455227825 */ /* 0x000fe400078e025a */
[----:B------:R-:W-:-:S13]  /*6de0*/  ISETP.GE.AND P0, PT, R89, R86, PT ;  /* 0x000000565900720c */ /* 0x000fda0003f06270 */
[----:B------:R-:W-:Y:S05]  /*6df0*/  @!P0 BRA `(.L_x_3338) ;  /* 0xffffffe400d08947 */ /* 0x000fea000383ffff */
.L_x_3335:
[----:B------:R-:W0:Y:S01]  /*6e00*/  S2R R6, SR_CTAID.X ;  /* 0x0000000000067919 */ /* 0x000e220000002500 */
[----:B------:R-:W1:Y:S01]  /*6e10*/  S2UR UR4, SR_CTAID.Y ;  /* 0x00000000000479c3 */ /* 0x000e620000002600 */
[----:B------:R-:W-:Y:S01]  /*6e20*/  MOV R7, R4 ;  /* 0x0000000400077202 */ /* 0x000fe20000000f00 */
[----:B------:R-:W0:Y:S06]  /*6e30*/  S2R R5, SR_TID.X ;  /* 0x0000000000057919 */ /* 0x000e2c0000002100 */
[----:B------:R-:W2:Y:S01]  /*6e40*/  LDC.64 R8, c[0x0][0x3a0] ;  /* 0x0000e800ff087b82 */ /* 0x000ea20000000a00 */
[----:B-1----:R-:W-:Y:S01]  /*6e50*/  USHF.L.U32 UR4, UR4, 0x1, URZ ;  /* 0x0000000104047899 */ /* 0x002fe200080006ff */
[----:B0-----:R-:W-:-:S04]  /*6e60*/  LEA R6, R6, R5, 0x5 ;  /* 0x0000000506067211 */ /* 0x001fc800078e28ff */
[----:B------:R-:W-:-:S05]  /*6e70*/  SHF.L.U32 R6, R6, 0x2, RZ ;  /* 0x0000000206067819 */ /* 0x000fca00000006ff */
[----:B------:R-:W-:-:S04]  /*6e80*/  IMAD R5, R85, UR4, R6 ;  /* 0x0000000455057c24 */ /* 0x000fc8000f8e0206 */
[----:B--2---:R-:W-:Y:S02]  /*6e90*/  IMAD.WIDE R8, R5, 0x2, R8 ;  /* 0x0000000205087825 */ /* 0x004fe400078e0208 */
[----:B------:R-:W0:Y:S03]  /*6ea0*/  LDC R5, c[0x0][0x3a8] ;  /* 0x0000ea00ff057b82 */ /* 0x000e260000000800 */
[----:B------:R1:W-:Y:S01]  /*6eb0*/  ATOM.E.ADD.F16x2.RN.STRONG.GPU P1, RZ, desc[UR8][R8.64], R7 ;  /* 0x8000000708ff79a2 */ /* 0x0003e2000c12e108 */
[----:B------:R-:W-:Y:S01]  /*6ec0*/  BSSY.RECONVERGENT B0, `(.L_x_3339) ;  /* 0x0000012000007945 */ /* 0x000fe20003800200 */
[----:B------:R-:W-:Y:S02]  /*6ed0*/  MOV R10, R3 ;  /* 0x00000003000a7202 */ /* 0x000fe40000000f00 */
[----:B0-----:R-:W-:-:S04]  /*6ee0*/  IADD3 R5, PT, PT, R5, -UR4, RZ ;  /* 0x8000000405057c10 */ /* 0x001fc8000fffe0ff */
[----:B------:R-:W-:Y:S01]  /*6ef0*/  ISETP.NE.AND P0, PT, R5, 0x1, PT ;  /* 0x000000010500780c */ /* 0x000fe20003f05270 */
[----:B-1----:R-:W-:-:S12]  /*6f00*/  @P1 BRA `(.L_x_3340) ;  /* 0x0000000000341947 */ /* 0x002fd80003800000 */
[----:B------:R-:W0:Y:S02]  /*6f10*/  QSPC.E.S P1, RZ, [R8] ;  /* 0x0000000008ff73aa */ /* 0x000e240000020500 */
[----:B0-----:R-:W-:Y:S05]  /*6f20*/  @!P1 BRA `(.L_x_3341) ;  /* 0x0000000000209947 */ /* 0x001fea0003800000 */
[----:B------:R-:W-:-:S04]  /*6f30*/  MOV R6, R8 ;  /* 0x0000000800067202 */ /* 0x000fc80000000f00 */
[----:B------:R-:W-:Y:S02]  /*6f40*/  MOV R6, R6 ;  /* 0x0000000600067202 */ /* 0x000fe40000000f00 */
[----:B------:R-:W-:-:S07]  /*6f50*/  MOV R7, R4 ;  /* 0x0000000400077202 */ /* 0x000fce0000000f00 */
.L_x_3342:
[----:B------:R-:W0:Y:S02]  /*6f60*/  LDS R4, [R6] ;  /* 0x0000000006047984 */ /* 0x000e240000000800 */
[----:B0-----:R-:W-:-:S05]  /*6f70*/  HADD2 R5, R4, R7 ;  /* 0x0000000704057230 */ /* 0x001fca0000000000 */
[----:B------:R-:W0:Y:S02]  /*6f80*/  ATOMS.CAST.SPIN P1, [R6], R4, R5 ;  /* 0x000000040600758d */ /* 0x000e240001820005 */
[----:B0-----:R-:W-:Y:S05]  /*6f90*/  @!P1 BRA `(.L_x_3342) ;  /* 0xfffffffc00f09947 */ /* 0x001fea000383ffff */
[----:B------:R-:W-:Y:S05]  /*6fa0*/  BRA `(.L_x_3340) ;  /* 0x00000000000c7947 */ /* 0x000fea0003800000 */
.L_x_3341:
[----:B------:R-:W2:Y:S02]  /*6fb0*/  LD.E R4, desc[UR8][R8.64] ;  /* 0x0000000808047980 */ /* 0x000ea4000c101900 */
[----:B--2---:R-:W-:-:S05]  /*6fc0*/  IADD3 R5, PT, PT, R7, R4, RZ ;  /* 0x0000000407057210 */ /* 0x004fca0007ffe0ff */
[----:B------:R0:W-:Y:S02]  /*6fd0*/  ST.E desc[UR8][R8.64], R5 ;  /* 0x0000000508007985 */ /* 0x0001e4000c101908 */
.L_x_3340:
[----:B------:R-:W-:Y:S05]  /*6fe0*/  BSYNC.RECONVERGENT B0 ;  /* 0x0000000000007941 */ /* 0x000fea0003800200 */
.L_x_3339:
[----:B------:R1:W-:Y:S01]  /*6ff0*/  ATOM.E.ADD.F16x2.RN.STRONG.GPU P1, RZ, desc[UR8][R8.64+0x4], R10 ;  /* 0x8000040a08ff79a2 */ /* 0x0003e2000c12e108 */
[----:B------:R-:W-:Y:S04]  /*7000*/  BSSY.RECONVERGENT B0, `(.L_x_3343) ;  /* 0x000000e000007945 */ /* 0x000fe80003800200 */
[----:B-1----:R-:W-:Y:S05]  /*7010*/  @P1 BRA `(.L_x_3344) ;  /* 0x0000000000301947 */ /* 0x002fea0003800000 */
[----:B------:R-:W1:Y:S02]  /*7020*/  QSPC.E.S P1, RZ, [R8+0x4] ;  /* 0x0000040008ff73aa */ /* 0x000e640000020500 */
[----:B-1----:R-:W-:Y:S05]  /*7030*/  @!P1 BRA `(.L_x_3345) ;  /* 0x00000000001c9947 */ /* 0x002fea0003800000 */
[----:B------:R-:W-:-:S04]  /*7040*/  MOV R4, R8 ;  /* 0x0000000800047202 */ /* 0x000fc80000000f00 */
[----:B------:R-:W-:-:S07]  /*7050*/  MOV R6, R4 ;  /* 0x0000000400067202 */ /* 0x000fce0000000f00 */
.L_x_3346:
[----:B------:R-:W0:Y:S02]  /*7060*/  LDS R4, [R6+0x4] ;  /* 0x0000040006047984 */ /* 0x000e240000000800 */
[----:B0-----:R-:W-:-:S05]  /*7070*/  HFMA2 R5, R4, 1, 1, R3 ;  /* 0x3c003c0004057831 */ /* 0x001fca0000000003 */
[----:B------:R-:W0:Y:S02]  /*7080*/  ATOMS.CAST.SPIN P1, [R6+0x4], R4, R5 ;  /* 0x000004040600758d */ /* 0x000e240001820005 */
[----:B0-----:R-:W-:Y:S05]  /*7090*/  @!P1 BRA `(.L_x_3346) ;  /* 0xfffffffc00f09947 */ /* 0x001fea000383ffff */
[----:B------:R-:W-:Y:S05]  /*70a0*/  BRA `(.L_x_3344) ;  /* 0x00000000000c7947 */ /* 0x000fea0003800000 */
.L_x_3345:
[----:B------:R-:W2:Y:S02]  /*70b0*/  LD.E R3, desc[UR8][R8.64+0x4] ;  /* 0x0000040808037980 */ /* 0x000ea4000c101900 */
[----:B--2---:R-:W-:-:S05]  /*70c0*/  IADD3 R3, PT, PT, R10, R3, RZ ;  /* 0x000000030a037210 */ /* 0x004fca0007ffe0ff */
[----:B------:R1:W-:Y:S02]  /*70d0*/  ST.E desc[UR8][R8.64+0x4], R3 ;  /* 0x0000040308007985 */ /* 0x0003e4000c101908 */
.L_x_3344:
[----:B------:R-:W-:Y:S05]  /*70e0*/  BSYNC.RECONVERGENT B0 ;  /* 0x0000000000007941 */ /* 0x000fea0003800200 */
.L_x_3343:
        /* <DEDUP_REMOVED lines=12> */
.L_x_3350:
[----:B------:R-:W0:Y:S02]  /*71b0*/  LDS R2, [R4] ;  /* 0x0000000004027984 */ /* 0x000e240000000800 */
[----:B0-----:R-:W-:-:S05]  /*71c0*/  HADD2 R3, R2, R5 ;  /* 0x0000000502037230 */ /* 0x001fca0000000000 */
[----:B------:R-:W0:Y:S02]  /*71d0*/  ATOMS.CAST.SPIN P0, [R4], R2, R3 ;  /* 0x000000020400758d */ /* 0x000e240001800003 */
[----:B0-----:R-:W-:Y:S05]  /*71e0*/  @!P0 BRA `(.L_x_3350) ;  /* 0xfffffffc00f08947 */ /* 0x001fea000383ffff */
[----:B------:R-:W-:Y:S05]  /*71f0*/  BRA `(.L_x_3348) ;  /* 0x00000000000c7947 */ /* 0x000fea0003800000 */
.L_x_3349:
[----:B------:R-:W2:Y:S02]  /*7200*/  LD.E R2, desc[UR8][R8.64] ;  /* 0x0000000808027980 */ /* 0x000ea4000c101900 */
[----:B--2---:R-:W-:-:S05]  /*7210*/  IADD3 R3, PT, PT, R3, R2, RZ ;  /* 0x0000000203037210 */ /* 0x004fca0007ffe0ff */
[----:B------:R0:W-:Y:S02]  /*7220*/  ST.E desc[UR8][R8.64], R3 ;  /* 0x0000000308007985 */ /* 0x0001e4000c101908 */
.L_x_3348:
[----:B------:R-:W-:Y:S05]  /*7230*/  BSYNC.RECONVERGENT B0 ;  /* 0x0000000000007941 */ /* 0x000fea0003800200 */
.L_x_3347:
[----:B------:R1:W-:Y:S02]  /*7240*/  ATOM.E.ADD.F16x2.RN.STRONG.GPU P0, RZ, desc[UR8][R8.64+0x4], R7 ;  /* 0x8000040708ff79a2 */ /* 0x0003e4000c10e108 */
[----:B-1----:R-:W-:Y:S05]  /*7250*/  @P0 EXIT ;  /* 0x000000000000094d */ /* 0x002fea0003800000 */
[----:B------:R-:W1:Y:S02]  /*7260*/  QSPC.E.S P0, RZ, [R8+0x4] ;  /* 0x0000040008ff73aa */ /* 0x000e640000000500 */
[----:B-1----:R-:W-:Y:S05]  /*7270*/  @!P0 BRA `(.L_x_3351) ;  /* 0x00000000001c8947 */ /* 0x002fea0003800000 */
[----:B------:R-:W-:-:S04]  /*7280*/  MOV R2, R8 ;  /* 0x0000000800027202 */ /* 0x000fc80000000f00 */
[----:B------:R-:W-:-:S07]  /*7290*/  MOV R4, R2 ;  /* 0x0000000200047202 */ /* 0x000fce0000000f00 */
.L_x_3352:
[----:B------:R-:W0:Y:S02]  /*72a0*/  LDS R2, [R4+0x4] ;  /* 0x0000040004027984 */ /* 0x000e240000000800 */
[----:B0-----:R-:W-:-:S05]  /*72b0*/  HFMA2 R3, R2, 1, 1, R0 ;  /* 0x3c003c0002037831 */ /* 0x001fca0000000000 */
[----:B------:R-:W0:Y:S02]  /*72c0*/  ATOMS.CAST.SPIN P0, [R4+0x4], R2, R3 ;  /* 0x000004020400758d */ /* 0x000e240001800003 */
[----:B0-----:R-:W-:Y:S05]  /*72d0*/  @!P0 BRA `(.L_x_3352) ;  /* 0xfffffffc00f08947 */ /* 0x001fea000383ffff */
[----:B------:R-:W-:Y:S05]  /*72e0*/  EXIT ;  /* 0x000000000000794d */ /* 0x000fea0003800000 */
.L_x_3351:
[----:B------:R-:W0:Y:S02]  /*72f0*/  LD.E R0, desc[UR8][R8.64+0x4] ;  /* 0x0000040808007980 */ /* 0x000e24000c101900 */
[----:B0-----:R-:W-:-:S05]  /*7300*/  IADD3 R3, PT, PT, R7, R0, RZ ;  /* 0x0000000007037210 */ /* 0x001fca0007ffe0ff */
[----:B------:R-:W-:Y:S01]  /*7310*/  ST.E desc[UR8][R8.64+0x4], R3 ;  /* 0x0000040308007985 */ /* 0x000fe2000c101908 */
[----:B------:R-:W-:Y:S05]  /*7320*/  EXIT ;  /* 0x000000000000794d */ /* 0x000fea0003800000 */
.L_x_3353:
        /* <DEDUP_REMOVED lines=13> */
.L_x_3968:


//--------------------- .text._Z23gemm_half_q_half_kernelILi2ELi14ELb1ELb0ELi32EEvPK6__halfPKjS4_S2_PS0_iiiiPKtS7_iiiiiibS2_i --------------------------
	.section	.text._Z23gemm_half_q_half_kernelILi2ELi14ELb1ELb0ELi32EEvPK6__halfPKjS4_S2_PS0_iiiiPKtS7_iiiiiibS2_i,"ax",@progbits
	.align	128
        .global         _Z23gemm_half_q_half_kernelILi2ELi14ELb1ELb0ELi32EEvPK6__halfPKjS4_S2_PS0_iiiiPKtS7_iiiiiibS2_i
        .type           _Z23gemm_half_q_half_kernelILi2ELi14ELb1ELb0ELi32EEvPK6__halfPKjS4_S2_PS0_iiiiPKtS7_iiiiiibS2_i,@function
        .size           _Z23gemm_half_q_half_kernelILi2ELi14ELb1ELb0ELi32EEvPK6__halfPKjS4_S2_PS0_iiiiPKtS7_iiiiiibS2_i,(.L_x_3969 - _Z23gemm_half_q_half_kernelILi2ELi14ELb1ELb0ELi32EEvPK6__halfPKjS4_S2_PS0_iiiiPKtS7_iiiiiibS2_i)
        .other          _Z23gemm_half_q_half_kernelILi2ELi14ELb1ELb0ELi32EEvPK6__halfPKjS4_S2_PS0_iiiiPKtS7_iiiiiibS2_i,@"STO_CUDA_ENTRY STV_DEFAULT"
_Z23gemm_half_q_half_kernelILi2ELi14ELb1ELb0ELi32EEvPK6__halfPKjS4_S2_PS0_iiiiPKtS7_iiiiiibS2_i:
.text._Z23gemm_half_q_half_kernelILi2ELi14ELb1ELb0ELi32EEvPK6__halfPKjS4_S2_PS0_iiiiPKtS7_iiiiiibS2_i:
[----:B------:R-:W-:Y:S01]  /*0000*/  LDC R1, c[0x0][0x37c] ;  /* 0x0000df00ff017b82 */ /* 0x000fe20000000800 */
[----:B------:R-:W0:Y:S07]  /*0010*/  S2R R3, SR_CTAID.Y ;  /* 0x0000000000037919 */ /* 0x000e2e0000002600 */
[----:B------:R-:W0:Y:S02]  /*0020*/  LDC R0, c[0x0][0x3a8] ;  /* 0x0000ea00ff007b82 */ /* 0x000e240000000800 */
[----:B0-----:R-:W-:-:S05]  /*0030*/  IMAD R0, R3, -0x2, R0 ;  /* 0xfffffffe03007824 */ /* 0x001fca00078e0200 */
        /* <DEDUP_REMOVED lines=18> */
[----:B------:R-:W2:Y:S01]  /*0160*/  LDCU UR12, c[0x0][0x3b0] ;  /* 0x00007600ff0c77ac */ /* 0x000ea20008000800 */
[----:B------:R-:W-:Y:S01]  /*0170*/  HFMA2 R4, -RZ, RZ, 0, 1.1920928955078125e-07 ;  /* 0x00000002ff047431 */ /* 0x000fe200000001ff */
[----:B------:R-:W-:Y:S01]  /*0180*/  BSSY.RECONVERGENT B0, `(.L_x_3354) ;  /* 0x00000be000007945 */ /* 0x000fe20003800200 */
[----:B------:R-:W-:-:S03]  /*0190*/  ISETP.EQ.OR P1, PT, R6, RZ, !P0 ;  /* 0x000000ff0600720c */ /* 0x000fc60004722670 */
[----:B------:R-:W3:Y:S01]  /*01a0*/  S2UR UR4, SR_CTAID.X ;  /* 0x00000000000479c3 */ /* 0x000ee20000002500 */
[----:B------:R-:W-:Y:S01]  /*01b0*/  SEL R4, R4, 0x1, P0 ;  /* 0x0000000104047807 */ /* 0x000fe20000000000 */
[----:B0-----:R-:W-:-:S04]  /*01c0*/  USHF.L.U32 UR10, UR7, 0x5, URZ ;  /* 0x00000005070a7899 */ /* 0x001fc800080006ff */
[----:B------:R-:W-:-:S04]  /*01d0*/  UIADD3 UR8, UPT, UPT, UR10, 0x20, URZ ;  /* 0x000000200a087890 */ /* 0x000fc8000fffe0ff */
[----:B--2---:R-:W-:Y:S01]  /*01e0*/  UISETP.LT.AND UP0, UPT, UR8, UR12, UPT ;  /* 0x0000000c0800728c */ /* 0x004fe2000bf01270 */
[----:B-1----:R-:W-:Y:S01]  /*01f0*/  IADD3 R17, PT, PT, R2, UR10, RZ ;  /* 0x0000000a02117c10 */ /* 0x002fe2000fffe0ff */
[----:B---3--:R-:W-:Y:S02]  /*0200*/  USHF.L.U32 UR4, UR4, 0x7, URZ ;  /* 0x0000000704047899 */ /* 0x008fe400080006ff */
[----:B------:R-:W-:-:S04]  /*0210*/  USEL UR9, UR8, UR12, UP0 ;  /* 0x0000000c08097287 */ /* 0x000fc80008000000 */
        /* <DEDUP_REMOVED lines=32> */
.L_x_3359:
        /* <DEDUP_REMOVED lines=32> */
.L_x_3358:
        /* <DEDUP_REMOVED lines=20> */
.L_x_3360:
[----:B------:R-:W-:-:S13]  /*0760*/  ISETP.EQ.AND P2, PT, R14, RZ, PT ;  /* 0x000000ff0e00720c */ /* 0x000fda0003f42270 */
[----:B------:R-:W-:Y:S05]  /*0770*/  @!P0 BRA P2, `(.L_x_3355) ;  /* 0x0000000400788947 */ /* 0x000fea0001000000 */
.L_x_3357:
        /* <DEDUP_REMOVED lines=12> */
.L_x_3356:
        /* <DEDUP_REMOVED lines=16> */
.L_x_3363:
        /* <DEDUP_REMOVED lines=32> */
.L_x_3362:
        /* <DEDUP_REMOVED lines=21> */
.L_x_3364:
[----:B------:R-:W-:-:S13]  /*0c90*/  ISETP.NE.OR P0, PT, R14, RZ, P0 ;  /* 0x000000ff0e00720c */ /* 0x000fda0000705670 */
[----:B------:R-:W-:Y:S05]  /*0ca0*/  @!P0 BRA `(.L_x_3355) ;  /* 0x00000000002c8947 */ /* 0x000fea0003800000 */
.L_x_3361:
        /* <DEDUP_REMOVED lines=11> */
.L_x_3355:
[----:B------:R-:W-:Y:S05]  /*0d60*/  BSYNC.RECONVERGENT B0 ;  /* 0x0000000000007941 */ /* 0x000fea0003800200 */
.L_x_3354:
        /* <DEDUP_REMOVED lines=18> */
[----:B------:R-:W1:Y:S01]  /*0e90*/  LDC.64 R12, c[0x0][0x3a0] ;  /* 0x0000e800ff0c7b82 */ /* 0x000e620000000a00 */
[----:B------:R-:W-:-:S13]  /*0ea0*/  PLOP3.LUT P0, PT, PT, PT, PT, 0x8, 0x80 ;  /* 0x000000000080781c */ /* 0x000fda0003f0e170 */
.L_x_3368:
[C---:B--2---:R-:W-:Y:S01]  /*0eb0*/  IADD3 R7, PT, PT, R3.reuse, UR13, RZ ;  /* 0x0000000d03077c10 */ /* 0x044fe2000fffe0ff */
[--C-:B01----:R-:W-:Y:S01]  /*0ec0*/  IMAD.WIDE R4, R3, 0x2, R12.reuse ;  /* 0x0000000203047825 */ /* 0x103fe200078e020c */
        /* <DEDUP_REMOVED lines=13> */
.L_x_3367:
[----:B--2---:R-:W-:-:S04]  /*0fa0*/  IADD3 R4, PT, PT, RZ, -R14, RZ ;  /* 0x8000000eff047210 */ /* 0x004fc80007ffe0ff */
[----:B------:R-:W-:-:S13]  /*0fb0*/  ISETP.GT.AND P2, PT, R4, 0x1, PT ;  /* 0x000000010400780c */ /* 0x000fda0003f44270 */
[----:B------:R-:W-:Y:S05]  /*0fc0*/  @!P2 BRA `(.L_x_3369) ;  /* 0x000000000024a947 */ /* 0x000fea0003800000 */
[----:B0-----:R-:W0:Y:S01]  /*0fd0*/  LDC.64 R6, c[0x0][0x3a0] ;  /* 0x0000e800ff067b82 */ /* 0x001e220000000a00 */
        /* <DEDUP_REMOVED lines=8> */
.L_x_3369:
[----:B------:R-:W-:-:S13]  /*1060*/  ISETP.NE.OR P0, PT, R14, RZ, P0 ;  /* 0x000000ff0e00720c */ /* 0x000fda0000705670 */
[----:B------:R-:W-:Y:S05]  /*1070*/  @!P0 BRA `(.L_x_3365) ;  /* 0x00000000001c8947 */ /* 0x000fea0003800000 */
.L_x_3366:
[----:B01----:R-:W0:Y:S02]  /*1080*/  LDC.64 R4, c[0x0][0x3a0] ;  /* 0x0000e800ff047b82 */ /* 0x003e240000000a00 */
.L_x_3370:
[C---:B0-----:R-:W-:Y:S01]  /*1090*/  IMAD.WIDE R6, R3.reuse, 0x2, R4 ;  /* 0x0000000203067825 */ /* 0x041fe200078e0204 */
[----:B------:R-:W-:Y:S02]  /*10a0*/  IADD3 R14, PT, PT, R14, 0x1, RZ ;  /* 0x000000010e0e7810 */ /* 0x000fe40007ffe0ff */
[----:B------:R-:W-:Y:S02]  /*10b0*/  IADD3 R3, PT, PT, R3, UR13, RZ ;  /* 0x0000000d03037c10 */ /* 0x000fe4000fffe0ff */
[----:B------:R2:W-:Y:S01]  /*10c0*/  STG.E.64 desc[UR14][R6.64], RZ ;  /* 0x000000ff06007986 */ /* 0x0005e2000c101b0e */
[----:B------:R-:W-:-:S13]  /*10d0*/  ISETP.NE.AND P0, PT, R14, RZ, PT ;  /* 0x000000ff0e00720c */ /* 0x000fda0003f05270 */
[----:B--2---:R-:W-:Y:S05]  /*10e0*/  @P0 BRA `(.L_x_3370) ;  /* 0xfffffffc00e80947 */ /* 0x004fea000383ffff */
.L_x_3365:
        /* <DEDUP_REMOVED lines=31> */
.L_x_3372:
[----:B0----5:R-:W-:-:S05]  /*12e0*/  IADD3 R5, PT, PT, R9, UR4, RZ ;  /* 0x0000000409057c10 */ /* 0x021fca000fffe0ff */
        /* <DEDUP_REMOVED lines=42> */
.L_x_3371:
[----:B------:R-:W-:Y:S01]  /*1590*/  UISETP.GT.AND UP4, UPT, UR10, UR16, UPT ;  /* 0x000000100a00728c */ /* 0x000fe2000bf84270 */
[----:B------:R-:W-:Y:S01]  /*15a0*/  HFMA2 R2, -RZ, RZ, 0, 0 ;  /* 0x00000000ff027431 */ /* 0x000fe200000001ff */
[----:B------:R-:W-:Y:S02]  /*15b0*/  MOV R9, RZ ;  /* 0x000000ff00097202 */ /* 0x000fe40000000f00 */
        /* <DEDUP_REMOVED lines=12> */
.L_x_3373:
        /* <DEDUP_REMOVED lines=8> */
.L_x_3374:
        /* <DEDUP_REMOVED lines=8> */
.L_x_3375:
        /* <DEDUP_REMOVED lines=8> */
.L_x_3376:
        /* <DEDUP_REMOVED lines=8> */
.L_x_3377:
[----:B------:R-:W-:Y:S01]  /*1880*/  ULEA UR4, UR11, UR4, 0x3 ;  /* 0x000000040b047291 */ /* 0x000fe2000f8e18ff */
[----:B------:R-:W0:Y:S01]  /*1890*/  S2UR UR6, SR_CgaCtaId ;  /* 0x00000000000679c3 */ /* 0x000e220000008800 */
[----:B------:R-:W-:Y:S01]  /*18a0*/  UISETP.LT.AND UP0, UPT, UR12, UR17, UPT ;  /* 0x000000110c00728c */ /* 0x000fe2000bf01270 */
[----:B------:R-:W-:-:S03]  /*18b0*/  PRMT R4, RZ, 0x5410, RZ ;  /* 0x00005410ff047816 */ /* 0x000fc600000000ff */
[----:B------:R-:W-:-:S04]  /*18c0*/  IADD3 R2, PT, PT, R9, UR4, R2 ;  /* 0x0000000409027c10 */ /* 0x000fc8000fffe002 */
[----:B------:R-:W-:Y:S01]  /*18d0*/  IADD3 R2, PT, PT, R11, R2, R10 ;  /* 0x000000020b027210 */ /* 0x000fe20007ffe00a */
[----:B------:R-:W1:Y:S04]  /*18e0*/  LDCU.64 UR4, c[0x0][0x388] ;  /* 0x00007100ff0477ac */ /* 0x000e680008000a00 */
[----:B------:R-:W-:Y:S01]  /*18f0*/  IMAD R3, R2, UR13, RZ ;  /* 0x0000000d02037c24 */ /* 0x000fe2000f8e02ff */
[----:B------:R-:W-:-:S04]  /*1900*/  SHF.R.S32.HI R2, RZ, 0x1f, R0 ;  /* 0x0000001fff027819 */ /* 0x000fc80000011400 */
[----:B------:R-:W-:-:S04]  /*1910*/  IADD3 R0, P0, PT, R0, R3, RZ ;  /* 0x0000000300007210 */ /* 0x000fc80007f1e0ff */
[----:B------:R-:W-:Y:S02]  /*1920*/  LEA.HI.X.SX32 R3, R3, R2, 0x1, P0 ;  /* 0x0000000203037211 */ /* 0x000fe400000f0eff */
[----:B------:R-:W-:Y:S02]  /*1930*/  PRMT R2, RZ, 0x5410, RZ ;  /* 0x00005410ff027816 */ /* 0x000fe400000000ff */
[----:B-1----:R-:W-:Y:S01]  /*1940*/  LEA R94, P0, R0, UR4, 0x2 ;  /* 0x00000004005e7c11 */ /* 0x002fe2000f8010ff */
[----:B------:R-:W-:-:S03]  /*1950*/  USEL UR4, UR12, UR17, UP0 ;  /* 0x000000110c047287 */ /* 0x000fc60008000000 */
[----:B------:R-:W-:Y:S01]  /*1960*/  LEA.HI.X R95, R0, UR5, R3, 0x2, P0 ;  /* 0x00000005005f7c11 */ /* 0x000fe200080f1403 */
[----:B------:R-:W-:Y:S01]  /*1970*/  UISETP.GT.AND UP0, UPT, UR4, UR10, UPT ;  /* 0x0000000a0400728c */ /* 0x000fe2000bf04270 */
[----:B------:R-:W-:Y:S01]  /*1980*/  PRMT R3, RZ, 0x5410, RZ ;  /* 0x00005410ff037816 */ /* 0x000fe200000000ff */
[----:B------:R-:W-:Y:S01]  /*1990*/  UMOV UR5, 0x400 ;  /* 0x0000040000057882 */ /* 0x000fe20000000000 */
[----:B------:R-:W-:Y:S01]  /*19a0*/  PRMT R0, RZ, 0x5410, RZ ;  /* 0x00005410ff007816 */ /* 0x000fe200000000ff */
[----:B0-----:R-:W-:-:S07]  /*19b0*/  ULEA UR5, UR6, UR5, 0x18 ;  /* 0x0000000506057291 */ /* 0x001fce000f8ec0ff */
[----:B------:R-:W-:Y:S01]  /*19c0*/  UMOV UR4, UR5 ;  /* 0x0000000500047c82 */ /* 0x000fe20008000000 */
[----:B------:R-:W-:Y:S05]  /*19d0*/  BRA.U !UP0, `(.L_x_3378) ;  /* 0x0000003908f07547 */ /* 0x000fea000b800000 */
[----:B------:R-:W-:Y:S01]  /*19e0*/  MOV R25, UR13 ;  /* 0x0000000d00197c02 */ /* 0x000fe20008000f00 */
[----:B------:R-:W2:Y:S01]  /*19f0*/  LDG.E.128.CONSTANT R28, desc[UR14][R94.64] ;  /* 0x0000000e5e1c7981 */ /* 0x000ea2000c1e9d00 */
[----:B------:R-:W-:Y:S02]  /*1a00*/  MOV R21, UR13 ;  /* 0x0000000d00157c02 */ /* 0x000fe40008000f00 */
[----:B------:R-:W-:Y:S01]  /*1a10*/  MOV R15, UR13 ;  /* 0x0000000d000f7c02 */ /* 0x000fe20008000f00 */
[----:B------:R-:W-:-:S04]  /*1a20*/  IMAD.WIDE R24, R25, 0x4, R94 ;  /* 0x0000000419187825 */ /* 0x000fc800078e025e */
[----:B-----5:R-:W-:Y:S02]  /*1a30*/  IMAD.WIDE R20, R21, 0x4, R24 ;  /* 0x0000000415147825 */ /* 0x020fe400078e0218 */
[----:B------:R-:W5:Y:S02]  /*1a40*/  LDG.E.128.CONSTANT R24, desc[UR14][R24.64] ;  /* 0x0000000e18187981 */ /* 0x000f64000c1e9d00 */
[----:B------:R-:W-:Y:S02]  /*1a50*/  IMAD.WIDE R14, R15, 0x4, R20 ;  /* 0x000000040f0e7825 */ /* 0x000fe400078e0214 */
[----:B------:R-:W5:Y:S04]  /*1a60*/  LDG.E.128.CONSTANT R20, desc[UR14][R20.64] ;  /* 0x0000000e14147981 */ /* 0x000f68000c1e9d00 */
[----:B------:R0:W5:Y:S01]  /*1a70*/  LDG.E.128.CONSTANT R16, desc[UR14][R14.64] ;  /* 0x0000000e0e107981 */ /* 0x000162000c1e9d00 */
[----:B------:R-:W-:Y:S01]  /*1a80*/  HFMA2 R0, -RZ, RZ, 0, 0.0625 ;  /* 0x00002c00ff007431 */ /* 0x000fe200000001ff */
[----:B------:R-:W-:Y:S01]  /*1a90*/  UISETP.NE.AND UP0, UPT, UR19, URZ, UPT ;  /* 0x000000ff1300728c */ /* 0x000fe2000bf05270 */
[----:B------:R-:W-:-:S02]  /*1aa0*/  PRMT R4, RZ, 0x7610, R4 ;  /* 0x00007610ff047816 */ /* 0x000fc40000000004 */
[----:B------:R-:W-:Y:S02]  /*1ab0*/  PRMT R2, RZ, 0x5410, RZ ;  /* 0x00005410ff027816 */ /* 0x000fe400000000ff */
[----:B------:R-:W-:Y:S02]  /*1ac0*/  PRMT R5, R5, 0x5410, R0 ;  /* 0x0000541005057816 */ /* 0x000fe40000000000 */
[----:B------:R-:W-:Y:S02]  /*1ad0*/  PRMT R0, RZ, 0x5410, RZ ;  /* 0x00005410ff007816 */ /* 0x000fe400000000ff */
[----:B--2---:R-:W-:Y:S02]  /*1ae0*/  LOP3.LUT R32, R30, 0xf000f, RZ, 0xc0, !PT ;  /* 0x000f000f1e207812 */ /* 0x004fe400078ec0ff */
        /* <DEDUP_REMOVED lines=37> */
[----:B------:R-:W-:Y:S02]  /*1d40*/  HADD2 R10, R9, -1032, -1032 ;  /* 0xe408e408090a7430 */ /* 0x000fe40000000000 */
[----:B------:R-:W-:-:S02]  /*1d50*/  HFMA2 R28, R28, R5.H1_H1, -72, -72 ;  /* 0xd480d4801c1c7431 */ /* 0x000fc40000060005 */
[----:B------:R-:W-:Y:S02]  /*1d60*/  HADD2 R29, R12, -1032, -1032 ;  /* 0xe408e4080c1d7430 */ /* 0x000fe40000000000 */
[-C--:B------:R-:W-:Y:S02]  /*1d70*/  HFMA2 R30, R30, R5.reuse.H1_H1, -72, -72 ;  /* 0xd480d4801e1e7431 */ /* 0x080fe40000060005 */
        /* <DEDUP_REMOVED lines=9> */
[----:B------:R-:W-:Y:S01]  /*1e10*/  HFMA2 R42, R44, R5.H1_H1, -72, -72 ;  /* 0xd480d4802c2a7431 */ /* 0x000fe20000060005 */
[----:B0-----:R-:W-:Y:S06]  /*1e20*/  BRA.U !UP0, `(.L_x_3379) ;  /* 0x0000000508687547 */ /* 0x001fec000b800000 */
[----:B------:R-:W0:Y:S01]  /*1e30*/  LDS.64 R44, [UR5] ;  /* 0x00000005ff2c7984 */ /* 0x000e220008000a00 */
        /* <DEDUP_REMOVED lines=42> */
[----:B------:R-:W-:Y:S02]  /*20e0*/  HADD2.F32 R47, -RZ, R41.H0_H0 ;  /* 0x20000029ff2f7230 */ /* 0x000fe40000004100 */
[----:B------:R-:W-:Y:S02]  /*20f0*/  HADD2.F32 R9, -RZ, R35.H1_H1 ;  /* 0x30000023ff097230 */ /* 0x000fe40000004100 */
[C---:B------:R-:W-:Y:S01]  /*2100*/  FFMA.FTZ R50, R11.reuse, R45, R50 ;  /* 0x0000002d0b327223 */ /* 0x040fe20000010032 */
[--C-:B------:R-:W-:Y:S02]  /*2110*/  HADD2.F32 R43, -RZ, R13.reuse.H0_H0 ;  /* 0x2000000dff2b7230 */ /* 0x100fe40000004100 */
[----:B------:R-:W-:Y:S01]  /*2120*/  FFMA.FTZ R48, R11, R47, R48 ;  /* 0x0000002f0b307223 */ /* 0x000fe20000010030 */
[----:B------:R-:W-:-:S02]  /*2130*/  HADD2.F32 R44, -RZ, R13.H1_H1 ;  /* 0x3000000dff2c7230 */ /* 0x000fc40000004100 */
[----:B------:R-:W-:Y:S01]  /*2140*/  FFMA.FTZ R4, R9, R12, R4 ;  /* 0x0000000c09047223 */ /* 0x000fe20000010004 */
[--C-:B------:R-:W-:Y:S02]  /*2150*/  HADD2.F32 R13, -RZ, R37.reuse.H0_H0 ;  /* 0x20000025ff0d7230 */ /* 0x100fe40000004100 */
[----:B------:R-:W-:Y:S02]  /*2160*/  HADD2.F32 R9, -RZ, R37.H1_H1 ;  /* 0x30000025ff097230 */ /* 0x000fe40000004100 */
[----:B------:R-:W-:Y:S02]  /*2170*/  HADD2.F32 R45, -RZ, R39.H1_H1 ;  /* 0x30000027ff2d7230 */ /* 0x000fe40000004100 */
[----:B------:R-:W-:Y:S01]  /*2180*/  FFMA.FTZ R13, R11, R13, R46 ;  /* 0x0000000d0b0d7223 */ /* 0x000fe2000001002e */
[----:B------:R-:W-:Y:S02]  /*2190*/  HADD2.F32 R47, -RZ, R41.H1_H1 ;  /* 0x30000029ff2f7230 */ /* 0x000fe40000004100 */
[----:B------:R-:W-:-:S02]  /*21a0*/  HADD2.F32 R3, -RZ, R36.H0_H0 ;  /* 0x20000024ff037230 */ /* 0x000fc40000004100 */
[C---:B------:R-:W-:Y:S01]  /*21b0*/  FFMA.FTZ R46, R12.reuse, R9, R13 ;  /* 0x000000090c2e7223 */ /* 0x040fe2000001000d */
[----:B------:R-:W-:Y:S02]  /*21c0*/  HADD2.F32 R11, -RZ, R38.H0_H0 ;  /* 0x20000026ff0b7230 */ /* 0x000fe40000004100 */
[C---:B------:R-:W-:Y:S01]  /*21d0*/  FFMA.FTZ R50, R12.reuse, R45, R50 ;  /* 0x0000002d0c327223 */ /* 0x040fe20000010032 */
        /* <DEDUP_REMOVED lines=31> */
.L_x_3379:
[----:B------:R-:W-:Y:S05]  /*23d0*/  @P1 BRA `(.L_x_3380) ;  /* 0x0000000400681947 */ /* 0x000fea0003800000 */
[----:B------:R-:W0:Y:S01]  /*23e0*/  LDS.64 R44, [UR5+0x40] ;  /* 0x00004005ff2c7984 */ /* 0x000e220008000a00 */
[--C-:B------:R-:W-:Y:S02]  /*23f0*/  HADD2.F32 R0, -RZ, R10.reuse.H0_H0 ;  /* 0x2000000aff007230 */ /* 0x100fe40000004100 */
[----:B------:R-:W-:Y:S01]  /*2400*/  HADD2.F32 R48, -RZ, R10.H1_H1 ;  /* 0x3000000aff307230 */ /* 0x000fe20000004100 */
[----:B------:R-:W1:Y:S01]  /*2410*/  LDS.64 R12, [UR5+0x48] ;  /* 0x00004805ff0c7984 */ /* 0x000e620008000a00 */
[----:B------:R-:W-:Y:S02]  /*2420*/  HADD2.F32 R2, -RZ, R29.H0_H0 ;  /* 0x2000001dff027230 */ /* 0x000fe40000004100 */
[----:B------:R-:W-:Y:S02]  /*2430*/  HADD2.F32 R9, -RZ, R31.H0_H0 ;  /* 0x2000001fff097230 */ /* 0x000fe40000004100 */
[----:B------:R-:W-:Y:S02]  /*2440*/  HADD2.F32 R10, -RZ, R33.H0_H0 ;  /* 0x20000021ff0a7230 */ /* 0x000fe40000004100 */
        /* <DEDUP_REMOVED lines=83> */
.L_x_3380:
        /* <DEDUP_REMOVED lines=49> */
[----:B------:R-:W-:-:S02]  /*2c90*/  HFMA2 R35, R24, R5.H1_H1, -72, -72 ;  /* 0xd480d48018237431 */ /* 0x000fc40000060005 */
[----:B------:R-:W-:Y:S02]  /*2ca0*/  HADD2 R36, R36, -1032, -1032 ;  /* 0xe408e40824247430 */ /* 0x000fe40000000000 */
[----:B------:R-:W-:Y:S02]  /*2cb0*/  HADD2 R38, R25, -1032, -1032 ;  /* 0xe408e40819267430 */ /* 0x000fe40000000000 */
[----:B------:R-:W-:Y:S01]  /*2cc0*/  HFMA2 R41, R42, R5.H1_H1, -72, -72 ;  /* 0xd480d4802a297431 */ /* 0x000fe20000060005 */
        /* <DEDUP_REMOVED lines=91> */
.L_x_3381:
        /* <DEDUP_REMOVED lines=91> */
.L_x_3382:
[----:B------:R-:W-:Y:S02]  /*3830*/  LOP3.LUT R9, R20, 0xf000f0, RZ, 0xc0, !PT ;  /* 0x00f000f014097812 */ /* 0x000fe400078ec0ff */
[C---:B------:R-:W-:Y:S02]  /*3840*/  LOP3.LUT R10, R21.reuse, 0xf000f, RZ, 0xc0, !PT ;  /* 0x000f000f150a7812 */ /* 0x040fe400078ec0ff */
[----:B------:R-:W-:Y:S02]  /*3850*/  LOP3.LUT R11, R21, 0xf000f0, RZ, 0xc0, !PT ;  /* 0x00f000f0150b7812 */ /* 0x000fe400078ec0ff */
[----:B------:R-:W-:Y:S02]  /*3860*/  SHF.R.U32.HI R20, RZ, 0x8, R20 ;  /* 0x00000008ff147819 */ /* 0x000fe40000011614 */
[----:B------:R-:W-:Y:S02]  /*3870*/  SHF.R.U32.HI R21, RZ, 0x8, R21 ;  /* 0x00000008ff157819 */ /* 0x000fe40000011615 */
        /* <DEDUP_REMOVED lines=8> */
[----:B------:R-:W-:Y:S01]  /*3900*/  LOP3.LUT R26, R11, 0x64006400, RZ, 0xfc, !PT ;  /* 0x640064000b1a7812 */ /* 0x000fe200078efcff */
[----:B------:R-:W-:Y:S01]  /*3910*/  HADD2 R12, R12, -1032, -1032 ;  /* 0xe408e4080c0c7430 */ /* 0x000fe20000000000 */
[C---:B------:R-:W-:Y:S01]  /*3920*/  LOP3.LUT R9, R20.reuse, 0xf000f, RZ, 0xc0, !PT ;  /* 0x000f000f14097812 */ /* 0x040fe200078ec0ff */
[-C--:B------:R-:W-:Y:S01]  /*3930*/  HFMA2 R24, R24, R5.reuse.H1_H1, -72, -72 ;  /* 0xd480d48018187431 */ /* 0x080fe20000060005 */
[----:B------:R-:W-:Y:S01]  /*3940*/  LOP3.LUT R11, R21, 0xf000f, RZ, 0xc0, !PT ;  /* 0x000f000f150b7812 */ /* 0x000fe200078ec0ff */
[----:B------:R-:W-:Y:S01]  /*3950*/  HFMA2 R26, R26, R5.H1_H1, -72, -72 ;  /* 0xd480d4801a1a7431 */ /* 0x000fe20000060005 */
[----:B------:R-:W-:Y:S02]  /*3960*/  LOP3.LUT R28, R25, 0x64006400, RZ, 0xfc, !PT ;  /* 0x64006400191c7812 */ /* 0x000fe400078efcff */
[----:B------:R-:W-:-:S02]  /*3970*/  LOP3.LUT R20, R20, 0xf000f0, RZ, 0xc0, !PT ;  /* 0x00f000f014147812 */ /* 0x000fc400078ec0ff */
[----:B------:R-:W-:Y:S01]  /*3980*/  LOP3.LUT R21, R21, 0xf000f0, RZ, 0xc0, !PT ;  /* 0x00f000f015157812 */ /* 0x000fe200078ec0ff */
[----:B------:R-:W-:Y:S01]  /*3990*/  HFMA2 R28, R28, R5.H1_H1, -72, -72 ;  /* 0xd480d4801c1c7431 */ /* 0x000fe20000060005 */
[C---:B------:R-:W-:Y:S02]  /*39a0*/  LOP3.LUT R25, R22.reuse, 0xf000f, RZ, 0xc0, !PT ;  /* 0x000f000f16197812 */ /* 0x040fe400078ec0ff */
        /* <DEDUP_REMOVED lines=22> */
[----:B------:R-:W-:Y:S01]  /*3b10*/  HADD2 R33, R11, -1032, -1032 ;  /* 0xe408e4080b217430 */ /* 0x000fe20000000000 */
[----:B------:R-:W-:Y:S01]  /*3b20*/  LOP3.LUT R23, R16, 0xf000f0, RZ, 0xc0, !PT ;  /* 0x00f000f010177812 */ /* 0x000fe200078ec0ff */
[----:B------:R-:W-:-:S02]  /*3b30*/  HFMA2 R34, R34, R5.H1_H1, -72, -72 ;  /* 0xd480d48022227431 */ /* 0x000fc40000060005 */
[----:B------:R-:W-:Y:S02]  /*3b40*/  HADD2 R35, R35, -1032, -1032 ;  /* 0xe408e40823237430 */ /* 0x000fe40000000000 */
        /* <DEDUP_REMOVED lines=94> */
.L_x_3383:
        /* <DEDUP_REMOVED lines=91> */
.L_x_3384:
[C---:B------:R-:W-:Y:S01]  /*46e0*/  LOP3.LUT R11, R17.reuse, 0xf000f, RZ, 0xc0, !PT ;  /* 0x000f000f110b7812 */ /* 0x040fe200078ec0ff */
[----:B------:R-:W-:Y:S01]  /*46f0*/  UIADD3 UR4, UPT, UPT, UR5, 0x40, URZ ;  /* 0x0000004005047890 */ /* 0x000fe2000fffe0ff */
        /* <DEDUP_REMOVED lines=9> */
[----:B------:R-:W-:Y:S02]  /*4790*/  LOP3.LUT R18, R17, 0x64006400, RZ, 0xfc, !PT ;  /* 0x6400640011127812 */ /* 0x000fe400078efcff */
[----:B------:R-:W-:-:S02]  /*47a0*/  LOP3.LUT R16, R23, 0x64006400, RZ, 0xfc, !PT ;  /* 0x6400640017107812 */ /* 0x000fc400078efcff */
[----:B------:R-:W-:Y:S01]  /*47b0*/  LOP3.LUT R12, R10, 0x64006400, RZ, 0xfc, !PT ;  /* 0x640064000a0c7812 */ /* 0x000fe200078efcff */
[-C--:B------:R-:W-:Y:S01]  /*47c0*/  HFMA2 R18, R18, R5.reuse.H1_H1, -72, -72 ;  /* 0xd480d48012127431 */ /* 0x080fe20000060005 */
[----:B------:R-:W-:Y:S01]  /*47d0*/  LOP3.LUT R28, R24, 0x64006400, RZ, 0xfc, !PT ;  /* 0x64006400181c7812 */ /* 0x000fe200078efcff */
[----:B------:R-:W-:Y:S01]  /*47e0*/  HFMA2 R16, R16, R5.H1_H1, -72, -72 ;  /* 0xd480d48010107431 */ /* 0x000fe20000060005 */
        /* <DEDUP_REMOVED lines=31> */
[----:B------:R-:W-:Y:S01]  /*49e0*/  MOV R95, UR13 ;  /* 0x0000000d005f7c02 */ /* 0x000fe20008000f00 */
        /* <DEDUP_REMOVED lines=94> */
.L_x_3385:
[----:B------:R-:W-:Y:S01]  /*4fd0*/  UMOV UR10, UR8 ;  /* 0x00000008000a7c82 */ /* 0x000fe20008000000 */
        /* <DEDUP_REMOVED lines=11> */
[----:B------:R-:W-:Y:S02]  /*5090*/  HADD2.F32 R22, -RZ, R22.H1_H1 ;  /* 0x30000016ff167230 */ /* 0x000fe40000004100 */
[--C-:B------:R-:W-:Y:S02]  /*50a0*/  HADD2.F32 R34, -RZ, R11.reuse.H0_H0 ;  /* 0x2000000bff227230 */ /* 0x100fe40000004100 */
[----:B------:R-:W-:Y:S01]  /*50b0*/  FFMA.FTZ R33, R10, R13, RZ ;  /* 0x0000000d0a217223 */ /* 0x000fe200000100ff */
[----:B------:R-:W-:Y:S02]  /*50c0*/  HADD2.F32 R21, -RZ, R11.H1_H1 ;  /* 0x3000000bff157230 */ /* 0x000fe40000004100 */
[-C--:B------:R-:W-:Y:S01]  /*50d0*/  FFMA.FTZ R9, R36, R20.reuse, R9 ;  /* 0x0000001424097223 */ /* 0x080fe20000010009 */
[--C-:B------:R-:W-:Y:S02]  /*50e0*/  HADD2.F32 R11, -RZ, R27.reuse.H0_H0 ;  /* 0x2000001bff0b7230 */ /* 0x100fe40000004100 */
[----:B------:R-:W-:Y:S01]  /*50f0*/  FFMA.FTZ R33, R22, R20, R33 ;  /* 0x0000001416217223 */ /* 0x000fe20000010021 */
[----:B------:R-:W-:-:S02]  /*5100*/  HADD2.F32 R22, -RZ, R27.H1_H1 ;  /* 0x3000001bff167230 */ /* 0x000fc40000004100 */
[----:B------:R-:W-:Y:S02]  /*5110*/  HADD2.F32 R36, -RZ, R28.H1_H1 ;  /* 0x3000001cff247230 */ /* 0x000fe40000004100 */
[-C--:B------:R-:W-:Y:S01]  /*5120*/  FFMA.FTZ R11, R11, R13.reuse, RZ ;  /* 0x0000000d0b0b7223 */ /* 0x080fe200000100ff */
[----:B------:R-:W-:Y:S01]  /*5130*/  FFMA.FTZ R13, R12, R13, RZ ;  /* 0x0000000d0c0d7223 */ /* 0x000fe200000100ff */
[----:B------:R-:W-:Y:S02]  /*5140*/  HADD2.F32 R10, -RZ, R16.H0_H0 ;  /* 0x20000010ff0a7230 */ /* 0x000fe40000004100 */
[----:B------:R-:W-:Y:S02]  /*5150*/  HADD2.F32 R28, -RZ, R18.H0_H0 ;  /* 0x20000012ff1c7230 */ /* 0x000fe40000004100 */
[-C--:B------:R-:W-:Y:S01]  /*5160*/  FFMA.FTZ R11, R22, R20.reuse, R11 ;  /* 0x00000014160b7223 */ /* 0x080fe2000001000b */
[----:B------:R-:W-:Y:S01]  /*5170*/  FFMA.FTZ R13, R36, R20, R13 ;  /* 0x00000014240d7223 */ /* 0x000fe2000001000d */
[----:B------:R-:W-:Y:S01]  /*5180*/  FFMA.FTZ R10, R10, R34, R9 ;  /* 0x000000220a0a7223 */ /* 0x000fe20000010009 */
[----:B------:R-:W-:-:S02]  /*5190*/  HADD2.F32 R9, -RZ, R16.H1_H1 ;  /* 0x30000010ff097230 */ /* 0x000fc40000004100 */
[-C--:B------:R-:W-:Y:S01]  /*51a0*/  FFMA.FTZ R20, R28, R34.reuse, R11 ;  /* 0x000000221c147223 */ /* 0x080fe2000001000b */
[----:B------:R-:W-:Y:S02]  /*51b0*/  HADD2.F32 R11, -RZ, R18.H1_H1 ;  /* 0x30000012ff0b7230 */ /* 0x000fe40000004100 */
        /* <DEDUP_REMOVED lines=8> */
[----:B-1----:R-:W-:Y:S02]  /*5240*/  HADD2.F32 R9, -RZ, R14.H0_H0 ;  /* 0x2000000eff097230 */ /* 0x002fe40000004100 */
[-C--:B------:R-:W-:Y:S01]  /*5250*/  FFMA.FTZ R16, R17, R21.reuse, R12 ;  /* 0x0000001511107223 */ /* 0x080fe2000001000c */
[--C-:B------:R-:W-:Y:S02]  /*5260*/  HADD2.F32 R11, -RZ, R29.reuse.H0_H0 ;  /* 0x2000001dff0b7230 */ /* 0x100fe40000004100 */
[----:B------:R-:W-:Y:S01]  /*5270*/  FFMA.FTZ R34, R19, R21, R34 ;  /* 0x0000001513227223 */ /* 0x000fe20000010022 */
[----:B------:R-:W-:Y:S02]  /*5280*/  HADD2.F32 R13, -RZ, R30.H0_H0 ;  /* 0x2000001eff0d7230 */ /* 0x000fe40000004100 */
[----:B------:R-:W-:Y:S02]  /*5290*/  HADD2.F32 R14, -RZ, R14.H1_H1 ;  /* 0x3000000eff0e7230 */ /* 0x000fe40000004100 */
[----:B------:R-:W-:Y:S01]  /*52a0*/  FFMA.FTZ R11, R11, R9, R10 ;  /* 0x000000090b0b7223 */ /* 0x000fe2000001000a */
[----:B------:R-:W-:-:S02]  /*52b0*/  HADD2.F32 R18, -RZ, R29.H1_H1 ;  /* 0x3000001dff127230 */ /* 0x000fc40000004100 */
[-C--:B------:R-:W-:Y:S01]  /*52c0*/  FFMA.FTZ R13, R13, R9.reuse, R16 ;  /* 0x000000090d0d7223 */ /* 0x080fe20000010010 */
        /* <DEDUP_REMOVED lines=45> */
.L_x_3378:
[----:B------:R-:W-:-:S04]  /*55a0*/  UISETP.LT.AND UP0, UPT, UR9, UR18, UPT ;  /* 0x000000120900728c */ /* 0x000fc8000bf01270 */
[----:B------:R-:W-:-:S04]  /*55b0*/  USEL UR5, UR9, UR18, UP0 ;  /* 0x0000001209057287 */ /* 0x000fc80008000000 */
[----:B------:R-:W-:-:S09]  /*55c0*/  UISETP.GT.AND UP0, UPT, UR5, UR10, UPT ;  /* 0x0000000a0500728c */ /* 0x000fd2000bf04270 */
[----:B------:R-:W-:Y:S05]  /*55d0*/  BRA.U !UP0, `(.L_x_3386) ;  /* 0x0000001908547547 */ /* 0x000fea000b800000 */
[----:B------:R-:W-:Y:S01]  /*55e0*/  UISETP.LT.U32.AND UP0, UPT, UR9, UR18, UPT ;  /* 0x000000120900728c */ /* 0x000fe2000bf01070 */
[----:B------:R-:W0:Y:S03]  /*55f0*/  LDCU UR13, c[0x0][0x3ac] ;  /* 0x00007580ff0d77ac */ /* 0x000e260008000800 */
[----:B------:R-:W-:-:S12]  /*5600*/  USEL UR5, UR9, UR18, UP0 ;  /* 0x0000001209057287 */ /* 0x000fd80008000000 */
.L_x_3389:
[----:B0-----:R-:W-:Y:S01]  /*5610*/  MOV R11, UR13 ;  /* 0x0000000d000b7c02 */ /* 0x001fe20008000f00 */
[----:B-----5:R-:W2:Y:S01]  /*5620*/  LDG.E.128.CONSTANT R20, desc[UR14][R94.64] ;  /* 0x0000000e5e147981 */ /* 0x020ea2000c1e9d00 */
[----:B------:R-:W-:-:S03]  /*5630*/  MOV R91, UR13 ;  /* 0x0000000d005b7c02 */ /* 0x000fc60008000f00 */
[----:B------:R-:W-:-:S05]  /*5640*/  IMAD.WIDE R10, R11, 0x4, R94 ;  /* 0x000000040b0a7825 */ /* 0x000fca00078e025e */
[----:B------:R-:W3:Y:S01]  /*5650*/  LDG.E.128.CONSTANT R12, desc[UR14][R10.64] ;  /* 0x0000000e0a0c7981 */ /* 0x000ee2000c1e9d00 */
[----:B------:R-:W-:-:S05]  /*5660*/  IMAD.WIDE R90, R91, 0x4, R10 ;  /* 0x000000045b5a7825 */ /* 0x000fca00078e020a */
[----:B------:R-:W4:Y:S01]  /*5670*/  LDG.E.128.CONSTANT R16, desc[UR14][R90.64] ;  /* 0x0000000e5a107981 */ /* 0x000f22000c1e9d00 */
[----:B------:R-:W-:Y:S01]  /*5680*/  MOV R36, 0x3000 ;  /* 0x0000300000247802 */ /* 0x000fe20000000f00 */
[----:B------:R-:W-:Y:S01]  /*5690*/  HFMA2 R44, -RZ, RZ, 0, 0.015625 ;  /* 0x00002400ff2c7431 */ /* 0x000fe200000001ff */
[----:B------:R-:W-:Y:S01]  /*56a0*/  UISETP.NE.AND UP0, UPT, UR19, URZ, UPT ;  /* 0x000000ff1300728c */ /* 0x000fe2000bf05270 */
[----:B--2---:R-:W-:Y:S02]  /*56b0*/  SHF.R.U32.HI R32, RZ, 0xf, R22 ;  /* 0x0000000fff207819 */ /* 0x004fe40000011616 */
[----:B------:R-:W-:Y:S02]  /*56c0*/  SHF.R.U32.HI R35, RZ, 0xf, R23 ;  /* 0x0000000fff237819 */ /* 0x000fe40000011617 */
[----:B------:R-:W-:Y:S02]  /*56d0*/  SHF.R.U32.HI R30, RZ, 0xf, R21 ;  /* 0x0000000fff1e7819 */ /* 0x000fe40000011615 */
[----:B------:R-:W-:-:S02]  /*56e0*/  SHF.R.U32.HI R28, RZ, 0xf, R20 ;  /* 0x0000000fff1c7819 */ /* 0x000fc40000011614 */
[----:B------:R-:W-:Y:S02]  /*56f0*/  LOP3.LUT R32, R32, 0x10001, RZ, 0xc0, !PT ;  /* 0x0001000120207812 */ /* 0x000fe400078ec0ff */
[C---:B---3--:R-:W-:Y:S02]  /*5700*/  LOP3.LUT R24, R14.reuse, 0x70007, RZ, 0xc0, !PT ;  /* 0x000700070e187812 */ /* 0x048fe400078ec0ff */
[----:B------:R-:W-:Y:S02]  /*5710*/  LOP3.LUT R10, R14, 0x380038, RZ, 0xc0, !PT ;  /* 0x003800380e0a7812 */ /* 0x000fe400078ec0ff */
[--C-:B------:R-:W-:Y:S02]  /*5720*/  SHF.R.U32.HI R25, RZ, 0x6, R14.reuse ;  /* 0x00000006ff197819 */ /* 0x100fe4000001160e */
[----:B------:R-:W-:Y:S02]  /*5730*/  SHF.R.U32.HI R33, RZ, 0xe, R14 ;  /* 0x0000000eff217819 */ /* 0x000fe4000001160e */
        /* <DEDUP_REMOVED lines=16> */
[C---:B------:R-:W-:Y:S02]  /*5840*/  LOP3.LUT R46, R21.reuse, 0x70007, RZ, 0xc0, !PT ;  /* 0x00070007152e7812 */ /* 0x040fe400078ec0ff */
[----:B------:R-:W-:Y:S02]  /*5850*/  LOP3.LUT R38, R21, 0x380038, RZ, 0xc0, !PT ;  /* 0x0038003815267812 */ /* 0x000fe400078ec0ff */
[----:B------:R-:W-:-:S02]  /*5860*/  SHF.R.U32.HI R45, RZ, 0x6, R21 ;  /* 0x00000006ff2d7819 */ /* 0x000fc40000011615 */
[----:B------:R-:W-:Y:S02]  /*5870*/  SHF.R.U32.HI R31, RZ, 0xe, R12 ;  /* 0x0000000eff1f7819 */ /* 0x000fe4000001160c */
[----:B------:R-:W-:Y:S02]  /*5880*/  LOP3.LUT R28, R28, 0x10001, RZ, 0xc0, !PT ;  /* 0x000100011c1c7812 */ /* 0x000fe400078ec0ff */
[----:B------:R-:W-:Y:S02]  /*5890*/  LOP3.LUT R41, R32, 0x20002, R33, 0xf8, !PT ;  /* 0x0002000220297812 */ /* 0x000fe400078ef821 */
[----:B------:R-:W-:Y:S02]  /*58a0*/  LOP3.LUT R42, R35, 0x20002, R14, 0xf8, !PT ;  /* 0x00020002232a7812 */ /* 0x000fe400078ef80e */
[C---:B------:R-:W-:Y:S02]  /*58b0*/  LOP3.LUT R21, R12.reuse, 0x70007, RZ, 0xc0, !PT ;  /* 0x000700070c157812 */ /* 0x040fe400078ec0ff */
[----:B------:R-:W-:-:S02]  /*58c0*/  LOP3.LUT R9, R12, 0x380038, RZ, 0xc0, !PT ;  /* 0x003800380c097812 */ /* 0x000fc400078ec0ff */
[----:B------:R-:W-:Y:S02]  /*58d0*/  SHF.R.U32.HI R20, RZ, 0x6, R12 ;  /* 0x00000006ff147819 */ /* 0x000fe4000001160c */
[C---:B----4-:R-:W-:Y:S02]  /*58e0*/  LOP3.LUT R47, R17.reuse, 0x70007, RZ, 0xc0, !PT ;  /* 0x00070007112f7812 */ /* 0x050fe400078ec0ff */
[----:B------:R-:W-:Y:S02]  /*58f0*/  LOP3.LUT R14, R17, 0x380038, RZ, 0xc0, !PT ;  /* 0x00380038110e7812 */ /* 0x000fe400078ec0ff */
[--C-:B------:R-:W-:Y:S02]  /*5900*/  SHF.R.U32.HI R48, RZ, 0x6, R17.reuse ;  /* 0x00000006ff307819 */ /* 0x100fe40000011611 */
[----:B------:R-:W-:Y:S02]  /*5910*/  SHF.R.U32.HI R33, RZ, 0xd, R17 ;  /* 0x0000000dff217819 */ /* 0x000fe40000011611 */
[----:B------:R-:W-:-:S02]  /*5920*/  LOP3.LUT R27, R15, 0x70007, RZ, 0xc0, !PT ;  /* 0x000700070f1b7812 */ /* 0x000fc400078ec0ff */
[----:B------:R-:W-:Y:S02]  /*5930*/  LOP3.LUT R12, R15, 0x380038, RZ, 0xc0, !PT ;  /* 0x003800380f0c7812 */ /* 0x000fe400078ec0ff */
[----:B------:R-:W-:Y:S02]  /*5940*/  SHF.R.U32.HI R26, RZ, 0x6, R15 ;  /* 0x00000006ff1a7819 */ /* 0x000fe4000001160f */
[----:B------:R-:W-:Y:S02]  /*5950*/  LOP3.LUT R17, R34, 0x380038, RZ, 0xc0, !PT ;  /* 0x0038003822117812 */ /* 0x000fe400078ec0ff */
[----:B------:R-:W-:Y:S02]  /*5960*/  LOP3.LUT R30, R30, 0x20002, R13, 0xf8, !PT ;  /* 0x000200021e1e7812 */ /* 0x000fe400078ef80d */
[C---:B------:R-:W-:Y:S02]  /*5970*/  LOP3.LUT R51, R18.reuse, 0x70007, RZ, 0xc0, !PT ;  /* 0x0007000712337812 */ /* 0x040fe400078ec0ff */
[----:B------:R-:W-:-:S02]  /*5980*/  LOP3.LUT R15, R18, 0x380038, RZ, 0xc0, !PT ;  /* 0x00380038120f7812 */ /* 0x000fc400078ec0ff */
[--C-:B------:R-:W-:Y:S02]  /*5990*/  SHF.R.U32.HI R52, RZ, 0x6, R18.reuse ;  /* 0x00000006ff347819 */ /* 0x100fe40000011612 */
[----:B------:R-:W-:Y:S02]  /*59a0*/  LOP3.LUT R28, R28, 0x20002, R31, 0xf8, !PT ;  /* 0x000200021c1c7812 */ /* 0x000fe400078ef81f */
[----:B------:R-:W-:Y:S02]  /*59b0*/  SHF.R.U32.HI R18, RZ, 0xd, R18 ;  /* 0x0000000dff127819 */ /* 0x000fe40000011612 */
[C---:B------:R-:W-:Y:S02]  /*59c0*/  LOP3.LUT R32, R16.reuse, 0x70007, RZ, 0xc0, !PT ;  /* 0x0007000710207812 */ /* 0x040fe400078ec0ff */
[----:B------:R-:W-:Y:S02]  /*59d0*/  LOP3.LUT R13, R16, 0x380038, RZ, 0xc0, !PT ;  /* 0x00380038100d7812 */ /* 0x000fe400078ec0ff */
[----:B------:R-:W-:-:S02]  /*59e0*/  SHF.R.U32.HI R35, RZ, 0x6, R16 ;  /* 0x00000006ff237819 */ /* 0x000fc40000011610 */
[----:B------:R-:W-:Y:S02]  /*59f0*/  SHF.R.U32.HI R31, RZ, 0xd, R16 ;  /* 0x0000000dff1f7819 */ /* 0x000fe40000011610 */
[C---:B------:R-:W-:Y:S02]  /*5a00*/  LOP3.LUT R55, R19.reuse, 0x70007, RZ, 0xc0, !PT ;  /* 0x0007000713377812 */ /* 0x040fe400078ec0ff */
[----:B------:R-:W-:Y:S02]  /*5a10*/  LOP3.LUT R16, R19, 0x380038, RZ, 0xc0, !PT ;  /* 0x0038003813107812 */ /* 0x000fe400078ec0ff */
[--C-:B------:R-:W-:Y:S02]  /*5a20*/  SHF.R.U32.HI R56, RZ, 0x6, R19.reuse ;  /* 0x00000006ff387819 */ /* 0x100fe40000011613 */
[----:B------:R-:W-:Y:S02]  /*5a30*/  LOP3.LUT R17, R17, 0x64006400, RZ, 0xfc, !PT ;  /* 0x6400640011117812 */ /* 0x000fe400078efcff */
[----:B------:R-:W-:-:S02]  /*5a40*/  SHF.R.U32.HI R19, RZ, 0xd, R19 ;  /* 0x0000000dff137819 */ /* 0x000fc40000011613 */
[----:B------:R-:W-:Y:S01]  /*5a50*/  LOP3.LUT R33, R30, 0x40004, R33, 0xf8, !PT ;  /* 0x000400041e217812 */ /* 0x000fe200078ef821 */
[----:B------:R-:W-:Y:S01]  /*5a60*/  HFMA2 R79, R17, R36.H0_H0, -132, -132 ;  /* 0xd820d820114f7431 */ /* 0x000fe20000040024 */
[----:B------:R-:W-:Y:S02]  /*5a70*/  LOP3.LUT R30, R41, 0x40004, R18, 0xf8, !PT ;  /* 0x00040004291e7812 */ /* 0x000fe400078ef812 */
[----:B------:R-:W-:Y:S02]  /*5a80*/  LOP3.LUT R18, R45, 0x380038, RZ, 0xc0, !PT ;  /* 0x003800382d127812 */ /* 0x000fe400078ec0ff */
[----:B------:R-:W-:Y:S02]  /*5a90*/  LOP3.LUT R31, R28, 0x40004, R31, 0xf8, !PT ;  /* 0x000400041c1f7812 */ /* 0x000fe400078ef81f */
        /* <DEDUP_REMOVED lines=79> */
[----:B------:R-:W-:Y:S01]  /*5f90*/  LOP3.LUT R58, R56, 0x1c001c0, RZ, 0xc0, !PT ;  /* 0x01c001c0383a7812 */ /* 0x000fe200078ec0ff */
[-C--:B------:R-:W-:Y:S01]  /*5fa0*/  HFMA2 R43, R59, R44.reuse.H0_H0, -20, -20 ;  /* 0xcd00cd003b2b7431 */ /* 0x080fe2000004002c */
        /* <DEDUP_REMOVED lines=109> */
[----:B------:R-:W0:Y:S01]  /*6680*/  LDS.128 R32, [UR4+0x30] ;  /* 0x00003004ff207984 */ /* 0x000e220008000c00 */
        /* <DEDUP_REMOVED lines=49> */
.L_x_3387:
[----:B------:R-:W-:Y:S02]  /*69a0*/  MOV R32, R94 ;  /* 0x0000005e00207202 */ /* 0x000fe40000000f00 */
[----:B------:R-:W-:Y:S01]  /*69b0*/  MOV R33, R95 ;  /* 0x0000005f00217202 */ /* 0x000fe20000000f00 */
        /* <DEDUP_REMOVED lines=79> */
.L_x_3388:
        /* <DEDUP_REMOVED lines=8> */
.L_x_3386:
[----:B------:R-:W0:Y:S02]  /*6f30*/  LDCU UR5, c[0x0][0x3dc] ;  /* 0x00007b80ff0577ac */ /* 0x000e240008000800 */
[----:B0-----:R-:W-:-:S04]  /*6f40*/  UISETP.LT.AND UP0, UPT, UR9, UR5, UPT ;  /* 0x000000050900728c */ /* 0x001fc8000bf01270 */
[----:B------:R-:W-:-:S04]  /*6f50*/  USEL UR9, UR9, UR5, UP0 ;  /* 0x0000000509097287 */ /* 0x000fc80008000000 */
[----:B------:R-:W-:-:S09]  /*6f60*/  UISETP.GT.AND UP0, UPT, UR9, UR10, UPT ;  /* 0x0000000a0900728c */ /* 0x000fd2000bf04270 */
[----:B------:R-:W-:Y:S05]  /*6f70*/  BRA.U !UP0, `(.L_x_3390) ;  /* 0x0000000d08347547 */ /* 0x000fea000b800000 */
[----:B------:R-:W0:Y:S01]  /*6f80*/  LDCU UR13, c[0x0][0x3ac] ;  /* 0x00007580ff0d77ac */ /* 0x000e220008000800 */
[----:B------:R-:W-:-:S12]  /*6f90*/  UIADD3 UR4, UPT, UPT, UR4, 0x40, URZ ;  /* 0x0000004004047890 */ /* 0x000fd8000fffe0ff */
.L_x_3393:
[----:B------:R-:W2:Y:S01]  /*6fa0*/  LDG.E.128.CONSTANT R12, desc[UR14][R94.64] ;  /* 0x0000000e5e0c7981 */ /* 0x000ea2000c1e9d00 */
[----:B------:R-:W-:Y:S01]  /*6fb0*/  MOV R9, 0x2400 ;  /* 0x0000240000097802 */ /* 0x000fe20000000f00 */
[----:B------:R-:W-:Y:S01]  /*6fc0*/  HFMA2 R32, -RZ, RZ, 0, 0.0625 ;  /* 0x00002c00ff207431 */ /* 0x000fe200000001ff */
[----:B------:R-:W-:Y:S01]  /*6fd0*/  MOV R31, 0x3400 ;  /* 0x00003400001f7802 */ /* 0x000fe20000000f00 */
[----:B------:R-:W-:Y:S01]  /*6fe0*/  UISETP.NE.AND UP0, UPT, UR19, URZ, UPT ;  /* 0x000000ff1300728c */ /* 0x000fe2000bf05270 */
[----:B------:R-:W-:Y:S02]  /*6ff0*/  PRMT R5, R5, 0x5410, R9 ;  /* 0x0000541005057816 */ /* 0x000fe40000000009 */
[C---:B--2---:R-:W-:Y:S02]  /*7000*/  LOP3.LUT R16, R15.reuse, 0x30003, RZ, 0xc0, !PT ;  /* 0x000300030f107812 */ /* 0x044fe400078ec0ff */
        /* <DEDUP_REMOVED lines=12> */
[C---:B------:R-:W-:Y:S02]  /*70d0*/  LOP3.LUT R19, R14.reuse, 0x30003, RZ, 0xc0, !PT ;  /* 0x000300030e137812 */ /* 0x040fe400078ec0ff */
[----:B-----5:R-:W-:-:S02]  /*70e0*/  LOP3.LUT R20, R14, 0xc000c, RZ, 0xc0, !PT ;  /* 0x000c000c0e147812 */ /* 0x020fc400078ec0ff */
[C---:B------:R-:W-:Y:S02]  /*70f0*/  LOP3.LUT R28, R14.reuse, 0x300030, RZ, 0xc0, !PT ;  /* 0x003000300e1c7812 */ /* 0x040fe400078ec0ff */
[----:B------:R-:W-:Y:S02]  /*7100*/  LOP3.LUT R38, R14, 0xc000c0, RZ, 0xc0, !PT ;  /* 0x00c000c00e267812 */ /* 0x000fe400078ec0ff */
        /* <DEDUP_REMOVED lines=128> */
.L_x_3391:
[----:B------:R-:W-:Y:S05]  /*7910*/  @P1 BRA `(.L_x_3392) ;  /* 0x0000000000b41947 */ /* 0x000fea0003800000 */
[----:B------:R-:W1:Y:S01]  /*7920*/  LDS.128 R12, [UR4] ;  /* 0x00000004ff0c7984 */ /* 0x000e620008000c00 */
        /* <DEDUP_REMOVED lines=31> */
[-C--:B------:R-:W-:Y:S02]  /*7b20*/  HFMA2 R9, R21, R17.reuse, R9 ;  /* 0x0000001115097231 */ /* 0x080fe40000000009 */
[----:B------:R-:W-:Y:S02]  /*7b30*/  HADD2 R21, R12.H0_H0, R12.H1_H1 ;  /* 0x3000000c0c157230 */ /* 0x000fe40000000800 */
        /* <DEDUP_REMOVED lines=11> */
.L_x_3392:
[----:B------:R-:W-:Y:S01]  /*7bf0*/  UIADD3 UR10, UPT, UPT, UR10, 0x10, URZ ;  /* 0x000000100a0a7890 */ /* 0x000fe2000fffe0ff */
[----:B0-----:R-:W-:Y:S01]  /*7c00*/  MOV R9, UR13 ;  /* 0x0000000d00097c02 */ /* 0x001fe20008000f00 */
[----:B------:R-:W-:Y:S02]  /*7c10*/  UIADD3 UR4, UPT, UPT, UR4, 0x20, URZ ;  /* 0x0000002004047890 */ /* 0x000fe4000fffe0ff */
[----:B------:R-:W-:Y:S02]  /*7c20*/  UISETP.GE.AND UP0, UPT, UR10, UR9, UPT ;  /* 0x000000090a00728c */ /* 0x000fe4000bf06270 */
[----:B------:R-:W-:-:S07]  /*7c30*/  IMAD.WIDE R94, R9, 0x4, R94 ;  /* 0x00000004095e7825 */ /* 0x000fce00078e025e */
[----:B------:R-:W-:Y:S05]  /*7c40*/  BRA.U !UP0, `(.L_x_3393) ;  /* 0xfffffff108d47547 */ /* 0x000fea000b83ffff */
.L_x_3390:
[----:B------:R-:W0:Y:S01]  /*7c50*/  S2R R5, SR_CTAID.X ;  /* 0x0000000000057919 */ /* 0x000e220000002500 */
[----:B------:R-:W1:Y:S01]  /*7c60*/  S2UR UR4, SR_CTAID.Y ;  /* 0x00000000000479c3 */ /* 0x000e620000002600 */
[----:B------:R-:W-:Y:S01]  /*7c70*/  MOV R7, R4 ;  /* 0x0000000400077202 */ /* 0x000fe20000000f00 */
[----:B------:R-:W0:Y:S06]  /*7c80*/  S2R R6, SR_TID.X ;  /* 0x0000000000067919 */ /* 0x000e2c0000002100 */
[----:B------:R-:W2:Y:S01]  /*7c90*/  LDC.64 R8, c[0x0][0x3a0] ;  /* 0x0000e800ff087b82 */ /* 0x000ea20000000a00 */
[----:B-1----:R-:W-:Y:S01]  /*7ca0*/  USHF.L.U32 UR4, UR4, 0x1, URZ ;  /* 0x0000000104047899 */ /* 0x002fe200080006ff */
[----:B0-----:R-:W-:-:S05]  /*7cb0*/  LEA R5, R5, R6, 0x5 ;  /* 0x0000000605057211 */ /* 0x001fca00078e28ff */
[----:B------:R-:W-:Y:S02]  /*7cc0*/  MOV R6, UR4 ;  /* 0x0000000400067c02 */ /* 0x000fe40008000f00 */
        /* <DEDUP_REMOVED lines=15> */
.L_x_3397:
[----:B------:R-:W0:Y:S02]  /*7dc0*/  LDS R4, [R6] ;  /* 0x0000000006047984 */ /* 0x000e240000000800 */
[----:B0-----:R-:W-:-:S05]  /*7dd0*/  HADD2 R5, R4, R7 ;  /* 0x0000000704057230 */ /* 0x001fca0000000000 */
[----:B------:R-:W0:Y:S02]  /*7de0*/  ATOMS.CAST.SPIN P1, [R6], R4, R5 ;  /* 0x000000040600758d */ /* 0x000e240001820005 */
[----:B0-----:R-:W-:Y:S05]  /*7df0*/  @!P1 BRA `(.L_x_3397) ;  /* 0xfffffffc00f09947 */ /* 0x001fea000383ffff */
[----:B------:R-:W-:Y:S05]  /*7e00*/  BRA `(.L_x_3395) ;  /* 0x00000000000c7947 */ /* 0x000fea0003800000 */
.L_x_3396:
[----:B------:R-:W2:Y:S02]  /*7e10*/  LD.E R4, desc[UR14][R8.64] ;  /* 0x0000000e08047980 */ /* 0x000ea4000c101900 */
[----:B--2---:R-:W-:-:S05]  /*7e20*/  IADD3 R5, PT, PT, R7, R4, RZ ;  /* 0x0000000407057210 */ /* 0x004fca0007ffe0ff */
[----:B------:R0:W-:Y:S02]  /*7e30*/  ST.E desc[UR14][R8.64], R5 ;  /* 0x0000000508007985 */ /* 0x0001e4000c10190e */
.L_x_3395:
[----:B------:R-:W-:Y:S05]  /*7e40*/  BSYNC.RECONVERGENT B0 ;  /* 0x0000000000007941 */ /* 0x000fea0003800200 */
.L_x_3394:
[----:B------:R1:W-:Y:S01]  /*7e50*/  ATOM.E.ADD.F16x2.RN.STRONG.GPU P1, RZ, desc[UR14][R8.64+0x4], R10 ;  /* 0x8000040a08ff79a2 */ /* 0x0003e2000c12e10e */
[----:B------:R-:W-:Y:S04]  /*7e60*/  BSSY.RECONVERGENT B0, `(.L_x_3398) ;  /* 0x000000e000007945 */ /* 0x000fe80003800200 */
[----:B-1----:R-:W-:Y:S05]  /*7e70*/  @P1 BRA `(.L_x_3399) ;  /* 0x0000000000301947 */ /* 0x002fea0003800000 */
[----:B------:R-:W1:Y:S02]  /*7e80*/  QSPC.E.S P1, RZ, [R8+0x4] ;  /* 0x0000040008ff73aa */ /* 0x000e640000020500 */
[----:B-1----:R-:W-:Y:S05]  /*7e90*/  @!P1 BRA `(.L_x_3400) ;  /* 0x00000000001c9947 */ /* 0x002fea0003800000 */
[----:B------:R-:W-:-:S04]  /*7ea0*/  MOV R4, R8 ;  /* 0x0000000800047202 */ /* 0x000fc80000000f00 */
[----:B------:R-:W-:-:S07]  /*7eb0*/  MOV R6, R4 ;  /* 0x0000000400067202 */ /* 0x000fce0000000f00 */
.L_x_3401:
[----:B------:R-:W0:Y:S02]  /*7ec0*/  LDS R4, [R6+0x4] ;  /* 0x0000040006047984 */ /* 0x000e240000000800 */
[----:B0-----:R-:W-:-:S05]  /*7ed0*/  HFMA2 R5, R4, 1, 1, R3 ;  /* 0x3c003c0004057831 */ /* 0x001fca0000000003 */
[----:B------:R-:W0:Y:S02]  /*7ee0*/  ATOMS.CAST.SPIN P1, [R6+0x4], R4, R5 ;  /* 0x000004040600758d */ /* 0x000e240001820005 */
[----:B0-----:R-:W-:Y:S05]  /*7ef0*/  @!P1 BRA `(.L_x_3401) ;  /* 0xfffffffc00f09947 */ /* 0x001fea000383ffff */
[----:B------:R-:W-:Y:S05]  /*7f00*/  BRA `(.L_x_3399) ;  /* 0x00000000000c7947 */ /* 0x000fea0003800000 */
.L_x_3400:
[----:B------:R-:W2:Y:S02]  /*7f10*/  LD.E R3, desc[UR14][R8.64+0x4] ;  /* 0x0000040e08037980 */ /* 0x000ea4000c101900 */
[----:B--2---:R-:W-:-:S05]  /*7f20*/  IADD3 R3, PT, PT, R10, R3, RZ ;  /* 0x000000030a037210 */ /* 0x004fca0007ffe0ff */
[----:B------:R1:W-:Y:S02]  /*7f30*/  ST.E desc[UR14][R8.64+0x4], R3 ;  /* 0x0000040308007985 */ /* 0x0003e4000c10190e */
.L_x_3399:
[----:B------:R-:W-:Y:S05]  /*7f40*/  BSYNC.RECONVERGENT B0 ;  /* 0x0000000000007941 */ /* 0x000fea0003800200 */
.L_x_3398:
        /* <DEDUP_REMOVED lines=13> */
.L_x_3405:
[----:B------:R-:W0:Y:S02]  /*8020*/  LDS R2, [R4] ;  /* 0x0000000004027984 */ /* 0x000e240000000800 */
[----:B0-----:R-:W-:-:S05]  /*8030*/  HADD2 R3, R2, R5 ;  /* 0x0000000502037230 */ /* 0x001fca0000000000 */
[----:B------:R-:W0:Y:S02]  /*8040*/  ATOMS.CAST.SPIN P0, [R4], R2, R3 ;  /* 0x000000020400758d */ /* 0x000e240001800003 */
[----:B0-----:R-:W-:Y:S05]  /*8050*/  @!P0 BRA `(.L_x_3405) ;  /* 0xfffffffc00f08947 */ /* 0x001fea000383ffff */
[----:B------:R-:W-:Y:S05]  /*8060*/  BRA `(.L_x_3403) ;  /* 0x00000000000c7947 */ /* 0x000fea0003800000 */
.L_x_3404:
[----:B------:R-:W2:Y:S02]  /*8070*/  LD.E R2, desc[UR14][R8.64] ;  /* 0x0000000e08027980 */ /* 0x000ea4000c101900 */
[----:B--2---:R-:W-:-:S05]  /*8080*/  IADD3 R3, PT, PT, R3, R2, RZ ;  /* 0x0000000203037210 */ /* 0x004fca0007ffe0ff */
[----:B------:R0:W-:Y:S02]  /*8090*/  ST.E desc[UR14][R8.64], R3 ;  /* 0x0000000308007985 */ /* 0x0001e4000c10190e */
.L_x_3403:
[----:B------:R-:W-:Y:S05]  /*80a0*/  BSYNC.RECONVERGENT B0 ;  /* 0x0000000000007941 */ /* 0x000fea0003800200 */
.L_x_3402:
[----:B------:R1:W-:Y:S02]  /*80b0*/  ATOM.E.ADD.F16x2.RN.STRONG.GPU P0, RZ, desc[UR14][R8.64+0x4], R7 ;  /* 0x8000040708ff79a2 */ /* 0x0003e4000c10e10e */
[----:B-1----:R-:W-:Y:S05]  /*80c0*/  @P0 EXIT ;  /* 0x000000000000094d */ /* 0x002fea0003800000 */
[----:B------:R-:W1:Y:S02]  /*80d0*/  QSPC.E.S P0, RZ, [R8+0x4] ;  /* 0x0000040008ff73aa */ /* 0x000e640000000500 */
[----:B-1----:R-:W-:Y:S05]  /*80e0*/  @!P0 BRA `(.L_x_3406) ;  /* 0x00000000001c8947 */ /* 0x002fea0003800000 */
[----:B------:R-:W-:-:S04]  /*80f0*/  MOV R2, R8 ;  /* 0x0000000800027202 */ /* 0x000fc80000000f00 */
[----:B------:R-:W-:-:S07]  /*8100*/  MOV R4, R2 ;  /* 0x0000000200047202 */ /* 0x000fce0000000f00 */
.L_x_3407:
[----:B------:R-:W0:Y:S02]  /*8110*/  LDS R2, [R4+0x4] ;  /* 0x0000040004027984 */ /* 0x000e240000000800 */
[----:B0-----:R-:W-:-:S05]  /*8120*/  HFMA2 R3, R2, 1, 1, R0 ;  /* 0x3c003c0002037831 */ /* 0x001fca0000000000 */
[----:B------:R-:W0:Y:S02]  /*8130*/  ATOMS.CAST.SPIN P0, [R4+0x4], R2, R3 ;  /* 0x000004020400758d */ /* 0x000e240001800003 */
[----:B0-----:R-:W-:Y:S05]  /*8140*/  @!P0 BRA `(.L_x_3407) ;  /* 0xfffffffc00f08947 */ /* 0x001fea000383ffff */
[----:B------:R-:W-:Y:S05]  /*8150*/  EXIT ;  /* 0x000000000000794d */ /* 0x000fea0003800000 */
.L_x_3406:
[----:B------:R-:W0:Y:S02]  /*8160*/  LD.E R0, desc[UR14][R8.64+0x4] ;  /* 0x0000040e08007980 */ /* 0x000e24000c101900 */
[----:B0-----:R-:W-:-:S05]  /*8170*/  IADD3 R3, PT, PT, R7, R0, RZ ;  /* 0x0000000007037210 */ /* 0x001fca0007ffe0ff */
[----:B------:R-:W-:Y:S01]  /*8180*/  ST.E desc[UR14][R8.64+0x4], R3 ;  /* 0x0000040308007985 */ /* 0x000fe2000c10190e */
[----:B------:R-:W-:Y:S05]  /*8190*/  EXIT ;  /* 0x000000000000794d */ /* 0x000fea0003800000 */
.L_x_3408:
        /* <DEDUP_REMOVED lines=14> */
.L_x_3969:


//--------------------- .text._Z23gemm_half_q_half_kernelILi2ELi4ELb1ELb0ELi32EEvPK6__halfPKjS4_S2_PS0_iiiiPKtS7_iiiiiibS2_i --------------------------
	.section	.text._Z23gemm_half_q_half_kernelILi2ELi4ELb1ELb0ELi32EEvPK6__halfPKjS4_S2_PS0_iiiiPKtS7_iiiiiibS2_i,"ax",@progbits
	.align	128
        .global         _Z23gemm_half_q_half_kernelILi2ELi4ELb1ELb0ELi32EEvPK6__halfPKjS4_S2_PS0_iiiiPKtS7_iiiiiibS2_i
        .type           _Z23gemm_half_q_half_kernelILi2ELi4ELb1ELb0ELi32EEvPK6__halfPKjS4_S2_PS0_iiiiPKtS7_iiiiiibS2_i,@function
        .size           _Z23gemm_half_q_half_kernelILi2ELi4ELb1ELb0ELi32EEvPK6__halfPKjS4_S2_PS0_iiiiPKtS7_iiiiiibS2_i,(.L_x_3970 - _Z23gemm_half_q_half_kernelILi2ELi4ELb1ELb0ELi32EEvPK6__halfPKjS4_S2_PS0_iiiiPKtS7_iiiiiibS2_i)
        .other          _Z23gemm_half_q_half_kernelILi2ELi4ELb1ELb0ELi32EEvPK6__halfPKjS4_S2_PS0_iiiiPKtS7_iiiiiibS2_i,@"STO_CUDA_ENTRY STV_DEFAULT"
_Z23gemm_half_q_half_kernelILi2ELi4ELb1ELb0ELi32EEvPK6__halfPKjS4_S2_PS0_iiiiPKtS7_iiiiiibS2_i:
.text._Z23gemm_half_q_half_kernelILi2ELi4ELb1ELb0ELi32EEvPK6__halfPKjS4_S2_PS0_iiiiPKtS7_iiiiiibS2_i:
        /* <DEDUP_REMOVED lines=21> */
[----:B------:R-:W-:Y:S01]  /*0150*/  ISETP.EQ.OR P1, PT, R9, RZ, !P0 ;  /* 0x000000ff0900720c */ /* 0x000fe20004722670 */
[----:B------:R-:W-:Y:S01]  /*0160*/  IMAD.MOV.U32 R9, RZ, RZ, 0x2 ;  /* 0x00000002ff097424 */ /* 0x000fe200078e00ff */
[----:B------:R-:W2:Y:S01]  /*0170*/  S2R R5, SR_TID.X ;  /* 0x0000000000057919 */ /* 0x000ea20000002100 */
[----:B------:R-:W-:Y:S01]  /*0180*/  BSSY.RECONVERGENT B0, `(.L_x_3409) ;  /* 0x00000bb000007945 */ /* 0x000fe20003800200 */
[----:B------:R-:W3:Y:S02]  /*0190*/  S2R R88, SR_CTAID.X ;  /* 0x0000000000587919 */ /* 0x000ee40000002500 */
[----:B------:R-:W-:Y:S01]  /*01a0*/  SEL R9, R9, 0x1, P0 ;  /* 0x0000000109097807 */ /* 0x000fe20000000000 */
        /* <DEDUP_REMOVED lines=36> */
.L_x_3414:
        /* <DEDUP_REMOVED lines=32> */
.L_x_3413:
        /* <DEDUP_REMOVED lines=20> */
.L_x_3415:
[----:B------:R-:W-:-:S13]  /*0730*/  ISETP.EQ.AND P2, PT, R20, RZ, PT ;  /* 0x000000ff1400720c */ /* 0x000fda0003f42270 */
[----:B------:R-:W-:Y:S05]  /*0740*/  @!P0 BRA P2, `(.L_x_3410) ;  /* 0x0000000400788947 */ /* 0x000fea0001000000 */
.L_x_3412:
        /* <DEDUP_REMOVED lines=12> */
.L_x_3411:
        /* <DEDUP_REMOVED lines=16> */
.L_x_3418:
        /* <DEDUP_REMOVED lines=32> */
.L_x_3417:
        /* <DEDUP_REMOVED lines=21> */
.L_x_3419:
[----:B------:R-:W-:-:S13]  /*0c60*/  ISETP.NE.OR P0, PT, R20, RZ, P0 ;  /* 0x000000ff1400720c */ /* 0x000fda0000705670 */
[----:B------:R-:W-:Y:S05]  /*0c70*/  @!P0 BRA `(.L_x_3410) ;  /* 0x00000000002c8947 */ /* 0x000fea0003800000 */
.L_x_3416:
        /* <DEDUP_REMOVED lines=11> */
.L_x_3410:
[----:B0-----:R-:W-:Y:S05]  /*0d30*/  BSYNC.RECONVERGENT B0 ;  /* 0x0000000000007941 */ /* 0x001fea0003800200 */
.L_x_3409:
        /* <DEDUP_REMOVED lines=11> */
[----:B------:R-:W-:-:S04]  /*0df0*/  IMAD R8, R9, 0x2, R8 ;  /* 0x0000000209087824 */ /* 0x000fc800078e0208 */
[----:B-1----:R-:W-:-:S08]  /*0e00*/  IMAD R19, R5, 0x4, R8 ;  /* 0x0000000405137824 */ /* 0x002fd000078e0208 */
[----:B------:R-:W-:Y:S05]  /*0e10*/  @P0 BRA `(.L_x_3421) ;  /* 0x00000000008c0947 */ /* 0x000fea0003800000 */
[----:B------:R-:W-:Y:S01]  /*0e20*/  IMAD.MOV R8, RZ, RZ, -R18 ;  /* 0x000000ffff087224 */ /* 0x000fe200078e0a12 */
[----:B------:R-:W-:-:S04]  /*0e30*/  PLOP3.LUT P0, PT, PT, PT, PT, 0x80, 0x8 ;  /* 0x000000000008781c */ /* 0x000fc80003f0f070 */
[----:B------:R-:W-:-:S13]  /*0e40*/  ISETP.GT.AND P2, PT, R8, 0x3, PT ;  /* 0x000000030800780c */ /* 0x000fda0003f44270 */
[----:B------:R-:W-:Y:S05]  /*0e50*/  @!P2 BRA `(.L_x_3422) ;  /* 0x000000000044a947 */ /* 0x000fea0003800000 */
[----:B------:R-:W0:Y:S01]  /*0e60*/  LDC.64 R16, c[0x0][0x3a0] ;  /* 0x0000e800ff107b82 */ /* 0x000e220000000a00 */
[----:B------:R-:W-:-:S13]  /*0e70*/  PLOP3.LUT P0, PT, PT, PT, PT, 0x8, 0x80 ;  /* 0x000000000080781c */ /* 0x000fda0003f0e170 */
.L_x_3423:
        /* <DEDUP_REMOVED lines=15> */
.L_x_3422:
[----:B------:R-:W-:-:S05]  /*0f70*/  IMAD.MOV R8, RZ, RZ, -R18 ;  /* 0x000000ffff087224 */ /* 0x000fca00078e0a12 */
[----:B------:R-:W-:-:S13]  /*0f80*/  ISETP.GT.AND P2, PT, R8, 0x1, PT ;  /* 0x000000010800780c */ /* 0x000fda0003f44270 */
[----:B------:R-:W-:Y:S05]  /*0f90*/  @!P2 BRA `(.L_x_3424) ;  /* 0x000000000024a947 */ /* 0x000fea0003800000 */
[----:B------:R-:W0:Y:S01]  /*0fa0*/  LDC.64 R10, c[0x0][0x3a0] ;  /* 0x0000e800ff0a7b82 */ /* 0x000e220000000a00 */
[C---:B------:R-:W-:Y:S01]  /*0fb0*/  IMAD.IADD R12, R19.reuse, 0x1, R41 ;  /* 0x00000001130c7824 */ /* 0x040fe200078e0229 */
[----:B------:R-:W-:Y:S01]  /*0fc0*/  PLOP3.LUT P0, PT, PT, PT, PT, 0x8, 0x80 ;  /* 0x000000000080781c */ /* 0x000fe20003f0e170 */
[----:B------:R-:W-:Y:S02]  /*0fd0*/  VIADD R18, R18, 0x2 ;  /* 0x0000000212127836 */ /* 0x000fe40000000000 */
[----:B0-----:R-:W-:-:S04]  /*0fe0*/  IMAD.WIDE R8, R19, 0x2, R10 ;  /* 0x0000000213087825 */ /* 0x001fc800078e020a */
[C---:B------:R-:W-:Y:S01]  /*0ff0*/  IMAD.WIDE R10, R12.reuse, 0x2, R10 ;  /* 0x000000020c0a7825 */ /* 0x040fe200078e020a */
[----:B------:R0:W-:Y:S03]  /*1000*/  STG.E.64 desc[UR6][R8.64], RZ ;  /* 0x000000ff08007986 */ /* 0x0001e6000c101b06 */
[----:B------:R-:W-:Y:S01]  /*1010*/  IMAD.IADD R19, R12, 0x1, R41 ;  /* 0x000000010c137824 */ /* 0x000fe200078e0229 */
[----:B------:R0:W-:Y:S06]  /*1020*/  STG.E.64 desc[UR6][R10.64], RZ ;  /* 0x000000ff0a007986 */ /* 0x0001ec000c101b06 */
.L_x_3424:
[----:B------:R-:W-:-:S13]  /*1030*/  ISETP.NE.OR P0, PT, R18, RZ, P0 ;  /* 0x000000ff1200720c */ /* 0x000fda0000705670 */
[----:B------:R-:W-:Y:S05]  /*1040*/  @!P0 BRA `(.L_x_3420) ;  /* 0x00000000001c8947 */ /* 0x000fea0003800000 */
.L_x_3421:
[----:B0-----:R-:W0:Y:S02]  /*1050*/  LDC.64 R8, c[0x0][0x3a0] ;  /* 0x0000e800ff087b82 */ /* 0x001e240000000a00 */
.L_x_3425:
[----:B0-----:R-:W-:-:S04]  /*1060*/  IMAD.WIDE R10, R19, 0x2, R8 ;  /* 0x00000002130a7825 */ /* 0x001fc800078e0208 */
[----:B------:R-:W-:Y:S01]  /*1070*/  VIADD R18, R18, 0x1 ;  /* 0x0000000112127836 */ /* 0x000fe20000000000 */
[----:B------:R2:W-:Y:S01]  /*1080*/  STG.E.64 desc[UR6][R10.64], RZ ;  /* 0x000000ff0a007986 */ /* 0x0005e2000c101b06 */
[----:B------:R-:W-:-:S03]  /*1090*/  IMAD.IADD R19, R19, 0x1, R41 ;  /* 0x0000000113137824 */ /* 0x000fc600078e0229 */
[----:B------:R-:W-:-:S13]  /*10a0*/  ISETP.NE.AND P0, PT, R18, RZ, PT ;  /* 0x000000ff1200720c */ /* 0x000fda0003f05270 */
[----:B--2---:R-:W-:Y:S05]  /*10b0*/  @P0 BRA `(.L_x_3425) ;  /* 0xfffffffc00e80947 */ /* 0x004fea000383ffff */
.L_x_3420:
        /* <DEDUP_REMOVED lines=16> */
[----:B-----5:R-:W-:Y:S01]  /*11c0*/  IMAD.MOV.U32 R18, RZ, RZ, R2 ;  /* 0x000000ffff127224 */ /* 0x020fe200078e0002 */
[----:B------:R-:W-:Y:S02]  /*11d0*/  LEA.HI R13, R13, R6, RZ, 0x3 ;  /* 0x000000060d0d7211 */ /* 0x000fe400078f18ff */
[----:B------:R-:W-:Y:S02]  /*11e0*/  LOP3.LUT R5, R5, 0x10, RZ, 0xc0, !PT ;  /* 0x0000001005057812 */ /* 0x000fe400078ec0ff */
[----:B------:R-:W-:-:S07]  /*11f0*/  SHF.R.S32.HI R16, RZ, 0x3, R13 ;  /* 0x00000003ff107819 */ /* 0x000fce000001140d */
.L_x_3427:
        /* <DEDUP_REMOVED lines=17> */
[--C-:B------:R-:W-:Y:S02]  /*1310*/  SHF.R.U32.HI R10, RZ, 0x8, R17.reuse ;  /* 0x00000008ff0a7819 */ /* 0x100fe40000011611 */
[----:B------:R-:W-:Y:S02]  /*1320*/  LOP3.LUT R20, R20, 0xf, RZ, 0xc0, !PT ;  /* 0x0000000f14147812 */ /* 0x000fe400078ec0ff */
[----:B------:R-:W-:Y:S01]  /*1330*/  LOP3.LUT R10, R10, 0xf, RZ, 0xc0, !PT ;  /* 0x0000000f0a0a7812 */ /* 0x000fe200078ec0ff */
[----:B--2---:R-:W-:Y:S01]  /*1340*/  IMAD.IADD R18, R21, 0x1, R18 ;  /* 0x0000000115127824 */ /* 0x004fe200078e0212 */
        /* <DEDUP_REMOVED lines=9> */
[----:B------:R-:W3:Y:S01]  /*13e0*/  I2F.F16 R39, R20 ;  /* 0x0000001400277306 */ /* 0x000ee20000200c00 */
[----:B------:R-:W-:Y:S01]  /*13f0*/  IADD3 R11, PT, PT, R10, 0x1, R11 ;  /* 0x000000010a0b7810 */ /* 0x000fe20007ffe00b */
[----:B------:R-:W-:-:S05]  /*1400*/  IMAD R10, R17, R17, R17 ;  /* 0x00000011110a7224 */ /* 0x000fca00078e0211 */
        /* <DEDUP_REMOVED lines=9> */
.L_x_3426:
[C---:B------:R-:W-:Y:S01]  /*14a0*/  ISETP.GT.AND P0, PT, R2.reuse, UR5, PT ;  /* 0x0000000502007c0c */ /* 0x040fe2000bf04270 */
[----:B------:R-:W-:Y:S01]  /*14b0*/  IMAD.MOV.U32 R5, RZ, RZ, RZ ;  /* 0x000000ffff057224 */ /* 0x000fe200078e00ff */
[----:B0-----:R-:W-:Y:S01]  /*14c0*/  SHF.R.S32.HI R8, RZ, 0x1f, R23 ;  /* 0x0000001fff087819 */ /* 0x001fe20000011417 */
[----:B-1----:R-:W-:Y:S01]  /*14d0*/  IMAD.MOV.U32 R10, RZ, RZ, RZ ;  /* 0x000000ffff0a7224 */ /* 0x002fe200078e00ff */
[----:B---3--:R-:W-:Y:S01]  /*14e0*/  ISETP.GT.AND P2, PT, R2, UR8, PT ;  /* 0x0000000802007c0c */ /* 0x008fe2000bf44270 */
[----:B------:R-:W-:Y:S01]  /*14f0*/  IMAD.MOV.U32 R9, RZ, RZ, RZ ;  /* 0x000000ffff097224 */ /* 0x000fe200078e00ff */
[----:B------:R-:W-:Y:S01]  /*1500*/  LEA.HI R8, R8, R23, RZ, 0x5 ;  /* 0x0000001708087211 */ /* 0x000fe200078f28ff */
[----:B------:R-:W-:Y:S01]  /*1510*/  IMAD.MOV.U32 R12, RZ, RZ, RZ ;  /* 0x000000ffff0c7224 */ /* 0x000fe200078e00ff */
[C---:B----4-:R-:W-:Y:S01]  /*1520*/  ISETP.GT.AND P3, PT, R2.reuse, UR9, PT ;  /* 0x0000000902007c0c */ /* 0x050fe2000bf64270 */
[----:B------:R-:W-:Y:S01]  /*1530*/  IMAD.MOV.U32 R3, RZ, RZ, RZ ;  /* 0x000000ffff037224 */ /* 0x000fe200078e00ff */
[----:B------:R-:W-:-:S02]  /*1540*/  ISETP.GT.AND P4, PT, R2, UR10, PT ;  /* 0x0000000a02007c0c */ /* 0x000fc4000bf84270 */
[----:B--2---:R-:W-:Y:S02]  /*1550*/  ISETP.GT.AND P5, PT, R2, UR11, PT ;  /* 0x0000000b02007c0c */ /* 0x004fe4000bfa4270 */
        /* <DEDUP_REMOVED lines=9> */
.L_x_3428:
        /* <DEDUP_REMOVED lines=8> */
.L_x_3429:
        /* <DEDUP_REMOVED lines=8> */
.L_x_3430:
        /* <DEDUP_REMOVED lines=8> */
.L_x_3431:
        /* <DEDUP_REMOVED lines=8> */
.L_x_3432:
[----:B------:R-:W-:Y:S01]  /*17f0*/  IMAD R3, R14, 0x8, R3 ;  /* 0x000000080e037824 */ /* 0x000fe200078e0203 */
[----:B------:R-:W0:Y:S01]  /*1800*/  LDCU.64 UR4, c[0x0][0x388] ;  /* 0x00007100ff0477ac */ /* 0x000e220008000a00 */
[----:B------:R-:W-:Y:S02]  /*1810*/  SHF.R.S32.HI R8, RZ, 0x1f, R6 ;  /* 0x0000001fff087819 */ /* 0x000fe40000011406 */
[----:B------:R-:W-:Y:S02]  /*1820*/  PRMT R32, RZ, 0x5410, RZ ;  /* 0x00005410ff207816 */ /* 0x000fe400000000ff */
[----:B------:R-:W-:Y:S02]  /*1830*/  IADD3 R3, PT, PT, R10, R3, R5 ;  /* 0x000000030a037210 */ /* 0x000fe40007ffe005 */
[----:B------:R-:W-:Y:S02]  /*1840*/  VIMNMX R5, PT, PT, R4, UR11, PT ;  /* 0x0000000b04057c48 */ /* 0x000fe4000bfe0100 */
[----:B------:R-:W-:-:S02]  /*1850*/  IADD3 R12, PT, PT, R12, R3, R9 ;  /* 0x000000030c0c7210 */ /* 0x000fc40007ffe009 */
[----:B------:R-:W-:Y:S02]  /*1860*/  PRMT R33, RZ, 0x5410, RZ ;  /* 0x00005410ff217816 */ /* 0x000fe400000000ff */
[----:B------:R-:W-:Y:S01]  /*1870*/  PRMT R21, RZ, 0x5410, RZ ;  /* 0x00005410ff157816 */ /* 0x000fe200000000ff */
[----:B------:R-:W-:Y:S01]  /*1880*/  IMAD R3, R12, R41, RZ ;  /* 0x000000290c037224 */ /* 0x000fe200078e02ff */
[----:B------:R-:W-:-:S04]  /*1890*/  PRMT R20, RZ, 0x5410, RZ ;  /* 0x00005410ff147816 */ /* 0x000fc800000000ff */
        /* <DEDUP_REMOVED lines=9> */
[----:B------:R-:W-:-:S06]  /*1930*/  IMAD.WIDE R4, R41, 0x4, R2 ;  /* 0x0000000429047825 */ /* 0x000fcc00078e0202 */
[----:B------:R-:W4:Y:S01]  /*1940*/  LDG.E.128.CONSTANT R4, desc[UR6][R4.64] ;  /* 0x0000000604047981 */ /* 0x000f22000c1e9d00 */
[----:B-----5:R-:W-:Y:S01]  /*1950*/  IMAD.MOV.U32 R18, RZ, RZ, 0x3000 ;  /* 0x00003000ff127424 */ /* 0x020fe200078e00ff */
[----:B------:R-:W-:Y:S01]  /*1960*/  ISETP.NE.AND P0, PT, R0, RZ, PT ;  /* 0x000000ff0000720c */ /* 0x000fe20003f05270 */
[----:B------:R-:W-:Y:S01]  /*1970*/  IMAD.MOV.U32 R19, RZ, RZ, 0x2400 ;  /* 0x00002400ff137424 */ /* 0x000fe200078e00ff */
[----:B------:R-:W-:-:S04]  /*1980*/  PRMT R32, RZ, 0x7610, R32 ;  /* 0x00007610ff207816 */ /* 0x000fc80000000020 */
[----:B------:R-:W-:Y:S02]  /*1990*/  PRMT R0, R19, 0x5410, R18 ;  /* 0x0000541013007816 */ /* 0x000fe40000000012 */
[C---:B--2---:R-:W-:Y:S02]  /*19a0*/  LOP3.LUT R50, R12.reuse, 0x70007, RZ, 0xc0, !PT ;  /* 0x000700070c327812 */ /* 0x044fe400078ec0ff */
[----:B------:R-:W-:Y:S02]  /*19b0*/  LOP3.LUT R16, R12, 0x380038, RZ, 0xc0, !PT ;  /* 0x003800380c107812 */ /* 0x000fe400078ec0ff */
[--C-:B------:R-:W-:Y:S02]  /*19c0*/  SHF.R.U32.HI R49, RZ, 0x6, R12.reuse ;  /* 0x00000006ff317819 */ /* 0x100fe4000001160c */
[----:B------:R-:W-:Y:S02]  /*19d0*/  SHF.R.U32.HI R12, RZ, 0xf, R12 ;  /* 0x0000000fff0c7819 */ /* 0x000fe4000001160c */
[----:B------:R-:W-:-:S02]  /*19e0*/  SHF.R.U32.HI R19, RZ, 0xf, R14 ;  /* 0x0000000fff137819 */ /* 0x000fc4000001160e */
[----:B------:R-:W-:Y:S02]  /*19f0*/  SHF.R.U32.HI R17, RZ, 0xf, R13 ;  /* 0x0000000fff117819 */ /* 0x000fe4000001160d */
[----:B------:R-:W-:Y:S02]  /*1a00*/  SHF.R.U32.HI R21, RZ, 0xf, R15 ;  /* 0x0000000fff157819 */ /* 0x000fe4000001160f */
[C---:B------:R-:W-:Y:S02]  /*1a10*/  LOP3.LUT R51, R13.reuse, 0x70007, RZ, 0xc0, !PT ;  /* 0x000700070d337812 */ /* 0x040fe400078ec0ff */
[----:B0-----:R-:W-:Y:S02]  /*1a20*/  LOP3.LUT R2, R13, 0x380038, RZ, 0xc0, !PT ;  /* 0x003800380d027812 */ /* 0x001fe400078ec0ff */
        /* <DEDUP_REMOVED lines=19> */
[----:B------:R-:W-:-:S02]  /*1b60*/  LOP3.LUT R3, R12, 0x20002, R3, 0xf8, !PT ;  /* 0x000200020c037812 */ /* 0x000fc400078ef803 */
[----:B------:R-:W-:Y:S02]  /*1b70*/  LOP3.LUT R19, R19, 0x20002, R20, 0xf8, !PT ;  /* 0x0002000213137812 */ /* 0x000fe400078ef814 */
[----:B------:R-:W-:Y:S02]  /*1b80*/  LOP3.LUT R10, R17, 0x20002, R8, 0xf8, !PT ;  /* 0x00020002110a7812 */ /* 0x000fe400078ef808 */
[----:B----4-:R-:W-:Y:S02]  /*1b90*/  SHF.R.U32.HI R23, RZ, 0xd, R5 ;  /* 0x0000000dff177819 */ /* 0x010fe40000011605 */
[C---:B------:R-:W-:Y:S02]  /*1ba0*/  LOP3.LUT R30, R6.reuse, 0x70007, RZ, 0xc0, !PT ;  /* 0x00070007061e7812 */ /* 0x040fe400078ec0ff */
[----:B------:R-:W-:Y:S02]  /*1bb0*/  LOP3.LUT R12, R6, 0x380038, RZ, 0xc0, !PT ;  /* 0x00380038060c7812 */ /* 0x000fe400078ec0ff */
[----:B------:R-:W-:-:S02]  /*1bc0*/  SHF.R.U32.HI R26, RZ, 0x6, R6 ;  /* 0x00000006ff1a7819 */ /* 0x000fc40000011606 */
[----:B------:R-:W-:Y:S02]  /*1bd0*/  SHF.R.U32.HI R20, RZ, 0xd, R6 ;  /* 0x0000000dff147819 */ /* 0x000fe40000011606 */
[----:B------:R-:W-:Y:S02]  /*1be0*/  LOP3.LUT R60, R21, 0x20002, R22, 0xf8, !PT ;  /* 0x00020002153c7812 */ /* 0x000fe400078ef816 */
[----:B------:R-:W-:Y:S02]  /*1bf0*/  LOP3.LUT R6, R52, 0x380038, RZ, 0xc0, !PT ;  /* 0x0038003834067812 */ /* 0x000fe400078ec0ff */
[----:B------:R-:W-:Y:S02]  /*1c00*/  SHF.R.U32.HI R22, RZ, 0xd, R4 ;  /* 0x0000000dff167819 */ /* 0x000fe40000011604 */
[----:B------:R-:W-:Y:S02]  /*1c10*/  LOP3.LUT R73, R2, 0x64006400, RZ, 0xfc, !PT ;  /* 0x6400640002497812 */ /* 0x000fe400078efcff */
[----:B------:R-:W-:-:S02]  /*1c20*/  LOP3.LUT R47, R11, 0x70007, RZ, 0xc0, !PT ;  /* 0x000700070b2f7812 */ /* 0x000fc400078ec0ff */
[----:B------:R-:W-:Y:S01]  /*1c30*/  LOP3.LUT R56, R11, 0x380038, RZ, 0xc0, !PT ;  /* 0x003800380b387812 */ /* 0x000fe200078ec0ff */
[----:B------:R-:W-:Y:S01]  /*1c40*/  HFMA2 R73, R73, R0.H1_H1, -132, -132 ;  /* 0xd820d82049497431 */ /* 0x000fe20000060000 */
[----:B------:R-:W-:Y:S02]  /*1c50*/  SHF.R.U32.HI R43, RZ, 0x6, R11 ;  /* 0x00000006ff2b7819 */ /* 0x000fe4000001160b */
[----:B------:R-:W-:Y:S02]  /*1c60*/  LOP3.LUT R23, R10, 0x40004, R23, 0xf8, !PT ;  /* 0x000400040a177812 */ /* 0x000fe400078ef817 */
[----:B------:R-:W-:Y:S02]  /*1c70*/  LOP3.LUT R2, R49, 0x380038, RZ, 0xc0, !PT ;  /* 0x0038003831027812 */ /* 0x000fe400078ec0ff */
[C---:B------:R-:W-:Y:S02]  /*1c80*/  LOP3.LUT R53, R14.reuse, 0x70007, RZ, 0xc0, !PT ;  /* 0x000700070e357812 */ /* 0x040fe400078ec0ff */
[----:B------:R-:W-:-:S02]  /*1c90*/  LOP3.LUT R18, R14, 0x380038, RZ, 0xc0, !PT ;  /* 0x003800380e127812 */ /* 0x000fc400078ec0ff */
[----:B------:R-:W-:Y:S02]  /*1ca0*/  LOP3.LUT R10, R54, 0x380038, RZ, 0xc0, !PT ;  /* 0x00380038360a7812 */ /* 0x000fe400078ec0ff */
[----:B------:R-:W-:Y:S02]  /*1cb0*/  LOP3.LUT R11, R6, 0x64006400, RZ, 0xfc, !PT ;  /* 0x64006400060b7812 */ /* 0x000fe400078efcff */
[C---:B------:R-:W-:Y:S02]  /*1cc0*/  LOP3.LUT R45, R9.reuse, 0x70007, RZ, 0xc0, !PT ;  /* 0x00070007092d7812 */ /* 0x040fe400078ec0ff */
[----:B------:R-:W-:Y:S01]  /*1cd0*/  LOP3.LUT R14, R9, 0x380038, RZ, 0xc0, !PT ;  /* 0x00380038090e7812 */ /* 0x000fe200078ec0ff */
[----:B------:R-:W-:Y:S01]  /*1ce0*/  HFMA2 R66, R11, R0.H1_H1, -132, -132 ;  /* 0xd820d8200b427431 */ /* 0x000fe20000060000 */
[----:B------:R-:W-:Y:S02]  /*1cf0*/  SHF.R.U32.HI R35, RZ, 0x6, R9 ;  /* 0x00000006ff237819 */ /* 0x000fe40000011609 */
[----:B------:R-:W-:-:S02]  /*1d00*/  LOP3.LUT R22, R3, 0x40004, R22, 0xf8, !PT ;  /* 0x0004000403167812 */ /* 0x000fc400078ef816 */
[----:B------:R-:W-:Y:S02]  /*1d10*/  LOP3.LUT R6, R42, 0x380038, RZ, 0xc0, !PT ;  /* 0x003800382a067812 */ /* 0x000fe400078ec0ff */
[C---:B------:R-:W-:Y:S02]  /*1d20*/  LOP3.LUT R29, R5.reuse, 0x70007, RZ, 0xc0, !PT ;  /* 0x00070007051d7812 */ /* 0x040fe400078ec0ff */
[----:B------:R-:W-:Y:S02]  /*1d30*/  LOP3.LUT R9, R5, 0x380038, RZ, 0xc0, !PT ;  /* 0x0038003805097812 */ /* 0x000fe400078ec0ff */
[----:B------:R-:W-:Y:S02]  /*1d40*/  SHF.R.U32.HI R25, RZ, 0x6, R5 ;  /* 0x00000006ff197819 */ /* 0x000fe40000011605 */
[----:B------:R-:W-:Y:S02]  /*1d50*/  LOP3.LUT R3, R16, 0x64006400, RZ, 0xfc, !PT ;  /* 0x6400640010037812 */ /* 0x000fe400078efcff */
[----:B------:R-:W-:-:S02]  /*1d60*/  LOP3.LUT R5, R2, 0x64006400, RZ, 0xfc, !PT ;  /* 0x6400640002057812 */ /* 0x000fc400078efcff */
[C---:B------:R-:W-:Y:S01]  /*1d70*/  LOP3.LUT R28, R4.reuse, 0x70007, RZ, 0xc0, !PT ;  /* 0x00070007041c7812 */ /* 0x040fe200078ec0ff */
[-C--:B------:R-:W-:Y:S01]  /*1d80*/  HFMA2 R72, R3, R0.reuse.H1_H1, -132, -132 ;  /* 0xd820d82003487431 */ /* 0x080fe20000060000 */
[----:B------:R-:W-:Y:S01]  /*1d90*/  LOP3.LUT R8, R4, 0x380038, RZ, 0xc0, !PT ;  /* 0x0038003804087812 */ /* 0x000fe200078ec0ff */
[-C--:B------:R-:W-:Y:S01]  /*1da0*/  HFMA2 R76, R5, R0.reuse.H1_H1, -132, -132 ;  /* 0xd820d820054c7431 */ /* 0x080fe20000060000 */
[----:B------:R-:W-:Y:S02]  /*1db0*/  SHF.R.U32.HI R24, RZ, 0x6, R4 ;  /* 0x00000006ff187819 */ /* 0x000fe40000011604 */
[----:B------:R-:W-:Y:S02]  /*1dc0*/  LOP3.LUT R65, R10, 0x64006400, RZ, 0xfc, !PT ;  /* 0x640064000a417812 */ /* 0x000fe400078efcff */
[----:B------:R-:W-:Y:S02]  /*1dd0*/  LOP3.LUT R2, R34, 0x380038, RZ, 0xc0, !PT ;  /* 0x0038003822027812 */ /* 0x000fe400078ec0ff */
[----:B------:R-:W-:Y:S01]  /*1de0*/  LOP3.LUT R4, R48, 0x380038, RZ, 0xc0, !PT ;  /* 0x0038003830047812 */ /* 0x000fe200078ec0ff */
[----:B------:R-:W-:Y:S01]  /*1df0*/  HFMA2 R65, R65, R0.H1_H1, -132, -132 ;  /* 0xd820d82041417431 */ /* 0x000fe20000060000 */
[----:B------:R-:W-:-:S02]  /*1e00*/  LOP3.LUT R10, R43, 0x380038, RZ, 0xc0, !PT ;  /* 0x003800382b0a7812 */ /* 0x000fc400078ec0ff */
[----:B------:R-:W-:Y:S02]  /*1e10*/  LOP3.LUT R17, R6, 0x64006400, RZ, 0xfc, !PT ;  /* 0x6400640006117812 */ /* 0x000fe400078efcff */
[----:B------:R-:W-:Y:S02]  /*1e20*/  LOP3.LUT R6, R26, 0x380038, RZ, 0xc0, !PT ;  /* 0x003800381a067812 */ /* 0x000fe400078ec0ff */
[C---:B------:R-:W-:Y:S02]  /*1e30*/  LOP3.LUT R31, R7.reuse, 0x70007, RZ, 0xc0, !PT ;  /* 0x00070007071f7812 */ /* 0x040fe400078ec0ff */
[----:B------:R-:W-:Y:S02]  /*1e40*/  LOP3.LUT R58, R7, 0x380038, RZ, 0xc0, !PT ;  /* 0x00380038073a7812 */ /* 0x000fe400078ec0ff */
[--C-:B------:R-:W-:Y:S02]  /*1e50*/  SHF.R.U32.HI R27, RZ, 0x6, R7.reuse ;  /* 0x00000006ff1b7819 */ /* 0x100fe40000011607 */
[----:B------:R-:W-:-:S02]  /*1e60*/  SHF.R.U32.HI R21, RZ, 0xd, R7 ;  /* 0x0000000dff157819 */ /* 0x000fc40000011607 */
[----:B------:R-:W-:Y:S01]  /*1e70*/  LOP3.LUT R7, R18, 0x64006400, RZ, 0xfc, !PT ;  /* 0x6400640012077812 */ /* 0x000fe200078efcff */
        /* <DEDUP_REMOVED lines=14> */
[----:B------:R-:W-:Y:S02]  /*1f60*/  LOP3.LUT R5, R2, 0x64006400, RZ, 0xfc, !PT ;  /* 0x6400640002057812 */ /* 0x000fe400078efcff */
        /* <DEDUP_REMOVED lines=44> */
[----:B------:R-:W-:Y:S02]  /*2230*/  LOP3.LUT R8, R43, 0x1c001c0, RZ, 0xc0, !PT ;  /* 0x01c001c02b087812 */ /* 0x000fe400078ec0ff */
[----:B------:R-:W-:Y:S01]  /*2240*/  LOP3.LUT R21, R60, 0x40004, R21, 0xf8, !PT ;  /* 0x000400043c157812 */ /* 0x000fe200078ef815 */
        /* <DEDUP_REMOVED lines=167> */
.L_x_3434:
        /* <DEDUP_REMOVED lines=84> */
.L_x_3433:
        /* <DEDUP_REMOVED lines=16> */
.L_x_3438:
[----:B------:R-:W0:Y:S02]  /*3300*/  LDS R6, [R4] ;  /* 0x0000000004067984 */ /* 0x000e240000000800 */
[----:B0-----:R-:W-:-:S05]  /*3310*/  HADD2 R7, R6, R32 ;  /* 0x0000002006077230 */ /* 0x001fca0000000000 */
[----:B------:R-:W0:Y:S02]  /*3320*/  ATOMS.CAST.SPIN P1, [R4], R6, R7 ;  /* 0x000000060400758d */ /* 0x000e240001820007 */
[----:B0-----:R-:W-:Y:S05]  /*3330*/  @!P1 BRA `(.L_x_3438) ;  /* 0xfffffffc00f09947 */ /* 0x001fea000383ffff */
[----:B------:R-:W-:Y:S05]  /*3340*/  BRA `(.L_x_3436) ;  /* 0x00000000000c7947 */ /* 0x000fea0003800000 */
.L_x_3437:
[----:B------:R-:W2:Y:S02]  /*3350*/  LD.E R0, desc[UR6][R2.64] ;  /* 0x0000000602007980 */ /* 0x000ea4000c101900 */
[----:B--2---:R-:W-:-:S05]  /*3360*/  IMAD.IADD R5, R32, 0x1, R0 ;  /* 0x0000000120057824 */ /* 0x004fca00078e0200 */
[----:B------:R0:W-:Y:S02]  /*3370*/  ST.E desc[UR6][R2.64], R5 ;  /* 0x0000000502007985 */ /* 0x0001e4000c101906 */
.L_x_3436:
[----:B------:R-:W-:Y:S05]  /*3380*/  BSYNC.RECONVERGENT B0 ;  /* 0x0000000000007941 */ /* 0x000fea0003800200 */
.L_x_3435:
[----:B------:R1:W-:Y:S01]  /*3390*/  ATOM.E.ADD.F16x2.RN.STRONG.GPU P1, RZ, desc[UR6][R2.64+0x4], R33 ;  /* 0x8000042102ff79a2 */ /* 0x0003e2000c12e106 */
[----:B------:R-:W-:Y:S04]  /*33a0*/  BSSY.RECONVERGENT B0, `(.L_x_3439) ;  /* 0x000000e000007945 */ /* 0x000fe80003800200 */
[----:B-1----:R-:W-:Y:S05]  /*33b0*/  @P1 BRA `(.L_x_3440) ;  /* 0x0000000000301947 */ /* 0x002fea0003800000 */
[----:B------:R-:W1:Y:S02]  /*33c0*/  QSPC.E.S P1, RZ, [R2+0x4] ;  /* 0x0000040002ff73aa */ /* 0x000e640000020500 */
[----:B-1----:R-:W-:Y:S05]  /*33d0*/  @!P1 BRA `(.L_x_3441) ;  /* 0x00000000001c9947 */ /* 0x002fea0003800000 */
[----:B------:R-:W-:-:S05]  /*33e0*/  IMAD.MOV.U32 R4, RZ, RZ, R2 ;  /* 0x000000ffff047224 */ /* 0x000fca00078e0002 */
[----:B------:R-:W-:-:S07]  /*33f0*/  MOV R4, R4 ;  /* 0x0000000400047202 */ /* 0x000fce0000000f00 */
.L_x_3442:
[----:B------:R-:W1:Y:S02]  /*3400*/  LDS R6, [R4+0x4] ;  /* 0x0000040004067984 */ /* 0x000e640000000800 */
[----:B-1----:R-:W-:-:S05]  /*3410*/  HFMA2 R7, R6, 1, 1, R33 ;  /* 0x3c003c0006077831 */ /* 0x002fca0000000021 */
[----:B------:R-:W1:Y:S02]  /*3420*/  ATOMS.CAST.SPIN P1, [R4+0x4], R6, R7 ;  /* 0x000004060400758d */ /* 0x000e640001820007 */
[----:B-1----:R-:W-:Y:S05]  /*3430*/  @!P1 BRA `(.L_x_3442) ;  /* 0xfffffffc00f09947 */ /* 0x002fea000383ffff */
[----:B------:R-:W-:Y:S05]  /*3440*/  BRA `(.L_x_3440) ;  /* 0x00000000000c7947 */ /* 0x000fea0003800000 */
.L_x_3441:
[----:B------:R-:W0:Y:S02]  /*3450*/  LD.E R0, desc[UR6][R2.64+0x4] ;  /* 0x0000040602007980 */ /* 0x000e24000c101900 */
[----:B0-----:R-:W-:-:S05]  /*3460*/  IMAD.IADD R5, R33, 0x1, R0 ;  /* 0x0000000121057824 */ /* 0x001fca00078e0200 */
[----:B------:R1:W-:Y:S02]  /*3470*/  ST.E desc[UR6][R2.64+0x4], R5 ;  /* 0x0000040502007985 */ /* 0x0003e4000c101906 */
.L_x_3440:
[----:B------:R-:W-:Y:S05]  /*3480*/  BSYNC.RECONVERGENT B0 ;  /* 0x0000000000007941 */ /* 0x000fea0003800200 */
.L_x_3439:
        /* <DEDUP_REMOVED lines=9> */
.L_x_3446:
[----:B------:R-:W0:Y:S02]  /*3520*/  LDS R6, [R4] ;  /* 0x0000000004067984 */ /* 0x000e240000000800 */
[----:B0-----:R-:W-:-:S05]  /*3530*/  HADD2 R7, R6, R21 ;  /* 0x0000001506077230 */ /* 0x001fca0000000000 */
[----:B------:R-:W0:Y:S02]  /*3540*/  ATOMS.CAST.SPIN P0, [R4], R6, R7 ;  /* 0x000000060400758d */ /* 0x000e240001800007 */
[----:B0-----:R-:W-:Y:S05]  /*3550*/  @!P0 BRA `(.L_x_3446) ;  /* 0xfffffffc00f08947 */ /* 0x001fea000383ffff */
[----:B------:R-:W-:Y:S05]  /*3560*/  BRA `(.L_x_3444) ;  /* 0x00000000000c7947 */ /* 0x000fea0003800000 */
.L_x_3445:
[----:B------:R-:W2:Y:S02]  /*3570*/  LD.E R0, desc[UR6][R2.64] ;  /* 0x0000000602007980 */ /* 0x000ea4000c101900 */
[----:B--2---:R-:W-:-:S05]  /*3580*/  IMAD.IADD R5, R21, 0x1, R0 ;  /* 0x0000000115057824 */ /* 0x004fca00078e0200 */
[----:B------:R0:W-:Y:S02]  /*3590*/  ST.E desc[UR6][R2.64], R5 ;  /* 0x0000000502007985 */ /* 0x0001e4000c101906 */
.L_x_3444:
[----:B------:R-:W-:Y:S05]  /*35a0*/  BSYNC.RECONVERGENT B0 ;  /* 0x0000000000007941 */ /* 0x000fea0003800200 */
.L_x_3443:
[----:B------:R1:W-:Y:S02]  /*35b0*/  ATOM.E.ADD.F16x2.RN.STRONG.GPU P0, RZ, desc[UR6][R2.64+0x4], R20 ;  /* 0x8000041402ff79a2 */ /* 0x0003e4000c10e106 */
[----:B-1----:R-:W-:Y:S05]  /*35c0*/  @P0 EXIT ;  /* 0x000000000000094d */ /* 0x002fea0003800000 */
[----:B------:R-:W1:Y:S02]  /*35d0*/  QSPC.E.S P0, RZ, [R2+0x4] ;  /* 0x0000040002ff73aa */ /* 0x000e640000000500 */
[----:B-1----:R-:W-:Y:S05]  /*35e0*/  @!P0 BRA `(.L_x_3447) ;  /* 0x0000000000188947 */ /* 0x002fea0003800000 */
[----:B0-----:R-:W-:-:S07]  /*35f0*/  MOV R2, R2 ;  /* 0x0000000200027202 */ /* 0x001fce0000000f00 */
.L_x_3448:
[----:B------:R-:W0:Y:S02]  /*3600*/  LDS R4, [R2+0x4] ;  /* 0x0000040002047984 */ /* 0x000e240000000800 */
[----:B0-----:R-:W-:-:S05]  /*3610*/  HFMA2 R5, R4, 1, 1, R20 ;  /* 0x3c003c0004057831 */ /* 0x001fca0000000014 */
[----:B------:R-:W0:Y:S02]  /*3620*/  ATOMS.CAST.SPIN P0, [R2+0x4], R4, R5 ;  /* 0x000004040200758d */ /* 0x000e240001800005 */
[----:B0-----:R-:W-:Y:S05]  /*3630*/  @!P0 BRA `(.L_x_3448) ;  /* 0xfffffffc00f08947 */ /* 0x001fea000383ffff */
[----:B------:R-:W-:Y:S05]  /*3640*/  EXIT ;  /* 0x000000000000794d */ /* 0x000fea0003800000 */
.L_x_3447:
[----:B------:R-:W0:Y:S02]  /*3650*/  LD.E R0, desc[UR6][R2.64+0x4] ;  /* 0x0000040602007980 */ /* 0x000e24000c101900 */
[----:B0-----:R-:W-:-:S05]  /*3660*/  IMAD.IADD R5, R20, 0x1, R0 ;  /* 0x0000000114057824 */ /* 0x001fca00078e0200 */
[----:B------:R-:W-:Y:S01]  /*3670*/  ST.E desc[UR6][R2.64+0x4], R5 ;  /* 0x0000040502007985 */ /* 0x000fe2000c101906 */
[----:B------:R-:W-:Y:S05]  /*3680*/  EXIT ;  /* 0x000000000000794d */ /* 0x000fea0003800000 */
.L_x_3449:
        /* <DEDUP_REMOVED lines=15> */
.L_x_3970:


//--------------------- .text._Z23gemm_half_q_half_kernelILi2ELi6ELb1ELb0ELi32EEvPK6__halfPKjS4_S2_PS0_iiiiPKtS7_iiiiiibS2_i --------------------------
	.section	.text._Z23gemm_half_q_half_kernelILi2ELi6ELb1ELb0ELi32EEvPK6__halfPKjS4_S2_PS0_iiiiPKtS7_iiiiiibS2_i,"ax",@progbits
	.align	128
        .global         _Z23gemm_half_q_half_kernelILi2ELi6ELb1ELb0ELi32EEvPK6__halfPKjS4_S2_PS0_iiiiPKtS7_iiiiiibS2_i
        .type           _Z23gemm_half_q_half_kernelILi2ELi6ELb1ELb0ELi32EEvPK6__halfPKjS4_S2_PS0_iiiiPKtS7_iiiiiibS2_i,@function
        .size           _Z23gemm_half_q_half_kernelILi2ELi6ELb1ELb0ELi32EEvPK6__halfPKjS4_S2_PS0_iiiiPKtS7_iiiiiibS2_i,(.L_x_3971 - _Z23gemm_half_q_half_kernelILi2ELi6ELb1ELb0ELi32EEvPK6__halfPKjS4_S2_PS0_iiiiPKtS7_iiiiiibS2_i)
        .other          _Z23gemm_half_q_half_kernelILi2ELi6ELb1ELb0ELi32EEvPK6__halfPKjS4_S2_PS0_iiiiPKtS7_iiiiiibS2_i,@"STO_CUDA_ENTRY STV_DEFAULT"
_Z23gemm_half_q_half_kernelILi2ELi6ELb1ELb0ELi32EEvPK6__halfPKjS4_S2_PS0_iiiiPKtS7_iiiiiibS2_i:
.text._Z23gemm_half_q_half_kernelILi2ELi6ELb1ELb0ELi32EEvPK6__halfPKjS4_S2_PS0_iiiiPKtS7_iiiiiibS2_i:
        /* <DEDUP_REMOVED lines=63> */
.L_x_3455:
        /* <DEDUP_REMOVED lines=32> */
.L_x_3454:
        /* <DEDUP_REMOVED lines=20> */
.L_x_3456:
[----:B------:R-:W-:-:S13]  /*0730*/  ISETP.EQ.AND P2, PT, R16, RZ, PT ;  /* 0x000000ff1000720c */ /* 0x000fda0003f42270 */
[----:B------:R-:W-:Y:S05]  /*0740*/  @!P0 BRA P2, `(.L_x_3451) ;  /* 0x0000000400788947 */ /* 0x000fea0001000000 */
.L_x_3453:
        /* <DEDUP_REMOVED lines=12> */
.L_x_3452:
        /* <DEDUP_REMOVED lines=16> */
.L_x_3459:
        /* <DEDUP_REMOVED lines=32> */
.L_x_3458:
        /* <DEDUP_REMOVED lines=21> */
.L_x_3460:
[----:B------:R-:W-:-:S13]  /*0c60*/  ISETP.NE.OR P0, PT, R6, RZ, P0 ;  /* 0x000000ff0600720c */ /* 0x000fda0000705670 */
[----:B------:R-:W-:Y:S05]  /*0c70*/  @!P0 BRA `(.L_x_3451) ;  /* 0x00000000002c8947 */ /* 0x000fea0003800000 */
.L_x_3457:
        /* <DEDUP_REMOVED lines=11> */
.L_x_3451:
[----:B0-----:R-:W-:Y:S05]  /*0d30*/  BSYNC.RECONVERGENT B0 ;  /* 0x0000000000007941 */ /* 0x001fea0003800200 */
.L_x_3450:
        /* <DEDUP_REMOVED lines=21> */
.L_x_3464:
[C---:B-1----:R-:W-:Y:S02]  /*0e90*/  IMAD.IADD R8, R2.reuse, 0x1, R41 ;  /* 0x0000000102087824 */ /* 0x042fe400078e0229 */
        /* <DEDUP_REMOVED lines=14> */
.L_x_3463:
        /* <DEDUP_REMOVED lines=12> */
.L_x_3465:
[----:B------:R-:W-:-:S13]  /*1040*/  ISETP.NE.OR P0, PT, R6, RZ, P0 ;  /* 0x000000ff0600720c */ /* 0x000fda0000705670 */
[----:B------:R-:W-:Y:S05]  /*1050*/  @!P0 BRA `(.L_x_3461) ;  /* 0x00000000001c8947 */ /* 0x000fea0003800000 */
.L_x_3462:
[----:B01----:R-:W0:Y:S02]  /*1060*/  LDC.64 R4, c[0x0][0x3a0] ;  /* 0x0000e800ff047b82 */ /* 0x003e240000000a00 */
.L_x_3466:
[----:B0-----:R-:W-:-:S04]  /*1070*/  IMAD.WIDE R8, R2, 0x2, R4 ;  /* 0x0000000202087825 */ /* 0x001fc800078e0204 */
[----:B------:R-:W-:Y:S01]  /*1080*/  VIADD R6, R6, 0x1 ;  /* 0x0000000106067836 */ /* 0x000fe20000000000 */
[----:B------:R2:W-:Y:S01]  /*1090*/  STG.E.64 desc[UR8][R8.64], RZ ;  /* 0x000000ff08007986 */ /* 0x0005e2000c101b08 */
[----:B------:R-:W-:-:S03]  /*10a0*/  IMAD.IADD R2, R2, 0x1, R41 ;  /* 0x0000000102027824 */ /* 0x000fc600078e0229 */
[----:B------:R-:W-:-:S13]  /*10b0*/  ISETP.NE.AND P0, PT, R6, RZ, PT ;  /* 0x000000ff0600720c */ /* 0x000fda0003f05270 */
[----:B--2---:R-:W-:Y:S05]  /*10c0*/  @P0 BRA `(.L_x_3466) ;  /* 0xfffffffc00e80947 */ /* 0x004fea000383ffff */
.L_x_3461:
        /* <DEDUP_REMOVED lines=9> */
[----:B01----:R-:W0:Y:S01]  /*1160*/  LDC.64 R4, c[0x0][0x3b8] ;  /* 0x0000ee00ff047b82 */ /* 0x003e220000000a00 */
        /* <DEDUP_REMOVED lines=10> */
.L_x_3468:
        /* <DEDUP_REMOVED lines=42> */
.L_x_3467:
[C---:B------:R-:W-:Y:S01]  /*14b0*/  ISETP.GT.AND P0, PT, R22.reuse, UR5, PT ;  /* 0x0000000516007c0c */ /* 0x040fe2000bf04270 */
[----:B0-----:R-:W-:Y:S01]  /*14c0*/  IMAD.MOV.U32 R4, RZ, RZ, RZ ;  /* 0x000000ffff047224 */ /* 0x001fe200078e00ff */
[----:B-1----:R-:W-:Y:S01]  /*14d0*/  SHF.R.S32.HI R5, RZ, 0x1f, R18 ;  /* 0x0000001fff057819 */ /* 0x002fe20000011412 */
[----:B------:R-:W-:Y:S01]  /*14e0*/  IMAD.MOV.U32 R7, RZ, RZ, RZ ;  /* 0x000000ffff077224 */ /* 0x000fe200078e00ff */
[C---:B---3--:R-:W-:Y:S02]  /*14f0*/  ISETP.GT.AND P2, PT, R22.reuse, UR6, PT ;  /* 0x0000000616007c0c */ /* 0x048fe4000bf44270 */
[----:B------:R-:W-:Y:S02]  /*1500*/  CS2R R8, SRZ ;  /* 0x0000000000087805 */ /* 0x000fe4000001ff00 */
        /* <DEDUP_REMOVED lines=14> */
.L_x_3469:
        /* <DEDUP_REMOVED lines=8> */
.L_x_3470:
        /* <DEDUP_REMOVED lines=8> */
.L_x_3471:
        /* <DEDUP_REMOVED lines=8> */
.L_x_3472:
        /* <DEDUP_REMOVED lines=8> */
.L_x_3473:
[----:B------:R-:W-:Y:S01]  /*17f0*/  IMAD R2, R11, 0x8, R2 ;  /* 0x000000080b027824 */ /* 0x000fe200078e0202 */
        /* <DEDUP_REMOVED lines=12> */
[----:B------:R-:W-:-:S04]  /*18c0*/  IADD3 R0, P0, PT, R0, R5, RZ ;  /* 0x0000000500007210 */ /* 0x000fc80007f1e0ff */
[----:B------:R-:W-:Y:S02]  /*18d0*/  LEA.HI.X.SX32 R5, R5, R2, 0x1, P0 ;  /* 0x0000000205057211 */ /* 0x000fe400000f0eff */
[----:B------:R-:W-:Y:S01]  /*18e0*/  ISETP.GT.AND P0, PT, R3, R22, PT ;  /* 0x000000160300720c */ /* 0x000fe20003f04270 */
[----:B0-----:R-:W-:Y:S01]  /*18f0*/  ULEA UR5, UR5, UR4, 0x18 ;  /* 0x0000000405057291 */ /* 0x001fe2000f8ec0ff */
[----:B-1----:R-:W-:-:S04]  /*1900*/  LEA R34, P2, R0, UR6, 0x2 ;  /* 0x0000000600227c11 */ /* 0x002fc8000f8410ff */
[----:B------:R-:W-:Y:S02]  /*1910*/  LEA.HI.X R35, R0, UR7, R5, 0x2, P2 ;  /* 0x0000000700237c11 */ /* 0x000fe400090f1405 */
[----:B------:R-:W-:-:S05]  /*1920*/  UMOV UR4, UR5 ;  /* 0x0000000500047c82 */ /* 0x000fca0008000000 */
[----:B------:R-:W-:Y:S05]  /*1930*/  @!P0 BRA `(.L_x_3474) ;  /* 0x00000018003c8947 */ /* 0x000fea0003800000 */
[C---:B------:R-:W-:Y:S01]  /*1940*/  IMAD.WIDE R2, R41.reuse, 0x4, R34 ;  /* 0x0000000429027825 */ /* 0x040fe200078e0222 */
[----:B------:R-:W2:Y:S04]  /*1950*/  LDG.E.128.CONSTANT R12, desc[UR8][R34.64] ;  /* 0x00000008220c7981 */ /* 0x000ea8000c1e9d00 */
[----:B------:R-:W3:Y:S01]  /*1960*/  LDG.E.128.CONSTANT R8, desc[UR8][R2.64] ;  /* 0x0000000802087981 */ /* 0x000ee2000c1e9d00 */
[----:B------:R-:W-:-:S05]  /*1970*/  IMAD.WIDE R92, R41, 0x4, R2 ;  /* 0x00000004295c7825 */ /* 0x000fca00078e0202 */
[----:B------:R-:W4:Y:S01]  /*1980*/  LDG.E.128.CONSTANT R4, desc[UR8][R92.64] ;  /* 0x000000085c047981 */ /* 0x000f22000c1e9d00 */
[----:B------:R-:W-:Y:S01]  /*1990*/  IMAD.MOV.U32 R0, RZ, RZ, 0x3000 ;  /* 0x00003000ff007424 */ /* 0x000fe200078e00ff */
[----:B------:R-:W-:Y:S01]  /*19a0*/  ISETP.NE.AND P0, PT, R87, RZ, PT ;  /* 0x000000ff5700720c */ /* 0x000fe20003f05270 */
[----:B------:R-:W-:Y:S01]  /*19b0*/  IMAD.MOV.U32 R16, RZ, RZ, 0x2400 ;  /* 0x00002400ff107424 */ /* 0x000fe200078e00ff */
[----:B------:R-:W-:Y:S01]  /*19c0*/  UIADD3 UR4, UPT, UPT, UR5, 0x40, URZ ;  /* 0x0000004005047890 */ /* 0x000fe2000fffe0ff */
[----:B------:R-:W-:Y:S02]  /*19d0*/  LEA R86, R86, 0x20, 0x5 ;  /* 0x0000002056567811 */ /* 0x000fe400078e28ff */
[----:B------:R-:W-:Y:S02]  /*19e0*/  PRMT R32, RZ, 0x7610, R32 ;  /* 0x00007610ff207816 */ /* 0x000fe40000000020 */
[----:B------:R-:W-:Y:S02]  /*19f0*/  PRMT R0, R16, 0x5410, R0 ;  /* 0x0000541010007816 */ /* 0x000fe40000000000 */
[----:B--2---:R-:W-:-:S02]  /*1a00*/  LOP3.LUT R53, R14, 0x70007, RZ, 0xc0, !PT ;  /* 0x000700070e357812 */ /* 0x004fc400078ec0ff */
[----:B------:R-:W-:Y:S02]  /*1a10*/  LOP3.LUT R19, R14, 0x380038, RZ, 0xc0, !PT ;  /* 0x003800380e137812 */ /* 0x000fe400078ec0ff */
[----:B------:R-:W-:Y:S02]  /*1a20*/  SHF.R.U32.HI R50, RZ, 0x6, R14 ;  /* 0x00000006ff327819 */ /* 0x000fe4000001160e */
[C---:B------:R-:W-:Y:S02]  /*1a30*/  LOP3.LUT R52, R12.reuse, 0x70007, RZ, 0xc0, !PT ;  /* 0x000700070c347812 */ /* 0x040fe400078ec0ff */
[----:B------:R-:W-:Y:S02]  /*1a40*/  LOP3.LUT R16, R12, 0x380038, RZ, 0xc0, !PT ;  /* 0x003800380c107812 */ /* 0x000fe400078ec0ff */
[----:B------:R-:W-:Y:S02]  /*1a50*/  SHF.R.U32.HI R48, RZ, 0x6, R12 ;  /* 0x00000006ff307819 */ /* 0x000fe4000001160c */
[----:B------:R-:W-:-:S02]  /*1a60*/  SHF.R.U32.HI R14, RZ, 0xf, R14 ;  /* 0x0000000fff0e7819 */ /* 0x000fc4000001160e */
[----:B------:R-:W-:Y:S02]  /*1a70*/  SHF.R.U32.HI R12, RZ, 0xf, R12 ;  /* 0x0000000fff0c7819 */ /* 0x000fe4000001160c */
[----:B------:R-:W-:Y:S02]  /*1a80*/  SHF.R.U32.HI R20, RZ, 0xf, R15 ;  /* 0x0000000fff147819 */ /* 0x000fe4000001160f */
[C---:B------:R-:W-:Y:S02]  /*1a90*/  LOP3.LUT R55, R13.reuse, 0x70007, RZ, 0xc0, !PT ;  /* 0x000700070d377812 */ /* 0x040fe400078ec0ff */
[----:B-----5:R-:W-:Y:S02]  /*1aa0*/  LOP3.LUT R17, R13, 0x380038, RZ, 0xc0, !PT ;  /* 0x003800380d117812 */ /* 0x020fe400078ec0ff */
[--C-:B------:R-:W-:Y:S02]  /*1ab0*/  SHF.R.U32.HI R49, RZ, 0x6, R13.reuse ;  /* 0x00000006ff317819 */ /* 0x100fe4000001160d */
[----:B------:R-:W-:-:S02]  /*1ac0*/  SHF.R.U32.HI R18, RZ, 0xf, R13 ;  /* 0x0000000fff127819 */ /* 0x000fc4000001160d */
[----:B---3--:R-:W-:Y:S02]  /*1ad0*/  SHF.R.U32.HI R21, RZ, 0xe, R10 ;  /* 0x0000000eff157819 */ /* 0x008fe4000001160a */
[----:B------:R-:W-:Y:S02]  /*1ae0*/  LOP3.LUT R14, R14, 0x10001, RZ, 0xc0, !PT ;  /* 0x000100010e0e7812 */ /* 0x000fe400078ec0ff */
[C---:B------:R-:W-:Y:S02]  /*1af0*/  LOP3.LUT R54, R15.reuse, 0x70007, RZ, 0xc0, !PT ;  /* 0x000700070f367812 */ /* 0x040fe400078ec0ff */
[----:B------:R-:W-:Y:S02]  /*1b00*/  LOP3.LUT R36, R15, 0x380038, RZ, 0xc0, !PT ;  /* 0x003800380f247812 */ /* 0x000fe400078ec0ff */
[----:B------:R-:W-:Y:S02]  /*1b10*/  SHF.R.U32.HI R51, RZ, 0x6, R15 ;  /* 0x00000006ff337819 */ /* 0x000fe4000001160f */
[----:B------:R-:W-:-:S02]  /*1b20*/  SHF.R.U32.HI R13, RZ, 0xe, R8 ;  /* 0x0000000eff0d7819 */ /* 0x000fc40000011608 */
[----:B------:R-:W-:Y:S02]  /*1b30*/  LOP3.LUT R12, R12, 0x10001, RZ, 0xc0, !PT ;  /* 0x000100010c0c7812 */ /* 0x000fe400078ec0ff */
        /* <DEDUP_REMOVED lines=9> */
[----:B------:R-:W-:Y:S02]  /*1bd0*/  LOP3.LUT R11, R14, 0x20002, R21, 0xf8, !PT ;  /* 0x000200020e0b7812 */ /* 0x000fe400078ef815 */
[----:B----4-:R-:W-:-:S02]  /*1be0*/  SHF.R.U32.HI R22, RZ, 0xd, R6 ;  /* 0x0000000dff167819 */ /* 0x010fc40000011606 */
[C---:B------:R-:W-:Y:S02]  /*1bf0*/  LOP3.LUT R44, R8.reuse, 0x70007, RZ, 0xc0, !PT ;  /* 0x00070007082c7812 */ /* 0x040fe400078ec0ff */
[----:B------:R-:W-:Y:S02]  /*1c00*/  LOP3.LUT R2, R8, 0x380038, RZ, 0xc0, !PT ;  /* 0x0038003808027812 */ /* 0x000fe400078ec0ff */
[----:B------:R-:W-:Y:S02]  /*1c10*/  SHF.R.U32.HI R26, RZ, 0x6, R8 ;  /* 0x00000006ff1a7819 */ /* 0x000fe40000011608 */
        /* <DEDUP_REMOVED lines=13> */
[----:B------:R-:W-:Y:S02]  /*1cf0*/  LOP3.LUT R22, R11, 0x40004, R22, 0xf8, !PT ;  /* 0x000400040b167812 */ /* 0x000fe400078ef816 */
[----:B------:R-:W-:-:S02]  /*1d00*/  LOP3.LUT R30, R6, 0x70007, RZ, 0xc0, !PT ;  /* 0x00070007061e7812 */ /* 0x000fc400078ec0ff */
[----:B------:R-:W-:Y:S02]  /*1d10*/  LOP3.LUT R5, R6, 0x380038, RZ, 0xc0, !PT ;  /* 0x0038003806057812 */ /* 0x000fe400078ec0ff */
[----:B------:R-:W-:Y:S02]  /*1d20*/  SHF.R.U32.HI R31, RZ, 0x6, R6 ;  /* 0x00000006ff1f7819 */ /* 0x000fe40000011606 */
[----:B------:R-:W-:Y:S02]  /*1d30*/  LOP3.LUT R11, R49, 0x380038, RZ, 0xc0, !PT ;  /* 0x00380038310b7812 */ /* 0x000fe400078ec0ff */
[C---:B------:R-:W-:Y:S02]  /*1d40*/  LOP3.LUT R35, R7.reuse, 0x70007, RZ, 0xc0, !PT ;  /* 0x0007000707237812 */ /* 0x040fe400078ec0ff */
[----:B------:R-:W-:Y:S02]  /*1d50*/  LOP3.LUT R6, R7, 0x380038, RZ, 0xc0, !PT ;  /* 0x0038003807067812 */ /* 0x000fe400078ec0ff */
[----:B------:R-:W-:-:S02]  /*1d60*/  SHF.R.U32.HI R34, RZ, 0x6, R7 ;  /* 0x00000006ff227819 */ /* 0x000fc40000011607 */
[----:B------:R-:W-:Y:S02]  /*1d70*/  SHF.R.U32.HI R23, RZ, 0xd, R7 ;  /* 0x0000000dff177819 */ /* 0x000fe40000011607 */
[----:B------:R-:W-:Y:S02]  /*1d80*/  LOP3.LUT R7, R48, 0x380038, RZ, 0xc0, !PT ;  /* 0x0038003830077812 */ /* 0x000fe400078ec0ff */
[----:B------:R-:W-:Y:S02]  /*1d90*/  LOP3.LUT R20, R13, 0x40004, R20, 0xf8, !PT ;  /* 0x000400040d147812 */ /* 0x000fe400078ef814 */
[----:B------:R-:W-:Y:S02]  /*1da0*/  LOP3.LUT R13, R11, 0x64006400, RZ, 0xfc, !PT ;  /* 0x640064000b0d7812 */ /* 0x000fe400078efcff */
[----:B------:R-:W-:Y:S02]  /*1db0*/  LOP3.LUT R18, R18, 0x10001, RZ, 0xc0, !PT ;  /* 0x0001000112127812 */ /* 0x000fe400078ec0ff */
[----:B------:R-:W-:Y:S01]  /*1dc0*/  LOP3.LUT R11, R2, 0x64006400, RZ, 0xfc, !PT ;  /* 0x64006400020b7812 */ /* 0x000fe200078efcff */
[----:B------:R-:W-:Y:S01]  /*1dd0*/  HFMA2 R72, R13, R0.H1_H1, -132, -132 ;  /* 0xd820d8200d487431 */ /* 0x000fe20000060000 */
[----:B------:R-:W-:-:S02]  /*1de0*/  LOP3.LUT R23, R12, 0x40004, R23, 0xf8, !PT ;  /* 0x000400040c177812 */ /* 0x000fc400078ef817 */
[----:B------:R-:W-:Y:S01]  /*1df0*/  LOP3.LUT R7, R7, 0x64006400, RZ, 0xfc, !PT ;  /* 0x6400640007077812 */ /* 0x000fe200078efcff */
[-C--:B------:R-:W-:Y:S01]  /*1e00*/  HFMA2 R64, R11, R0.reuse.H1_H1, -132, -132 ;  /* 0xd820d8200b407431 */ /* 0x080fe20000060000 */
[----:B------:R-:W-:Y:S02]  /*1e10*/  LOP3.LUT R2, R26, 0x380038, RZ, 0xc0, !PT ;  /* 0x003800381a027812 */ /* 0x000fe400078ec0ff */
[----:B------:R-:W-:Y:S01]  /*1e20*/  LOP3.LUT R12, R50, 0x380038, RZ, 0xc0, !PT ;  /* 0x00380038320c7812 */ /* 0x000fe200078ec0ff */
[-C--:B------:R-:W-:Y:S01]  /*1e30*/  HFMA2 R73, R7, R0.reuse.H1_H1, -132, -132 ;  /* 0xd820d82007497431 */ /* 0x080fe20000060000 */
[----:B------:R-:W-:Y:S02]  /*1e40*/  LOP3.LUT R71, R6, 0x64006400, RZ, 0xfc, !PT ;  /* 0x6400640006477812 */ /* 0x000fe400078efcff */
[----:B------:R-:W-:Y:S02]  /*1e50*/  LOP3.LUT R19, R19, 0x64006400, RZ, 0xfc, !PT ;  /* 0x6400640013137812 */ /* 0x000fe400078efcff */
[----:B------:R-:W-:Y:S01]  /*1e60*/  LOP3.LUT R6, R31, 0x380038, RZ, 0xc0, !PT ;  /* 0x003800381f067812 */ /* 0x000fe200078ec0ff */
[-C--:B------:R-:W-:Y:S01]  /*1e70*/  HFMA2 R13, R71, R0.reuse.H1_H1, -132, -132 ;  /* 0xd820d820470d7431 */ /* 0x080fe20000060000 */
[----:B------:R-:W-:Y:S01]  /*1e80*/  LOP3.LUT R18, R18, 0x20002, R15, 0xf8, !PT ;  /* 0x0002000212127812 */ /* 0x000fe200078ef80f */
        /* <DEDUP_REMOVED lines=37> */
[----:B------:R-:W-:Y:S02]  /*20e0*/  LOP3.LUT R67, R6, 0x64006400, RZ, 0xfc, !PT ;  /* 0x6400640006437812 */ /* 0x000fe400078efcff */
[----:B------:R-:W-:Y:S01]  /*20f0*/  LOP3.LUT R9, R10, 0x64006400, RZ, 0xfc, !PT ;  /* 0x640064000a097812 */ /* 0x000fe200078efcff */
[----:B------:R-:W-:Y:S01]  /*2100*/  HFMA2 R10, R7, R0.H1_H1, -132, -132 ;  /* 0xd820d820070a7431 */ /* 0x000fe20000060000 */
[----:B------:R-:W-:-:S02]  /*2110*/  LOP3.LUT R6, R42, 0x1c001c0, RZ, 0xc0, !PT ;  /* 0x01c001c02a067812 */ /* 0x000fc400078ec0ff */
[----:B------:R-:W-:Y:S01]  /*2120*/  LOP3.LUT R21, R18, 0x40004, R21, 0xf8, !PT ;  /* 0x0004000412157812 */ /* 0x000fe200078ef815 */
        /* <DEDUP_REMOVED lines=188> */
.L_x_3475:
[----:B------:R-:W-:Y:S01]  /*2cf0*/  PRMT R21, RZ, 0x5410, RZ ;  /* 0x00005410ff157816 */ /* 0x000fe200000000ff */
[----:B------:R-:W-:Y:S01]  /*2d00*/  IMAD.MOV.U32 R22, RZ, RZ, R86 ;  /* 0x000000ffff167224 */ /* 0x000fe200078e0056 */
[----:B------:R-:W-:Y:S01]  /*2d10*/  PRMT R20, RZ, 0x5410, RZ ;  /* 0x00005410ff147816 */ /* 0x000fe200000000ff */
        /* <DEDUP_REMOVED lines=72> */
[----:B------:R-:W-:Y:S02]  /*31a0*/  IMAD.MOV.U32 R22, RZ, RZ, R86 ;  /* 0x000000ffff167224 */ /* 0x000fe400078e0056 */
        /* <DEDUP_REMOVED lines=8> */
.L_x_3474:
[----:B------:R-:W0:Y:S02]  /*3230*/  LDCU UR5, c[0x0][0x3dc] ;  /* 0x00007b80ff0577ac */ /* 0x000e240008000800 */
[----:B0-----:R-:W-:-:S04]  /*3240*/  VIMNMX R3, PT, PT, R88, UR5, PT ;  /* 0x0000000558037c48 */ /* 0x001fc8000bfe0100 */
[----:B------:R-:W-:-:S13]  /*3250*/  ISETP.GT.AND P0, PT, R3, R22, PT ;  /* 0x000000160300720c */ /* 0x000fda0003f04270 */
[----:B------:R-:W-:Y:S05]  /*3260*/  @!P0 BRA `(.L_x_3476) ;  /* 0x0000000c00348947 */ /* 0x000fea0003800000 */
[----:B------:R-:W-:Y:S01]  /*3270*/  VIMNMX.U32 R3, PT, PT, R88, UR5, PT ;  /* 0x0000000558037c48 */ /* 0x000fe2000bfe0000 */
[----:B------:R-:W-:-:S12]  /*3280*/  UIADD3 UR4, UPT, UPT, UR4, 0x40, URZ ;  /* 0x0000004004047890 */ /* 0x000fd8000fffe0ff */
.L_x_3479:
[----:B------:R-:W2:Y:S01]  /*3290*/  LDG.E.128.CONSTANT R4, desc[UR8][R34.64] ;  /* 0x0000000822047981 */ /* 0x000ea2000c1e9d00 */
[----:B------:R-:W-:Y:S01]  /*32a0*/  IMAD.MOV.U32 R0, RZ, RZ, 0x3400 ;  /* 0x00003400ff007424 */ /* 0x000fe200078e00ff */
[----:B------:R-:W-:Y:S01]  /*32b0*/  ISETP.NE.AND P0, PT, R87, RZ, PT ;  /* 0x000000ff5700720c */ /* 0x000fe20003f05270 */
[----:B------:R-:W-:Y:S02]  /*32c0*/  IMAD.MOV.U32 R2, RZ, RZ, 0x2400 ;  /* 0x00002400ff027424 */ /* 0x000fe400078e00ff */
[----:B------:R-:W-:-:S03]  /*32d0*/  IMAD.MOV.U32 R29, RZ, RZ, 0x2c00 ;  /* 0x00002c00ff1d7424 */ /* 0x000fc600078e00ff */
[----:B------:R-:W-:Y:S02]  /*32e0*/  PRMT R0, R2, 0x5410, R0 ;  /* 0x0000541002007816 */ /* 0x000fe40000000000 */
[C---:B--2---:R-:W-:Y:S02]  /*32f0*/  LOP3.LUT R11, R6.reuse, 0x30003, RZ, 0xc0, !PT ;  /* 0x00030003060b7812 */ /* 0x044fe400078ec0ff */
[C---:B------:R-:W-:Y:S02]  /*3300*/  LOP3.LUT R14, R6.reuse, 0xc000c, RZ, 0xc0, !PT ;  /* 0x000c000c060e7812 */ /* 0x040fe400078ec0ff */
[C---:B------:R-:W-:Y:S02]  /*3310*/  LOP3.LUT R25, R6.reuse, 0x300030, RZ, 0xc0, !PT ;  /* 0x0030003006197812 */ /* 0x040fe400078ec0ff */
[----:B------:R-:W-:Y:S02]  /*3320*/  LOP3.LUT R43, R6, 0xc000c0, RZ, 0xc0, !PT ;  /* 0x00c000c0062b7812 */ /* 0x000fe400078ec0ff */
[----:B------:R-:W-:-:S02]  /*3330*/  SHF.R.U32.HI R6, RZ, 0x8, R6 ;  /* 0x00000008ff067819 */ /* 0x000fc40000011606 */
[C---:B------:R-:W-:Y:S02]  /*3340*/  LOP3.LUT R9, R7.reuse, 0x30003, RZ, 0xc0, !PT ;  /* 0x0003000307097812 */ /* 0x040fe400078ec0ff */
[C---:B------:R-:W-:Y:S02]  /*3350*/  LOP3.LUT R15, R7.reuse, 0xc000c, RZ, 0xc0, !PT ;  /* 0x000c000c070f7812 */ /* 0x040fe400078ec0ff */
[C---:B------:R-:W-:Y:S02]  /*3360*/  LOP3.LUT R26, R7.reuse, 0x300030, RZ, 0xc0, !PT ;  /* 0x00300030071a7812 */ /* 0x040fe400078ec0ff */
[----:B------:R-:W-:Y:S02]  /*3370*/  LOP3.LUT R45, R7, 0xc000c0, RZ, 0xc0, !PT ;  /* 0x00c000c0072d7812 */ /* 0x000fe400078ec0ff */
[C---:B------:R-:W-:Y:S02]  /*3380*/  LOP3.LUT R10, R4.reuse, 0x30003, RZ, 0xc0, !PT ;  /* 0x00030003040a7812 */ /* 0x040fe400078ec0ff */
[----:B------:R-:W-:-:S02]  /*3390*/  LOP3.LUT R2, R4, 0xc000c, RZ, 0xc0, !PT ;  /* 0x000c000c04027812 */ /* 0x000fc400078ec0ff */
[C---:B------:R-:W-:Y:S02]  /*33a0*/  LOP3.LUT R19, R4.reuse, 0x300030, RZ, 0xc0, !PT ;  /* 0x0030003004137812 */ /* 0x040fe400078ec0ff */
[----:B------:R-:W-:Y:S02]  /*33b0*/  LOP3.LUT R30, R4, 0xc000c0, RZ, 0xc0, !PT ;  /* 0x00c000c0041e7812 */ /* 0x000fe400078ec0ff */
[C---:B------:R-:W-:Y:S02]  /*33c0*/  LOP3.LUT R12, R5.reuse, 0xc000c, RZ, 0xc0, !PT ;  /* 0x000c000c050c7812 */ /* 0x040fe400078ec0ff */
[----:B------:R-:W-:Y:S02]  /*33d0*/  SHF.R.U32.HI R7, RZ, 0x8, R7 ;  /* 0x00000008ff077819 */ /* 0x000fe40000011607 */
        /* <DEDUP_REMOVED lines=8> */
[----:B-----5:R-:W-:Y:S02]  /*3460*/  LOP3.LUT R17, R14, 0x64006400, RZ, 0xfc, !PT ;  /* 0x640064000e117812 */ /* 0x020fe400078efcff */
        /* <DEDUP_REMOVED lines=121> */
.L_x_3477:
[----:B------:R-:W-:Y:S05]  /*3c00*/  @P1 BRA `(.L_x_3478) ;  /* 0x0000000000b41947 */ /* 0x000fea0003800000 */
[----:B------:R-:W0:Y:S01]  /*3c10*/  LDS.128 R4, [UR4] ;  /* 0x00000004ff047984 */ /* 0x000e220008000c00 */
        /* <DEDUP_REMOVED lines=44> */
.L_x_3478:
[----:B------:R-:W0:Y:S01]  /*3ee0*/  LDC R41, c[0x0][0x3ac] ;  /* 0x0000eb00ff297b82 */ /* 0x000e220000000800 */
[----:B------:R-:W-:Y:S01]  /*3ef0*/  VIADD R22, R22, 0x10 ;  /* 0x0000001016167836 */ /* 0x000fe20000000000 */
[----:B------:R-:W-:-:S04]  /*3f00*/  UIADD3 UR4, UPT, UPT, UR4, 0x20, URZ ;  /* 0x0000002004047890 */ /* 0x000fc8000fffe0ff */
[----:B------:R-:W-:Y:S01]  /*3f10*/  ISETP.GE.AND P0, PT, R22, R3, PT ;  /* 0x000000031600720c */ /* 0x000fe20003f06270 */
[----:B0-----:R-:W-:-:S12]  /*3f20*/  IMAD.WIDE R34, R41, 0x4, R34 ;  /* 0x0000000429227825 */ /* 0x001fd800078e0222 */
[----:B------:R-:W-:Y:S05]  /*3f30*/  @!P0 BRA `(.L_x_3479) ;  /* 0xfffffff000d48947 */ /* 0x000fea000383ffff */
.L_x_3476:
[----:B------:R-:W0:Y:S01]  /*3f40*/  S2R R0, SR_CTAID.X ;  /* 0x0000000000007919 */ /* 0x000e220000002500 */
[----:B------:R-:W1:Y:S01]  /*3f50*/  S2UR UR4, SR_CTAID.Y ;  /* 0x00000000000479c3 */ /* 0x000e620000002600 */
[----:B------:R-:W0:Y:S07]  /*3f60*/  S2R R3, SR_TID.X ;  /* 0x0000000000037919 */ /* 0x000e2e0000002100 */
[----:B------:R-:W2:Y:S01]  /*3f70*/  LDC.64 R4, c[0x0][0x3a0] ;  /* 0x0000e800ff047b82 */ /* 0x000ea20000000a00 */
[----:B-1----:R-:W-:Y:S01]  /*3f80*/  USHF.L.U32 UR4, UR4, 0x1, URZ ;  /* 0x0000000104047899 */ /* 0x002fe200080006ff */
[----:B0-----:R-:W-:-:S05]  /*3f90*/  LEA R0, R0, R3, 0x5 ;  /* 0x0000000300007211 */ /* 0x001fca00078e28ff */
        /* <DEDUP_REMOVED lines=13> */
.L_x_3483:
[----:B------:R-:W0:Y:S02]  /*4070*/  LDS R2, [R0] ;  /* 0x0000000000027984 */ /* 0x000e240000000800 */
[----:B0-----:R-:W-:-:S05]  /*4080*/  HFMA2 R3, R2, 1, 1, R32 ;  /* 0x3c003c0002037831 */ /* 0x001fca0000000020 */
[----:B------:R-:W0:Y:S02]  /*4090*/  ATOMS.CAST.SPIN P1, [R0], R2, R3 ;  /* 0x000000020000758d */ /* 0x000e240001820003 */
[----:B0-----:R-:W-:Y:S05]  /*40a0*/  @!P1 BRA `(.L_x_3483) ;  /* 0xfffffffc00f09947 */ /* 0x001fea000383ffff */
[----:B------:R-:W-:Y:S05]  /*40b0*/  BRA `(.L_x_3481) ;  /* 0x00000000000c7947 */ /* 0x000fea0003800000 */
.L_x_3482:
[----:B------:R-:W2:Y:S02]  /*40c0*/  LD.E R0, desc[UR8][R4.64] ;  /* 0x0000000804007980 */ /* 0x000ea4000c101900 */
[----:B--2---:R-:W-:-:S05]  /*40d0*/  IMAD.IADD R3, R32, 0x1, R0 ;  /* 0x0000000120037824 */ /* 0x004fca00078e0200 */
[----:B------:R0:W-:Y:S02]  /*40e0*/  ST.E desc[UR8][R4.64], R3 ;  /* 0x0000000304007985 */ /* 0x0001e4000c101908 */
.L_x_3481:
[----:B------:R-:W-:Y:S05]  /*40f0*/  BSYNC.RECONVERGENT B0 ;  /* 0x0000000000007941 */ /* 0x000fea0003800200 */
.L_x_3480:
[----:B------:R1:W-:Y:S01]  /*4100*/  ATOM.E.ADD.F16x2.RN.STRONG.GPU P1, RZ, desc[UR8][R4.64+0x4], R33 ;  /* 0x8000042104ff79a2 */ /* 0x0003e2000c12e108 */
[----:B------:R-:W-:Y:S04]  /*4110*/  BSSY.RECONVERGENT B0, `(.L_x_3484) ;  /* 0x000000e000007945 */ /* 0x000fe80003800200 */
[----:B-1----:R-:W-:Y:S05]  /*4120*/  @P1 BRA `(.L_x_3485) ;  /* 0x0000000000301947 */ /* 0x002fea0003800000 */
[----:B------:R-:W1:Y:S02]  /*4130*/  QSPC.E.S P1, RZ, [R4+0x4] ;  /* 0x0000040004ff73aa */ /* 0x000e640000020500 */
[----:B-1----:R-:W-:Y:S05]  /*4140*/  @!P1 BRA `(.L_x_3486) ;  /* 0x00000000001c9947 */ /* 0x002fea0003800000 */
[----:B------:R-:W-:-:S05]  /*4150*/  IMAD.MOV.U32 R2, RZ, RZ, R4 ;  /* 0x000000ffff027224 */ /* 0x000fca00078e0004 */
[----:B------:R-:W-:-:S07]  /*4160*/  MOV R0, R2 ;  /* 0x0000000200007202 */ /* 0x000fce0000000f00 */
.L_x_3487:
[----:B------:R-:W0:Y:S02]  /*4170*/  LDS R2, [R0+0x4] ;  /* 0x0000040000027984 */ /* 0x000e240000000800 */
[----:B0-----:R-:W-:-:S05]  /*4180*/  HADD2 R3, R2, R33 ;  /* 0x0000002102037230 */ /* 0x001fca0000000000 */
[----:B------:R-:W0:Y:S02]  /*4190*/  ATOMS.CAST.SPIN P1, [R0+0x4], R2, R3 ;  /* 0x000004020000758d */ /* 0x000e240001820003 */
[----:B0-----:R-:W-:Y:S05]  /*41a0*/  @!P1 BRA `(.L_x_3487) ;  /* 0xfffffffc00f09947 */ /* 0x001fea000383ffff */
[----:B------:R-:W-:Y:S05]  /*41b0*/  BRA `(.L_x_3485) ;  /* 0x00000000000c7947 */ /* 0x000fea0003800000 */
.L_x_3486:
[----:B------:R-:W0:Y:S02]  /*41c0*/  LD.E R0, desc[UR8][R4.64+0x4] ;  /* 0x0000040804007980 */ /* 0x000e24000c101900 */
[----:B0-----:R-:W-:-:S05]  /*41d0*/  IMAD.IADD R3, R33, 0x1, R0 ;  /* 0x0000000121037824 */ /* 0x001fca00078e0200 */
[----:B------:R1:W-:Y:S02]  /*41e0*/  ST.E desc[UR8][R4.64+0x4], R3 ;  /* 0x0000040304007985 */ /* 0x0003e4000c101908 */
.L_x_3485:
[----:B------:R-:W-:Y:S05]  /*41f0*/  BSYNC.RECONVERGENT B0 ;  /* 0x0000000000007941 */ /* 0x000fea0003800200 */
.L_x_3484:
        /* <DEDUP_REMOVED lines=9> */
.L_x_3491:
[----:B------:R-:W0:Y:S02]  /*4290*/  LDS R2, [R0] ;  /* 0x0000000000027984 */ /* 0x000e240000000800 */
[----:B0-----:R-:W-:-:S05]  /*42a0*/  HFMA2 R3, R2, 1, 1, R21 ;  /* 0x3c003c0002037831 */ /* 0x001fca0000000015 */
[----:B------:R-:W0:Y:S02]  /*42b0*/  ATOMS.CAST.SPIN P0, [R0], R2, R3 ;  /* 0x000000020000758d */ /* 0x000e240001800003 */
[----:B0-----:R-:W-:Y:S05]  /*42c0*/  @!P0 BRA `(.L_x_3491) ;  /* 0xfffffffc00f08947 */ /* 0x001fea000383ffff */
[----:B------:R-:W-:Y:S05]  /*42d0*/  BRA `(.L_x_3489) ;  /* 0x00000000000c7947 */ /* 0x000fea0003800000 */
.L_x_3490:
[----:B------:R-:W2:Y:S02]  /*42e0*/  LD.E R0, desc[UR8][R4.64] ;  /* 0x0000000804007980 */ /* 0x000ea4000c101900 */
[----:B--2---:R-:W-:-:S05]  /*42f0*/  IMAD.IADD R3, R21, 0x1, R0 ;  /* 0x0000000115037824 */ /* 0x004fca00078e0200 */
[----:B------:R0:W-:Y:S02]  /*4300*/  ST.E desc[UR8][R4.64], R3 ;  /* 0x0000000304007985 */ /* 0x0001e4000c101908 */
.L_x_3489:
[----:B------:R-:W-:Y:S05]  /*4310*/  BSYNC.RECONVERGENT B0 ;  /* 0x0000000000007941 */ /* 0x000fea0003800200 */
.L_x_3488:
[----:B------:R1:W-:Y:S02]  /*4320*/  ATOM.E.ADD.F16x2.RN.STRONG.GPU P0, RZ, desc[UR8][R4.64+0x4], R20 ;  /* 0x8000041404ff79a2 */ /* 0x0003e4000c10e108 */
[----:B-1----:R-:W-:Y:S05]  /*4330*/  @P0 EXIT ;  /* 0x000000000000094d */ /* 0x002fea0003800000 */
[----:B------:R-:W1:Y:S02]  /*4340*/  QSPC.E.S P0, RZ, [R4+0x4] ;  /* 0x0000040004ff73aa */ /* 0x000e640000000500 */
[----:B-1----:R-:W-:Y:S05]  /*4350*/  @!P0 BRA `(.L_x_3492) ;  /* 0x00000000001c8947 */ /* 0x002fea0003800000 */
[----:B------:R-:W-:-:S05]  /*4360*/  IMAD.MOV.U32 R2, RZ, RZ, R4 ;  /* 0x000000ffff027224 */ /* 0x000fca00078e0004 */
[----:B------:R-:W-:-:S07]  /*4370*/  MOV R0, R2 ;  /* 0x0000000200007202 */ /* 0x000fce0000000f00 */
.L_x_3493:
[----:B------:R-:W0:Y:S02]  /*4380*/  LDS R2, [R0+0x4] ;  /* 0x0000040000027984 */ /* 0x000e240000000800 */
[----:B0-----:R-:W-:-:S05]  /*4390*/  HADD2 R3, R2, R20 ;  /* 0x0000001402037230 */ /* 0x001fca0000000000 */
[----:B------:R-:W0:Y:S02]  /*43a0*/  ATOMS.CAST.SPIN P0, [R0+0x4], R2, R3 ;  /* 0x000004020000758d */ /* 0x000e240001800003 */
[----:B0-----:R-:W-:Y:S05]  /*43b0*/  @!P0 BRA `(.L_x_3493) ;  /* 0xfffffffc00f08947 */ /* 0x001fea000383ffff */
[----:B------:R-:W-:Y:S05]  /*43c0*/  EXIT ;  /* 0x000000000000794d */ /* 0x000fea0003800000 */
.L_x_3492:
[----:B------:R-:W0:Y:S02]  /*43d0*/  LD.E R0, desc[UR8][R4.64+0x4] ;  /* 0x0000040804007980 */ /* 0x000e24000c101900 */
[----:B0-----:R-:W-:-:S05]  /*43e0*/  IMAD.IADD R3, R20, 0x1, R0 ;  /* 0x0000000114037824 */ /* 0x001fca00078e0200 */
[----:B------:R-:W-:Y:S01]  /*43f0*/  ST.E desc[UR8][R4.64+0x4], R3 ;  /* 0x0000040304007985 */ /* 0x000fe2000c101908 */
[----:B------:R-:W-:Y:S05]  /*4400*/  EXIT ;  /* 0x000000000000794d */ /* 0x000fea0003800000 */
.L_x_3494:
        /* <DEDUP_REMOVED lines=15> */
.L_x_3971:


//--------------------- .text._Z23gemm_half_q_half_kernelILi2ELi2ELb1ELb0ELi32EEvPK6__halfPKjS4_S2_PS0_iiiiPKtS7_iiiiiibS2_i --------------------------
	.section	.text._Z23gemm_half_q_half_kernelILi2ELi2ELb1ELb0ELi32EEvPK6__halfPKjS4_S2_PS0_iiiiPKtS7_iiiiiibS2_i,"ax",@progbits
	.align	128
        .global         _Z23gemm_half_q_half_kernelILi2ELi2ELb1ELb0ELi32EEvPK6__halfPKjS4_S2_PS0_iiiiPKtS7_iiiiiibS2_i
        .type           _Z23gemm_half_q_half_kernelILi2ELi2ELb1ELb0ELi32EEvPK6__halfPKjS4_S2_PS0_iiiiPKtS7_iiiiiibS2_i,@function
        .size           _Z23gemm_half_q_half_kernelILi2ELi2ELb1ELb0ELi32EEvPK6__halfPKjS4_S2_PS0_iiiiPKtS7_iiiiiibS2_i,(.L_x_3972 - _Z23gemm_half_q_half_kernelILi2ELi2ELb1ELb0ELi32EEvPK6__halfPKjS4_S2_PS0_iiiiPKtS7_iiiiiibS2_i)
        .other          _Z23gemm_half_q_half_kernelILi2ELi2ELb1ELb0ELi32EEvPK6__halfPKjS4_S2_PS0_iiiiPKtS7_iiiiiibS2_i,@"STO_CUDA_ENTRY STV_DEFAULT"
_Z23gemm_half_q_half_kernelILi2ELi2ELb1ELb0ELi32EEvPK6__halfPKjS4_S2_PS0_iiiiPKtS7_iiiiiibS2_i:
.text._Z23gemm_half_q_half_kernelILi2ELi2ELb1ELb0ELi32EEvPK6__halfPKjS4_S2_PS0_iiiiPKtS7_iiiiiibS2_i:
        /* <DEDUP_REMOVED lines=63> */
.L_x_3500:
[----:B------:R-:W-:Y:S01]  /*03f0*/  IADD3 R9, P2, PT, R5, R18, RZ ;  /* 0x0000001205097210 */ /* 0x000fe20007f5e0ff */
[----:B------:R-:W-:-:S03]  /*0400*/  IMAD.IADD R10, R18, 0x1, R2 ;  /* 0x00000001120a7824 */ /* 0x000fc600078e0202 */
[----:B------:R-:W-:Y:S01]  /*0410*/  LEA.HI.X.SX32 R18, R18, RZ, 0x1, P2 ;  /* 0x000000ff12127211 */ /* 0x000fe200010f0eff */
[C---:B------:R-:W-:Y:S01]  /*0420*/  IMAD.IADD R11, R10.reuse, 0x1, R2 ;  /* 0x000000010a0b7824 */ /* 0x040fe200078e0202 */
[----:B------:R-:W-:Y:S02]  /*0430*/  LEA R8, P2, R9, UR6, 0x1 ;  /* 0x0000000609087c11 */ /* 0x000fe4000f8408ff */
[----:B------:R-:W-:Y:S02]  /*0440*/  IADD3 R16, P3, PT, R5, R10, RZ ;  /* 0x0000000a05107210 */ /* 0x000fe40007f7e0ff */
[----:B------:R-:W-:Y:S01]  /*0450*/  LEA.HI.X R9, R9, UR7, R18, 0x1, P2 ;  /* 0x0000000709097c11 */ /* 0x000fe200090f0c12 */
[----:B------:R-:W-:Y:S01]  /*0460*/  IMAD.IADD R18, R11, 0x1, R2 ;  /* 0x000000010b127824 */ /* 0x000fe200078e0202 */
[----:B------:R-:W-:Y:S02]  /*0470*/  IADD3 R15, P4, PT, R5, R11, RZ ;  /* 0x0000000b050f7210 */ /* 0x000fe40007f9e0ff */
[----:B------:R-:W-:Y:S01]  /*0480*/  LEA.HI.X.SX32 R23, R10, RZ, 0x1, P3 ;  /* 0x000000ff0a177211 */ /* 0x000fe200018f0eff */
        /* <DEDUP_REMOVED lines=22> */
.L_x_3499:
        /* <DEDUP_REMOVED lines=20> */
.L_x_3501:
[----:B------:R-:W-:-:S13]  /*0730*/  ISETP.EQ.AND P2, PT, R13, RZ, PT ;  /* 0x000000ff0d00720c */ /* 0x000fda0003f42270 */
[----:B------:R-:W-:Y:S05]  /*0740*/  @!P0 BRA P2, `(.L_x_3496) ;  /* 0x0000000400788947 */ /* 0x000fea0001000000 */
.L_x_3498:
        /* <DEDUP_REMOVED lines=12> */
.L_x_3497:
        /* <DEDUP_REMOVED lines=16> */
.L_x_3504:
[----:B-----5:R-:W-:Y:S01]  /*0910*/  IADD3 R11, P2, PT, R26, R9, RZ ;  /* 0x000000091a0b7210 */ /* 0x020fe20007f5e0ff */
[----:B------:R-:W-:-:S03]  /*0920*/  IMAD.IADD R13, R9, 0x1, R2 ;  /* 0x00000001090d7824 */ /* 0x000fc600078e0202 */
[----:B------:R-:W-:Y:S01]  /*0930*/  LEA.HI.X.SX32 R14, R9, RZ, 0x1, P2 ;  /* 0x000000ff090e7211 */ /* 0x000fe200010f0eff */
[--C-:B------:R-:W-:Y:S01]  /*0940*/  IMAD.IADD R9, R13, 0x1, R2.reuse ;  /* 0x000000010d097824 */ /* 0x100fe200078e0202 */
[----:B-1----:R-:W-:Y:S02]  /*0950*/  LEA R10, P2, R11, UR6, 0x1 ;  /* 0x000000060b0a7c11 */ /* 0x002fe4000f8408ff */
        /* <DEDUP_REMOVED lines=27> */
.L_x_3503:
        /* <DEDUP_REMOVED lines=21> */
.L_x_3505:
[----:B------:R-:W-:-:S13]  /*0c60*/  ISETP.NE.OR P0, PT, R5, RZ, P0 ;  /* 0x000000ff0500720c */ /* 0x000fda0000705670 */
[----:B------:R-:W-:Y:S05]  /*0c70*/  @!P0 BRA `(.L_x_3496) ;  /* 0x00000000002c8947 */ /* 0x000fea0003800000 */
.L_x_3502:
        /* <DEDUP_REMOVED lines=11> */
.L_x_3496:
[----:B0-----:R-:W-:Y:S05]  /*0d30*/  BSYNC.RECONVERGENT B0 ;  /* 0x0000000000007941 */ /* 0x001fea0003800200 */
.L_x_3495:
        /* <DEDUP_REMOVED lines=21> */
.L_x_3509:
        /* <DEDUP_REMOVED lines=15> */
.L_x_3508:
[----:B------:R-:W-:-:S05]  /*0f80*/  IMAD.MOV R6, RZ, RZ, -R13 ;  /* 0x000000ffff067224 */ /* 0x000fca00078e0a0d */
[----:B------:R-:W-:-:S13]  /*0f90*/  ISETP.GT.AND P2, PT, R6, 0x1, PT ;  /* 0x000000010600780c */ /* 0x000fda0003f44270 */
[----:B------:R-:W-:Y:S05]  /*0fa0*/  @!P2 BRA `(.L_x_3510) ;  /* 0x000000000024a947 */ /* 0x000fea0003800000 */
[----:B-1----:R-:W0:Y:S01]  /*0fb0*/  LDC.64 R8, c[0x0][0x3a0] ;  /* 0x0000e800ff087b82 */ /* 0x002e220000000a00 */
        /* <DEDUP_REMOVED lines=8> */
.L_x_3510:
[----:B------:R-:W-:-:S13]  /*1040*/  ISETP.NE.OR P0, PT, R13, RZ, P0 ;  /* 0x000000ff0d00720c */ /* 0x000fda0000705670 */
[----:B------:R-:W-:Y:S05]  /*1050*/  @!P0 BRA `(.L_x_3506) ;  /* 0x00000000001c8947 */ /* 0x000fea0003800000 */
.L_x_3507:
[----:B0-----:R-:W0:Y:S02]  /*1060*/  LDC.64 R6, c[0x0][0x3a0] ;  /* 0x0000e800ff067b82 */ /* 0x001e240000000a00 */
.L_x_3511:
[----:B01----:R-:W-:-:S04]  /*1070*/  IMAD.WIDE R8, R18, 0x2, R6 ;  /* 0x0000000212087825 */ /* 0x003fc800078e0206 */
[----:B------:R-:W-:Y:S01]  /*1080*/  VIADD R13, R13, 0x1 ;  /* 0x000000010d0d7836 */ /* 0x000fe20000000000 */
[----:B------:R2:W-:Y:S01]  /*1090*/  STG.E.64 desc[UR8][R8.64], RZ ;  /* 0x000000ff08007986 */ /* 0x0005e2000c101b08 */
[----:B------:R-:W-:-:S03]  /*10a0*/  IMAD.IADD R18, R18, 0x1, R5 ;  /* 0x0000000112127824 */ /* 0x000fc600078e0205 */
[----:B------:R-:W-:-:S13]  /*10b0*/  ISETP.NE.AND P0, PT, R13, RZ, PT ;  /* 0x000000ff0d00720c */ /* 0x000fda0003f05270 */
[----:B--2---:R-:W-:Y:S05]  /*10c0*/  @P0 BRA `(.L_x_3511) ;  /* 0xfffffffc00e80947 */ /* 0x004fea000383ffff */
.L_x_3506:
[----:B------:R-:W-:Y:S01]  /*10d0*/  BAR.SYNC.DEFER_BLOCKING 0x0 ;  /* 0x0000000000007b1d */ /* 0x000fe20000010000 */
[----:B------:R-:W-:-:S05]  /*10e0*/  ISETP.GE.AND P0, PT, R21, R2, PT ;  /* 0x000000021500720c */ /* 0x000fca0003f06270 */
[----:B------:R-:W2:Y:S01]  /*10f0*/  LDCU UR5, c[0x0][0x3c8] ;  /* 0x00007900ff0577ac */ /* 0x000ea20008000800 */
[----:B------:R-:W3:Y:S01]  /*1100*/  LDCU UR6, c[0x0][0x3cc] ;  /* 0x00007980ff0677ac */ /* 0x000ee20008000800 */
[----:B------:R-:W4:Y:S01]  /*1110*/  LDCU UR7, c[0x0][0x3d0] ;  /* 0x00007a00ff0777ac */ /* 0x000f220008000800 */
[----:B------:R-:W0:Y:S01]  /*1120*/  LDCU UR10, c[0x0][0x3d4] ;  /* 0x00007a80ff0a77ac */ /* 0x000e220008000800 */
[----:B------:R-:W0:Y:S04]  /*1130*/  LDCU UR11, c[0x0][0x3d8] ;  /* 0x00007b00ff0b77ac */ /* 0x000e280008000800 */
        /* <DEDUP_REMOVED lines=12> */
.L_x_3513:
[----:B0-----:R-:W0:Y:S01]  /*1200*/  LDC.64 R8, c[0x0][0x390] ;  /* 0x0000e400ff087b82 */ /* 0x001e220000000a00 */
[----:B-----5:R-:W-:-:S04]  /*1210*/  VIADD R16, R3, UR4 ;  /* 0x0000000403107c36 */ /* 0x020fc80008000000 */
[----:B------:R-:W-:-:S05]  /*1220*/  IMAD R10, R16, R5, RZ ;  /* 0x00000005100a7224 */ /* 0x000fca00078e02ff */
[----:B------:R-:W-:-:S04]  /*1230*/  SHF.R.S32.HI R11, RZ, 0x1f, R10 ;  /* 0x0000001fff0b7819 */ /* 0x000fc8000001140a */
[----:B------:R-:W-:-:S04]  /*1240*/  LEA.HI R10, R11, R10, RZ, 0x3 ;  /* 0x0000000a0b0a7211 */ /* 0x000fc800078f18ff */
[----:B------:R-:W-:-:S05]  /*1250*/  LEA.HI.SX32 R11, R10, R13, 0x1d ;  /* 0x0000000d0a0b7211 */ /* 0x000fca00078feaff */
[----:B0-----:R-:W-:Y:S02]  /*1260*/  IMAD.WIDE R8, R11, 0x4, R8 ;  /* 0x000000040b087825 */ /* 0x001fe400078e0208 */
        /* <DEDUP_REMOVED lines=12> */
[----:B------:R-:W-:Y:S01]  /*1330*/  LOP3.LUT R8, R8, 0xf, RZ, 0xc0, !PT ;  /* 0x0000000f08087812 */ /* 0x000fe200078ec0ff */
[----:B---3--:R-:W-:Y:S01]  /*1340*/  IMAD.IADD R23, R14, 0x1, R23 ;  /* 0x000000010e177824 */ /* 0x008fe200078e0217 */
[----:B------:R-:W-:Y:S01]  /*1350*/  LOP3.LUT R17, R16, 0xf, RZ, 0xc0, !PT ;  /* 0x0000000f10117812 */ /* 0x000fe200078ec0ff */
[----:B------:R-:W-:Y:S01]  /*1360*/  IMAD R9, R18, R18, R18 ;  /* 0x0000001212097224 */ /* 0x000fe200078e0212 */
[----:B------:R-:W-:-:S02]  /*1370*/  SHF.R.U32.HI R16, RZ, 0xc, R16 ;  /* 0x0000000cff107819 */ /* 0x000fc40000011610 */
[----:B------:R-:W-:Y:S01]  /*1380*/  ISETP.GE.AND P0, PT, R23, R12, PT ;  /* 0x0000000c1700720c */ /* 0x000fe20003f06270 */
[C---:B------:R-:W-:Y:S01]  /*1390*/  IMAD R20, R17.reuse, R17, R17 ;  /* 0x0000001111147224 */ /* 0x040fe200078e0211 */
[----:B------:R-:W-:Y:S01]  /*13a0*/  IADD3 R18, PT, PT, R18, 0x1, R9 ;  /* 0x0000000112127810 */ /* 0x000fe20007ffe009 */
[----:B------:R-:W-:Y:S01]  /*13b0*/  IMAD R9, R8, R8, R8 ;  /* 0x0000000808097224 */ /* 0x000fe200078e0208 */
        /* <DEDUP_REMOVED lines=14> */
.L_x_3512:
[C---:B--2---:R-:W-:Y:S01]  /*14a0*/  ISETP.GT.AND P0, PT, R21.reuse, UR5, PT ;  /* 0x0000000515007c0c */ /* 0x044fe2000bf04270 */
[----:B------:R-:W2:Y:S01]  /*14b0*/  LDCU UR12, c[0x0][0x3dc] ;  /* 0x00007b80ff0c77ac */ /* 0x000ea20008000800 */
[C---:B------:R-:W-:Y:S01]  /*14c0*/  VIMNMX R3, PT, PT, R21.reuse, UR5, PT ;  /* 0x0000000515037c48 */ /* 0x040fe2000bfe0100 */
[----:B0-----:R-:W-:Y:S01]  /*14d0*/  IMAD.MOV.U32 R6, RZ, RZ, RZ ;  /* 0x000000ffff067224 */ /* 0x001fe200078e00ff */
[C---:B---3--:R-:W-:Y:S02]  /*14e0*/  ISETP.GT.AND P2, PT, R21.reuse, UR6, PT ;  /* 0x0000000615007c0c */ /* 0x048fe4000bf44270 */
[----:B-1----:R-:W-:Y:S02]  /*14f0*/  CS2R R8, SRZ ;  /* 0x0000000000087805 */ /* 0x002fe4000001ff00 */
[----:B------:R-:W-:Y:S01]  /*1500*/  SHF.R.S32.HI R4, RZ, 0x1f, R3 ;  /* 0x0000001fff047819 */ /* 0x000fe20000011403 */
[----:B------:R-:W-:Y:S01]  /*1510*/  IMAD.MOV.U32 R11, RZ, RZ, RZ ;  /* 0x000000ffff0b7224 */ /* 0x000fe200078e00ff */
[----:B----4-:R-:W-:-:S02]  /*1520*/  ISETP.GT.AND P3, PT, R21, UR7, PT ;  /* 0x0000000715007c0c */ /* 0x010fc4000bf64270 */
[----:B------:R-:W-:Y:S01]  /*1530*/  LEA.HI R4, R4, R3, RZ, 0x5 ;  /* 0x0000000304047211 */ /* 0x000fe200078f28ff */
[----:B------:R-:W-:Y:S01]  /*1540*/  IMAD.MOV.U32 R3, RZ, RZ, RZ ;  /* 0x000000ffff037224 */ /* 0x000fe200078e00ff */
[C---:B------:R-:W-:Y:S02]  /*1550*/  ISETP.GT.AND P4, PT, R21.reuse, UR10, PT ;  /* 0x0000000a15007c0c */ /* 0x040fe4000bf84270 */
[----:B------:R-:W-:Y:S02]  /*1560*/  ISETP.GT.AND P5, PT, R21, UR11, PT ;  /* 0x0000000b15007c0c */ /* 0x000fe4000bfa4270 */
[----:B------:R-:W-:Y:S01]  /*1570*/  SHF.R.S32.HI R10, RZ, 0x5, R4 ;  /* 0x00000005ff0a7819 */ /* 0x000fe20000011404 */
[----:B--2---:R-:W-:Y:S10]  /*1580*/  @!P0 BRA `(.L_x_3514) ;  /* 0x00000000001c8947 */ /* 0x004ff40003800000 */
[----:B------:R-:W0:Y:S02]  /*1590*/  LDC R4, c[0x0][0x3cc] ;  /* 0x0000f300ff047b82 */ /* 0x000e240000000800 */
[----:B0-----:R-:W-:-:S05]  /*15a0*/  VIMNMX R3, PT, PT, R21, R4, PT ;  /* 0x0000000415037248 */ /* 0x001fca0003fe0100 */
[----:B------:R-:W-:-:S05]  /*15b0*/  VIADD R3, R3, -UR5 ;  /* 0x8000000503037c36 */ /* 0x000fca0008000000 */
[----:B------:R-:W-:-:S04]  /*15c0*/  SHF.R.S32.HI R4, RZ, 0x1f, R3 ;  /* 0x0000001fff047819 */ /* 0x000fc80000011403 */
[----:B------:R-:W-:-:S04]  /*15d0*/  LEA.HI R4, R4, R3, RZ, 0x5 ;  /* 0x0000000304047211 */ /* 0x000fc800078f28ff */
[----:B------:R-:W-:-:S05]  /*15e0*/  SHF.R.S32.HI R4, RZ, 0x5, R4 ;  /* 0x00000005ff047819 */ /* 0x000fca0000011404 */
[----:B------:R-:W-:-:S07]  /*15f0*/  IMAD R3, R4, 0x6, RZ ;  /* 0x0000000604037824 */ /* 0x000fce00078e02ff */
.L_x_3514:
        /* <DEDUP_REMOVED lines=8> */
.L_x_3515:
        /* <DEDUP_REMOVED lines=8> */
.L_x_3516:
        /* <DEDUP_REMOVED lines=8> */
.L_x_3517:
        /* <DEDUP_REMOVED lines=8> */
.L_x_3518:
        /* <DEDUP_REMOVED lines=9> */
[----:B------:R-:W-:Y:S02]  /*1890*/  IMAD R7, R8, R5, RZ ;  /* 0x0000000508077224 */ /* 0x000fe400078e02ff */
[----:B------:R-:W-:Y:S05]  /*18a0*/  @!P0 BRA `(.L_x_3519) ;  /* 0x0000000c00588947 */ /* 0x000fea0003800000 */
[----:B------:R-:W0:Y:S01]  /*18b0*/  S2UR UR5, SR_CgaCtaId ;  /* 0x00000000000579c3 */ /* 0x000e220000008800 */
[----:B------:R-:W1:Y:S01]  /*18c0*/  LDCU.64 UR6, c[0x0][0x388] ;  /* 0x00007100ff0677ac */ /* 0x000e620008000a00 */
[----:B------:R-:W-:Y:S02]  /*18d0*/  SHF.R.S32.HI R3, RZ, 0x1f, R7 ;  /* 0x0000001fff037819 */ /* 0x000fe40000011407 */
[----:B------:R-:W-:Y:S01]  /*18e0*/  IADD3 R4, P0, PT, R0, R7, RZ ;  /* 0x0000000700047210 */ /* 0x000fe20007f1e0ff */
[----:B------:R-:W-:Y:S01]  /*18f0*/  UMOV UR4, 0x400 ;  /* 0x0000040000047882 */ /* 0x000fe20000000000 */
[----:B------:R-:W-:Y:S02]  /*1900*/  VIMNMX R12, PT, PT, R12, UR12, PT ;  /* 0x0000000c0c0c7c48 */ /* 0x000fe4000bfe0100 */
[----:B------:R-:W-:Y:S02]  /*1910*/  LEA.HI.X.SX32 R3, R0, R3, 0x1, P0 ;  /* 0x0000000300037211 */ /* 0x000fe400000f0eff */
[----:B------:R-:W-:-:S02]  /*1920*/  PRMT R16, RZ, 0x7610, R16 ;  /* 0x00007610ff107816 */ /* 0x000fc40000000010 */
[----:B-1----:R-:W-:-:S04]  /*1930*/  LEA R2, P0, R4, UR6, 0x2 ;  /* 0x0000000604027c11 */ /* 0x002fc8000f8010ff */
[----:B------:R-:W-:Y:S01]  /*1940*/  LEA.HI.X R3, R4, UR7, R3, 0x2, P0 ;  /* 0x0000000704037c11 */ /* 0x000fe200080f1403 */
[----:B0-----:R-:W-:-:S04]  /*1950*/  ULEA UR4, UR5, UR4, 0x18 ;  /* 0x0000000405047291 */ /* 0x001fc8000f8ec0ff */
[----:B------:R-:W-:-:S12]  /*1960*/  UIADD3 UR4, UPT, UPT, UR4, 0x40, URZ ;  /* 0x0000004004047890 */ /* 0x000fd8000fffe0ff */
.L_x_3522:
        /* <DEDUP_REMOVED lines=9> */
[----:B------:R-:W-:Y:S02]  /*1a00*/  LOP3.LUT R25, R5, 0xc000c, RZ, 0xc0, !PT ;  /* 0x000c000c05197812 */ /* 0x000fe400078ec0ff */
[----:B------:R-:W-:Y:S02]  /*1a10*/  SHF.R.U32.HI R4, RZ, 0x8, R4 ;  /* 0x00000008ff047819 */ /* 0x000fe40000011604 */
[----:B------:R-:W-:Y:S02]  /*1a20*/  LOP3.LUT R29, R7, 0xc000c, RZ, 0xc0, !PT ;  /* 0x000c000c071d7812 */ /* 0x000fe400078ec0ff */
[----:B------:R-:W-:Y:S02]  /*1a30*/  LOP3.LUT R27, R25, 0x64006400, RZ, 0xfc, !PT ;  /* 0x64006400191b7812 */ /* 0x000fe400078efcff */
[----:B------:R-:W-:-:S02]  /*1a40*/  LOP3.LUT R23, R23, 0x64006400, RZ, 0xfc, !PT ;  /* 0x6400640017177812 */ /* 0x000fc400078efcff */
[----:B------:R-:W-:Y:S01]  /*1a50*/  LOP3.LUT R25, R4, 0xc000c, RZ, 0xc0, !PT ;  /* 0x000c000c04197812 */ /* 0x000fe200078ec0ff */
[-C--:B------:R-:W-:Y:S01]  /*1a60*/  HFMA2 R36, R27, R30.reuse.H0_H0, -258, -258 ;  /* 0xdc08dc081b247431 */ /* 0x080fe2000004001e */
[----:B------:R-:W-:Y:S01]  /*1a70*/  LOP3.LUT R33, R29, 0x64006400, RZ, 0xfc, !PT ;  /* 0x640064001d217812 */ /* 0x000fe200078efcff */
[-C--:B------:R-:W-:Y:S01]  /*1a80*/  HFMA2 R37, R23, R30.reuse.H0_H0, -258, -258 ;  /* 0xdc08dc0817257431 */ /* 0x080fe2000004001e */
[C---:B------:R-:W-:Y:S02]  /*1a90*/  LOP3.LUT R8, R5.reuse, 0x30003, RZ, 0xc0, !PT ;  /* 0x0003000305087812 */ /* 0x040fe400078ec0ff */
[C---:B-----5:R-:W-:Y:S01]  /*1aa0*/  LOP3.LUT R26, R5.reuse, 0x300030, RZ, 0xc0, !PT ;  /* 0x00300030051a7812 */ /* 0x060fe200078ec0ff */
[----:B------:R-:W-:Y:S01]  /*1ab0*/  HFMA2 R34, R33, R30.H0_H0, -258, -258 ;  /* 0xdc08dc0821227431 */ /* 0x000fe2000004001e */
[----:B------:R-:W-:Y:S02]  /*1ac0*/  LOP3.LUT R38, R5, 0xc000c0, RZ, 0xc0, !PT ;  /* 0x00c000c005267812 */ /* 0x000fe400078ec0ff */
[----:B------:R-:W-:-:S02]  /*1ad0*/  LOP3.LUT R10, R6, 0x30003, RZ, 0xc0, !PT ;  /* 0x00030003060a7812 */ /* 0x000fc400078ec0ff */
[C---:B------:R-:W-:Y:S02]  /*1ae0*/  LOP3.LUT R28, R6.reuse, 0xc000c, RZ, 0xc0, !PT ;  /* 0x000c000c061c7812 */ /* 0x040fe400078ec0ff */
[C---:B------:R-:W-:Y:S02]  /*1af0*/  LOP3.LUT R42, R6.reuse, 0x300030, RZ, 0xc0, !PT ;  /* 0x00300030062a7812 */ /* 0x040fe400078ec0ff */
[----:B------:R-:W-:Y:S02]  /*1b00*/  LOP3.LUT R40, R6, 0xc000c0, RZ, 0xc0, !PT ;  /* 0x00c000c006287812 */ /* 0x000fe400078ec0ff */
[----:B------:R-:W-:Y:S02]  /*1b10*/  LOP3.LUT R25, R25, 0x64006400, RZ, 0xfc, !PT ;  /* 0x6400640019197812 */ /* 0x000fe400078efcff */
[----:B------:R-:W-:Y:S02]  /*1b20*/  SHF.R.U32.HI R5, RZ, 0x8, R5 ;  /* 0x00000008ff057819 */ /* 0x000fe40000011605 */
[----:B------:R-:W-:Y:S01]  /*1b30*/  SHF.R.U32.HI R6, RZ, 0x8, R6 ;  /* 0x00000008ff067819 */ /* 0x000fe20000011606 */
[----:B------:R-:W-:Y:S01]  /*1b40*/  HFMA2 R33, R25, R30.H0_H0, -258, -258 ;  /* 0xdc08dc0819217431 */ /* 0x000fe2000004001e */
[----:B------:R-:W-:-:S02]  /*1b50*/  LOP3.LUT R11, R7, 0x30003, RZ, 0xc0, !PT ;  /* 0x00030003070b7812 */ /* 0x000fc400078ec0ff */
[C---:B------:R-:W-:Y:S02]  /*1b60*/  LOP3.LUT R43, R7.reuse, 0x300030, RZ, 0xc0, !PT ;  /* 0x00300030072b7812 */ /* 0x040fe400078ec0ff */
[----:B------:R-:W-:Y:S02]  /*1b70*/  LOP3.LUT R41, R7, 0xc000c0, RZ, 0xc0, !PT ;  /* 0x00c000c007297812 */ /* 0x000fe400078ec0ff */
[----:B------:R-:W-:Y:S02]  /*1b80*/  SHF.R.U32.HI R7, RZ, 0x8, R7 ;  /* 0x00000008ff077819 */ /* 0x000fe40000011607 */
        /* <DEDUP_REMOVED lines=116> */
.L_x_3520:
        /* <DEDUP_REMOVED lines=46> */
.L_x_3521:
[----:B------:R-:W0:Y:S01]  /*25b0*/  LDC R5, c[0x0][0x3ac] ;  /* 0x0000eb00ff057b82 */ /* 0x000e220000000800 */
[----:B------:R-:W-:Y:S01]  /*25c0*/  VIADD R21, R21, 0x10 ;  /* 0x0000001015157836 */ /* 0x000fe20000000000 */
[----:B------:R-:W-:-:S04]  /*25d0*/  UIADD3 UR4, UPT, UPT, UR4, 0x20, URZ ;  /* 0x0000002004047890 */ /* 0x000fc8000fffe0ff */
[----:B------:R-:W-:Y:S01]  /*25e0*/  ISETP.GE.AND P0, PT, R21, R12, PT ;  /* 0x0000000c1500720c */ /* 0x000fe20003f06270 */
[----:B0-----:R-:W-:-:S12]  /*25f0*/  IMAD.WIDE R2, R5, 0x4, R2 ;  /* 0x0000000405027825 */ /* 0x001fd800078e0202 */
[----:B------:R-:W-:Y:S05]  /*2600*/  @!P0 BRA `(.L_x_3522) ;  /* 0xfffffff000d88947 */ /* 0x000fea000383ffff */
.L_x_3519:
        /* <DEDUP_REMOVED lines=19> */
.L_x_3526:
[----:B------:R-:W0:Y:S02]  /*2740*/  LDS R2, [R0] ;  /* 0x0000000000027984 */ /* 0x000e240000000800 */
[----:B0-----:R-:W-:-:S05]  /*2750*/  HFMA2 R3, R2, 1, 1, R16 ;  /* 0x3c003c0002037831 */ /* 0x001fca0000000010 */
[----:B------:R-:W0:Y:S02]  /*2760*/  ATOMS.CAST.SPIN P1, [R0], R2, R3 ;  /* 0x000000020000758d */ /* 0x000e240001820003 */
[----:B0-----:R-:W-:Y:S05]  /*2770*/  @!P1 BRA `(.L_x_3526) ;  /* 0xfffffffc00f09947 */ /* 0x001fea000383ffff */
[----:B------:R-:W-:Y:S05]  /*2780*/  BRA `(.L_x_3524) ;  /* 0x00000000000c7947 */ /* 0x000fea0003800000 */
.L_x_3525:
[----:B------:R-:W2:Y:S02]  /*2790*/  LD.E R0, desc[UR8][R6.64] ;  /* 0x0000000806007980 */ /* 0x000ea4000c101900 */
[----:B--2---:R-:W-:-:S05]  /*27a0*/  IMAD.IADD R3, R16, 0x1, R0 ;  /* 0x0000000110037824 */ /* 0x004fca00078e0200 */
[----:B------:R0:W-:Y:S02]  /*27b0*/  ST.E desc[UR8][R6.64], R3 ;  /* 0x0000000306007985 */ /* 0x0001e4000c101908 */
.L_x_3524:
[----:B------:R-:W-:Y:S05]  /*27c0*/  BSYNC.RECONVERGENT B0 ;  /* 0x0000000000007941 */ /* 0x000fea0003800200 */
.L_x_3523:
[----:B------:R1:W-:Y:S01]  /*27d0*/  ATOM.E.ADD.F16x2.RN.STRONG.GPU P1, RZ, desc[UR8][R6.64+0x4], R15 ;  /* 0x8000040f06ff79a2 */ /* 0x0003e2000c12e108 */
[----:B------:R-:W-:Y:S04]  /*27e0*/  BSSY.RECONVERGENT B0, `(.L_x_3527) ;  /* 0x000000e000007945 */ /* 0x000fe80003800200 */
[----:B-1----:R-:W-:Y:S05]  /*27f0*/  @P1 BRA `(.L_x_3528) ;  /* 0x0000000000301947 */ /* 0x002fea0003800000 */
[----:B------:R-:W1:Y:S02]  /*2800*/  QSPC.E.S P1, RZ, [R6+0x4] ;  /* 0x0000040006ff73aa */ /* 0x000e640000020500 */
[----:B-1----:R-:W-:Y:S05]  /*2810*/  @!P1 BRA `(.L_x_3529) ;  /* 0x00000000001c9947 */ /* 0x002fea0003800000 */
[----:B------:R-:W-:-:S05]  /*2820*/  IMAD.MOV.U32 R2, RZ, RZ, R6 ;  /* 0x000000ffff027224 */ /* 0x000fca00078e0006 */
[----:B------:R-:W-:-:S07]  /*2830*/  MOV R0, R2 ;  /* 0x0000000200007202 */ /* 0x000fce0000000f00 */
.L_x_3530:
[----:B------:R-:W0:Y:S02]  /*2840*/  LDS R2, [R0+0x4] ;  /* 0x0000040000027984 */ /* 0x000e240000000800 */
[----:B0-----:R-:W-:-:S05]  /*2850*/  HADD2 R3, R2, R15 ;  /* 0x0000000f02037230 */ /* 0x001fca0000000000 */
[----:B------:R-:W0:Y:S02]  /*2860*/  ATOMS.CAST.SPIN P1, [R0+0x4], R2, R3 ;  /* 0x000004020000758d */ /* 0x000e240001820003 */
[----:B0-----:R-:W-:Y:S05]  /*2870*/  @!P1 BRA `(.L_x_3530) ;  /* 0xfffffffc00f09947 */ /* 0x001fea000383ffff */
[----:B------:R-:W-:Y:S05]  /*2880*/  BRA `(.L_x_3528) ;  /* 0x00000000000c7947 */ /* 0x000fea0003800000 */
.L_x_3529:
[----:B------:R-:W0:Y:S02]  /*2890*/  LD.E R0, desc[UR8][R6.64+0x4] ;  /* 0x0000040806007980 */ /* 0x000e24000c101900 */
[----:B0-----:R-:W-:-:S05]  /*28a0*/  IMAD.IADD R3, R15, 0x1, R0 ;  /* 0x000000010f037824 */ /* 0x001fca00078e0200 */
[----:B------:R1:W-:Y:S02]  /*28b0*/  ST.E desc[UR8][R6.64+0x4], R3 ;  /* 0x0000040306007985 */ /* 0x0003e4000c101908 */
.L_x_3528:
[----:B------:R-:W-:Y:S05]  /*28c0*/  BSYNC.RECONVERGENT B0 ;  /* 0x0000000000007941 */ /* 0x000fea0003800200 */
.L_x_3527:
        /* <DEDUP_REMOVED lines=9> */
.L_x_3534:
[----:B------:R-:W0:Y:S02]  /*2960*/  LDS R2, [R0] ;  /* 0x0000000000027984 */ /* 0x000e240000000800 */
[----:B0-----:R-:W-:-:S05]  /*2970*/  HFMA2 R3, R2, 1, 1, R14 ;  /* 0x3c003c0002037831 */ /* 0x001fca000000000e */
[----:B------:R-:W0:Y:S02]  /*2980*/  ATOMS.CAST.SPIN P0, [R0], R2, R3 ;  /* 0x000000020000758d */ /* 0x000e240001800003 */
[----:B0-----:R-:W-:Y:S05]  /*2990*/  @!P0 BRA `(.L_x_3534) ;  /* 0xfffffffc00f08947 */ /* 0x001fea000383ffff */
[----:B------:R-:W-:Y:S05]  /*29a0*/  BRA `(.L_x_3532) ;  /* 0x00000000000c7947 */ /* 0x000fea0003800000 */
.L_x_3533:
[----:B------:R-:W2:Y:S02]  /*29b0*/  LD.E R0, desc[UR8][R6.64] ;  /* 0x0000000806007980 */ /* 0x000ea4000c101900 */
[----:B--2---:R-:W-:-:S05]  /*29c0*/  IMAD.IADD R3, R14, 0x1, R0 ;  /* 0x000000010e037824 */ /* 0x004fca00078e0200 */
[----:B------:R0:W-:Y:S02]  /*29d0*/  ST.E desc[UR8][R6.64], R3 ;  /* 0x0000000306007985 */ /* 0x0001e4000c101908 */
.L_x_3532:
[----:B------:R-:W-:Y:S05]  /*29e0*/  BSYNC.RECONVERGENT B0 ;  /* 0x0000000000007941 */ /* 0x000fea0003800200 */
.L_x_3531:
[----:B------:R1:W-:Y:S02]  /*29f0*/  ATOM.E.ADD.F16x2.RN.STRONG.GPU P0, RZ, desc[UR8][R6.64+0x4], R13 ;  /* 0x8000040d06ff79a2 */ /* 0x0003e4000c10e108 */
[----:B-1----:R-:W-:Y:S05]  /*2a00*/  @P0 EXIT ;  /* 0x000000000000094d */ /* 0x002fea0003800000 */
[----:B------:R-:W1:Y:S02]  /*2a10*/  QSPC.E.S P0, RZ, [R6+0x4] ;  /* 0x0000040006ff73aa */ /* 0x000e640000000500 */
[----:B-1----:R-:W-:Y:S05]  /*2a20*/  @!P0 BRA `(.L_x_3535) ;  /* 0x00000000001c8947 */ /* 0x002fea0003800000 */
[----:B------:R-:W-:-:S05]  /*2a30*/  IMAD.MOV.U32 R2, RZ, RZ, R6 ;  /* 0x000000ffff027224 */ /* 0x000fca00078e0006 */
[----:B------:R-:W-:-:S07]  /*2a40*/  MOV R0, R2 ;  /* 0x0000000200007202 */ /* 0x000fce0000000f00 */
.L_x_3536:
[----:B------:R-:W0:Y:S02]  /*2a50*/  LDS R2, [R0+0x4] ;  /* 0x0000040000027984 */ /* 0x000e240000000800 */
[----:B0-----:R-:W-:-:S05]  /*2a60*/  HADD2 R3, R2, R13 ;  /* 0x0000000d02037230 */ /* 0x001fca0000000000 */
[----:B------:R-:W0:Y:S02]  /*2a70*/  ATOMS.CAST.SPIN P0, [R0+0x4], R2, R3 ;  /* 0x000004020000758d */ /* 0x000e240001800003 */
[----:B0-----:R-:W-:Y:S05]  /*2a80*/  @!P0 BRA `(.L_x_3536) ;  /* 0xfffffffc00f08947 */ /* 0x001fea000383ffff */
[----:B------:R-:W-:Y:S05]  /*2a90*/  EXIT ;  /* 0x000000000000794d */ /* 0x000fea0003800000 */
.L_x_3535:
[----:B------:R-:W0:Y:S02]  /*2aa0*/  LD.E R0, desc[UR8][R6.64+0x4] ;  /* 0x0000040806007980 */ /* 0x000e24000c101900 */
[----:B0-----:R-:W-:-:S05]  /*2ab0*/  IMAD.IADD R3, R13, 0x1, R0 ;  /* 0x000000010d037824 */ /* 0x001fca00078e0200 */
[----:B------:R-:W-:Y:S01]  /*2ac0*/  ST.E desc[UR8][R6.64+0x4], R3 ;  /* 0x0000040306007985 */ /* 0x000fe2000c101908 */
[----:B------:R-:W-:Y:S05]  /*2ad0*/  EXIT ;  /* 0x000000000000794d */ /* 0x000fea0003800000 */
.L_x_3537:
        /* <DEDUP_REMOVED lines=10> */
.L_x_3972:


//--------------------- .text._Z23gemm_half_q_half_kernelILi1ELi32ELb1ELb0ELi64EEvPK6__halfPKjS4_S2_PS0_iiiiPKtS7_iiiiiibS2_i --------------------------
	.section	.text._Z23gemm_half_q_half_kernelILi1ELi32ELb1ELb0ELi64EEvPK6__halfPKjS4_S2_PS0_iiiiPKtS7_iiiiiibS2_i,"ax",@progbits
	.align	128
        .global         _Z23gemm_half_q_half_kernelILi1ELi32ELb1ELb0ELi64EEvPK6__halfPKjS4_S2_PS0_iiiiPKtS7_iiiiiibS2_i
        .type           _Z23gemm_half_q_half_kernelILi1ELi32ELb1ELb0ELi64EEvPK6__halfPKjS4_S2_PS0_iiiiPKtS7_iiiiiibS2_i,@function
        .size           _Z23gemm_half_q_half_kernelILi1ELi32ELb1ELb0ELi64EEvPK6__halfPKjS4_S2_PS0_iiiiPKtS7_iiiiiibS2_i,(.L_x_3973 - _Z23gemm_half_q_half_kernelILi1ELi32ELb1ELb0ELi64EEvPK6__halfPKjS4_S2_PS0_iiiiPKtS7_iiiiiibS2_i)
        .other          _Z23gemm_half_q_half_kernelILi1ELi32ELb1ELb0ELi64EEvPK6__halfPKjS4_S2_PS0_iiiiPKtS7_iiiiiibS2_i,@"STO_CUDA_ENTRY STV_DEFAULT"
_Z23gemm_half_q_half_kernelILi1ELi32ELb1ELb0ELi64EEvPK6__halfPKjS4_S2_PS0_iiiiPKtS7_iiiiiibS2_i:
.text._Z23gemm_half_q_half_kernelILi1ELi32ELb1ELb0ELi64EEvPK6__halfPKjS4_S2_PS0_iiiiPKtS7_iiiiiibS2_i:
[----:B------:R-:W0:Y:S08]  /*0000*/  LDC R1, c[0x0][0x37c] ;  /* 0x0000df00ff017b82 */ /* 0x000e300000000800 */
[----:B------:R-:W1:Y:S01]  /*0010*/  S2UR UR6, SR_CTAID.Y ;  /* 0x00000000000679c3 */ /* 0x000e620000002600 */
[----:B------:R-:W2:Y:S01]  /*0020*/  S2R R5, SR_CTAID.X ;  /* 0x0000000000057919 */ /* 0x000ea20000002500 */
[----:B0-----:R-:W-:-:S05]  /*0030*/  VIADD R1, R1, 0xfffffff0 ;  /* 0xfffffff001017836 */ /* 0x001fca0000000000 */
[----:B------:R-:W-:Y:S01]  /*0040*/  R2UR UR21, R1 ;  /* 0x00000000011572ca */ /* 0x000fe200000e0000 */
[----:B------:R-:W1:Y:S02]  /*0050*/  LDC R0, c[0x0][0x3a8] ;  /* 0x0000ea00ff007b82 */ /* 0x000e640000000800 */
[----:B-1----:R-:W-:-:S13]  /*0060*/  ISETP.LE.AND P0, PT, R0, UR6, PT ;  /* 0x0000000600007c0c */ /* 0x002fda000bf03270 */
[----:B--2---:R-:W-:Y:S05]  /*0070*/  @P0 EXIT ;  /* 0x000000000000094d */ /* 0x004fea0003800000 */
[----:B------:R-:W0:Y:S01]  /*0080*/  LDC.64 R2, c[0x0][0x3e8] ;  /* 0x0000fa00ff027b82 */ /* 0x000e220000000a00 */
[----:B------:R-:W0:Y:S02]  /*0090*/  LDCU.64 UR18, c[0x0][0x358] ;  /* 0x00006b00ff1277ac */ /* 0x000e240008000a00 */
[----:B0-----:R-:W2:Y:S02]  /*00a0*/  LDG.E.U16 R2, desc[UR18][R2.64] ;  /* 0x0000001202027981 */ /* 0x001ea4000c1e1500 */
[----:B--2---:R-:W-:-:S13]  /*00b0*/  ISETP.NE.AND P0, PT, R2, RZ, PT ;  /* 0x000000ff0200720c */ /* 0x004fda0003f05270 */
[----:B------:R-:W-:Y:S05]  /*00c0*/  @!P0 EXIT ;  /* 0x000000000000894d */ /* 0x000fea0003800000 */
[----:B------:R-:W0:Y:S01]  /*00d0*/  S2UR UR16, SR_CTAID.Z ;  /* 0x00000000001079c3 */ /* 0x000e220000002700 */
[----:B------:R-:W1:Y:S01]  /*00e0*/  S2R R8, SR_TID.X ;  /* 0x0000000000087919 */ /* 0x000e620000002100 */
[----:B------:R-:W2:Y:S01]  /*00f0*/  LDCU UR14, c[0x0][0x3ac] ;  /* 0x00007580ff0e77ac */ /* 0x000ea20008000800 */
[----:B------:R-:W-:Y:S05]  /*0100*/  BSSY.RECONVERGENT B0, `(.L_x_3538) ;  /* 0x000001e000007945 */ /* 0x000fea0003800200 */
[----:B------:R-:W3:Y:S01]  /*0110*/  LDC R2, c[0x0][0x3b0] ;  /* 0x0000ec00ff027b82 */ /* 0x000ee20000000800 */
[----:B0-----:R-:W-:-:S06]  /*0120*/  USHF.L.U32 UR9, UR16, 0x6, URZ ;  /* 0x0000000610097899 */ /* 0x001fcc00080006ff */
[----:B------:R-:W-:Y:S02]  /*0130*/  IMAD.U32 R3, RZ, RZ, UR9 ;  /* 0x00000009ff037e24 */ /* 0x000fe4000f8e00ff */
[----:B-1----:R-:W-:-:S03]  /*0140*/  VIADD R9, R8, UR9 ;  /* 0x0000000908097c36 */ /* 0x002fc60008000000 */
[----:B---3--:R-:W-:Y:S01]  /*0150*/  VIADDMNMX R3, R3, 0x40, R2, PT ;  /* 0x0000004003037846 */ /* 0x008fe20003800102 */
[----:B------:R-:W-:-:S03]  /*0160*/  IMAD R5, R5, 0x40, R8 ;  /* 0x0000004005057824 */ /* 0x000fc600078e0208 */
[----:B------:R-:W-:Y:S01]  /*0170*/  R2UR UR15, R3 ;  /* 0x00000000030f72ca */ /* 0x000fe200000e0000 */
[----:B------:R-:W-:-:S05]  /*0180*/  IMAD.SHL.U32 R29, R5, 0x4, RZ ;  /* 0x00000004051d7824 */ /* 0x000fca00078e00ff */
[----:B--2---:R-:W-:-:S07]  /*0190*/  ISETP.GE.AND P1, PT, R29, UR14, PT ;  /* 0x0000000e1d007c0c */ /* 0x004fce000bf26270 */
[----:B------:R-:W-:-:S13]  /*01a0*/  ISETP.GE.AND P0, PT, R9, UR15, PT ;  /* 0x0000000f09007c0c */ /* 0x000fda000bf06270 */
[----:B------:R-:W-:Y:S05]  /*01b0*/  @P0 BRA `(.L_x_3539) ;  /* 0x0000000000480947 */ /* 0x000fea0003800000 */
[----:B------:R-:W0:Y:S01]  /*01c0*/  LDCU.64 UR4, c[0x0][0x3c0] ;  /* 0x00007800ff0477ac */ /* 0x000e220008000a00 */
[----:B------:R-:W1:Y:S01]  /*01d0*/  LDC.64 R4, c[0x0][0x380] ;  /* 0x0000e000ff047b82 */ /* 0x000e620000000a00 */
[----:B0-----:R-:W-:-:S04]  /*01e0*/  ISETP.NE.U32.AND P0, PT, RZ, UR4, PT ;  /* 0x00000004ff007c0c */ /* 0x001fc8000bf05070 */
[----:B------:R-:W-:-:S13]  /*01f0*/  ISETP.NE.AND.EX P0, PT, RZ, UR5, PT, P0 ;  /* 0x00000005ff007c0c */ /* 0x000fda000bf05300 */
[----:B------:R-:W0:Y:S02]  /*0200*/  @P0 LDC.64 R6, c[0x0][0x3c0] ;  /* 0x0000f000ff060b82 */ /* 0x000e240000000a00 */
[----:B0-----:R-:W-:-:S06]  /*0210*/  @P0 IMAD.WIDE.U32 R6, R9, 0x2, R6 ;  /* 0x0000000209060825 */ /* 0x001fcc00078e0006 */
[----:B------:R-:W2:Y:S01]  /*0220*/  @P0 LDG.E.U16.CONSTANT R7, desc[UR18][R6.64] ;  /* 0x0000001206070981 */ /* 0x000ea2000c1e9500 */
[----:B------:R-:W-:-:S04]  /*0230*/  IMAD R3, R2, UR6, RZ ;  /* 0x0000000602037c24 */ /* 0x000fc8000f8e02ff */
[----:B-1----:R-:W-:-:S04]  /*0240*/  IMAD.WIDE R4, R3, 0x2, R4 ;  /* 0x0000000203047825 */ /* 0x002fc800078e0204 */
[----:B--2---:R-:W-:-:S05]  /*0250*/  @P0 IMAD.WIDE.U32 R10, R7, 0x2, R4 ;  /* 0x00000002070a0825 */ /* 0x004fca00078e0004 */
[----:B------:R-:W2:Y:S01]  /*0260*/  @P0 LDG.E.U16.CONSTANT R0, desc[UR18][R10.64] ;  /* 0x000000120a000981 */ /* 0x000ea2000c1e9500 */
[----:B------:R-:W-:Y:S01]  /*0270*/  @!P0 IMAD.WIDE.U32 R4, R9, 0x2, R4 ;  /* 0x0000000209048825 */ /* 0x000fe200078e0004 */
[----:B------:R-:W0:Y:S01]  /*0280*/  S2UR UR5, SR_CgaCtaId ;  /* 0x00000000000579c3 */ /* 0x000e220000008800 */
[----:B------:R-:W-:-:S03]  /*0290*/  UMOV UR4, 0x400 ;  /* 0x0000040000047882 */ /* 0x000fc60000000000 */
[----:B------:R-:W2:Y:S01]  /*02a0*/  @!P0 LDG.E.U16.CONSTANT R0, desc[UR18][R4.64] ;  /* 0x0000001204008981 */ /* 0x000ea2000c1e9500 */
[----:B0-----:R-:W-:-:S06]  /*02b0*/  ULEA UR4, UR5, UR4, 0x18 ;  /* 0x0000000405047291 */ /* 0x001fcc000f8ec0ff */
[----:B------:R-:W-:-:S05]  /*02c0*/  LEA R3, R8, UR4, 0x1 ;  /* 0x0000000408037c11 */ /* 0x000fca000f8e08ff */
[----:B--2---:R0:W-:Y:S02]  /*02d0*/  STS.U16 [R3], R0 ;  /* 0x0000000003007388 */ /* 0x0041e40000000400 */
.L_x_3539:
[----:B------:R-:W-:Y:S05]  /*02e0*/  BSYNC.RECONVERGENT B0 ;  /* 0x0000000000007941 */ /* 0x000fea0003800200 */
.L_x_3538:
[----:B------:R-:W-:Y:S05]  /*02f0*/  @P1 EXIT ;  /* 0x000000000000194d */ /* 0x000fea0003800000 */
[----:B------:R-:W1:Y:S01]  /*0300*/  LDCU.U8 UR4, c[0x0][0x3e0] ;  /* 0x00007c00ff0477ac */ /* 0x000e620008000000 */
[----:B0-----:R-:W0:Y:S01]  /*0310*/  S2R R0, SR_CTAID.Y ;  /* 0x0000000000007919 */ /* 0x001e220000002600 */
[----:B------:R-:W-:Y:S01]  /*0320*/  ISETP.LE.AND P1, PT, R2, UR9, PT ;  /* 0x0000000902007c0c */ /* 0x000fe2000bf23270 */
[----:B------:R-:W2:Y:S01]  /*0330*/  LDCU.64 UR10, c[0x0][0x3b8] ;  /* 0x00007700ff0a77ac */ /* 0x000ea20008000a00 */
[----:B------:R-:W-:Y:S02]  /*0340*/  USHF.L.U32 UR12, UR16, 0x7, URZ ;  /* 0x00000007100c7899 */ /* 0x000fe400080006ff */
[----:B-1----:R-:W-:Y:S02]  /*0350*/  UPRMT UR4, UR4, 0x8880, URZ ;  /* 0x0000888004047896 */ /* 0x002fe400080000ff */
[----:B--2---:R-:W-:-:S04]  /*0360*/  UIMAD.WIDE.U32 UR12, UR12, 0x2, UR10 ;  /* 0x000000020c0c78a5 */ /* 0x004fc8000f8e000a */
[----:B------:R-:W-:-:S04]  /*0370*/  ISETP.NE.AND P0, PT, RZ, UR4, PT ;  /* 0x00000004ff007c0c */ /* 0x000fc8000bf05270 */
[----:B------:R-:W-:-:S13]  /*0380*/  ISETP.NE.OR P0, PT, RZ, UR16, !P0 ;  /* 0x00000010ff007c0c */ /* 0x000fda000c705670 */
[----:B------:R-:W1:Y:S01]  /*0390*/  @!P0 LDC.64 R4, c[0x0][0x3a0] ;  /* 0x0000e800ff048b82 */ /* 0x000e620000000a00 */
[----:B0-----:R-:W-:-:S04]  /*03a0*/  @!P0 IMAD R3, R0, UR14, R29 ;  /* 0x0000000e00038c24 */ /* 0x001fc8000f8e021d */
[----:B-1----:R-:W-:-:S05]  /*03b0*/  @!P0 IMAD.WIDE R4, R3, 0x2, R4 ;  /* 0x0000000203048825 */ /* 0x002fca00078e0204 */
[----:B------:R0:W-:Y:S01]  /*03c0*/  @!P0 STG.E.64 desc[UR18][R4.64], RZ ;  /* 0x000000ff04008986 */ /* 0x0001e2000c101b12 */
[----:B------:R-:W-:Y:S06]  /*03d0*/  BAR.SYNC.DEFER_BLOCKING 0x0 ;  /* 0x0000000000007b1d */ /* 0x000fec0000010000 */
[----:B------:R-:W-:Y:S05]  /*03e0*/  @P1 BRA `(.L_x_3540) ;  /* 0x0000000000e41947 */ /* 0x000fea0003800000 */
[----:B------:R-:W-:Y:S01]  /*03f0*/  IMAD.U32 R10, RZ, RZ, UR12 ;  /* 0x0000000cff0a7e24 */ /* 0x000fe2000f8e00ff */
[----:B0-----:R-:W0:Y:S01]  /*0400*/  LDC.64 R4, c[0x0][0x390] ;  /* 0x0000e400ff047b82 */ /* 0x001e220000000a00 */
        /* <DEDUP_REMOVED lines=10> */
.L_x_3541:
        /* <DEDUP_REMOVED lines=22> */
[----:B0-----:R-:W-:Y:S01]  /*0610*/  IMAD R11, R12, R12, R12 ;  /* 0x0000000c0c0b7224 */ /* 0x001fe200078e020c */
[----:B------:R-:W-:-:S02]  /*0620*/  LOP3.LUT R18, R18, 0xf, RZ, 0xc0, !PT ;  /* 0x0000000f12127812 */ /* 0x000fc400078ec0ff */
[----:B------:R-:W-:Y:S01]  /*0630*/  LOP3.LUT R16, R16, 0xf, RZ, 0xc0, !PT ;  /* 0x0000000f10107812 */ /* 0x000fe200078ec0ff */
[C---:B------:R-:W-:Y:S01]  /*0640*/  IMAD R20, R17.reuse, R17, R17 ;  /* 0x0000001111147224 */ /* 0x040fe200078e0211 */
[----:B------:R-:W-:Y:S01]  /*0650*/  IADD3 R12, PT, PT, R12, 0x1, R11 ;  /* 0x000000010c0c7810 */ /* 0x000fe20007ffe00b */
[----:B------:R-:W-:Y:S02]  /*0660*/  IMAD R13, R18, R18, R18 ;  /* 0x00000012120d7224 */ /* 0x000fe400078e0212 */
[----:B------:R-:W-:Y:S01]  /*0670*/  IMAD R11, R16, R16, R16 ;  /* 0x00000010100b7224 */ /* 0x000fe200078e0210 */
[----:B------:R-:W-:Y:S02]  /*0680*/  IADD3 R20, PT, PT, R17, 0x1, R20 ;  /* 0x0000000111147810 */ /* 0x000fe40007ffe014 */
[----:B------:R-:W-:Y:S02]  /*0690*/  IADD3 R13, PT, PT, R18, 0x1, R13 ;  /* 0x00000001120d7810 */ /* 0x000fe40007ffe00d */
[----:B------:R-:W-:Y:S01]  /*06a0*/  IADD3 R11, PT, PT, R16, 0x1, R11 ;  /* 0x00000001100b7810 */ /* 0x000fe20007ffe00b */
[----:B------:R-:W-:Y:S08]  /*06b0*/  I2F.F16 R12, R12 ;  /* 0x0000000c000c7306 */ /* 0x000ff00000200c00 */
[----:B------:R-:W-:Y:S08]  /*06c0*/  I2F.F16 R20, R20 ;  /* 0x0000001400147306 */ /* 0x000ff00000200c00 */
[----:B------:R-:W0:Y:S08]  /*06d0*/  I2F.F16 R13, R13 ;  /* 0x0000000d000d7306 */ /* 0x000e300000200c00 */
[----:B------:R-:W1:Y:S01]  /*06e0*/  I2F.F16 R11, R11 ;  /* 0x0000000b000b7306 */ /* 0x000e620000200c00 */
[----:B----4-:R-:W-:-:S02]  /*06f0*/  R2UR UR6, R19 ;  /* 0x00000000130672ca */ /* 0x010fc400000e0000 */
[----:B0-----:R-:W-:Y:S02]  /*0700*/  PRMT R13, R20, 0x5410, R13 ;  /* 0x00005410140d7816 */ /* 0x001fe4000000000d */
[----:B-1----:R-:W-:-:S03]  /*0710*/  PRMT R11, R12, 0x5410, R11 ;  /* 0x000054100c0b7816 */ /* 0x002fc6000000000b */
[-C--:B--2---:R-:W-:Y:S02]  /*0720*/  HMUL2 R14, R13, R10.reuse.H0_H0 ;  /* 0x2000000a0d0e7232 */ /* 0x084fe40000000000 */
[----:B------:R-:W-:-:S05]  /*0730*/  HMUL2 R15, R11, R10.H0_H0 ;  /* 0x2000000a0b0f7232 */ /* 0x000fca0000000000 */
[----:B------:R1:W-:Y:S01]  /*0740*/  STL.64 [UR7], R14 ;  /* 0x0000000eff007987 */ /* 0x0003e20008100a07 */
[----:B------:R-:W-:-:S04]  /*0750*/  UIADD3 UR5, UPT, UPT, UR6, UR5, URZ ;  /* 0x0000000506057290 */ /* 0x000fc8000fffe0ff */
[----:B------:R-:W-:-:S09]  /*0760*/  UISETP.GE.AND UP0, UPT, UR5, UR15, UPT ;  /* 0x0000000f0500728c */ /* 0x000fd2000bf06270 */
[----:B-1----:R-:W-:Y:S05]  /*0770*/  BRA.U !UP0, `(.L_x_3541) ;  /* 0xfffffffd084c7547 */ /* 0x002fea000b83ffff */
.L_x_3540:
[----:B------:R-:W1:Y:S01]  /*0780*/  LDCU UR20, c[0x0][0x3c8] ;  /* 0x00007900ff1477ac */ /* 0x000e620008000800 */
[----:B------:R-:W-:Y:S01]  /*0790*/  UMOV UR4, URZ ;  /* 0x000000ff00047c82 */ /* 0x000fe20008000000 */
[----:B-1----:R-:W-:-:S09]  /*07a0*/  UISETP.GT.AND UP0, UPT, UR9, UR20, UPT ;  /* 0x000000140900728c */ /* 0x002fd2000bf04270 */
[----:B------:R-:W-:Y:S05]  /*07b0*/  BRA.U !UP0, `(.L_x_3542) ;  /* 0x0000000108207547 */ /* 0x000fea000b800000 */
[----:B------:R-:W1:Y:S02]  /*07c0*/  LDCU UR4, c[0x0][0x3cc] ;  /* 0x00007980ff0477ac */ /* 0x000e640008000800 */
[----:B-1----:R-:W-:-:S04]  /*07d0*/  UISETP.LT.AND UP0, UPT, UR9, UR4, UPT ;  /* 0x000000040900728c */ /* 0x002fc8000bf01270 */
[----:B------:R-:W-:-:S04]  /*07e0*/  USEL UR4, UR9, UR4, UP0 ;  /* 0x0000000409047287 */ /* 0x000fc80008000000 */
[----:B------:R-:W-:-:S04]  /*07f0*/  UIADD3 UR4, UPT, UPT, UR4, -UR20, URZ ;  /* 0x8000001404047290 */ /* 0x000fc8000fffe0ff */
[----:B------:R-:W-:-:S04]  /*0800*/  USHF.R.S32.HI UR5, URZ, 0x1f, UR4 ;  /* 0x0000001fff057899 */ /* 0x000fc80008011404 */
[----:B------:R-:W-:-:S04]  /*0810*/  ULEA.HI UR5, UR5, UR4, URZ, 0x5 ;  /* 0x0000000405057291 */ /* 0x000fc8000f8f28ff */
[----:B------:R-:W-:-:S04]  /*0820*/  USHF.R.S32.HI UR5, URZ, 0x5, UR5 ;  /* 0x00000005ff057899 */ /* 0x000fc80008011405 */
[----:B------:R-:W-:-:S12]  /*0830*/  UIMAD UR4, UR5, 0x6, URZ ;  /* 0x00000006050478a4 */ /* 0x000fd8000f8e02ff */
.L_x_3542:
        /* <DEDUP_REMOVED lines=12> */
.L_x_3543:
        /* <DEDUP_REMOVED lines=11> */
[----:B------:R-:W-:-:S12]  /*09b0*/  USHF.L.U32 UR6, UR7, 0x2, URZ ;  /* 0x0000000207067899 */ /* 0x000fd800080006ff */
.L_x_3544:
        /* <DEDUP_REMOVED lines=12> */
.L_x_3545:
        /* <DEDUP_REMOVED lines=12> */
.L_x_3546:
[----:B------:R-:W-:Y:S01]  /*0b40*/  UISETP.LT.AND UP0, UPT, UR9, UR20, UPT ;  /* 0x000000140900728c */ /* 0x000fe2000bf01270 */
[----:B------:R-:W-:Y:S02]  /*0b50*/  VIMNMX R2, PT, PT, R2, UR22, PT ;  /* 0x0000001602027c48 */ /* 0x000fe4000bfe0100 */
[----:B------:R-:W-:Y:S01]  /*0b60*/  PRMT R3, RZ, 0x5410, RZ ;  /* 0x00005410ff037816 */ /* 0x000fe200000000ff */
[----:B------:R-:W-:Y:S02]  /*0b70*/  USEL UR17, UR9, UR20, UP0 ;  /* 0x0000001409117287 */ /* 0x000fe40008000000 */
[----:B------:R-:W-:Y:S02]  /*0b80*/  ISETP.GT.AND P0, PT, R2, UR9, PT ;  /* 0x0000000902007c0c */ /* 0x000fe4000bf04270 */
[----:B------:R-:W-:Y:S01]  /*0b90*/  PRMT R2, RZ, 0x5410, RZ ;  /* 0x00005410ff027816 */ /* 0x000fe200000000ff */
[----:B------:R-:W-:-:S04]  /*0ba0*/  USHF.R.S32.HI UR20, URZ, 0x1f, UR17 ;  /* 0x0000001fff147899 */ /* 0x000fc80008011411 */
[----:B------:R-:W-:-:S04]  /*0bb0*/  ULEA.HI UR20, UR20, UR17, URZ, 0x5 ;  /* 0x0000001114147291 */ /* 0x000fc8000f8f28ff */
[----:B------:R-:W-:-:S04]  /*0bc0*/  USHF.R.S32.HI UR20, URZ, 0x5, UR20 ;  /* 0x00000005ff147899 */ /* 0x000fc80008011414 */
[----:B------:R-:W-:-:S04]  /*0bd0*/  ULEA UR4, UR20, UR4, 0x3 ;  /* 0x0000000414047291 */ /* 0x000fc8000f8e18ff */
[----:B------:R-:W-:-:S04]  /*0be0*/  UIADD3 UR4, UPT, UPT, UR6, UR4, UR5 ;  /* 0x0000000406047290 */ /* 0x000fc8000fffe005 */
[----:B------:R-:W-:-:S04]  /*0bf0*/  UIADD3 UR4, UPT, UPT, UR8, UR4, UR7 ;  /* 0x0000000408047290 */ /* 0x000fc8000fffe007 */
[----:B------:R-:W-:Y:S01]  /*0c00*/  UIMAD UR4, UR4, UR14, URZ ;  /* 0x0000000e040472a4 */ /* 0x000fe2000f8e02ff */
[----:B------:R-:W-:Y:S11]  /*0c10*/  @!P0 BRA `(.L_x_3547) ;  /* 0x0000001800748947 */ /* 0x000ff60003800000 */
[----:B0-----:R-:W-:Y:S01]  /*0c20*/  IMAD.U32 R4, RZ, RZ, UR12 ;  /* 0x0000000cff047e24 */ /* 0x001fe2000f8e00ff */
        /* <DEDUP_REMOVED lines=10> */
[----:B------:R-:W-:Y:S01]  /*0cd0*/  USEL UR15, UR15, UR22, UP0 ;  /* 0x000000160f0f7287 */ /* 0x000fe20008000000 */
[----:B------:R-:W-:Y:S01]  /*0ce0*/  UMOV UR8, 0x400 ;  /* 0x0000040000087882 */ /* 0x000fe20000000000 */
[----:B------:R-:W-:Y:S01]  /*0cf0*/  UIADD3 UR10, UP0, UPT, UR10, 0x2, URZ ;  /* 0x000000020a0a7890 */ /* 0x000fe2000ff1e0ff */
[----:B-1----:R-:W-:-:S04]  /*0d00*/  LEA R34, P0, R2, UR12, 0x2 ;  /* 0x0000000c02227c11 */ /* 0x002fc8000f8010ff */
[----:B------:R-:W-:Y:S01]  /*0d10*/  LEA.HI.X R35, R2, UR13, R3, 0x2, P0 ;  /* 0x0000000d02237c11 */ /* 0x000fe200080f1403 */
[----:B0-----:R-:W-:Y:S01]  /*0d20*/  ULEA UR8, UR5, UR8, 0x18 ;  /* 0x0000000805087291 */ /* 0x001fe2000f8ec0ff */
[----:B------:R-:W-:Y:S02]  /*0d30*/  PRMT R2, RZ, 0x5410, RZ ;  /* 0x00005410ff027816 */ /* 0x000fe400000000ff */
[----:B------:R-:W-:Y:S01]  /*0d40*/  PRMT R3, RZ, 0x5410, RZ ;  /* 0x00005410ff037816 */ /* 0x000fe200000000ff */
[----:B------:R-:W-:Y:S01]  /*0d50*/  UIADD3.X UR11, UPT, UPT, URZ, UR11, URZ, UP0, !UPT ;  /* 0x0000000bff0b7290 */ /* 0x000fe200087fe4ff */
[----:B---3--:R-:W-:Y:S02]  /*0d60*/  R2UR UR4, R4 ;  /* 0x00000000040472ca */ /* 0x008fe400000e0000 */
[----:B--2---:R-:W-:-:S11]  /*0d70*/  PRMT R28, R31, 0x7610, R31 ;  /* 0x000076101f1c7816 */ /* 0x004fd6000000001f */
[----:B------:R-:W-:-:S03]  /*0d80*/  UIADD3 UR5, UPT, UPT, UR9, UR4, URZ ;  /* 0x0000000409057290 */ /* 0x000fc6000fffe0ff */
[----:B------:R-:W-:-:S09]  /*0d90*/  UMOV UR4, URZ ;  /* 0x000000ff00047c82 */ /* 0x000fd20008000000 */
.L_x_3548:
[----:B------:R0:W2:Y:S01]  /*0da0*/  LDG.E.128.CONSTANT R24, desc[UR18][R34.64] ;  /* 0x0000001222187981 */ /* 0x0000a2000c1e9d00 */
[----:B------:R-:W-:Y:S02]  /*0db0*/  IMAD.U32 R11, RZ, RZ, UR14 ;  /* 0x0000000eff0b7e24 */ /* 0x000fe4000f8e00ff */
[----:B------:R-:W-:Y:S01]  /*0dc0*/  IMAD.U32 R9, RZ, RZ, UR14 ;  /* 0x0000000eff097e24 */ /* 0x000fe2000f8e00ff */
[----:B------:R-:W1:Y:S01]  /*0dd0*/  LDS.128 R4, [UR8] ;  /* 0x00000008ff047984 */ /* 0x000e620008000c00 */
[----:B------:R-:W-:-:S05]  /*0de0*/  IMAD.WIDE R10, R11, 0x4, R34 ;  /* 0x000000040b0a7825 */ /* 0x000fca00078e0222 */
[----:B------:R3:W4:Y:S01]  /*0df0*/  LDG.E.128.CONSTANT R12, desc[UR18][R10.64] ;  /* 0x000000120a0c7981 */ /* 0x000722000c1e9d00 */
[----:B------:R-:W-:-:S05]  /*0e00*/  IMAD.WIDE R8, R9, 0x4, R10 ;  /* 0x0000000409087825 */ /* 0x000fca00078e020a */
[----:B------:R-:W5:Y:S01]  /*0e10*/  LDG.E.128.CONSTANT R16, desc[UR18][R8.64] ;  /* 0x0000001208107981 */ /* 0x000f62000c1e9d00 */
[----:B------:R-:W-:Y:S02]  /*0e20*/  IMAD.U32 R37, RZ, RZ, UR14 ;  /* 0x0000000eff257e24 */ /* 0x000fe4000f8e00ff */
[----:B0-----:R-:W-:Y:S01]  /*0e30*/  IMAD.U32 R35, RZ, RZ, UR14 ;  /* 0x0000000eff237e24 */ /* 0x001fe2000f8e00ff */
[----:B--2---:R-:W-:Y:S02]  /*0e40*/  LOP3.LUT R20, R24, 0x3f003f, RZ, 0xc0, !PT ;  /* 0x003f003f18147812 */ /* 0x004fe400078ec0ff */
[----:B------:R-:W-:Y:S02]  /*0e50*/  LOP3.LUT R22, R26, 0x3f003f, RZ, 0xc0, !PT ;  /* 0x003f003f1a167812 */ /* 0x000fe400078ec0ff */
[----:B------:R-:W-:Y:S02]  /*0e60*/  LOP3.LUT R21, R25, 0x3f003f, RZ, 0xc0, !PT ;  /* 0x003f003f19157812 */ /* 0x000fe400078ec0ff */
[----:B------:R-:W-:-:S02]  /*0e70*/  LOP3.LUT R23, R27, 0x3f003f, RZ, 0xc0, !PT ;  /* 0x003f003f1b177812 */ /* 0x000fc400078ec0ff */
[----:B------:R-:W-:Y:S02]  /*0e80*/  LOP3.LUT R20, R20, 0x64006400, RZ, 0xfc, !PT ;  /* 0x6400640014147812 */ /* 0x000fe400078efcff */
[----:B---3--:R-:W-:Y:S02]  /*0e90*/  LOP3.LUT R10, R22, 0x64006400, RZ, 0xfc, !PT ;  /* 0x64006400160a7812 */ /* 0x008fe400078efcff */
[----:B------:R-:W-:Y:S01]  /*0ea0*/  LOP3.LUT R21, R21, 0x64006400, RZ, 0xfc, !PT ;  /* 0x6400640015157812 */ /* 0x000fe200078efcff */
[----:B------:R-:W-:Y:S01]  /*0eb0*/  HADD2 R22, R20, -1056, -1056 ;  /* 0xe420e42014167430 */ /* 0x000fe20000000000 */
[----:B------:R-:W-:Y:S01]  /*0ec0*/  LOP3.LUT R23, R23, 0x64006400, RZ, 0xfc, !PT ;  /* 0x6400640017177812 */ /* 0x000fe200078efcff */
[----:B------:R-:W-:Y:S01]  /*0ed0*/  HADD2 R10, R10, -1056, -1056 ;  /* 0xe420e4200a0a7430 */ /* 0x000fe20000000000 */
[----:B------:R-:W-:Y:S01]  /*0ee0*/  SHF.R.U32.HI R20, RZ, 0x6, R24 ;  /* 0x00000006ff147819 */ /* 0x000fe20000011618 */
[----:B------:R-:W-:Y:S01]  /*0ef0*/  HADD2 R11, R21, -1056, -1056 ;  /* 0xe420e420150b7430 */ /* 0x000fe20000000000 */
[----:B------:R-:W-:Y:S01]  /*0f00*/  SHF.R.U32.HI R21, RZ, 0x6, R25 ;  /* 0x00000006ff157819 */ /* 0x000fe20000011619 */
[----:B------:R-:W-:-:S02]  /*0f10*/  HADD2 R23, R23, -1056, -1056 ;  /* 0xe420e42017177430 */ /* 0x000fc40000000000 */
[-C--:B-1----:R-:W-:Y:S02]  /*0f20*/  HFMA2 R22, R22, R4.reuse, RZ ;  /* 0x0000000416167231 */ /* 0x082fe400000000ff */
[-C--:B------:R-:W-:Y:S02]  /*0f30*/  HFMA2 R11, R11, R4.reuse, RZ.H0_H0 ;  /* 0x000000040b0b7231 */ /* 0x080fe400000400ff */
[-C--:B------:R-:W-:Y:S02]  /*0f40*/  HFMA2 R10, R10, R4.reuse, RZ ;  /* 0x000000040a0a7231 */ /* 0x080fe400000000ff */
[----:B------:R-:W-:Y:S01]  /*0f50*/  HFMA2 R4, R23, R4, RZ.H0_H0 ;  /* 0x0000000417047231 */ /* 0x000fe200000400ff */
        /* <DEDUP_REMOVED lines=12> */
[----:B----4-:R-:W-:Y:S01]  /*1020*/  LOP3.LUT R32, R15, 0x3f003f, RZ, 0xc0, !PT ;  /* 0x003f003f0f207812 */ /* 0x010fe200078ec0ff */
[----:B------:R-:W-:Y:S01]  /*1030*/  HADD2 R21, R21, -1056, -1056 ;  /* 0xe420e42015157430 */ /* 0x000fe20000000000 */
[----:B------:R-:W-:Y:S01]  /*1040*/  SHF.R.U32.HI R33, RZ, 0x6, R15 ;  /* 0x00000006ff217819 */ /* 0x000fe2000001160f */
[----:B------:R-:W-:-:S02]  /*1050*/  HADD2 R31, R31, -1056, -1056 ;  /* 0xe420e4201f1f7430 */ /* 0x000fc40000000000 */
[-C--:B------:R-:W-:Y:S02]  /*1060*/  HFMA2 R22, R20, R5.reuse, R22 ;  /* 0x0000000514167231 */ /* 0x080fe40000000016 */
[-C--:B------:R-:W-:Y:S02]  /*1070*/  HFMA2 R21, R21, R5.reuse, R11 ;  /* 0x0000000515157231 */ /* 0x080fe4000000000b */
[-C--:B------:R-:W-:Y:S02]  /*1080*/  HFMA2 R20, R23, R5.reuse, R10 ;  /* 0x0000000517147231 */ /* 0x080fe4000000000a */
[----:B------:R-:W-:Y:S01]  /*1090*/  HFMA2 R5, R31, R5, R4 ;  /* 0x000000051f057231 */ /* 0x000fe20000000004 */
[----:B------:R-:W-:Y:S02]  /*10a0*/  LOP3.LUT R4, R12, 0x3f003f, RZ, 0xc0, !PT ;  /* 0x003f003f0c047812 */ /* 0x000fe400078ec0ff */
[----:B------:R-:W-:Y:S02]  /*10b0*/  LOP3.LUT R11, R14, 0x3f003f, RZ, 0xc0, !PT ;  /* 0x003f003f0e0b7812 */ /* 0x000fe400078ec0ff */
[----:B------:R-:W-:-:S02]  /*10c0*/  LOP3.LUT R10, R13, 0x3f003f, RZ, 0xc0, !PT ;  /* 0x003f003f0d0a7812 */ /* 0x000fc400078ec0ff */
[----:B------:R-:W-:Y:S02]  /*10d0*/  SHF.R.U32.HI R23, RZ, 0x6, R12 ;  /* 0x00000006ff177819 */ /* 0x000fe4000001160c */
        /* <DEDUP_REMOVED lines=9> */
[----:B------:R-:W-:Y:S01]  /*1170*/  HFMA2 R11, R11, R6, R22 ;  /* 0x000000060b0b7231 */ /* 0x000fe20000000016 */
[----:B------:R-:W-:Y:S01]  /*1180*/  LOP3.LUT R33, R33, 0x3f003f, RZ, 0xc0, !PT ;  /* 0x003f003f21217812 */ /* 0x000fe200078ec0ff */
[----:B------:R-:W-:-:S02]  /*1190*/  HADD2 R32, R32, -1056, -1056 ;  /* 0xe420e42020207430 */ /* 0x000fc40000000000 */
[-C--:B------:R-:W-:Y:S02]  /*11a0*/  HFMA2 R4, R4, R6.reuse, R20 ;  /* 0x0000000604047231 */ /* 0x080fe40000000014 */
[-C--:B------:R-:W-:Y:S01]  /*11b0*/  HFMA2 R10, R10, R6.reuse, R21 ;  /* 0x000000060a0a7231 */ /* 0x080fe20000000015 */
[----:B------:R-:W-:Y:S01]  /*11c0*/  LOP3.LUT R33, R33, 0x64006400, RZ, 0xfc, !PT ;  /* 0x6400640021217812 */ /* 0x000fe200078efcff */
[----:B------:R-:W0:Y:S01]  /*11d0*/  LDS.128 R20, [UR8+0x10] ;  /* 0x00001008ff147984 */ /* 0x000e220008000c00 */
[----:B------:R-:W-:Y:S01]  /*11e0*/  HADD2 R31, R31, -1056, -1056 ;  /* 0xe420e4201f1f7430 */ /* 0x000fe20000000000 */
[----:B------:R-:W-:Y:S01]  /*11f0*/  SHF.R.U32.HI R24, RZ, 0xc, R24 ;  /* 0x0000000cff187819 */ /* 0x000fe20000011618 */
[----:B------:R-:W-:Y:S01]  /*1200*/  HFMA2 R5, R32, R6, R5 ;  /* 0x0000000620057231 */ /* 0x000fe20000000005 */
[----:B------:R-:W-:Y:S01]  /*1210*/  SHF.R.U32.HI R6, RZ, 0x6, R13 ;  /* 0x00000006ff067819 */ /* 0x000fe2000001160d */
[----:B------:R-:W-:Y:S02]  /*1220*/  HADD2 R33, R33, -1056, -1056 ;  /* 0xe420e42021217430 */ /* 0x000fe40000000000 */
[----:B------:R-:W-:Y:S01]  /*1230*/  HFMA2 R11, R31, R7, R11 ;  /* 0x000000071f0b7231 */ /* 0x000fe2000000000b */
[----:B------:R-:W-:-:S02]  /*1240*/  LOP3.LUT R6, R6, 0x3f003f, RZ, 0xc0, !PT ;  /* 0x003f003f06067812 */ /* 0x000fc400078ec0ff */
[----:B------:R-:W-:Y:S02]  /*1250*/  SHF.R.U32.HI R31, RZ, 0x6, R14 ;  /* 0x00000006ff1f7819 */ /* 0x000fe4000001160e */
[----:B------:R-:W-:Y:S02]  /*1260*/  LOP3.LUT R6, R6, 0x64006400, RZ, 0xfc, !PT ;  /* 0x6400640006067812 */ /* 0x000fe400078efcff */
[----:B------:R-:W-:-:S03]  /*1270*/  LOP3.LUT R31, R31, 0x3f003f, RZ, 0xc0, !PT ;  /* 0x003f003f1f1f7812 */ /* 0x000fc600078ec0ff */
[----:B------:R-:W-:Y:S01]  /*1280*/  HADD2 R32, R6, -1056, -1056 ;  /* 0xe420e42006207430 */ /* 0x000fe20000000000 */
[----:B------:R-:W-:Y:S02]  /*1290*/  LOP3.LUT R31, R31, 0x64006400, RZ, 0xfc, !PT ;  /* 0x640064001f1f7812 */ /* 0x000fe400078efcff */
[----:B-----5:R-:W-:Y:S01]  /*12a0*/  LOP3.LUT R6, R16, 0x3f003f, RZ, 0xc0, !PT ;  /* 0x003f003f10067812 */ /* 0x020fe200078ec0ff */
[-C--:B------:R-:W-:Y:S02]  /*12b0*/  HFMA2 R32, R32, R7.reuse, R10 ;  /* 0x0000000720207231 */ /* 0x080fe4000000000a */
[----:B------:R-:W-:Y:S01]  /*12c0*/  HADD2 R10, R31, -1056, -1056 ;  /* 0xe420e4201f0a7430 */ /* 0x000fe20000000000 */
[----:B------:R-:W-:Y:S01]  /*12d0*/  LOP3.LUT R6, R6, 0x64006400, RZ, 0xfc, !PT ;  /* 0x6400640006067812 */ /* 0x000fe200078efcff */
[----:B------:R-:W-:Y:S02]  /*12e0*/  IMAD.U32 R31, RZ, RZ, UR14 ;  /* 0x0000000eff1f7e24 */ /* 0x000fe4000f8e00ff */
[-C--:B------:R-:W-:Y:S01]  /*12f0*/  HFMA2 R10, R10, R7.reuse, R4 ;  /* 0x000000070a0a7231 */ /* 0x080fe20000000004 */
[----:B------:R-:W-:Y:S01]  /*1300*/  LOP3.LUT R4, R17, 0x3f003f, RZ, 0xc0, !PT ;  /* 0x003f003f11047812 */ /* 0x000fe200078ec0ff */
[----:B------:R-:W-:-:S02]  /*1310*/  HFMA2 R7, R33, R7, R5 ;  /* 0x0000000721077231 */ /* 0x000fc40000000005 */
[----:B------:R-:W-:Y:S01]  /*1320*/  HADD2 R6, R6, -1056, -1056 ;  /* 0xe420e42006067430 */ /* 0x000fe20000000000 */
[----:B------:R-:W-:-:S05]  /*1330*/  LOP3.LUT R4, R4, 0x64006400, RZ, 0xfc, !PT ;  /* 0x6400640004047812 */ /* 0x000fca00078efcff */
[----:B------:R-:W-:Y:S02]  /*1340*/  HADD2 R5, R4, -1056, -1056 ;  /* 0xe420e42004057430 */ /* 0x000fe40000000000 */
[-C--:B0-----:R-:W-:Y:S01]  /*1350*/  HFMA2 R11, R6, R20.reuse, R11 ;  /* 0x00000014060b7231 */ /* 0x081fe2000000000b */
[----:B------:R-:W-:Y:S01]  /*1360*/  LOP3.LUT R6, R19, 0x3f003f, RZ, 0xc0, !PT ;  /* 0x003f003f13067812 */ /* 0x000fe200078ec0ff */
[----:B------:R-:W-:Y:S01]  /*1370*/  HFMA2 R32, R5, R20, R32 ;  /* 0x0000001405207231 */ /* 0x000fe20000000020 */
[----:B------:R-:W-:Y:S02]  /*1380*/  LOP3.LUT R5, R18, 0x3f003f, RZ, 0xc0, !PT ;  /* 0x003f003f12057812 */ /* 0x000fe400078ec0ff */
[----:B------:R-:W-:Y:S02]  /*1390*/  SHF.R.U32.HI R4, RZ, 0x6, R16 ;  /* 0x00000006ff047819 */ /* 0x000fe40000011610 */
[----:B------:R-:W-:Y:S02]  /*13a0*/  LOP3.LUT R5, R5, 0x64006400, RZ, 0xfc, !PT ;  /* 0x6400640005057812 */ /* 0x000fe400078efcff */
[----:B------:R-:W-:-:S02]  /*13b0*/  LOP3.LUT R6, R6, 0x64006400, RZ, 0xfc, !PT ;  /* 0x6400640006067812 */ /* 0x000fc400078efcff */
[----:B------:R-:W-:Y:S01]  /*13c0*/  LOP3.LUT R4, R4, 0x3f003f, RZ, 0xc0, !PT ;  /* 0x003f003f04047812 */ /* 0x000fe200078ec0ff */
[----:B------:R-:W-:Y:S02]  /*13d0*/  HADD2 R5, R5, -1056, -1056 ;  /* 0xe420e42005057430 */ /* 0x000fe40000000000 */
[----:B------:R-:W-:Y:S01]  /*13e0*/  HADD2 R6, R6, -1056, -1056 ;  /* 0xe420e42006067430 */ /* 0x000fe20000000000 */
[----:B------:R-:W-:Y:S01]  /*13f0*/  LOP3.LUT R4, R4, 0x64006400, RZ, 0xfc, !PT ;  /* 0x6400640004047812 */ /* 0x000fe200078efcff */
[----:B------:R-:W-:Y:S01]  /*1400*/  HFMA2 R10, R5, R20, R10 ;  /* 0x00000014050a7231 */ /* 0x000fe2000000000a */
[----:B------:R-:W-:-:S03]  /*1410*/  SHF.R.U32.HI R5, RZ, 0x6, R18 ;  /* 0x00000006ff057819 */ /* 0x000fc60000011612 */
[----:B------:R-:W-:Y:S02]  /*1420*/  HADD2 R33, R4, -1056, -1056 ;  /* 0xe420e42004217430 */ /* 0x000fe40000000000 */
[----:B------:R-:W-:Y:S01]  /*1430*/  HFMA2 R7, R6, R20, R7 ;  /* 0x0000001406077231 */ /* 0x000fe20000000007 */
[----:B------:R-:W-:Y:S02]  /*1440*/  SHF.R.U32.HI R4, RZ, 0x6, R17 ;  /* 0x00000006ff047819 */ /* 0x000fe40000011611 */
[----:B------:R-:W-:Y:S01]  /*1450*/  SHF.R.U32.HI R6, RZ, 0x6, R19 ;  /* 0x00000006ff067819 */ /* 0x000fe20000011613 */
[----:B------:R-:W-:Y:S01]  /*1460*/  HFMA2 R33, R33, R21, R11 ;  /* 0x0000001521217231 */ /* 0x000fe2000000000b */
[----:B------:R-:W-:Y:S02]  /*1470*/  LOP3.LUT R5, R5, 0x3f003f, RZ, 0xc0, !PT ;  /* 0x003f003f05057812 */ /* 0x000fe400078ec0ff */
[----:B------:R-:W-:Y:S02]  /*1480*/  LOP3.LUT R4, R4, 0x3f003f, RZ, 0xc0, !PT ;  /* 0x003f003f04047812 */ /* 0x000fe400078ec0ff */
[----:B------:R-:W-:-:S02]  /*1490*/  LOP3.LUT R6, R6, 0x3f003f, RZ, 0xc0, !PT ;  /* 0x003f003f06067812 */ /* 0x000fc400078ec0ff */
[----:B------:R-:W-:Y:S02]  /*14a0*/  LOP3.LUT R20, R5, 0x64006400, RZ, 0xfc, !PT ;  /* 0x6400640005147812 */ /* 0x000fe400078efcff */
[----:B------:R-:W-:Y:S01]  /*14b0*/  LOP3.LUT R11, R4, 0x64006400, RZ, 0xfc, !PT ;  /* 0x64006400040b7812 */ /* 0x000fe200078efcff */
[----:B------:R-:W-:Y:S01]  /*14c0*/  IMAD.WIDE R4, R31, 0x4, R8 ;  /* 0x000000041f047825 */ /* 0x000fe200078e0208 */
[----:B------:R-:W-:-:S03]  /*14d0*/  LOP3.LUT R6, R6, 0x64006400, RZ, 0xfc, !PT ;  /* 0x6400640006067812 */ /* 0x000fc600078efcff */
[----:B------:R-:W-:Y:S02]  /*14e0*/  HADD2 R31, R20, -1056, -1056 ;  /* 0xe420e420141f7430 */ /* 0x000fe40000000000 */
[----:B------:R-:W-:Y:S02]  /*14f0*/  HADD2 R11, R11, -1056, -1056 ;  /* 0xe420e4200b0b7430 */ /* 0x000fe40000000000 */
[----:B------:R-:W-:Y:S02]  /*1500*/  HADD2 R6, R6, -1056, -1056 ;  /* 0xe420e42006067430 */ /* 0x000fe40000000000 */
[----:B------:R-:W-:-:S04]  /*1510*/  IMAD.WIDE R36, R37, 0x4, R4 ;  /* 0x0000000425247825 */ /* 0x000fc800078e0204 */
[-C--:B------:R-:W-:Y:S02]  /*1520*/  HFMA2 R32, R11, R21.reuse, R32 ;  /* 0x000000150b207231 */ /* 0x080fe40000000020 */
[-C--:B------:R-:W-:Y:S02]  /*1530*/  HFMA2 R31, R31, R21.reuse, R10 ;  /* 0x000000151f1f7231 */ /* 0x080fe4000000000a */
[----:B------:R-:W-:Y:S02]  /*1540*/  HFMA2 R21, R6, R21, R7 ;  /* 0x0000001506157231 */ /* 0x000fe40000000007 */
[----:B------:R-:W2:Y:S01]  /*1550*/  LDG.E.128.CONSTANT R4, desc[UR18][R4.64] ;  /* 0x0000001204047981 */ /* 0x000ea2000c1e9d00 */
[----:B------:R-:W-:Y:S02]  /*1560*/  LOP3.LUT R9, R24, 0xf000f, RZ, 0xc0, !PT ;  /* 0x000f000f18097812 */ /* 0x000fe400078ec0ff */
[----:B------:R-:W-:-:S04]  /*1570*/  SHF.R.U32.HI R8, RZ, 0x8, R16 ;  /* 0x00000008ff087819 */ /* 0x000fc80000011610 */
[----:B------:R-:W-:Y:S02]  /*1580*/  LOP3.LUT R20, R9, 0x300030, R8, 0xf8, !PT ;  /* 0x0030003009147812 */ /* 0x000fe400078ef808 */
[----:B------:R0:W3:Y:S01]  /*1590*/  LDG.E.128.CONSTANT R8, desc[UR18][R36.64] ;  /* 0x0000001224087981 */ /* 0x0000e2000c1e9d00 */
[----:B------:R-:W-:Y:S01]  /*15a0*/  SHF.R.U32.HI R25, RZ, 0xc, R25 ;  /* 0x0000000cff197819 */ /* 0x000fe20000011619 */
[----:B------:R-:W-:Y:S01]  /*15b0*/  IMAD.WIDE R34, R35, 0x4, R36 ;  /* 0x0000000423227825 */ /* 0x000fe200078e0224 */
[----:B------:R-:W-:Y:S02]  /*15c0*/  LOP3.LUT R20, R20, 0x64006400, RZ, 0xfc, !PT ;  /* 0x6400640014147812 */ /* 0x000fe400078efcff */
[----:B------:R-:W-:Y:S02]  /*15d0*/  SHF.R.U32.HI R26, RZ, 0xc, R26 ;  /* 0x0000000cff1a7819 */ /* 0x000fe4000001161a */
[----:B------:R-:W-:Y:S01]  /*15e0*/  SHF.R.U32.HI R27, RZ, 0xc, R27 ;  /* 0x0000000cff1b7819 */ /* 0x000fe2000001161b */
[----:B------:R-:W-:Y:S01]  /*15f0*/  HADD2 R20, R20, -1056, -1056 ;  /* 0xe420e42014147430 */ /* 0x000fe20000000000 */
[----:B------:R-:W-:-:S02]  /*1600*/  LOP3.LUT R24, R25, 0xf000f, RZ, 0xc0, !PT ;  /* 0x000f000f19187812 */ /* 0x000fc400078ec0ff */
[----:B------:R-:W-:Y:S02]  /*1610*/  LOP3.LUT R26, R26, 0xf000f, RZ, 0xc0, !PT ;  /* 0x000f000f1a1a7812 */ /* 0x000fe400078ec0ff */
[----:B------:R-:W-:Y:S01]  /*1620*/  LOP3.LUT R27, R27, 0xf000f, RZ, 0xc0, !PT ;  /* 0x000f000f1b1b7812 */ /* 0x000fe200078ec0ff */
[----:B------:R-:W-:Y:S01]  /*1630*/  HFMA2 R20, R20, R22, R33 ;  /* 0x0000001614147231 */ /* 0x000fe20000000021 */
[----:B------:R-:W-:Y:S02]  /*1640*/  SHF.R.U32.HI R33, RZ, 0x8, R17 ;  /* 0x00000008ff217819 */ /* 0x000fe40000011611 */
[----:B0-----:R-:W-:Y:S02]  /*1650*/  SHF.R.U32.HI R37, RZ, 0x8, R18 ;  /* 0x00000008ff257819 */ /* 0x001fe40000011612 */
[----:B------:R-:W-:Y:S02]  /*1660*/  SHF.R.U32.HI R36, RZ, 0x8, R19 ;  /* 0x00000008ff247819 */ /* 0x000fe40000011613 */
[----:B------:R-:W-:-:S02]  /*1670*/  LOP3.LUT R33, R24, 0x300030, R33, 0xf8, !PT ;  /* 0x0030003018217812 */ /* 0x000fc400078ef821 */
[----:B------:R-:W-:Y:S02]  /*1680*/  LOP3.LUT R37, R26, 0x300030, R37, 0xf8, !PT ;  /* 0x003000301a257812 */ /* 0x000fe400078ef825 */
[----:B------:R-:W-:Y:S02]  /*1690*/  LOP3.LUT R36, R27, 0x300030, R36, 0xf8, !PT ;  /* 0x003000301b247812 */ /* 0x000fe400078ef824 */
[----:B------:R-:W4:Y:S01]  /*16a0*/  LDG.E.128.CONSTANT R24, desc[UR18][R34.64] ;  /* 0x0000001222187981 */ /* 0x000f22000c1e9d00 */
[----:B------:R-:W-:Y:S01]  /*16b0*/  LOP3.LUT R33, R33, 0x64006400, RZ, 0xfc, !PT ;  /* 0x6400640021217812 */ /* 0x000fe200078efcff */
[----:B------:R-:W-:Y:S01]  /*16c0*/  UISETP.NE.AND UP0, UPT, UR9, UR5, UPT ;  /* 0x000000050900728c */ /* 0x000fe2000bf05270 */
[----:B------:R-:W-:Y:S02]  /*16d0*/  SHF.R.U32.HI R12, RZ, 0xc, R12 ;  /* 0x0000000cff0c7819 */ /* 0x000fe4000001160c */
[----:B------:R-:W-:Y:S01]  /*16e0*/  LOP3.LUT R36, R36, 0x64006400, RZ, 0xfc, !PT ;  /* 0x6400640024247812 */ /* 0x000fe200078efcff */
[----:B------:R-:W-:Y:S01]  /*16f0*/  HADD2 R33, R33, -1056, -1056 ;  /* 0xe420e42021217430 */ /* 0x000fe20000000000 */
[----:B------:R-:W-:-:S02]  /*1700*/  SHF.R.U32.HI R16, RZ, 0xa, R16 ;  /* 0x0000000aff107819 */ /* 0x000fc40000011610 */
[----:B------:R-:W-:Y:S01]  /*1710*/  SHF.R.U32.HI R13, RZ, 0xc, R13 ;  /* 0x0000000cff0d7819 */ /* 0x000fe2000001160d */
[-C--:B------:R-:W-:Y:S01]  /*1720*/  HFMA2 R32, R33, R22.reuse, R32 ;  /* 0x0000001621207231 */ /* 0x080fe20000000020 */
[----:B------:R-:W-:Y:S01]  /*1730*/  LOP3.LUT R33, R37, 0x64006400, RZ, 0xfc, !PT ;  /* 0x6400640025217812 */ /* 0x000fe200078efcff */
[----:B------:R-:W-:Y:S01]  /*1740*/  HADD2 R36, R36, -1056, -1056 ;  /* 0xe420e42024247430 */ /* 0x000fe20000000000 */
[----:B------:R-:W-:Y:S01]  /*1750*/  SHF.R.U32.HI R14, RZ, 0xc, R14 ;  /* 0x0000000cff0e7819 */ /* 0x000fe2000001160e */
[----:B------:R-:W-:Y:S01]  /*1760*/  @!UP0 UMOV UR6, UR10 ;  /* 0x0000000a00068c82 */ /* 0x000fe20008000000 */
[----:B------:R-:W-:Y:S01]  /*1770*/  LOP3.LUT R13, R13, 0xf000f, RZ, 0xc0, !PT ;  /* 0x000f000f0d0d7812 */ /* 0x000fe200078ec0ff */
[----:B------:R-:W-:Y:S01]  /*1780*/  HADD2 R33, R33, -1056, -1056 ;  /* 0xe420e42021217430 */ /* 0x000fe20000000000 */
[----:B------:R-:W-:Y:S01]  /*1790*/  LOP3.LUT R14, R14, 0xf000f, RZ, 0xc0, !PT ;  /* 0x000f000f0e0e7812 */ /* 0x000fe200078ec0ff */
[-C--:B------:R-:W-:Y:S01]  /*17a0*/  HFMA2 R21, R36, R22.reuse, R21 ;  /* 0x0000001624157231 */ /* 0x080fe20000000015 */
[----:B------:R-:W-:Y:S01]  /*17b0*/  SHF.R.U32.HI R19, RZ, 0xa, R19 ;  /* 0x0000000aff137819 */ /* 0x000fe20000011613 */
[----:B------:R-:W-:Y:S01]  /*17c0*/  @!UP0 UMOV UR7, UR11 ;  /* 0x0000000b00078c82 */ /* 0x000fe20008000000 */
[----:B------:R-:W-:Y:S01]  /*17d0*/  PLOP3.LUT P0, PT, PT, PT, UP0, 0x80, 0x8 ;  /* 0x000000000008781c */ /* 0x000fe20003f0f008 */
[----:B------:R-:W-:Y:S01]  /*17e0*/  HFMA2 R31, R33, R22, R31 ;  /* 0x00000016211f7231 */ /* 0x000fe2000000001f */
[----:B------:R-:W-:Y:S01]  /*17f0*/  LOP3.LUT R33, R12, 0xf000f, RZ, 0xc0, !PT ;  /* 0x000f000f0c217812 */ /* 0x000fe200078ec0ff */
[----:B------:R-:W-:Y:S01]  /*1800*/  IMAD.U32 R36, RZ, RZ, UR6 ;  /* 0x00000006ff247e24 */ /* 0x000fe2000f8e00ff */
[----:B------:R-:W-:Y:S01]  /*1810*/  @!UP0 ULEA UR6, UR4, UR21, 0x3 ;  /* 0x0000001504068291 */ /* 0x000fe2000f8e18ff */
[----:B------:R-:W-:Y:S01]  /*1820*/  IMAD.U32 R37, RZ, RZ, UR7 ;  /* 0x00000007ff257e24 */ /* 0x000fe2000f8e00ff */
[----:B------:R-:W-:-:S02]  /*1830*/  LOP3.LUT R12, R33, 0x300030, R16, 0xf8, !PT ;  /* 0x00300030210c7812 */ /* 0x000fc400078ef810 */
[----:B------:R-:W-:Y:S02]  /*1840*/  SHF.R.U32.HI R16, RZ, 0xa, R17 ;  /* 0x0000000aff107819 */ /* 0x000fe40000011611 */
[----:B------:R-:W-:Y:S02]  /*1850*/  SHF.R.U32.HI R17, RZ, 0xa, R18 ;  /* 0x0000000aff117819 */ /* 0x000fe40000011612 */
[----:B------:R-:W-:Y:S02]  /*1860*/  LOP3.LUT R16, R13, 0x300030, R16, 0xf8, !PT ;  /* 0x003000300d107812 */ /* 0x000fe400078ef810 */
[----:B------:R-:W-:Y:S02]  /*1870*/  SHF.R.U32.HI R18, RZ, 0xc, R15 ;  /* 0x0000000cff127819 */ /* 0x000fe4000001160f */
[----:B------:R-:W-:Y:S02]  /*1880*/  LOP3.LUT R17, R14, 0x300030, R17, 0xf8, !PT ;  /* 0x003000300e117812 */ /* 0x000fe400078ef811 */
[----:B------:R-:W-:-:S02]  /*1890*/  LOP3.LUT R22, R12, 0x64006400, RZ, 0xfc, !PT ;  /* 0x640064000c167812 */ /* 0x000fc400078efcff */
[----:B------:R-:W0:Y:S01]  /*18a0*/  LDS.128 R12, [UR8+0x20] ;  /* 0x00002008ff0c7984 */ /* 0x000e220008000c00 */
[----:B------:R-:W-:Y:S02]  /*18b0*/  LOP3.LUT R16, R16, 0x64006400, RZ, 0xfc, !PT ;  /* 0x6400640010107812 */ /* 0x000fe400078efcff */
[----:B------:R-:W-:Y:S01]  /*18c0*/  LOP3.LUT R17, R17, 0x64006400, RZ, 0xfc, !PT ;  /* 0x6400640011117812 */ /* 0x000fe200078efcff */
[----:B------:R-:W-:Y:S01]  /*18d0*/  HADD2 R22, R22, -1056, -1056 ;  /* 0xe420e42016167430 */ /* 0x000fe20000000000 */
[----:B------:R-:W-:Y:S01]  /*18e0*/  LOP3.LUT R18, R18, 0xf000f, RZ, 0xc0, !PT ;  /* 0x000f000f12127812 */ /* 0x000fe200078ec0ff */
[----:B------:R-:W-:Y:S02]  /*18f0*/  HADD2 R16, R16, -1056, -1056 ;  /* 0xe420e42010107430 */ /* 0x000fe40000000000 */
[----:B------:R-:W-:Y:S01]  /*1900*/  HADD2 R17, R17, -1056, -1056 ;  /* 0xe420e42011117430 */ /* 0x000fe20000000000 */
[----:B------:R-:W-:Y:S01]  /*1910*/  LOP3.LUT R18, R18, 0x300030, R19, 0xf8, !PT ;  /* 0x0030003012127812 */ /* 0x000fe200078ef813 */
[----:B------:R-:W-:-:S02]  /*1920*/  HFMA2 R32, R16, R23, R32 ;  /* 0x0000001710207231 */ /* 0x000fc40000000020 */
[-C--:B------:R-:W-:Y:S01]  /*1930*/  HFMA2 R20, R22, R23.reuse, R20 ;  /* 0x0000001716147231 */ /* 0x080fe20000000014 */
[----:B------:R-:W-:Y:S01]  /*1940*/  LOP3.LUT R18, R18, 0x64006400, RZ, 0xfc, !PT ;  /* 0x6400640012127812 */ /* 0x000fe200078efcff */
[----:B------:R-:W-:Y:S02]  /*1950*/  HFMA2 R31, R17, R23, R31 ;  /* 0x00000017111f7231 */ /* 0x000fe4000000001f */
[----:B------:R-:W-:Y:S02]  /*1960*/  HADD2 R32, R32.H0_H0, R32.H1_H1 ;  /* 0x3000002020207230 */ /* 0x000fe40000000800 */
[----:B------:R-:W-:-:S04]  /*1970*/  HADD2 R18, R18, -1056, -1056 ;  /* 0xe420e42012127430 */ /* 0x000fc80000000000 */
[----:B------:R-:W-:Y:S01]  /*1980*/  HFMA2 R21, R18, R23, R21 ;  /* 0x0000001712157231 */ /* 0x000fe20000000015 */
[----:B------:R-:W-:Y:S01]  /*1990*/  UIADD3 UR10, UP1, UPT, UR10, 0x80, URZ ;  /* 0x000000800a0a7890 */ /* 0x000fe2000ff3e0ff */
[----:B------:R-:W-:Y:S01]  /*19a0*/  HADD2 R31, R31.H0_H0, R31.H1_H1 ;  /* 0x3000001f1f1f7230 */ /* 0x000fe20000000800 */
[----:B--2---:R-:W-:Y:S02]  /*19b0*/  LOP3.LUT R16, R4, 0x3f003f, RZ, 0xc0, !PT ;  /* 0x003f003f04107812 */ /* 0x004fe400078ec0ff */
[----:B------:R-:W-:Y:S02]  /*19c0*/  SHF.R.U32.HI R17, RZ, 0x6, R4 ;  /* 0x00000006ff117819 */ /* 0x000fe40000011604 */
[----:B------:R-:W-:Y:S02]  /*19d0*/  LOP3.LUT R16, R16, 0x64006400, RZ, 0xfc, !PT ;  /* 0x6400640010107812 */ /* 0x000fe400078efcff */
[----:B------:R-:W-:-:S03]  /*19e0*/  LOP3.LUT R17, R17, 0x3f003f, RZ, 0xc0, !PT ;  /* 0x003f003f11117812 */ /* 0x000fc600078ec0ff */
[----:B------:R-:W-:Y:S01]  /*19f0*/  HADD2 R16, R16, -1056, -1056 ;  /* 0xe420e42010107430 */ /* 0x000fe20000000000 */
[----:B------:R-:W-:Y:S02]  /*1a00*/  LOP3.LUT R17, R17, 0x64006400, RZ, 0xfc, !PT ;  /* 0x6400640011117812 */ /* 0x000fe400078efcff */
[----:B---3--:R-:W-:Y:S01]  /*1a10*/  LOP3.LUT R18, R8, 0x3f003f, RZ, 0xc0, !PT ;  /* 0x003f003f08127812 */ /* 0x008fe200078ec0ff */
[----:B0-----:R-:W-:-:S03]  /*1a20*/  HFMA2 R16, R16, R12, RZ ;  /* 0x0000000c10107231 */ /* 0x001fc600000000ff */
[----:B------:R-:W-:Y:S01]  /*1a30*/  LOP3.LUT R18, R18, 0x64006400, RZ, 0xfc, !PT ;  /* 0x6400640012127812 */ /* 0x000fe200078efcff */
[----:B------:R-:W-:-:S04]  /*1a40*/  HADD2 R17, R17, -1056, -1056 ;  /* 0xe420e42011117430 */ /* 0x000fc80000000000 */
[----:B------:R-:W-:Y:S02]  /*1a50*/  HADD2 R23, R18, -1056, -1056 ;  /* 0xe420e42012177430 */ /* 0x000fe40000000000 */
[----:B------:R-:W-:Y:S02]  /*1a60*/  HFMA2 R22, R17, R13, R16 ;  /* 0x0000000d11167231 */ /* 0x000fe40000000010 */
[----:B------:R-:W0:Y:S02]  /*1a70*/  LDS.128 R16, [UR8+0x30] ;  /* 0x00003008ff107984 */ /* 0x000e240008000c00 */
[----:B------:R-:W-:Y:S01]  /*1a80*/  HFMA2 R23, R23, R14, R22 ;  /* 0x0000000e17177231 */ /* 0x000fe20000000016 */
[----:B------:R-:W-:-:S04]  /*1a90*/  SHF.R.U32.HI R22, RZ, 0x6, R8 ;  /* 0x00000006ff167819 */ /* 0x000fc80000011608 */
[----:B------:R-:W-:-:S04]  /*1aa0*/  LOP3.LUT R22, R22, 0x3f003f, RZ, 0xc0, !PT ;  /* 0x003f003f16167812 */ /* 0x000fc800078ec0ff */
[----:B------:R-:W-:-:S05]  /*1ab0*/  LOP3.LUT R22, R22, 0x64006400, RZ, 0xfc, !PT ;  /* 0x6400640016167812 */ /* 0x000fca00078efcff */
[----:B------:R-:W-:Y:S02]  /*1ac0*/  HADD2 R33, R22, -1056, -1056 ;  /* 0xe420e42016217430 */ /* 0x000fe40000000000 */
[----:B------:R-:W-:Y:S02]  /*1ad0*/  HADD2 R22, R20.H0_H0, R20.H1_H1 ;  /* 0x3000001414167230 */ /* 0x000fe40000000800 */
[----:B------:R-:W-:Y:S01]  /*1ae0*/  HFMA2 R20, R33, R15, R23 ;  /* 0x0000000f21147231 */ /* 0x000fe20000000017 */
[----:B----4-:R-:W-:Y:S02]  /*1af0*/  LOP3.LUT R33, R24, 0x3f003f, RZ, 0xc0, !PT ;  /* 0x003f003f18217812 */ /* 0x010fe400078ec0ff */
[----:B------:R-:W-:Y:S02]  /*1b00*/  SHF.R.U32.HI R23, RZ, 0x6, R24 ;  /* 0x00000006ff177819 */ /* 0x000fe40000011618 */
[----:B------:R-:W-:Y:S02]  /*1b10*/  LOP3.LUT R33, R33, 0x64006400, RZ, 0xfc, !PT ;  /* 0x6400640021217812 */ /* 0x000fe400078efcff */
[----:B------:R-:W-:-:S03]  /*1b20*/  LOP3.LUT R23, R23, 0x3f003f, RZ, 0xc0, !PT ;  /* 0x003f003f17177812 */ /* 0x000fc600078ec0ff */
[----:B------:R-:W-:Y:S01]  /*1b30*/  HADD2 R33, R33, -1056, -1056 ;  /* 0xe420e42021217430 */ /* 0x000fe20000000000 */
[----:B------:R-:W-:-:S05]  /*1b40*/  LOP3.LUT R23, R23, 0x64006400, RZ, 0xfc, !PT ;  /* 0x6400640017177812 */ /* 0x000fca00078efcff */
[----:B------:R-:W-:Y:S02]  /*1b50*/  HADD2 R23, R23, -1056, -1056 ;  /* 0xe420e42017177430 */ /* 0x000fe40000000000 */
[----:B0-----:R-:W-:Y:S02]  /*1b60*/  HFMA2 R20, R33, R16, R20 ;  /* 0x0000001021147231 */ /* 0x001fe40000000014 */
[----:B------:R-:W-:Y:S02]  /*1b70*/  HADD2 R33, R21.H0_H0, R21.H1_H1 ;  /* 0x3000001515217230 */ /* 0x000fe40000000800 */
[----:B------:R-:W-:Y:S01]  /*1b80*/  HFMA2 R23, R23, R17, R20 ;  /* 0x0000001117177231 */ /* 0x000fe20000000014 */
[----:B------:R-:W-:Y:S02]  /*1b90*/  SHF.R.U32.HI R20, RZ, 0xc, R4 ;  /* 0x0000000cff147819 */ /* 0x000fe40000011604 */
[----:B------:R0:W2:Y:S02]  /*1ba0*/  @!P0 LDG.E.U16.CONSTANT R4, desc[UR18][R36.64] ;  /* 0x0000001224048981 */ /* 0x0000a4000c1e9500 */
[----:B------:R-:W-:-:S02]  /*1bb0*/  LOP3.LUT R21, R20, 0xf000f, RZ, 0xc0, !PT ;  /* 0x000f000f14157812 */ /* 0x000fc400078ec0ff */
[----:B------:R-:W-:-:S04]  /*1bc0*/  SHF.R.U32.HI R20, RZ, 0x8, R24 ;  /* 0x00000008ff147819 */ /* 0x000fc80000011618 */
[----:B0-----:R-:W-:Y:S02]  /*1bd0*/  LOP3.LUT R37, R21, 0x300030, R20, 0xf8, !PT ;  /* 0x0030003015257812 */ /* 0x001fe400078ef814 */
[----:B------:R-:W3:Y:S01]  /*1be0*/  @!P0 LDL.64 R20, [UR6+0x8] ;  /* 0x00000806ff148983 */ /* 0x000ee20008100a00 */
[----:B------:R-:W-:Y:S01]  /*1bf0*/  SHF.R.U32.HI R36, RZ, 0xc, R8 ;  /* 0x0000000cff247819 */ /* 0x000fe20000011608 */
[----:B------:R-:W-:Y:S01]  /*1c00*/  UIADD3.X UR11, UPT, UPT, URZ, UR11, URZ, UP1, !UPT ;  /* 0x0000000bff0b7290 */ /* 0x000fe20008ffe4ff */
[----:B------:R-:W-:Y:S01]  /*1c10*/  LOP3.LUT R8, R37, 0x64006400, RZ, 0xfc, !PT ;  /* 0x6400640025087812 */ /* 0x000fe200078efcff */
[----:B------:R-:W-:Y:S01]  /*1c20*/  @!UP0 UIADD3 UR6, UPT, UPT, UR4, 0x1, URZ ;  /* 0x0000000104068890 */ /* 0x000fe2000fffe0ff */
[----:B------:R-:W-:Y:S01]  /*1c30*/  SHF.R.U32.HI R37, RZ, 0xa, R24 ;  /* 0x0000000aff257819 */ /* 0x000fe20000011618 */
[----:B------:R-:W-:Y:S01]  /*1c40*/  UIADD3 UR8, UPT, UPT, UR8, 0x40, URZ ;  /* 0x0000004008087890 */ /* 0x000fe2000fffe0ff */
[----:B------:R-:W-:Y:S01]  /*1c50*/  LOP3.LUT R24, R5, 0x3f003f, RZ, 0xc0, !PT ;  /* 0x003f003f05187812 */ /* 0x000fe200078ec0ff */
[----:B------:R-:W-:Y:S01]  /*1c60*/  HADD2 R8, R8, -1056, -1056 ;  /* 0xe420e42008087430 */ /* 0x000fe20000000000 */
[----:B------:R-:W-:-:S02]  /*1c70*/  LOP3.LUT R36, R36, 0xf000f, RZ, 0xc0, !PT ;  /* 0x000f000f24247812 */ /* 0x000fc400078ec0ff */
[----:B------:R-:W-:Y:S01]  /*1c80*/  LOP3.LUT R24, R24, 0x64006400, RZ, 0xfc, !PT ;  /* 0x6400640018187812 */ /* 0x000fe200078efcff */
[----:B------:R-:W-:Y:S01]  /*1c90*/  @!UP0 UMOV UR4, UR6 ;  /* 0x0000000600048c82 */ /* 0x000fe20008000000 */
[----:B------:R-:W-:Y:S01]  /*1ca0*/  LOP3.LUT R36, R36, 0x300030, R37, 0xf8, !PT ;  /* 0x0030003024247812 */ /* 0x000fe200078ef825 */
[----:B------:R-:W-:Y:S01]  /*1cb0*/  HFMA2 R23, R8, R18, R23 ;  /* 0x0000001208177231 */ /* 0x000fe20000000017 */
[--C-:B------:R-:W-:Y:S01]  /*1cc0*/  SHF.R.U32.HI R8, RZ, 0x6, R5.reuse ;  /* 0x00000006ff087819 */ /* 0x100fe20000011605 */
[----:B------:R-:W-:Y:S01]  /*1cd0*/  HADD2 R24, R24, -1056, -1056 ;  /* 0xe420e42018187430 */ /* 0x000fe20000000000 */
[----:B------:R-:W-:Y:S02]  /*1ce0*/  SHF.R.U32.HI R5, RZ, 0xc, R5 ;  /* 0x0000000cff057819 */ /* 0x000fe40000011605 */
[----:B------:R-:W-:Y:S01]  /*1cf0*/  LOP3.LUT R8, R8, 0x3f003f, RZ, 0xc0, !PT ;  /* 0x003f003f08087812 */ /* 0x000fe200078ec0ff */
[----:B------:R-:W-:Y:S01]  /*1d00*/  HFMA2 R24, R24, R12, RZ.H0_H0 ;  /* 0x0000000c18187231 */ /* 0x000fe200000400ff */
[----:B------:R-:W-:-:S02]  /*1d10*/  SHF.R.U32.HI R37, RZ, 0x8, R25 ;  /* 0x00000008ff257819 */ /* 0x000fc40000011619 */
[----:B------:R-:W-:Y:S02]  /*1d20*/  LOP3.LUT R8, R8, 0x64006400, RZ, 0xfc, !PT ;  /* 0x6400640008087812 */ /* 0x000fe400078efcff */
[----:B------:R-:W-:Y:S02]  /*1d30*/  LOP3.LUT R36, R36, 0x64006400, RZ, 0xfc, !PT ;  /* 0x6400640024247812 */ /* 0x000fe400078efcff */
[----:B------:R-:W-:Y:S01]  /*1d40*/  PRMT R22, R22, 0x5410, R32 ;  /* 0x0000541016167816 */ /* 0x000fe20000000020 */
[----:B------:R-:W-:Y:S01]  /*1d50*/  HADD2 R8, R8, -1056, -1056 ;  /* 0xe420e42008087430 */ /* 0x000fe20000000000 */
[----:B------:R-:W-:Y:S01]  /*1d60*/  PRMT R31, R31, 0x5410, R33 ;  /* 0x000054101f1f7816 */ /* 0x000fe20000000021 */
[----:B------:R-:W-:Y:S02]  /*1d70*/  HADD2 R36, R36, -1056, -1056 ;  /* 0xe420e42024247430 */ /* 0x000fe40000000000 */
[----:B------:R-:W-:Y:S01]  /*1d80*/  HFMA2 R8, R8, R13, R24 ;  /* 0x0000000d08087231 */ /* 0x000fe20000000018 */
[----:B------:R-:W-:Y:S01]  /*1d90*/  LOP3.LUT R24, R9, 0x3f003f, RZ, 0xc0, !PT ;  /* 0x003f003f09187812 */ /* 0x000fe200078ec0ff */
[----:B------:R-:W-:-:S03]  /*1da0*/  HFMA2 R23, R36, R19, R23 ;  /* 0x0000001324177231 */ /* 0x000fc60000000017 */
[----:B------:R-:W-:-:S05]  /*1db0*/  LOP3.LUT R24, R24, 0x64006400, RZ, 0xfc, !PT ;  /* 0x6400640018187812 */ /* 0x000fca00078efcff */
[----:B------:R-:W-:Y:S02]  /*1dc0*/  HADD2 R24, R24, -1056, -1056 ;  /* 0xe420e42018187430 */ /* 0x000fe40000000000 */
[----:B------:R-:W-:Y:S02]  /*1dd0*/  HADD2 R23, R23.H0_H0, R23.H1_H1 ;  /* 0x3000001717177230 */ /* 0x000fe40000000800 */
[----:B------:R-:W-:Y:S01]  /*1de0*/  HFMA2 R8, R24, R14, R8 ;  /* 0x0000000e18087231 */ /* 0x000fe20000000008 */
[----:B------:R-:W-:-:S04]  /*1df0*/  SHF.R.U32.HI R24, RZ, 0x6, R9 ;  /* 0x00000006ff187819 */ /* 0x000fc80000011609 */
[----:B------:R-:W-:-:S04]  /*1e00*/  LOP3.LUT R24, R24, 0x3f003f, RZ, 0xc0, !PT ;  /* 0x003f003f18187812 */ /* 0x000fc800078ec0ff */
[----:B------:R-:W-:-:S05]  /*1e10*/  LOP3.LUT R24, R24, 0x64006400, RZ, 0xfc, !PT ;  /* 0x6400640018187812 */ /* 0x000fca00078efcff */
[----:B------:R-:W-:-:S04]  /*1e20*/  HADD2 R24, R24, -1056, -1056 ;  /* 0xe420e42018187430 */ /* 0x000fc80000000000 */
[----:B------:R-:W-:Y:S01]  /*1e30*/  HFMA2 R8, R24, R15, R8 ;  /* 0x0000000f18087231 */ /* 0x000fe20000000008 */
[----:B------:R-:W-:-:S04]  /*1e40*/  LOP3.LUT R24, R25, 0x3f003f, RZ, 0xc0, !PT ;  /* 0x003f003f19187812 */ /* 0x000fc800078ec0ff */
[----:B------:R-:W-:-:S05]  /*1e50*/  LOP3.LUT R24, R24, 0x64006400, RZ, 0xfc, !PT ;  /* 0x6400640018187812 */ /* 0x000fca00078efcff */
[----:B------:R-:W-:-:S04]  /*1e60*/  HADD2 R24, R24, -1056, -1056 ;  /* 0xe420e42018187430 */ /* 0x000fc80000000000 */
[----:B------:R-:W-:Y:S01]  /*1e70*/  HFMA2 R8, R24, R16, R8 ;  /* 0x0000001018087231 */ /* 0x000fe20000000008 */
[----:B------:R-:W-:-:S04]  /*1e80*/  SHF.R.U32.HI R24, RZ, 0x6, R25 ;  /* 0x00000006ff187819 */ /* 0x000fc80000011619 */
[----:B------:R-:W-:-:S04]  /*1e90*/  LOP3.LUT R24, R24, 0x3f003f, RZ, 0xc0, !PT ;  /* 0x003f003f18187812 */ /* 0x000fc800078ec0ff */
[----:B------:R-:W-:-:S05]  /*1ea0*/  LOP3.LUT R24, R24, 0x64006400, RZ, 0xfc, !PT ;  /* 0x6400640018187812 */ /* 0x000fca00078efcff */
[----:B------:R-:W-:-:S04]  /*1eb0*/  HADD2 R24, R24, -1056, -1056 ;  /* 0xe420e42018187430 */ /* 0x000fc80000000000 */
[----:B------:R-:W-:Y:S01]  /*1ec0*/  HFMA2 R8, R24, R17, R8 ;  /* 0x0000001118087231 */ /* 0x000fe20000000008 */
[----:B------:R-:W-:Y:S02]  /*1ed0*/  SHF.R.U32.HI R24, RZ, 0xc, R9 ;  /* 0x0000000cff187819 */ /* 0x000fe40000011609 */
[----:B------:R-:W-:Y:S02]  /*1ee0*/  LOP3.LUT R9, R5, 0xf000f, RZ, 0xc0, !PT ;  /* 0x000f000f05097812 */ /* 0x000fe400078ec0ff */
[----:B------:R-:W-:Y:S02]  /*1ef0*/  SHF.R.U32.HI R5, RZ, 0xa, R25 ;  /* 0x0000000aff057819 */ /* 0x000fe40000011619 */
[----:B------:R-:W-:Y:S02]  /*1f00*/  LOP3.LUT R24, R24, 0xf000f, RZ, 0xc0, !PT ;  /* 0x000f000f18187812 */ /* 0x000fe400078ec0ff */
[----:B------:R-:W-:Y:S01]  /*1f10*/  LOP3.LUT R25, R9, 0x300030, R37, 0xf8, !PT ;  /* 0x0030003009197812 */ /* 0x000fe200078ef825 */
[----:B------:R-:W-:Y:S01]  /*1f20*/  IMAD.U32 R37, RZ, RZ, UR14 ;  /* 0x0000000eff257e24 */ /* 0x000fe2000f8e00ff */
[----:B------:R-:W-:-:S02]  /*1f30*/  LOP3.LUT R9, R7, 0x3f003f, RZ, 0xc0, !PT ;  /* 0x003f003f07097812 */ /* 0x000fc400078ec0ff */
[----:B------:R-:W-:Y:S01]  /*1f40*/  LOP3.LUT R5, R24, 0x300030, R5, 0xf8, !PT ;  /* 0x0030003018057812 */ /* 0x000fe200078ef805 */
[----:B------:R-:W-:Y:S01]  /*1f50*/  IMAD.WIDE R34, R37, 0x4, R34 ;  /* 0x0000000425227825 */ /* 0x000fe200078e0222 */
[----:B------:R-:W-:Y:S02]  /*1f60*/  LOP3.LUT R24, R6, 0x3f003f, RZ, 0xc0, !PT ;  /* 0x003f003f06187812 */ /* 0x000fe400078ec0ff */
[----:B------:R-:W-:Y:S02]  /*1f70*/  LOP3.LUT R9, R9, 0x64006400, RZ, 0xfc, !PT ;  /* 0x6400640009097812 */ /* 0x000fe400078efcff */
[----:B------:R-:W-:Y:S02]  /*1f80*/  LOP3.LUT R24, R24, 0x64006400, RZ, 0xfc, !PT ;  /* 0x6400640018187812 */ /* 0x000fe400078efcff */
[----:B------:R-:W-:Y:S01]  /*1f90*/  LOP3.LUT R25, R25, 0x64006400, RZ, 0xfc, !PT ;  /* 0x6400640019197812 */ /* 0x000fe200078efcff */
[----:B------:R-:W-:Y:S01]  /*1fa0*/  HADD2 R9, R9, -1056, -1056 ;  /* 0xe420e42009097430 */ /* 0x000fe20000000000 */
[----:B------:R-:W-:Y:S01]  /*1fb0*/  LOP3.LUT R5, R5, 0x64006400, RZ, 0xfc, !PT ;  /* 0x6400640005057812 */ /* 0x000fe200078efcff */
[----:B------:R-:W-:-:S02]  /*1fc0*/  HADD2 R24, R24, -1056, -1056 ;  /* 0xe420e42018187430 */ /* 0x000fc40000000000 */
[----:B------:R-:W-:Y:S02]  /*1fd0*/  HADD2 R25, R25, -1056, -1056 ;  /* 0xe420e42019197430 */ /* 0x000fe40000000000 */
[-C--:B------:R-:W-:Y:S02]  /*1fe0*/  HFMA2 R24, R24, R12.reuse, RZ.H0_H0 ;  /* 0x0000000c18187231 */ /* 0x080fe400000400ff */
[----:B------:R-:W-:Y:S01]  /*1ff0*/  HFMA2 R9, R9, R12, RZ ;  /* 0x0000000c09097231 */ /* 0x000fe200000000ff */
[--C-:B------:R-:W-:Y:S01]  /*2000*/  SHF.R.U32.HI R12, RZ, 0x6, R6.reuse ;  /* 0x00000006ff0c7819 */ /* 0x100fe20000011606 */
[----:B------:R-:W-:Y:S01]  /*2010*/  HFMA2 R8, R25, R18, R8 ;  /* 0x0000001219087231 */ /* 0x000fe20000000008 */
[----:B------:R-:W-:Y:S01]  /*2020*/  SHF.R.U32.HI R6, RZ, 0xc, R6 ;  /* 0x0000000cff067819 */ /* 0x000fe20000011606 */
[----:B------:R-:W-:Y:S01]  /*2030*/  HADD2 R5, R5, -1056, -1056 ;  /* 0xe420e42005057430 */ /* 0x000fe20000000000 */
[----:B------:R-:W-:-:S03]  /*2040*/  LOP3.LUT R12, R12, 0x3f003f, RZ, 0xc0, !PT ;  /* 0x003f003f0c0c7812 */ /* 0x000fc600078ec0ff */
[----:B------:R-:W-:Y:S01]  /*2050*/  HFMA2 R5, R5, R19, R8 ;  /* 0x0000001305057231 */ /* 0x000fe20000000008 */
[----:B------:R-:W-:-:S03]  /*2060*/  LOP3.LUT R12, R12, 0x64006400, RZ, 0xfc, !PT ;  /* 0x640064000c0c7812 */ /* 0x000fc600078efcff */
[----:B------:R-:W-:Y:S02]  /*2070*/  HADD2 R5, R5.H0_H0, R5.H1_H1 ;  /* 0x3000000505057230 */ /* 0x000fe40000000800 */
[----:B------:R-:W-:-:S03]  /*2080*/  HADD2 R12, R12, -1056, -1056 ;  /* 0xe420e4200c0c7430 */ /* 0x000fc60000000000 */
[----:B------:R-:W-:Y:S01]  /*2090*/  PRMT R23, R23, 0x5410, R5 ;  /* 0x0000541017177816 */ /* 0x000fe20000000005 */
[----:B------:R-:W-:Y:S01]  /*20a0*/  HFMA2 R12, R12, R13, R24 ;  /* 0x0000000d0c0c7231 */ /* 0x000fe20000000018 */
[----:B------:R-:W-:-:S04]  /*20b0*/  SHF.R.U32.HI R24, RZ, 0x6, R7 ;  /* 0x00000006ff187819 */ /* 0x000fc80000011607 */
[----:B------:R-:W-:-:S04]  /*20c0*/  LOP3.LUT R24, R24, 0x3f003f, RZ, 0xc0, !PT ;  /* 0x003f003f18187812 */ /* 0x000fc800078ec0ff */
[----:B------:R-:W-:-:S05]  /*20d0*/  LOP3.LUT R24, R24, 0x64006400, RZ, 0xfc, !PT ;  /* 0x6400640018187812 */ /* 0x000fca00078efcff */
[----:B------:R-:W-:-:S04]  /*20e0*/  HADD2 R24, R24, -1056, -1056 ;  /* 0xe420e42018187430 */ /* 0x000fc80000000000 */
[----:B------:R-:W-:Y:S01]  /*20f0*/  HFMA2 R9, R24, R13, R9 ;  /* 0x0000000d18097231 */ /* 0x000fe20000000009 */
[----:B------:R-:W-:Y:S02]  /*2100*/  LOP3.LUT R13, R10, 0x3f003f, RZ, 0xc0, !PT ;  /* 0x003f003f0a0d7812 */ /* 0x000fe400078ec0ff */
[----:B------:R-:W-:Y:S02]  /*2110*/  LOP3.LUT R24, R11, 0x3f003f, RZ, 0xc0, !PT ;  /* 0x003f003f0b187812 */ /* 0x000fe400078ec0ff */
[----:B------:R-:W-:Y:S02]  /*2120*/  LOP3.LUT R13, R13, 0x64006400, RZ, 0xfc, !PT ;  /* 0x640064000d0d7812 */ /* 0x000fe400078efcff */
[----:B------:R-:W-:-:S03]  /*2130*/  LOP3.LUT R24, R24, 0x64006400, RZ, 0xfc, !PT ;  /* 0x6400640018187812 */ /* 0x000fc600078efcff */
[----:B------:R-:W-:Y:S02]  /*2140*/  HADD2 R13, R13, -1056, -1056 ;  /* 0xe420e4200d0d7430 */ /* 0x000fe40000000000 */
[----:B------:R-:W-:Y:S02]  /*2150*/  HADD2 R24, R24, -1056, -1056 ;  /* 0xe420e42018187430 */ /* 0x000fe40000000000 */
[-C--:B------:R-:W-:Y:S01]  /*2160*/  HFMA2 R12, R13, R14.reuse, R12 ;  /* 0x0000000e0d0c7231 */ /* 0x080fe2000000000c */
[--C-:B------:R-:W-:Y:S02]  /*2170*/  SHF.R.U32.HI R13, RZ, 0x6, R10.reuse ;  /* 0x00000006ff0d7819 */ /* 0x100fe4000001160a */
[----:B------:R-:W-:Y:S01]  /*2180*/  SHF.R.U32.HI R10, RZ, 0xc, R10 ;  /* 0x0000000cff0a7819 */ /* 0x000fe2000001160a */
[----:B------:R-:W-:Y:S01]  /*2190*/  HFMA2 R9, R24, R14, R9 ;  /* 0x0000000e18097231 */ /* 0x000fe20000000009 */
[----:B------:R-:W-:Y:S02]  /*21a0*/  SHF.R.U32.HI R14, RZ, 0x6, R11 ;  /* 0x00000006ff0e7819 */ /* 0x000fe4000001160b */
[----:B------:R-:W-:-:S02]  /*21b0*/  LOP3.LUT R13, R13, 0x3f003f, RZ, 0xc0, !PT ;  /* 0x003f003f0d0d7812 */ /* 0x000fc400078ec0ff */
[----:B------:R-:W-:Y:S02]  /*21c0*/  LOP3.LUT R14, R14, 0x3f003f, RZ, 0xc0, !PT ;  /* 0x003f003f0e0e7812 */ /* 0x000fe400078ec0ff */
[----:B------:R-:W-:Y:S02]  /*21d0*/  LOP3.LUT R13, R13, 0x64006400, RZ, 0xfc, !PT ;  /* 0x640064000d0d7812 */ /* 0x000fe400078efcff */
[----:B------:R-:W-:Y:S02]  /*21e0*/  LOP3.LUT R14, R14, 0x64006400, RZ, 0xfc, !PT ;  /* 0x640064000e0e7812 */ /* 0x000fe400078efcff */
[----:B------:R-:W-:Y:S01]  /*21f0*/  LOP3.LUT R10, R10, 0xf000f, RZ, 0xc0, !PT ;  /* 0x000f000f0a0a7812 */ /* 0x000fe200078ec0ff */
[----:B------:R-:W-:Y:S01]  /*2200*/  HADD2 R13, R13, -1056, -1056 ;  /* 0xe420e4200d0d7430 */ /* 0x000fe20000000000 */
[----:B------:R-:W-:Y:S01]  /*2210*/  SHF.R.U32.HI R24, RZ, 0x8, R27 ;  /* 0x00000008ff187819 */ /* 0x000fe2000001161b */
[----:B------:R-:W-:Y:S02]  /*2220*/  HADD2 R14, R14, -1056, -1056 ;  /* 0xe420e4200e0e7430 */ /* 0x000fe40000000000 */
[----:B------:R-:W-:Y:S01]  /*2230*/  HFMA2 R12, R13, R15, R12 ;  /* 0x0000000f0d0c7231 */ /* 0x000fe2000000000c */
[----:B------:R-:W-:-:S02]  /*2240*/  LOP3.LUT R13, R6, 0xf000f, RZ, 0xc0, !PT ;  /* 0x000f000f060d7812 */ /* 0x000fc400078ec0ff */
[----:B------:R-:W-:Y:S01]  /*2250*/  SHF.R.U32.HI R6, RZ, 0x8, R26 ;  /* 0x00000008ff067819 */ /* 0x000fe2000001161a */
[----:B------:R-:W-:Y:S01]  /*2260*/  HFMA2 R9, R14, R15, R9 ;  /* 0x0000000f0e097231 */ /* 0x000fe20000000009 */
[----:B------:R-:W-:Y:S02]  /*2270*/  SHF.R.U32.HI R14, RZ, 0xc, R7 ;  /* 0x0000000cff0e7819 */ /* 0x000fe40000011607 */
[----:B------:R-:W-:Y:S02]  /*2280*/  LOP3.LUT R6, R13, 0x300030, R6, 0xf8, !PT ;  /* 0x003000300d067812 */ /* 0x000fe400078ef806 */
[----:B------:R-:W-:Y:S02]  /*2290*/  SHF.R.U32.HI R7, RZ, 0xa, R26 ;  /* 0x0000000aff077819 */ /* 0x000fe4000001161a */
[----:B------:R-:W-:Y:S02]  /*22a0*/  SHF.R.U32.HI R13, RZ, 0xc, R11 ;  /* 0x0000000cff0d7819 */ /* 0x000fe4000001160b */
[----:B------:R-:W-:-:S02]  /*22b0*/  LOP3.LUT R11, R14, 0xf000f, RZ, 0xc0, !PT ;  /* 0x000f000f0e0b7812 */ /* 0x000fc400078ec0ff */
[----:B------:R-:W-:Y:S02]  /*22c0*/  LOP3.LUT R10, R10, 0x300030, R7, 0xf8, !PT ;  /* 0x003000300a0a7812 */ /* 0x000fe400078ef807 */
[----:B------:R-:W-:Y:S02]  /*22d0*/  LOP3.LUT R7, R13, 0xf000f, RZ, 0xc0, !PT ;  /* 0x000f000f0d077812 */ /* 0x000fe400078ec0ff */
[----:B------:R-:W-:Y:S02]  /*22e0*/  SHF.R.U32.HI R14, RZ, 0xa, R27 ;  /* 0x0000000aff0e7819 */ /* 0x000fe4000001161b */
[----:B------:R-:W-:Y:S02]  /*22f0*/  LOP3.LUT R13, R26, 0x3f003f, RZ, 0xc0, !PT ;  /* 0x003f003f1a0d7812 */ /* 0x000fe400078ec0ff */
[----:B------:R-:W-:Y:S02]  /*2300*/  LOP3.LUT R7, R7, 0x300030, R14, 0xf8, !PT ;  /* 0x0030003007077812 */ /* 0x000fe400078ef80e */
[----:B------:R-:W-:-:S02]  /*2310*/  SHF.R.U32.HI R26, RZ, 0x6, R26 ;  /* 0x00000006ff1a7819 */ /* 0x000fc4000001161a */
[----:B------:R-:W-:Y:S02]  /*2320*/  LOP3.LUT R14, R27, 0x3f003f, RZ, 0xc0, !PT ;  /* 0x003f003f1b0e7812 */ /* 0x000fe400078ec0ff */
[----:B------:R-:W-:Y:S02]  /*2330*/  LOP3.LUT R13, R13, 0x64006400, RZ, 0xfc, !PT ;  /* 0x640064000d0d7812 */ /* 0x000fe400078efcff */
[----:B------:R-:W-:Y:S02]  /*2340*/  SHF.R.U32.HI R27, RZ, 0x6, R27 ;  /* 0x00000006ff1b7819 */ /* 0x000fe4000001161b */
[----:B------:R-:W-:Y:S01]  /*2350*/  LOP3.LUT R26, R26, 0x3f003f, RZ, 0xc0, !PT ;  /* 0x003f003f1a1a7812 */ /* 0x000fe200078ec0ff */
[----:B------:R-:W-:Y:S01]  /*2360*/  HADD2 R13, R13, -1056, -1056 ;  /* 0xe420e4200d0d7430 */ /* 0x000fe20000000000 */
[----:B------:R-:W-:Y:S02]  /*2370*/  LOP3.LUT R14, R14, 0x64006400, RZ, 0xfc, !PT ;  /* 0x640064000e0e7812 */ /* 0x000fe400078efcff */
[----:B------:R-:W-:Y:S01]  /*2380*/  LOP3.LUT R27, R27, 0x3f003f, RZ, 0xc0, !PT ;  /* 0x003f003f1b1b7812 */ /* 0x000fe200078ec0ff */
[----:B------:R-:W-:Y:S01]  /*2390*/  HFMA2 R12, R13, R16, R12 ;  /* 0x000000100d0c7231 */ /* 0x000fe2000000000c */
[----:B------:R-:W-:Y:S01]  /*23a0*/  LOP3.LUT R26, R26, 0x64006400, RZ, 0xfc, !PT ;  /* 0x640064001a1a7812 */ /* 0x000fe200078efcff */
[----:B------:R-:W-:Y:S01]  /*23b0*/  HADD2 R14, R14, -1056, -1056 ;  /* 0xe420e4200e0e7430 */ /* 0x000fe20000000000 */
[----:B------:R-:W-:-:S02]  /*23c0*/  LOP3.LUT R27, R27, 0x64006400, RZ, 0xfc, !PT ;  /* 0x640064001b1b7812 */ /* 0x000fc400078efcff */
[----:B------:R-:W-:Y:S01]  /*23d0*/  LOP3.LUT R6, R6, 0x64006400, RZ, 0xfc, !PT ;  /* 0x6400640006067812 */ /* 0x000fe200078efcff */
[----:B------:R-:W-:Y:S01]  /*23e0*/  HADD2 R26, R26, -1056, -1056 ;  /* 0xe420e4201a1a7430 */ /* 0x000fe20000000000 */
[----:B------:R-:W-:Y:S01]  /*23f0*/  LOP3.LUT R11, R11, 0x300030, R24, 0xf8, !PT ;  /* 0x003000300b0b7812 */ /* 0x000fe200078ef818 */
[----:B------:R-:W-:Y:S02]  /*2400*/  HFMA2 R9, R14, R16, R9 ;  /* 0x000000100e097231 */ /* 0x000fe40000000009 */
[----:B------:R-:W-:Y:S01]  /*2410*/  HADD2 R27, R27, -1056, -1056 ;  /* 0xe420e4201b1b7430 */ /* 0x000fe20000000000 */
[----:B------:R-:W-:Y:S01]  /*2420*/  LOP3.LUT R10, R10, 0x64006400, RZ, 0xfc, !PT ;  /* 0x640064000a0a7812 */ /* 0x000fe200078efcff */
[----:B------:R-:W-:Y:S01]  /*2430*/  HFMA2 R12, R26, R17, R12 ;  /* 0x000000111a0c7231 */ /* 0x000fe2000000000c */
[----:B------:R-:W-:Y:S01]  /*2440*/  LOP3.LUT R11, R11, 0x64006400, RZ, 0xfc, !PT ;  /* 0x640064000b0b7812 */ /* 0x000fe200078efcff */
[----:B------:R-:W-:Y:S01]  /*2450*/  HADD2 R6, R6, -1056, -1056 ;  /* 0xe420e42006067430 */ /* 0x000fe20000000000 */
[----:B------:R-:W-:Y:S01]  /*2460*/  LOP3.LUT R7, R7, 0x64006400, RZ, 0xfc, !PT ;  /* 0x6400640007077812 */ /* 0x000fe200078efcff */
[----:B------:R-:W-:-:S02]  /*2470*/  HADD2 R10, R10, -1056, -1056 ;  /* 0xe420e4200a0a7430 */ /* 0x000fc40000000000 */
[----:B------:R-:W-:Y:S02]  /*2480*/  HFMA2 R27, R27, R17, R9 ;  /* 0x000000111b1b7231 */ /* 0x000fe40000000009 */
[----:B------:R-:W-:Y:S02]  /*2490*/  HADD2 R9, R11, -1056, -1056 ;  /* 0xe420e4200b097430 */ /* 0x000fe40000000000 */
[-C--:B------:R-:W-:Y:S02]  /*24a0*/  HFMA2 R6, R6, R18.reuse, R12 ;  /* 0x0000001206067231 */ /* 0x080fe4000000000c */
[----:B------:R-:W-:Y:S02]  /*24b0*/  HADD2 R7, R7, -1056, -1056 ;  /* 0xe420e42007077430 */ /* 0x000fe40000000000 */
[----:B------:R-:W-:Y:S02]  /*24c0*/  HFMA2 R9, R9, R18, R27 ;  /* 0x0000001209097231 */ /* 0x000fe4000000001b */
[----:B------:R-:W-:-:S02]  /*24d0*/  HFMA2 R6, R10, R19, R6 ;  /* 0x000000130a067231 */ /* 0x000fc40000000006 */
[----:B------:R-:W-:-:S04]  /*24e0*/  HFMA2 R7, R7, R19, R9 ;  /* 0x0000001307077231 */ /* 0x000fc80000000009 */
[----:B------:R-:W-:Y:S02]  /*24f0*/  HADD2 R7, R7.H0_H0, R7.H1_H1 ;  /* 0x3000000707077230 */ /* 0x000fe40000000800 */
[----:B------:R-:W-:-:S05]  /*2500*/  HADD2 R6, R6.H0_H0, R6.H1_H1 ;  /* 0x3000000606067230 */ /* 0x000fca0000000800 */
[----:B------:R-:W-:Y:S02]  /*2510*/  PRMT R6, R6, 0x5410, R7 ;  /* 0x0000541006067816 */ /* 0x000fe40000000007 */
[----:B--2---:R-:W-:Y:S02]  /*2520*/  @!P0 R2UR UR7, R4 ;  /* 0x00000000040782ca */ /* 0x004fe400000e0000 */
[----:B---3--:R-:W-:-:S11]  /*2530*/  @!P0 PRMT R30, R20, 0x7610, R30 ;  /* 0x00007610141e8816 */ /* 0x008fd6000000001e */
[----:B------:R-:W-:Y:S01]  /*2540*/  @!UP0 UIADD3 UR5, UPT, UPT, UR7, UR9, URZ ;  /* 0x0000000907058290 */ /* 0x000fe2000fffe0ff */
[----:B------:R-:W-:Y:S01]  /*2550*/  @!P0 PRMT R28, R21, 0x7610, R28 ;  /* 0x00007610151c8816 */ /* 0x000fe2000000001c */
[----:B------:R-:W-:Y:S01]  /*2560*/  UIADD3 UR9, UPT, UPT, UR9, 0x20, URZ ;  /* 0x0000002009097890 */ /* 0x000fe2000fffe0ff */
[----:B------:R-:W-:Y:S02]  /*2570*/  @!P0 PRMT R30, R30, 0x7610, R20 ;  /* 0x000076101e1e8816 */ /* 0x000fe40000000014 */
[----:B------:R-:W-:Y:S01]  /*2580*/  @!P0 PRMT R28, R28, 0x7610, R21 ;  /* 0x000076101c1c8816 */ /* 0x000fe20000000015 */
[----:B------:R-:W-:Y:S02]  /*2590*/  UISETP.GE.AND UP1, UPT, UR9, UR15, UPT ;  /* 0x0000000f0900728c */ /* 0x000fe4000bf26270 */
[----:B------:R-:W-:Y:S02]  /*25a0*/  HFMA2 R3, R22, R30, R3 ;  /* 0x0000001e16037231 */ /* 0x000fe40000000003 */
[----:B------:R-:W-:-:S04]  /*25b0*/  HFMA2 R2, R31, R28, R2 ;  /* 0x0000001c1f027231 */ /* 0x000fc80000000002 */
[----:B------:R-:W-:Y:S02]  /*25c0*/  HFMA2 R2, R6, R28, R2 ;  /* 0x0000001c06027231 */ /* 0x000fe40000000002 */
[----:B------:R-:W-:Y:S01]  /*25d0*/  HFMA2 R3, R23, R30, R3 ;  /* 0x0000001e17037231 */ /* 0x000fe20000000003 */
[----:B------:R-:W-:Y:S06]  /*25e0*/  BRA.U !UP1, `(.L_x_3548) ;  /* 0xffffffe509ec7547 */ /* 0x000fec000b83ffff */
.L_x_3547:
[----:B0-----:R-:W0:Y:S01]  /*25f0*/  LDC.64 R4, c[0x0][0x3a0] ;  /* 0x0000e800ff047b82 */ /* 0x001e220000000a00 */
        /* <DEDUP_REMOVED lines=9> */
.L_x_3552:
[----:B------:R-:W0:Y:S02]  /*2690*/  LDS R4, [R0] ;  /* 0x0000000000047984 */ /* 0x000e240000000800 */
[----:B0-----:R-:W-:-:S05]  /*26a0*/  HADD2 R5, R4, R3 ;  /* 0x0000000304057230 */ /* 0x001fca0000000000 */
[----:B------:R-:W0:Y:S02]  /*26b0*/  ATOMS.CAST.SPIN P0, [R0], R4, R5 ;  /* 0x000000040000758d */ /* 0x000e240001800005 */
[----:B0-----:R-:W-:Y:S05]  /*26c0*/  @!P0 BRA `(.L_x_3552) ;  /* 0xfffffffc00f08947 */ /* 0x001fea000383ffff */
[----:B------:R-:W-:Y:S05]  /*26d0*/  BRA `(.L_x_3550) ;  /* 0x00000000000c7947 */ /* 0x000fea0003800000 */
.L_x_3551:
[----:B------:R-:W2:Y:S02]  /*26e0*/  LD.E R0, desc[UR18][R6.64] ;  /* 0x0000001206007980 */ /* 0x000ea4000c101900 */
[----:B--2---:R-:W-:-:S05]  /*26f0*/  IMAD.IADD R3, R3, 0x1, R0 ;  /* 0x0000000103037824 */ /* 0x004fca00078e0200 */
[----:B------:R0:W-:Y:S02]  /*2700*/  ST.E desc[UR18][R6.64], R3 ;  /* 0x0000000306007985 */ /* 0x0001e4000c101912 */
.L_x_3550:
[----:B------:R-:W-:Y:S05]  /*2710*/  BSYNC.RECONVERGENT B0 ;  /* 0x0000000000007941 */ /* 0x000fea0003800200 */
.L_x_3549:
[----:B------:R1:W-:Y:S02]  /*2720*/  ATOM.E.ADD.F16x2.RN.STRONG.GPU P0, RZ, desc[UR18][R6.64+0x4], R2 ;  /* 0x8000040206ff79a2 */ /* 0x0003e4000c10e112 */
[----:B-1----:R-:W-:Y:S05]  /*2730*/  @P0 EXIT ;  /* 0x000000000000094d */ /* 0x002fea0003800000 */
[----:B------:R-:W1:Y:S02]  /*2740*/  QSPC.E.S P0, RZ, [R6+0x4] ;  /* 0x0000040006ff73aa */ /* 0x000e640000000500 */
[----:B-1----:R-:W-:Y:S05]  /*2750*/  @!P0 BRA `(.L_x_3553) ;  /* 0x0000000000208947 */ /* 0x002fea0003800000 */
[----:B------:R-:W-:-:S05]  /*2760*/  IMAD.MOV.U32 R4, RZ, RZ, R6 ;  /* 0x000000ffff047224 */ /* 0x000fca00078e0006 */
[----:B------:R-:W-:Y:S01]  /*2770*/  MOV R4, R4 ;  /* 0x0000000400047202 */ /* 0x000fe20000000f00 */
[----:B------:R-:W-:-:S07]  /*2780*/  IMAD.MOV.U32 R5, RZ, RZ, R2 ;  /* 0x000000ffff057224 */ /* 0x000fce00078e0002 */
.L_x_3554:
[----:B------:R-:W0:Y:S02]  /*2790*/  LDS R2, [R4+0x4] ;  /* 0x0000040004027984 */ /* 0x000e240000000800 */
[----:B0-----:R-:W-:-:S05]  /*27a0*/  HFMA2 R3, R2, 1, 1, R5 ;  /* 0x3c003c0002037831 */ /* 0x001fca0000000005 */
[----:B------:R-:W0:Y:S02]  /*27b0*/  ATOMS.CAST.SPIN P0, [R4+0x4], R2, R3 ;  /* 0x000004020400758d */ /* 0x000e240001800003 */
[----:B0-----:R-:W-:Y:S05]  /*27c0*/  @!P0 BRA `(.L_x_3554) ;  /* 0xfffffffc00f08947 */ /* 0x001fea000383ffff */
[----:B------:R-:W-:Y:S05]  /*27d0*/  EXIT ;  /* 0x000000000000794d */ /* 0x000fea0003800000 */
.L_x_3553:
[----:B------:R-:W0:Y:S02]  /*27e0*/  LD.E R0, desc[UR18][R6.64+0x4] ;  /* 0x0000041206007980 */ /* 0x000e24000c101900 */
[----:B0-----:R-:W-:-:S05]  /*27f0*/  IMAD.IADD R3, R2, 0x1, R0 ;  /* 0x0000000102037824 */ /* 0x001fca00078e0200 */
[----:B------:R-:W-:Y:S01]  /*2800*/  ST.E desc[UR18][R6.64+0x4], R3 ;  /* 0x0000040306007985 */ /* 0x000fe2000c101912 */
[----:B------:R-:W-:Y:S05]  /*2810*/  EXIT ;  /* 0x000000000000794d */ /* 0x000fea0003800000 */
.L_x_3555:
        /* <DEDUP_REMOVED lines=14> */
.L_x_3973:


//--------------------- .text._Z23gemm_half_q_half_kernelILi1ELi48ELb1ELb0ELi64EEvPK6__halfPKjS4_S2_PS0_iiiiPKtS7_iiiiiibS2_i --------------------------
	.section	.text._Z23gemm_half_q_half_kernelILi1ELi48ELb1ELb0ELi64EEvPK6__halfPKjS4_S2_PS0_iiiiPKtS7_iiiiiibS2_i,"ax",@progbits
	.align	128
        .global         _Z23gemm_half_q_half_kernelILi1ELi48ELb1ELb0ELi64EEvPK6__halfPKjS4_S2_PS0_iiiiPKtS7_iiiiiibS2_i
        .type           _Z23gemm_half_q_half_kernelILi1ELi48ELb1ELb0ELi64EEvPK6__halfPKjS4_S2_PS0_iiiiPKtS7_iiiiiibS2_i,@function
        .size           _Z23gemm_half_q_half_kernelILi1ELi48ELb1ELb0ELi64EEvPK6__halfPKjS4_S2_PS0_iiiiPKtS7_iiiiiibS2_i,(.L_x_3974 - _Z23gemm_half_q_half_kernelILi1ELi48ELb1ELb0ELi64EEvPK6__halfPKjS4_S2_PS0_iiiiPKtS7_iiiiiibS2_i)
        .other          _Z23gemm_half_q_half_kernelILi1ELi48ELb1ELb0ELi64EEvPK6__halfPKjS4_S2_PS0_iiiiPKtS7_iiiiiibS2_i,@"STO_CUDA_ENTRY STV_DEFAULT"
_Z23gemm_half_q_half_kernelILi1ELi48ELb1ELb0ELi64EEvPK6__halfPKjS4_S2_PS0_iiiiPKtS7_iiiiiibS2_i:
.text._Z23gemm_half_q_half_kernelILi1ELi48ELb1ELb0ELi64EEvPK6__halfPKjS4_S2_PS0_iiiiPKtS7_iiiiiibS2_i:
[----:B------:R-:W0:Y:S08]  /*0000*/  LDC R1, c[0x0][0x37c] ;  /* 0x0000df00ff017b82 */ /* 0x000e300000000800 */
[----:B------:R-:W1:Y:S01]  /*0010*/  S2UR UR8, SR_CTAID.Y ;  /* 0x00000000000879c3 */ /* 0x000e620000002600 */
[----:B0-----:R-:W-:-:S07]  /*0020*/  VIADD R1, R1, 0xfffffff0 ;  /* 0xfffffff001017836 */ /* 0x001fce0000000000 */
[----:B------:R-:W1:Y:S02]  /*0030*/  LDC R0, c[0x0][0x3a8] ;  /* 0x0000ea00ff007b82 */ /* 0x000e640000000800 */
[----:B-1----:R-:W-:Y:S02]  /*0040*/  ISETP.LE.AND P0, PT, R0, UR8, PT ;  /* 0x0000000800007c0c */ /* 0x002fe4000bf03270 */
[----:B------:R-:W0:Y:S11]  /*0050*/  S2R R0, SR_CTAID.X ;  /* 0x0000000000007919 */ /* 0x000e360000002500 */
[----:B------:R-:W-:Y:S05]  /*0060*/  @P0 EXIT ;  /* 0x000000000000094d */ /* 0x000fea0003800000 */
[----:B------:R-:W1:Y:S01]  /*0070*/  LDC.64 R2, c[0x0][0x3e8] ;  /* 0x0000fa00ff027b82 */ /* 0x000e620000000a00 */
[----:B------:R-:W1:Y:S02]  /*0080*/  LDCU.64 UR6, c[0x0][0x358] ;  /* 0x00006b00ff0677ac */ /* 0x000e640008000a00 */
[----:B-1----:R-:W2:Y:S01]  /*0090*/  LDG.E.U16 R2, desc[UR6][R2.64] ;  /* 0x0000000602027981 */ /* 0x002ea2000c1e1500 */
[----:B------:R-:W1:Y:S01]  /*00a0*/  S2R R17, SR_TID.X ;  /* 0x0000000000117919 */ /* 0x000e620000002100 */
[----:B--2---:R-:W-:-:S13]  /*00b0*/  ISETP.NE.AND P0, PT, R2, RZ, PT ;  /* 0x000000ff0200720c */ /* 0x004fda0003f05270 */
[----:B-1----:R-:W-:Y:S05]  /*00c0*/  @!P0 EXIT ;  /* 0x000000000000894d */ /* 0x002fea0003800000 */
[----:B------:R-:W1:Y:S01]  /*00d0*/  S2R R9, SR_CTAID.Z ;  /* 0x0000000000097919 */ /* 0x000e620000002700 */
[----:B------:R-:W2:Y:S01]  /*00e0*/  LDC R3, c[0x0][0x3b0] ;  /* 0x0000ec00ff037b82 */ /* 0x000ea20000000800 */
[----:B------:R-:W3:Y:S01]  /*00f0*/  LDCU UR9, c[0x0][0x3ac] ;  /* 0x00007580ff0977ac */ /* 0x000ee20008000800 */
[----:B0-----:R-:W-:Y:S01]  /*0100*/  IMAD R0, R0, 0x40, R17 ;  /* 0x0000004000007824 */ /* 0x001fe200078e0211 */
[----:B------:R-:W-:Y:S03]  /*0110*/  BSSY.RECONVERGENT B0, `(.L_x_3556) ;  /* 0x000001b000007945 */ /* 0x000fe60003800200 */
[----:B------:R-:W-:Y:S02]  /*0120*/  IMAD.SHL.U32 R7, R0, 0x4, RZ ;  /* 0x0000000400077824 */ /* 0x000fe400078e00ff */
[----:B---3--:R-:W-:-:S05]  /*0130*/  IMAD.U32 R2, RZ, RZ, UR9 ;  /* 0x00000009ff027e24 */ /* 0x008fca000f8e00ff */
[----:B------:R-:W-:Y:S01]  /*0140*/  ISETP.GE.AND P1, PT, R7, R2, PT ;  /* 0x000000020700720c */ /* 0x000fe20003f26270 */
[----:B-1----:R-:W-:-:S04]  /*0150*/  IMAD.SHL.U32 R6, R9, 0x40, RZ ;  /* 0x0000004009067824 */ /* 0x002fc800078e00ff */
[C---:B------:R-:W-:Y:S01]  /*0160*/  IMAD.IADD R15, R6.reuse, 0x1, R17 ;  /* 0x00000001060f7824 */ /* 0x040fe200078e0211 */
[----:B--2---:R-:W-:-:S04]  /*0170*/  VIADDMNMX R38, R6, 0x40, R3, PT ;  /* 0x0000004006267846 */ /* 0x004fc80003800103 */
[----:B------:R-:W-:-:S13]  /*0180*/  ISETP.GE.AND P0, PT, R15, R38, PT ;  /* 0x000000260f00720c */ /* 0x000fda0003f06270 */
        /* <DEDUP_REMOVED lines=19> */
.L_x_3557:
[----:B------:R-:W-:Y:S05]  /*02c0*/  BSYNC.RECONVERGENT B0 ;  /* 0x0000000000007941 */ /* 0x000fea0003800200 */
.L_x_3556:
[----:B------:R-:W-:Y:S05]  /*02d0*/  @P1 EXIT ;  /* 0x000000000000194d */ /* 0x000fea0003800000 */
[----:B------:R-:W1:Y:S01]  /*02e0*/  LDC.64 R40, c[0x0][0x3b8] ;  /* 0x0000ee00ff287b82 */ /* 0x000e620000000a00 */
[----:B------:R-:W-:Y:S01]  /*02f0*/  IMAD.SHL.U32 R13, R9, 0x80, RZ ;  /* 0x00000080090d7824 */ /* 0x000fe200078e00ff */
[----:B------:R-:W2:Y:S03]  /*0300*/  LDCU.U8 UR4, c[0x0][0x3e0] ;  /* 0x00007c00ff0477ac */ /* 0x000ea60008000000 */
[----:B-1----:R-:W-:-:S05]  /*0310*/  IMAD.WIDE.U32 R12, R13, 0x2, R40 ;  /* 0x000000020d0c7825 */ /* 0x002fca00078e0028 */
[----:B0-----:R0:W5:Y:S01]  /*0320*/  LDG.E.U16.CONSTANT R11, desc[UR6][R12.64+0x2] ;  /* 0x000002060c0b7981 */ /* 0x001162000c1e9500 */
[----:B--2---:R-:W-:Y:S01]  /*0330*/  UPRMT UR4, UR4, 0x8880, URZ ;  /* 0x0000888004047896 */ /* 0x004fe200080000ff */
[----:B------:R-:W-:-:S05]  /*0340*/  ISETP.GE.AND P1, PT, R6, R3, PT ;  /* 0x000000030600720c */ /* 0x000fca0003f26270 */
[----:B------:R-:W-:-:S04]  /*0350*/  ISETP.NE.AND P0, PT, RZ, UR4, PT ;  /* 0x00000004ff007c0c */ /* 0x000fc8000bf05270 */
[----:B------:R-:W-:-:S13]  /*0360*/  ISETP.NE.OR P0, PT, R9, RZ, !P0 ;  /* 0x000000ff0900720c */ /* 0x000fda0004705670 */
[----:B------:R-:W1:Y:S01]  /*0370*/  @!P0 LDC.64 R4, c[0x0][0x3a0] ;  /* 0x0000e800ff048b82 */ /* 0x000e620000000a00 */
[----:B------:R-:W-:-:S04]  /*0380*/  @!P0 IMAD R15, R2, UR8, R7 ;  /* 0x00000008020f8c24 */ /* 0x000fc8000f8e0207 */
[----:B-1----:R-:W-:-:S05]  /*0390*/  @!P0 IMAD.WIDE R4, R15, 0x2, R4 ;  /* 0x000000020f048825 */ /* 0x002fca00078e0204 */
[----:B------:R0:W-:Y:S01]  /*03a0*/  @!P0 STG.E.64 desc[UR6][R4.64], RZ ;  /* 0x000000ff04008986 */ /* 0x0001e2000c101b06 */
[----:B------:R-:W-:Y:S06]  /*03b0*/  BAR.SYNC.DEFER_BLOCKING 0x0 ;  /* 0x0000000000007b1d */ /* 0x000fec0000010000 */
[----:B------:R-:W-:Y:S05]  /*03c0*/  @P1 BRA `(.L_x_3558) ;  /* 0x0000000000d01947 */ /* 0x000fea0003800000 */
[----:B------:R1:W5:Y:S01]  /*03d0*/  LDG.E.U16.CONSTANT R0, desc[UR6][R12.64] ;  /* 0x000000060c007981 */ /* 0x000362000c1e9500 */
[----:B0-----:R-:W-:Y:S01]  /*03e0*/  SHF.R.S32.HI R4, RZ, 0x1f, R7 ;  /* 0x0000001fff047819 */ /* 0x001fe20000011407 */
[----:B------:R-:W-:Y:S02]  /*03f0*/  IMAD.SHL.U32 R8, R17, 0x10, RZ ;  /* 0x0000001011087824 */ /* 0x000fe400078e00ff */
[----:B------:R-:W-:Y:S01]  /*0400*/  IMAD.MOV.U32 R5, RZ, RZ, R6 ;  /* 0x000000ffff057224 */ /* 0x000fe200078e0006 */
[----:B------:R-:W-:Y:S01]  /*0410*/  LEA.HI R10, R4, R7, RZ, 0x3 ;  /* 0x00000007040a7211 */ /* 0x000fe200078f18ff */
[----:B------:R-:W-:Y:S01]  /*0420*/  IMAD.MOV.U32 R4, RZ, RZ, RZ ;  /* 0x000000ffff047224 */ /* 0x000fe200078e00ff */
[----:B------:R-:W-:Y:S02]  /*0430*/  LOP3.LUT R8, R8, 0x10, RZ, 0xc0, !PT ;  /* 0x0000001008087812 */ /* 0x000fe400078ec0ff */
[----:B------:R-:W-:-:S07]  /*0440*/  SHF.R.S32.HI R10, RZ, 0x3, R10 ;  /* 0x00000003ff0a7819 */ /* 0x000fce000001140a */
.L_x_3559:
[----:B-12---:R-:W0:Y:S01]  /*0450*/  LDC.64 R12, c[0x0][0x390] ;  /* 0x0000e400ff0c7b82 */ /* 0x006e220000000a00 */
        /* <DEDUP_REMOVED lines=8> */
[----:B0-----:R-:W-:-:S04]  /*04e0*/  IMAD.WIDE.U32 R14, R17, 0x2, R14 ;  /* 0x00000002110e7825 */ /* 0x001fc800078e000e */
[----:B------:R-:W-:Y:S02]  /*04f0*/  IMAD.SHL.U32 R17, R5, 0x2, RZ ;  /* 0x0000000205117824 */ /* 0x000fe400078e00ff */
[----:B------:R0:W3:Y:S02]  /*0500*/  LDG.E.U16.CONSTANT R14, desc[UR6][R14.64] ;  /* 0x000000060e0e7981 */ /* 0x0000e4000c1e9500 */
[----:B------:R-:W-:-:S05]  /*0510*/  IMAD.WIDE.U32 R16, R17, 0x2, R40 ;  /* 0x0000000211107825 */ /* 0x000fca00078e0028 */
        /* <DEDUP_REMOVED lines=31> */
.L_x_3558:
[----:B------:R1:W5:Y:S01]  /*0710*/  LDL.64 R44, [R1] ;  /* 0x00000000012c7983 */ /* 0x0003620000100a00 */
[----:B------:R-:W3:Y:S01]  /*0720*/  LDCU UR4, c[0x0][0x3c8] ;  /* 0x00007900ff0477ac */ /* 0x000ee20008000800 */
[----:B------:R-:W-:Y:S01]  /*0730*/  IMAD.MOV.U32 R0, RZ, RZ, RZ ;  /* 0x000000ffff007224 */ /* 0x000fe200078e00ff */
[----:B---3--:R-:W-:-:S13]  /*0740*/  ISETP.GT.AND P0, PT, R6, UR4, PT ;  /* 0x0000000406007c0c */ /* 0x008fda000bf04270 */
[----:B-1----:R-:W-:Y:S05]  /*0750*/  @!P0 BRA `(.L_x_3560) ;  /* 0x00000000001c8947 */ /* 0x002fea0003800000 */
[----:B0-----:R-:W0:Y:S02]  /*0760*/  LDC R5, c[0x0][0x3cc] ;  /* 0x0000f300ff057b82 */ /* 0x001e240000000800 */
[----:B0-----:R-:W-:-:S05]  /*0770*/  VIMNMX R0, PT, PT, R6, R5, PT ;  /* 0x0000000506007248 */ /* 0x001fca0003fe0100 */
[----:B------:R-:W-:-:S05]  /*0780*/  VIADD R0, R0, -UR4 ;  /* 0x8000000400007c36 */ /* 0x000fca0008000000 */
[----:B------:R-:W-:-:S04]  /*0790*/  SHF.R.S32.HI R5, RZ, 0x1f, R0 ;  /* 0x0000001fff057819 */ /* 0x000fc80000011400 */
[----:B------:R-:W-:-:S04]  /*07a0*/  LEA.HI R5, R5, R0, RZ, 0x5 ;  /* 0x0000000005057211 */ /* 0x000fc800078f28ff */
[----:B------:R-:W-:-:S05]  /*07b0*/  SHF.R.S32.HI R5, RZ, 0x5, R5 ;  /* 0x00000005ff057819 */ /* 0x000fca0000011405 */
[----:B------:R-:W-:-:S07]  /*07c0*/  IMAD R0, R5, 0x6, RZ ;  /* 0x0000000605007824 */ /* 0x000fce00078e02ff */
.L_x_3560:
[----:B------:R-:W1:Y:S01]  /*07d0*/  LDCU UR12, c[0x0][0x3cc] ;  /* 0x00007980ff0c77ac */ /* 0x000e620008000800 */
[----:B0-----:R-:W-:Y:S01]  /*07e0*/  IMAD.MOV.U32 R4, RZ, RZ, RZ ;  /* 0x000000ffff047224 */ /* 0x001fe200078e00ff */
[----:B-1----:R-:W-:-:S13]  /*07f0*/  ISETP.GT.AND P0, PT, R6, UR12, PT ;  /* 0x0000000c06007c0c */ /* 0x002fda000bf04270 */
        /* <DEDUP_REMOVED lines=8> */
.L_x_3561:
[----:B------:R-:W0:Y:S01]  /*0880*/  LDCU UR13, c[0x0][0x3d0] ;  /* 0x00007a00ff0d77ac */ /* 0x000e220008000800 */
[----:B------:R-:W-:Y:S01]  /*0890*/  IMAD.MOV.U32 R5, RZ, RZ, RZ ;  /* 0x000000ffff057224 */ /* 0x000fe200078e00ff */
[----:B0-----:R-:W-:-:S13]  /*08a0*/  ISETP.GT.AND P0, PT, R6, UR13, PT ;  /* 0x0000000d06007c0c */ /* 0x001fda000bf04270 */
        /* <DEDUP_REMOVED lines=8> */
.L_x_3562:
        /* <DEDUP_REMOVED lines=11> */
.L_x_3563:
        /* <DEDUP_REMOVED lines=11> */
.L_x_3564:
[----:B------:R-:W-:Y:S01]  /*0a90*/  VIMNMX R10, PT, PT, R6, UR4, PT ;  /* 0x00000004060a7c48 */ /* 0x000fe2000bfe0100 */
[----:B------:R-:W0:Y:S01]  /*0aa0*/  S2UR UR5, SR_CgaCtaId ;  /* 0x00000000000579c3 */ /* 0x000e220000008800 */
[----:B------:R-:W1:Y:S01]  /*0ab0*/  LDCU.64 UR10, c[0x0][0x388] ;  /* 0x00007100ff0a77ac */ /* 0x000e620008000a00 */
[----:B------:R-:W-:Y:S02]  /*0ac0*/  VIMNMX R3, PT, PT, R3, UR12, PT ;  /* 0x0000000c03037c48 */ /* 0x000fe4000bfe0100 */
[----:B------:R-:W-:Y:S01]  /*0ad0*/  SHF.R.S32.HI R15, RZ, 0x1f, R10 ;  /* 0x0000001fff0f7819 */ /* 0x000fe2000001140a */
[----:B------:R-:W-:-:S03]  /*0ae0*/  UMOV UR4, 0x400 ;  /* 0x0000040000047882 */ /* 0x000fc60000000000 */
[----:B------:R-:W-:-:S04]  /*0af0*/  LEA.HI R15, R15, R10, RZ, 0x5 ;  /* 0x0000000a0f0f7211 */ /* 0x000fc800078f28ff */
[----:B------:R-:W-:-:S05]  /*0b00*/  SHF.R.S32.HI R15, RZ, 0x5, R15 ;  /* 0x00000005ff0f7819 */ /* 0x000fca000001140f */
[----:B------:R-:W-:-:S05]  /*0b10*/  IMAD R0, R15, 0x8, R0 ;  /* 0x000000080f007824 */ /* 0x000fca00078e0200 */
[----:B------:R-:W-:Y:S02]  /*0b20*/  IADD3 R0, PT, PT, R5, R0, R4 ;  /* 0x0000000005007210 */ /* 0x000fe40007ffe004 */
[----:B------:R-:W-:Y:S01]  /*0b30*/  SHF.R.S32.HI R5, RZ, 0x1f, R7 ;  /* 0x0000001fff057819 */ /* 0x000fe20000011407 */
[----:B0-----:R-:W-:Y:S01]  /*0b40*/  ULEA UR4, UR5, UR4, 0x18 ;  /* 0x0000000405047291 */ /* 0x001fe2000f8ec0ff */
[----:B------:R-:W-:-:S05]  /*0b50*/  IADD3 R13, PT, PT, R13, R0, R8 ;  /* 0x000000000d0d7210 */ /* 0x000fca0007ffe008 */
[----:B------:R-:W-:-:S05]  /*0b60*/  IMAD R0, R13, R2, RZ ;  /* 0x000000020d007224 */ /* 0x000fca00078e02ff */
[----:B------:R-:W-:-:S04]  /*0b70*/  IADD3 R4, P0, PT, R7, R0, RZ ;  /* 0x0000000007047210 */ /* 0x000fc80007f1e0ff */
[----:B------:R-:W-:Y:S01]  /*0b80*/  LEA.HI.X.SX32 R5, R0, R5, 0x1, P0 ;  /* 0x0000000500057211 */ /* 0x000fe200000f0eff */
[----:B------:R-:W-:Y:S01]  /*0b90*/  IMAD.SHL.U32 R0, R4, 0x4, RZ ;  /* 0x0000000404007824 */ /* 0x000fe200078e00ff */
[----:B------:R-:W-:Y:S01]  /*0ba0*/  ISETP.GT.AND P0, PT, R3, R6, PT ;  /* 0x000000060300720c */ /* 0x000fe20003f04270 */
[----:B-----5:R-:W-:Y:S01]  /*0bb0*/  IMAD.IADD R3, R6, 0x1, R11 ;  /* 0x0000000106037824 */ /* 0x020fe200078e020b */
[----:B------:R-:W-:Y:S02]  /*0bc0*/  SHF.L.U64.HI R5, R4, 0x2, R5 ;  /* 0x0000000204057819 */ /* 0x000fe40000010205 */
[----:B-1----:R-:W-:Y:S01]  /*0bd0*/  IADD3 R50, P1, PT, R0, UR10, RZ ;  /* 0x0000000a00327c10 */ /* 0x002fe2000ff3e0ff */
[----:B------:R-:W-:Y:S01]  /*0be0*/  IMAD.MOV.U32 R0, RZ, RZ, RZ ;  /* 0x000000ffff007224 */ /* 0x000fe200078e00ff */
[----:B------:R-:W-:Y:S02]  /*0bf0*/  PRMT R4, RZ, 0x5410, RZ ;  /* 0x00005410ff047816 */ /* 0x000fe400000000ff */
[----:B------:R-:W-:Y:S01]  /*0c00*/  IADD3.X R51, PT, PT, R5, UR11, RZ, P1, !PT ;  /* 0x0000000b05337c10 */ /* 0x000fe20008ffe4ff */
[----:B------:R-:W-:Y:S01]  /*0c10*/  IMAD.MOV.U32 R42, RZ, RZ, R50 ;  /* 0x000000ffff2a7224 */ /* 0x000fe200078e0032 */
[----:B------:R-:W-:-:S03]  /*0c20*/  PRMT R5, RZ, 0x5410, RZ ;  /* 0x00005410ff057816 */ /* 0x000fc600000000ff */
[----:B------:R-:W-:Y:S01]  /*0c30*/  IMAD.MOV.U32 R43, RZ, RZ, R51 ;  /* 0x000000ffff2b7224 */ /* 0x000fe200078e0033 */
[----:B------:R-:W-:Y:S06]  /*0c40*/  @!P0 BRA `(.L_x_3565) ;  /* 0x0000001800108947 */ /* 0x000fec0003800000 */
[----:B------:R-:W-:Y:S01]  /*0c50*/  IMAD.WIDE.U32 R4, R9, 0x100, R40 ;  /* 0x0000010009047825 */ /* 0x000fe200078e0028 */
[----:B------:R-:W-:-:S03]  /*0c60*/  VIMNMX R39, PT, PT, R38, UR12, PT ;  /* 0x0000000c26277c48 */ /* 0x000fc6000bfe0100 */
[----:B------:R-:W-:Y:S01]  /*0c70*/  IMAD.MOV.U32 R0, RZ, RZ, RZ ;  /* 0x000000ffff007224 */ /* 0x000fe200078e00ff */
[----:B------:R-:W-:Y:S02]  /*0c80*/  IADD3 R36, P0, PT, R4, 0x2, RZ ;  /* 0x0000000204247810 */ /* 0x000fe40007f1e0ff */
[----:B------:R-:W-:-:S03]  /*0c90*/  PRMT R4, RZ, 0x5410, RZ ;  /* 0x00005410ff047816 */ /* 0x000fc600000000ff */
[----:B------:R-:W-:Y:S01]  /*0ca0*/  IMAD.X R37, RZ, RZ, R5, P0 ;  /* 0x000000ffff257224 */ /* 0x000fe200000e0605 */
[----:B------:R-:W-:-:S07]  /*0cb0*/  PRMT R5, RZ, 0x5410, RZ ;  /* 0x00005410ff057816 */ /* 0x000fce00000000ff */
.L_x_3566:
[----:B------:R-:W-:Y:S01]  /*0cc0*/  IMAD.MOV.U32 R42, RZ, RZ, R50 ;  /* 0x000000ffff2a7224 */ /* 0x000fe200078e0032 */
[----:B------:R-:W0:Y:S01]  /*0cd0*/  LDS.128 R28, [UR4] ;  /* 0x00000004ff1c7984 */ /* 0x000e220008000c00 */
[----:B------:R-:W-:-:S05]  /*0ce0*/  IMAD.MOV.U32 R43, RZ, RZ, R51 ;  /* 0x000000ffff2b7224 */ /* 0x000fca00078e0033 */
[----:B------:R-:W3:Y:S01]  /*0cf0*/  LDG.E.128.CONSTANT R8, desc[UR6][R42.64] ;  /* 0x000000062a087981 */ /* 0x000ee2000c1e9d00 */
[----:B------:R-:W-:-:S04]  /*0d00*/  IMAD.U32 R2, RZ, RZ, UR9 ;  /* 0x00000009ff027e24 */ /* 0x000fc8000f8e00ff */
[----:B------:R-:W-:-:S05]  /*0d10*/  IMAD.WIDE R20, R2, 0x4, R42 ;  /* 0x0000000402147825 */ /* 0x000fca00078e022a */
[----:B--2---:R-:W2:Y:S01]  /*0d20*/  LDG.E.128.CONSTANT R12, desc[UR6][R20.64] ;  /* 0x00000006140c7981 */ /* 0x004ea2000c1e9d00 */
[----:B------:R-:W-:-:S05]  /*0d30*/  IMAD.WIDE R50, R2, 0x4, R20 ;  /* 0x0000000402327825 */ /* 0x000fca00078e0214 */
[----:B------:R1:W4:Y:S02]  /*0d40*/  LDG.E.128.CONSTANT R16, desc[UR6][R50.64] ;  /* 0x0000000632107981 */ /* 0x000324000c1e9d00 */
[----:B-1----:R-:W-:Y:S01]  /*0d50*/  IMAD.WIDE R50, R2, 0x4, R50 ;  /* 0x0000000402327825 */ /* 0x002fe200078e0232 */
[----:B------:R-:W-:-:S13]  /*0d60*/  ISETP.NE.AND P0, PT, R6, R3, PT ;  /* 0x000000030600720c */ /* 0x000fda0003f05270 */
[----:B------:R-:W5:Y:S01]  /*0d70*/  @!P0 LDG.E.U16.CONSTANT R47, desc[UR6][R36.64] ;  /* 0x00000006242f8981 */ /* 0x000f62000c1e9500 */
[----:B---3--:R-:W-:Y:S02]  /*0d80*/  LOP3.LUT R22, R8, 0x3f003f, RZ, 0xc0, !PT ;  /* 0x003f003f08167812 */ /* 0x008fe400078ec0ff */
[----:B------:R-:W-:Y:S02]  /*0d90*/  SHF.R.U32.HI R26, RZ, 0x6, R8 ;  /* 0x00000006ff1a7819 */ /* 0x000fe40000011608 */
[----:B------:R-:W-:Y:S02]  /*0da0*/  LOP3.LUT R22, R22, 0x64006400, RZ, 0xfc, !PT ;  /* 0x6400640016167812 */ /* 0x000fe400078efcff */
[----:B------:R-:W-:Y:S02]  /*0db0*/  LOP3.LUT R24, R9, 0x3f003f, RZ, 0xc0, !PT ;  /* 0x003f003f09187812 */ /* 0x000fe400078ec0ff */
[----:B------:R-:W-:Y:S01]  /*0dc0*/  LOP3.LUT R25, R10, 0x3f003f, RZ, 0xc0, !PT ;  /* 0x003f003f0a197812 */ /* 0x000fe200078ec0ff */
[----:B------:R-:W-:Y:S01]  /*0dd0*/  HADD2 R22, R22, -1056, -1056 ;  /* 0xe420e42016167430 */ /* 0x000fe20000000000 */
[----:B------:R-:W-:-:S02]  /*0de0*/  LOP3.LUT R23, R11, 0x3f003f, RZ, 0xc0, !PT ;  /* 0x003f003f0b177812 */ /* 0x000fc400078ec0ff */
[----:B------:R-:W-:Y:S02]  /*0df0*/  SHF.R.U32.HI R32, RZ, 0x6, R10 ;  /* 0x00000006ff207819 */ /* 0x000fe4000001160a */
[----:B------:R-:W-:Y:S02]  /*0e00*/  LOP3.LUT R26, R26, 0x3f003f, RZ, 0xc0, !PT ;  /* 0x003f003f1a1a7812 */ /* 0x000fe400078ec0ff */
[----:B------:R-:W-:Y:S02]  /*0e10*/  LOP3.LUT R24, R24, 0x64006400, RZ, 0xfc, !PT ;  /* 0x6400640018187812 */ /* 0x000fe400078efcff */
[----:B------:R-:W-:Y:S02]  /*0e20*/  LOP3.LUT R25, R25, 0x64006400, RZ, 0xfc, !PT ;  /* 0x6400640019197812 */ /* 0x000fe400078efcff */
[----:B------:R-:W-:Y:S01]  /*0e30*/  LOP3.LUT R23, R23, 0x64006400, RZ, 0xfc, !PT ;  /* 0x6400640017177812 */ /* 0x000fe200078efcff */
[----:B------:R-:W-:Y:S01]  /*0e40*/  HADD2 R24, R24, -1056, -1056 ;  /* 0xe420e42018187430 */ /* 0x000fe20000000000 */
[----:B------:R-:W-:Y:S01]  /*0e50*/  SHF.R.U32.HI R21, RZ, 0x6, R11 ;  /* 0x00000006ff157819 */ /* 0x000fe2000001160b */
[----:B------:R-:W-:Y:S01]  /*0e60*/  HADD2 R49, R25, -1056, -1056 ;  /* 0xe420e42019317430 */ /* 0x000fe20000000000 */
[----:B------:R-:W-:Y:S01]  /*0e70*/  LOP3.LUT R20, R32, 0x3f003f, RZ, 0xc0, !PT ;  /* 0x003f003f20147812 */ /* 0x000fe200078ec0ff */
[----:B------:R-:W-:Y:S01]  /*0e80*/  HADD2 R23, R23, -1056, -1056 ;  /* 0xe420e42017177430 */ /* 0x000fe20000000000 */
[----:B------:R-:W-:Y:S01]  /*0e90*/  SHF.R.U32.HI R27, RZ, 0x6, R9 ;  /* 0x00000006ff1b7819 */ /* 0x000fe20000011609 */
[-C--:B0-----:R-:W-:Y:S01]  /*0ea0*/  HFMA2 R25, R22, R28.reuse, RZ ;  /* 0x0000001c16197231 */ /* 0x081fe200000000ff */
[----:B------:R-:W-:Y:S01]  /*0eb0*/  LOP3.LUT R26, R26, 0x64006400, RZ, 0xfc, !PT ;  /* 0x640064001a1a7812 */ /* 0x000fe200078efcff */
[-C--:B------:R-:W-:Y:S01]  /*0ec0*/  HFMA2 R32, R24, R28.reuse, RZ.H0_H0 ;  /* 0x0000001c18207231 */ /* 0x080fe200000400ff */
[----:B------:R-:W-:Y:S01]  /*0ed0*/  LOP3.LUT R21, R21, 0x3f003f, RZ, 0xc0, !PT ;  /* 0x003f003f15157812 */ /* 0x000fe200078ec0ff */
[-C--:B------:R-:W-:Y:S01]  /*0ee0*/  HFMA2 R24, R23, R28.reuse, RZ.H0_H0 ;  /* 0x0000001c17187231 */ /* 0x080fe200000400ff */
[----:B------:R-:W-:Y:S01]  /*0ef0*/  LOP3.LUT R20, R20, 0x64006400, RZ, 0xfc, !PT ;  /* 0x6400640014147812 */ /* 0x000fe200078efcff */
[----:B------:R-:W-:Y:S01]  /*0f00*/  HADD2 R26, R26, -1056, -1056 ;  /* 0xe420e4201a1a7430 */ /* 0x000fe20000000000 */
[----:B------:R-:W-:Y:S01]  /*0f10*/  LOP3.LUT R27, R27, 0x3f003f, RZ, 0xc0, !PT ;  /* 0x003f003f1b1b7812 */ /* 0x000fe200078ec0ff */
[----:B------:R-:W-:Y:S01]  /*0f20*/  HFMA2 R49, R49, R28, RZ ;  /* 0x0000001c31317231 */ /* 0x000fe200000000ff */
[----:B------:R-:W-:Y:S01]  /*0f30*/  LOP3.LUT R22, R21, 0x64006400, RZ, 0xfc, !PT ;  /* 0x6400640015167812 */ /* 0x000fe200078efcff */
[----:B------:R-:W-:Y:S01]  /*0f40*/  HADD2 R23, R20, -1056, -1056 ;  /* 0xe420e42014177430 */ /* 0x000fe20000000000 */
[----:B------:R-:W-:Y:S01]  /*0f50*/  LOP3.LUT R27, R27, 0x64006400, RZ, 0xfc, !PT ;  /* 0x640064001b1b7812 */ /* 0x000fe200078efcff */
[-C--:B------:R-:W-:Y:S01]  /*0f60*/  HFMA2 R21, R26, R29.reuse, R25 ;  /* 0x0000001d1a157231 */ /* 0x080fe20000000019 */
[----:B--2---:R-:W-:Y:S01]  /*0f70*/  LOP3.LUT R20, R12, 0x3f003f, RZ, 0xc0, !PT ;  /* 0x003f003f0c147812 */ /* 0x004fe200078ec0ff */
[----:B------:R-:W-:Y:S01]  /*0f80*/  HADD2 R25, R22, -1056, -1056 ;  /* 0xe420e42016197430 */ /* 0x000fe20000000000 */
[----:B------:R-:W-:Y:S01]  /*0f90*/  LOP3.LUT R22, R13, 0x3f003f, RZ, 0xc0, !PT ;  /* 0x003f003f0d167812 */ /* 0x000fe200078ec0ff */
[----:B------:R-:W-:Y:S01]  /*0fa0*/  HADD2 R27, R27, -1056, -1056 ;  /* 0xe420e4201b1b7430 */ /* 0x000fe20000000000 */
[----:B------:R-:W-:Y:S01]  /*0fb0*/  LOP3.LUT R20, R20, 0x64006400, RZ, 0xfc, !PT ;  /* 0x6400640014147812 */ /* 0x000fe200078efcff */
[----:B------:R-:W-:-:S02]  /*0fc0*/  HFMA2 R49, R23, R29, R49 ;  /* 0x0000001d17317231 */ /* 0x000fc40000000031 */
[-C--:B------:R-:W-:Y:S01]  /*0fd0*/  HFMA2 R24, R25, R29.reuse, R24 ;  /* 0x0000001d19187231 */ /* 0x080fe20000000018 */
[----:B------:R-:W-:Y:S01]  /*0fe0*/  LOP3.LUT R23, R22, 0x64006400, RZ, 0xfc, !PT ;  /* 0x6400640016177812 */ /* 0x000fe200078efcff */
[----:B------:R-:W-:Y:S01]  /*0ff0*/  HFMA2 R28, R27, R29, R32 ;  /* 0x0000001d1b1c7231 */ /* 0x000fe20000000020 */
[----:B------:R-:W-:Y:S01]  /*1000*/  SHF.R.U32.HI R22, RZ, 0x6, R12 ;  /* 0x00000006ff167819 */ /* 0x000fe2000001160c */
[----:B------:R-:W-:Y:S01]  /*1010*/  HADD2 R29, R20, -1056, -1056 ;  /* 0xe420e420141d7430 */ /* 0x000fe20000000000 */
[----:B------:R-:W-:Y:S01]  /*1020*/  LOP3.LUT R25, R14, 0x3f003f, RZ, 0xc0, !PT ;  /* 0x003f003f0e197812 */ /* 0x000fe200078ec0ff */
[----:B------:R-:W-:Y:S01]  /*1030*/  HADD2 R23, R23, -1056, -1056 ;  /* 0xe420e42017177430 */ /* 0x000fe20000000000 */
[----:B------:R-:W-:Y:S02]  /*1040*/  LOP3.LUT R20, R15, 0x3f003f, RZ, 0xc0, !PT ;  /* 0x003f003f0f147812 */ /* 0x000fe400078ec0ff */
[----:B------:R-:W-:Y:S01]  /*1050*/  LOP3.LUT R22, R22, 0x3f003f, RZ, 0xc0, !PT ;  /* 0x003f003f16167812 */ /* 0x000fe200078ec0ff */
[-C--:B------:R-:W-:Y:S01]  /*1060*/  HFMA2 R29, R29, R30.reuse, R21 ;  /* 0x0000001e1d1d7231 */ /* 0x080fe20000000015 */
[----:B------:R-:W-:Y:S01]  /*1070*/  LOP3.LUT R25, R25, 0x64006400, RZ, 0xfc, !PT ;  /* 0x6400640019197812 */ /* 0x000fe200078efcff */
[----:B------:R-:W-:Y:S01]  /*1080*/  HFMA2 R28, R23, R30, R28 ;  /* 0x0000001e171c7231 */ /* 0x000fe2000000001c */
[----:B------:R-:W-:-:S02]  /*1090*/  LOP3.LUT R20, R20, 0x64006400, RZ, 0xfc, !PT ;  /* 0x6400640014147812 */ /* 0x000fc400078efcff */
[----:B------:R-:W-:Y:S01]  /*10a0*/  LOP3.LUT R33, R22, 0x64006400, RZ, 0xfc, !PT ;  /* 0x6400640016217812 */ /* 0x000fe200078efcff */
[----:B------:R-:W-:Y:S02]  /*10b0*/  HADD2 R25, R25, -1056, -1056 ;  /* 0xe420e42019197430 */ /* 0x000fe40000000000 */
[----:B------:R-:W-:Y:S02]  /*10c0*/  HADD2 R32, R20, -1056, -1056 ;  /* 0xe420e42014207430 */ /* 0x000fe40000000000 */
[----:B------:R-:W0:Y:S01]  /*10d0*/  LDS.128 R20, [UR4+0x10] ;  /* 0x00001004ff147984 */ /* 0x000e220008000c00 */
[----:B------:R-:W-:Y:S02]  /*10e0*/  HADD2 R33, R33, -1056, -1056 ;  /* 0xe420e42021217430 */ /* 0x000fe40000000000 */
[-C--:B------:R-:W-:Y:S02]  /*10f0*/  HFMA2 R49, R25, R30.reuse, R49 ;  /* 0x0000001e19317231 */ /* 0x080fe40000000031 */
[----:B------:R-:W-:Y:S01]  /*1100*/  HFMA2 R32, R32, R30, R24 ;  /* 0x0000001e20207231 */ /* 0x000fe20000000018 */
[----:B------:R-:W-:Y:S01]  /*1110*/  SHF.R.U32.HI R30, RZ, 0x6, R13 ;  /* 0x00000006ff1e7819 */ /* 0x000fe2000001160d */
[----:B------:R1:W2:Y:S01]  /*1120*/  LDG.E.128.CONSTANT R24, desc[UR6][R50.64] ;  /* 0x0000000632187981 */ /* 0x0002a2000c1e9d00 */
[----:B------:R-:W-:Y:S01]  /*1130*/  SHF.R.U32.HI R35, RZ, 0x6, R15 ;  /* 0x00000006ff237819 */ /* 0x000fe2000001160f */
[----:B------:R-:W-:Y:S01]  /*1140*/  HFMA2 R29, R33, R31, R29 ;  /* 0x0000001f211d7231 */ /* 0x000fe2000000001d */
[----:B------:R-:W-:-:S02]  /*1150*/  SHF.R.U32.HI R33, RZ, 0x6, R14 ;  /* 0x00000006ff217819 */ /* 0x000fc4000001160e */
[----:B------:R-:W-:Y:S02]  /*1160*/  LOP3.LUT R30, R30, 0x3f003f, RZ, 0xc0, !PT ;  /* 0x003f003f1e1e7812 */ /* 0x000fe400078ec0ff */
[----:B------:R-:W-:Y:S02]  /*1170*/  LOP3.LUT R34, R33, 0x3f003f, RZ, 0xc0, !PT ;  /* 0x003f003f21227812 */ /* 0x000fe400078ec0ff */
[----:B------:R-:W-:Y:S01]  /*1180*/  LOP3.LUT R33, R30, 0x64006400, RZ, 0xfc, !PT ;  /* 0x640064001e217812 */ /* 0x000fe200078efcff */
[----:B-1----:R-:W-:Y:S01]  /*1190*/  IMAD.WIDE R50, R2, 0x4, R50 ;  /* 0x0000000402327825 */ /* 0x002fe200078e0232 */
[----:B------:R-:W-:Y:S02]  /*11a0*/  LOP3.LUT R35, R35, 0x3f003f, RZ, 0xc0, !PT ;  /* 0x003f003f23237812 */ /* 0x000fe400078ec0ff */
[----:B------:R-:W-:Y:S01]  /*11b0*/  LOP3.LUT R34, R34, 0x64006400, RZ, 0xfc, !PT ;  /* 0x6400640022227812 */ /* 0x000fe200078efcff */
[----:B------:R-:W-:Y:S01]  /*11c0*/  HADD2 R33, R33, -1056, -1056 ;  /* 0xe420e42021217430 */ /* 0x000fe20000000000 */
[----:B------:R-:W-:-:S03]  /*11d0*/  LOP3.LUT R30, R35, 0x64006400, RZ, 0xfc, !PT ;  /* 0x64006400231e7812 */ /* 0x000fc600078efcff */
[-C--:B------:R-:W-:Y:S02]  /*11e0*/  HFMA2 R28, R33, R31.reuse, R28 ;  /* 0x0000001f211c7231 */ /* 0x080fe4000000001c */
[----:B------:R-:W-:Y:S01]  /*11f0*/  HADD2 R33, R30, -1056, -1056 ;  /* 0xe420e4201e217430 */ /* 0x000fe20000000000 */
[----:B----4-:R-:W-:Y:S01]  /*1200*/  LOP3.LUT R30, R16, 0x3f003f, RZ, 0xc0, !PT ;  /* 0x003f003f101e7812 */ /* 0x010fe200078ec0ff */
[----:B------:R-:W-:Y:S02]  /*1210*/  HADD2 R34, R34, -1056, -1056 ;  /* 0xe420e42022227430 */ /* 0x000fe40000000000 */
[-C--:B------:R-:W-:Y:S01]  /*1220*/  HFMA2 R32, R33, R31.reuse, R32 ;  /* 0x0000001f21207231 */ /* 0x080fe20000000020 */
[----:B------:R-:W-:Y:S01]  /*1230*/  LOP3.LUT R30, R30, 0x64006400, RZ, 0xfc, !PT ;  /* 0x640064001e1e7812 */ /* 0x000fe200078efcff */
[----:B------:R-:W-:Y:S01]  /*1240*/  HFMA2 R49, R34, R31, R49 ;  /* 0x0000001f22317231 */ /* 0x000fe20000000031 */
[----:B------:R-:W-:-:S03]  /*1250*/  LOP3.LUT R31, R17, 0x3f003f, RZ, 0xc0, !PT ;  /* 0x003f003f111f7812 */ /* 0x000fc600078ec0ff */
[----:B------:R-:W-:Y:S01]  /*1260*/  HADD2 R46, R30, -1056, -1056 ;  /* 0xe420e4201e2e7430 */ /* 0x000fe20000000000 */
[----:B------:R-:W-:Y:S02]  /*1270*/  LOP3.LUT R30, R19, 0x3f003f, RZ, 0xc0, !PT ;  /* 0x003f003f131e7812 */ /* 0x000fe400078ec0ff */
[----:B------:R-:W-:Y:S02]  /*1280*/  LOP3.LUT R31, R31, 0x64006400, RZ, 0xfc, !PT ;  /* 0x640064001f1f7812 */ /* 0x000fe400078efcff */
[----:B------:R-:W-:Y:S01]  /*1290*/  LOP3.LUT R34, R30, 0x64006400, RZ, 0xfc, !PT ;  /* 0x640064001e227812 */ /* 0x000fe200078efcff */
[----:B0-----:R-:W-:Y:S01]  /*12a0*/  HFMA2 R46, R46, R20, R29 ;  /* 0x000000142e2e7231 */ /* 0x001fe2000000001d */
[----:B------:R-:W-:Y:S01]  /*12b0*/  LOP3.LUT R29, R18, 0x3f003f, RZ, 0xc0, !PT ;  /* 0x003f003f121d7812 */ /* 0x000fe200078ec0ff */
[----:B------:R-:W-:-:S03]  /*12c0*/  HADD2 R48, R31, -1056, -1056 ;  /* 0xe420e4201f307430 */ /* 0x000fc60000000000 */
[----:B------:R-:W-:Y:S01]  /*12d0*/  LOP3.LUT R33, R29, 0x64006400, RZ, 0xfc, !PT ;  /* 0x640064001d217812 */ /* 0x000fe200078efcff */
[-C--:B------:R-:W-:Y:S02]  /*12e0*/  HFMA2 R48, R48, R20.reuse, R28 ;  /* 0x0000001430307231 */ /* 0x080fe4000000001c */
[----:B------:R0:W3:Y:S01]  /*12f0*/  LDG.E.128.CONSTANT R28, desc[UR6][R50.64] ;  /* 0x00000006321c7981 */ /* 0x0000e2000c1e9d00 */
[----:B------:R-:W-:Y:S01]  /*1300*/  HADD2 R34, R34, -1056, -1056 ;  /* 0xe420e42022227430 */ /* 0x000fe20000000000 */
[----:B------:R-:W-:Y:S01]  /*1310*/  SHF.R.U32.HI R8, RZ, 0xc, R8 ;  /* 0x0000000cff087819 */ /* 0x000fe20000011608 */
[----:B------:R-:W-:Y:S02]  /*1320*/  HADD2 R33, R33, -1056, -1056 ;  /* 0xe420e42021217430 */ /* 0x000fe40000000000 */
[-C--:B------:R-:W-:Y:S02]  /*1330*/  HFMA2 R32, R34, R20.reuse, R32 ;  /* 0x0000001422207231 */ /* 0x080fe40000000020 */
[----:B------:R-:W-:Y:S01]  /*1340*/  HFMA2 R49, R33, R20, R49 ;  /* 0x0000001421317231 */ /* 0x000fe20000000031 */
[----:B------:R-:W-:Y:S01]  /*1350*/  SHF.R.U32.HI R20, RZ, 0x6, R16 ;  /* 0x00000006ff147819 */ /* 0x000fe20000011610 */
[----:B0-----:R-:W-:Y:S01]  /*1360*/  IMAD.WIDE R50, R2, 0x4, R50 ;  /* 0x0000000402327825 */ /* 0x001fe200078e0232 */
[----:B------:R-:W-:-:S02]  /*1370*/  SHF.R.U32.HI R33, RZ, 0x6, R18 ;  /* 0x00000006ff217819 */ /* 0x000fc40000011612 */
[----:B------:R-:W-:-:S04]  /*1380*/  LOP3.LUT R20, R20, 0x3f003f, RZ, 0xc0, !PT ;  /* 0x003f003f14147812 */ /* 0x000fc800078ec0ff */
[----:B------:R-:W-:-:S05]  /*1390*/  LOP3.LUT R20, R20, 0x64006400, RZ, 0xfc, !PT ;  /* 0x6400640014147812 */ /* 0x000fca00078efcff */
[----:B------:R-:W-:-:S04]  /*13a0*/  HADD2 R20, R20, -1056, -1056 ;  /* 0xe420e42014147430 */ /* 0x000fc80000000000 */
[----:B------:R-:W-:Y:S01]  /*13b0*/  HFMA2 R46, R20, R21, R46 ;  /* 0x00000015142e7231 */ /* 0x000fe2000000002e */
[----:B------:R-:W-:-:S04]  /*13c0*/  SHF.R.U32.HI R20, RZ, 0x6, R17 ;  /* 0x00000006ff147819 */ /* 0x000fc80000011611 */
[----:B------:R-:W-:Y:S02]  /*13d0*/  LOP3.LUT R34, R20, 0x3f003f, RZ, 0xc0, !PT ;  /* 0x003f003f14227812 */ /* 0x000fe400078ec0ff */
[----:B------:R-:W-:Y:S02]  /*13e0*/  LOP3.LUT R20, R33, 0x3f003f, RZ, 0xc0, !PT ;  /* 0x003f003f21147812 */ /* 0x000fe400078ec0ff */
[----:B------:R-:W-:Y:S02]  /*13f0*/  SHF.R.U32.HI R33, RZ, 0x6, R19 ;  /* 0x00000006ff217819 */ /* 0x000fe40000011613 */
[----:B------:R-:W-:Y:S02]  /*1400*/  LOP3.LUT R20, R20, 0x64006400, RZ, 0xfc, !PT ;  /* 0x6400640014147812 */ /* 0x000fe400078efcff */
[----:B------:R-:W-:Y:S02]  /*1410*/  LOP3.LUT R33, R33, 0x3f003f, RZ, 0xc0, !PT ;  /* 0x003f003f21217812 */ /* 0x000fe400078ec0ff */
[----:B------:R-:W-:Y:S01]  /*1420*/  LOP3.LUT R34, R34, 0x64006400, RZ, 0xfc, !PT ;  /* 0x6400640022227812 */ /* 0x000fe200078efcff */
[----:B------:R-:W-:Y:S01]  /*1430*/  HADD2 R20, R20, -1056, -1056 ;  /* 0xe420e42014147430 */ /* 0x000fe20000000000 */
[----:B------:R-:W-:-:S03]  /*1440*/  LOP3.LUT R33, R33, 0x64006400, RZ, 0xfc, !PT ;  /* 0x6400640021217812 */ /* 0x000fc600078efcff */
[----:B------:R-:W-:Y:S02]  /*1450*/  HADD2 R34, R34, -1056, -1056 ;  /* 0xe420e42022227430 */ /* 0x000fe40000000000 */
[----:B------:R-:W-:Y:S02]  /*1460*/  HADD2 R33, R33, -1056, -1056 ;  /* 0xe420e42021217430 */ /* 0x000fe40000000000 */
[-C--:B------:R-:W-:Y:S02]  /*1470*/  HFMA2 R49, R20, R21.reuse, R49 ;  /* 0x0000001514317231 */ /* 0x080fe40000000031 */
[-C--:B------:R-:W-:Y:S02]  /*1480*/  HFMA2 R48, R34, R21.reuse, R48 ;  /* 0x0000001522307231 */ /* 0x080fe40000000030 */
[----:B------:R-:W-:Y:S01]  /*1490*/  HFMA2 R21, R33, R21, R32 ;  /* 0x0000001521157231 */ /* 0x000fe20000000020 */
[----:B------:R-:W-:Y:S02]  /*14a0*/  LOP3.LUT R33, R8, 0xf000f, RZ, 0xc0, !PT ;  /* 0x000f000f08217812 */ /* 0x000fe400078ec0ff */
[----:B------:R-:W-:-:S04]  /*14b0*/  SHF.R.U32.HI R8, RZ, 0x8, R16 ;  /* 0x00000008ff087819 */ /* 0x000fc80000011610 */
[----:B------:R-:W-:Y:S02]  /*14c0*/  LOP3.LUT R8, R33, 0x300030, R8, 0xf8, !PT ;  /* 0x0030003021087812 */ /* 0x000fe400078ef808 */
[----:B------:R-:W4:Y:S01]  /*14d0*/  LDG.E.128.CONSTANT R32, desc[UR6][R50.64] ;  /* 0x0000000632207981 */ /* 0x000f22000c1e9d00 */
[----:B------:R-:W-:Y:S01]  /*14e0*/  SHF.R.U32.HI R9, RZ, 0xc, R9 ;  /* 0x0000000cff097819 */ /* 0x000fe20000011609 */
[----:B------:R-:W-:Y:S01]  /*14f0*/  @!P0 IMAD R20, R0, 0x8, R1 ;  /* 0x0000000800148824 */ /* 0x000fe200078e0201 */
[----:B------:R-:W-:Y:S02]  /*1500*/  LOP3.LUT R8, R8, 0x64006400, RZ, 0xfc, !PT ;  /* 0x6400640008087812 */ /* 0x000fe400078efcff */
[----:B------:R-:W-:Y:S02]  /*1510*/  LOP3.LUT R9, R9, 0xf000f, RZ, 0xc0, !PT ;  /* 0x000f000f09097812 */ /* 0x000fe400078ec0ff */
[----:B------:R-:W-:Y:S01]  /*1520*/  SHF.R.U32.HI R10, RZ, 0xc, R10 ;  /* 0x0000000cff0a7819 */ /* 0x000fe2000001160a */
[----:B------:R-:W-:Y:S01]  /*1530*/  HADD2 R8, R8, -1056, -1056 ;  /* 0xe420e42008087430 */ /* 0x000fe20000000000 */
[----:B------:R-:W-:-:S02]  /*1540*/  SHF.R.U32.HI R11, RZ, 0xc, R11 ;  /* 0x0000000cff0b7819 */ /* 0x000fc4000001160b */
[----:B------:R-:W-:Y:S02]  /*1550*/  LOP3.LUT R10, R10, 0xf000f, RZ, 0xc0, !PT ;  /* 0x000f000f0a0a7812 */ /* 0x000fe400078ec0ff */
[----:B------:R-:W-:Y:S01]  /*1560*/  LOP3.LUT R11, R11, 0xf000f, RZ, 0xc0, !PT ;  /* 0x000f000f0b0b7812 */ /* 0x000fe200078ec0ff */
[----:B------:R-:W-:Y:S01]  /*1570*/  HFMA2 R46, R8, R22, R46 ;  /* 0x00000016082e7231 */ /* 0x000fe2000000002e */
[----:B------:R-:W-:-:S04]  /*1580*/  SHF.R.U32.HI R8, RZ, 0x8, R17 ;  /* 0x00000008ff087819 */ /* 0x000fc80000011611 */
[----:B------:R-:W-:Y:S02]  /*1590*/  LOP3.LUT R8, R9, 0x300030, R8, 0xf8, !PT ;  /* 0x0030003009087812 */ /* 0x000fe400078ef808 */
[----:B------:R-:W-:-:S04]  /*15a0*/  SHF.R.U32.HI R9, RZ, 0x8, R18 ;  /* 0x00000008ff097819 */ /* 0x000fc80000011612 */
[----:B------:R-:W-:Y:S02]  /*15b0*/  LOP3.LUT R9, R10, 0x300030, R9, 0xf8, !PT ;  /* 0x003000300a097812 */ /* 0x000fe400078ef809 */
[----:B------:R-:W-:Y:S02]  /*15c0*/  SHF.R.U32.HI R10, RZ, 0x8, R19 ;  /* 0x00000008ff0a7819 */ /* 0x000fe40000011613 */
[----:B------:R-:W-:Y:S02]  /*15d0*/  LOP3.LUT R9, R9, 0x64006400, RZ, 0xfc, !PT ;  /* 0x6400640009097812 */ /* 0x000fe400078efcff */
[----:B------:R-:W-:Y:S02]  /*15e0*/  LOP3.LUT R11, R11, 0x300030, R10, 0xf8, !PT ;  /* 0x003000300b0b7812 */ /* 0x000fe400078ef80a */
[----:B------:R-:W-:Y:S01]  /*15f0*/  LOP3.LUT R10, R8, 0x64006400, RZ, 0xfc, !PT ;  /* 0x64006400080a7812 */ /* 0x000fe200078efcff */
[----:B------:R-:W-:Y:S01]  /*1600*/  HADD2 R9, R9, -1056, -1056 ;  /* 0xe420e42009097430 */ /* 0x000fe20000000000 */
[----:B------:R-:W-:-:S03]  /*1610*/  LOP3.LUT R8, R11, 0x64006400, RZ, 0xfc, !PT ;  /* 0x640064000b087812 */ /* 0x000fc600078efcff */
[----:B------:R-:W-:Y:S02]  /*1620*/  HADD2 R11, R10, -1056, -1056 ;  /* 0xe420e4200a0b7430 */ /* 0x000fe40000000000 */
[-C--:B------:R-:W-:Y:S02]  /*1630*/  HFMA2 R49, R9, R22.reuse, R49 ;  /* 0x0000001609317231 */ /* 0x080fe40000000031 */
[----:B------:R-:W-:Y:S02]  /*1640*/  HFMA2 R48, R11, R22, R48 ;  /* 0x000000160b307231 */ /* 0x000fe40000000030 */
[----:B------:R-:W-:-:S04]  /*1650*/  HADD2 R11, R8, -1056, -1056 ;  /* 0xe420e420080b7430 */ /* 0x000fc80000000000 */
[----:B------:R-:W-:Y:S02]  /*1660*/  HFMA2 R22, R11, R22, R21 ;  /* 0x000000160b167231 */ /* 0x000fe40000000015 */
[----:B------:R-:W5:Y:S01]  /*1670*/  @!P0 LDL.64 R20, [R20+0x8] ;  /* 0x0000080014148983 */ /* 0x000f620000100a00 */
[----:B------:R-:W-:Y:S02]  /*1680*/  SHF.R.U32.HI R12, RZ, 0xc, R12 ;  /* 0x0000000cff0c7819 */ /* 0x000fe4000001160c */
[----:B------:R-:W-:Y:S02]  /*1690*/  SHF.R.U32.HI R8, RZ, 0xa, R16 ;  /* 0x0000000aff087819 */ /* 0x000fe40000011610 */
[----:B------:R-:W-:Y:S02]  /*16a0*/  LOP3.LUT R9, R12, 0xf000f, RZ, 0xc0, !PT ;  /* 0x000f000f0c097812 */ /* 0x000fe400078ec0ff */
[----:B------:R-:W-:Y:S02]  /*16b0*/  SHF.R.U32.HI R13, RZ, 0xc, R13 ;  /* 0x0000000cff0d7819 */ /* 0x000fe4000001160d */
[----:B------:R-:W-:-:S02]  /*16c0*/  SHF.R.U32.HI R14, RZ, 0xc, R14 ;  /* 0x0000000cff0e7819 */ /* 0x000fc4000001160e */
[----:B------:R-:W-:Y:S02]  /*16d0*/  LOP3.LUT R8, R9, 0x300030, R8, 0xf8, !PT ;  /* 0x0030003009087812 */ /* 0x000fe400078ef808 */
[----:B------:R-:W-:Y:S02]  /*16e0*/  LOP3.LUT R10, R13, 0xf000f, RZ, 0xc0, !PT ;  /* 0x000f000f0d0a7812 */ /* 0x000fe400078ec0ff */
[----:B------:R-:W-:Y:S02]  /*16f0*/  LOP3.LUT R9, R14, 0xf000f, RZ, 0xc0, !PT ;  /* 0x000f000f0e097812 */ /* 0x000fe400078ec0ff */
[----:B------:R-:W-:Y:S02]  /*1700*/  SHF.R.U32.HI R17, RZ, 0xa, R17 ;  /* 0x0000000aff117819 */ /* 0x000fe40000011611 */
[----:B------:R-:W-:Y:S02]  /*1710*/  SHF.R.U32.HI R18, RZ, 0xa, R18 ;  /* 0x0000000aff127819 */ /* 0x000fe40000011612 */
[----:B------:R-:W-:-:S02]  /*1720*/  LOP3.LUT R13, R10, 0x300030, R17, 0xf8, !PT ;  /* 0x003000300a0d7812 */ /* 0x000fc400078ef811 */
[----:B------:R-:W-:Y:S02]  /*1730*/  LOP3.LUT R14, R9, 0x300030, R18, 0xf8, !PT ;  /* 0x00300030090e7812 */ /* 0x000fe400078ef812 */
[----:B------:R-:W-:Y:S02]  /*1740*/  LOP3.LUT R12, R8, 0x64006400, RZ, 0xfc, !PT ;  /* 0x64006400080c7812 */ /* 0x000fe400078efcff */
[----:B------:R-:W0:Y:S01]  /*1750*/  LDS.128 R8, [UR4+0x20] ;  /* 0x00002004ff087984 */ /* 0x000e220008000c00 */
[----:B------:R-:W-:Y:S02]  /*1760*/  SHF.R.U32.HI R15, RZ, 0xc, R15 ;  /* 0x0000000cff0f7819 */ /* 0x000fe4000001160f */
[----:B------:R-:W-:Y:S02]  /*1770*/  SHF.R.U32.HI R19, RZ, 0xa, R19 ;  /* 0x0000000aff137819 */ /* 0x000fe40000011613 */
[----:B------:R-:W-:Y:S02]  /*1780*/  LOP3.LUT R16, R15, 0xf000f, RZ, 0xc0, !PT ;  /* 0x000f000f0f107812 */ /* 0x000fe400078ec0ff */
[----:B------:R-:W-:-:S02]  /*1790*/  LOP3.LUT R14, R14, 0x64006400, RZ, 0xfc, !PT ;  /* 0x640064000e0e7812 */ /* 0x000fc400078efcff */
[----:B------:R-:W-:-:S03]  /*17a0*/  LOP3.LUT R16, R16, 0x300030, R19, 0xf8, !PT ;  /* 0x0030003010107812 */ /* 0x000fc600078ef813 */
[----:B------:R-:W-:Y:S01]  /*17b0*/  HADD2 R14, R14, -1056, -1056 ;  /* 0xe420e4200e0e7430 */ /* 0x000fe20000000000 */
[----:B------:R-:W-:-:S05]  /*17c0*/  LOP3.LUT R16, R16, 0x64006400, RZ, 0xfc, !PT ;  /* 0x6400640010107812 */ /* 0x000fca00078efcff */
[----:B------:R-:W-:Y:S02]  /*17d0*/  HADD2 R16, R16, -1056, -1056 ;  /* 0xe420e42010107430 */ /* 0x000fe40000000000 */
[-C--:B------:R-:W-:Y:S02]  /*17e0*/  HFMA2 R49, R14, R23.reuse, R49 ;  /* 0x000000170e317231 */ /* 0x080fe40000000031 */
[----:B------:R-:W-:Y:S01]  /*17f0*/  HFMA2 R22, R16, R23, R22 ;  /* 0x0000001710167231 */ /* 0x000fe20000000016 */
[----:B------:R-:W-:Y:S01]  /*1800*/  LOP3.LUT R13, R13, 0x64006400, RZ, 0xfc, !PT ;  /* 0x640064000d0d7812 */ /* 0x000fe200078efcff */
[----:B------:R-:W-:-:S04]  /*1810*/  HADD2 R12, R12, -1056, -1056 ;  /* 0xe420e4200c0c7430 */ /* 0x000fc80000000000 */
[----:B------:R-:W-:Y:S02]  /*1820*/  HADD2 R13, R13, -1056, -1056 ;  /* 0xe420e4200d0d7430 */ /* 0x000fe40000000000 */
[-C--:B------:R-:W-:Y:S02]  /*1830*/  HFMA2 R12, R12, R23.reuse, R46 ;  /* 0x000000170c0c7231 */ /* 0x080fe4000000002e */
[----:B------:R-:W-:Y:S01]  /*1840*/  HFMA2 R13, R13, R23, R48 ;  /* 0x000000170d0d7231 */ /* 0x000fe20000000030 */
[----:B--2---:R-:W-:Y:S02]  /*1850*/  LOP3.LUT R14, R24, 0x3f003f, RZ, 0xc0, !PT ;  /* 0x003f003f180e7812 */ /* 0x004fe400078ec0ff */
        /* <DEDUP_REMOVED lines=11> */
[-C--:B0-----:R-:W-:Y:S02]  /*1910*/  HFMA2 R23, R14, R8.reuse, RZ ;  /* 0x000000080e177231 */ /* 0x081fe400000000ff */
[-C--:B------:R-:W-:Y:S02]  /*1920*/  HFMA2 R14, R19, R8.reuse, RZ.H0_H0 ;  /* 0x00000008130e7231 */ /* 0x080fe400000400ff */
[-C--:B------:R-:W-:Y:S02]  /*1930*/  HFMA2 R16, R18, R8.reuse, RZ ;  /* 0x0000000812107231 */ /* 0x080fe400000000ff */
[----:B------:R-:W-:Y:S01]  /*1940*/  HFMA2 R17, R17, R8, RZ.H0_H0 ;  /* 0x0000000811117231 */ /* 0x000fe200000400ff */
        /* <DEDUP_REMOVED lines=8> */
[----:B------:R-:W-:-:S03]  /*19d0*/  LOP3.LUT R8, R19, 0x64006400, RZ, 0xfc, !PT ;  /* 0x6400640013087812 */ /* 0x000fc600078efcff */
[----:B------:R-:W-:Y:S02]  /*19e0*/  HADD2 R15, R15, -1056, -1056 ;  /* 0xe420e4200f0f7430 */ /* 0x000fe40000000000 */
[----:B------:R-:W-:Y:S02]  /*19f0*/  HADD2 R8, R8, -1056, -1056 ;  /* 0xe420e42008087430 */ /* 0x000fe40000000000 */
[-C--:B------:R-:W-:Y:S01]  /*1a00*/  HFMA2 R15, R15, R9.reuse, R23 ;  /* 0x000000090f0f7231 */ /* 0x080fe20000000017 */
[----:B------:R-:W-:Y:S01]  /*1a10*/  SHF.R.U32.HI R23, RZ, 0x6, R27 ;  /* 0x00000006ff177819 */ /* 0x000fe2000001161b */
[----:B------:R-:W-:Y:S01]  /*1a20*/  HFMA2 R8, R8, R9, R16 ;  /* 0x0000000908087231 */ /* 0x000fe20000000010 */
[----:B---3--:R-:W-:Y:S02]  /*1a30*/  LOP3.LUT R16, R28, 0x3f003f, RZ, 0xc0, !PT ;  /* 0x003f003f1c107812 */ /* 0x008fe400078ec0ff */
[----:B------:R-:W-:Y:S02]  /*1a40*/  LOP3.LUT R23, R23, 0x3f003f, RZ, 0xc0, !PT ;  /* 0x003f003f17177812 */ /* 0x000fe400078ec0ff */
[----:B------:R-:W-:-:S02]  /*1a50*/  LOP3.LUT R16, R16, 0x64006400, RZ, 0xfc, !PT ;  /* 0x6400640010107812 */ /* 0x000fc400078efcff */
[----:B------:R-:W-:-:S03]  /*1a60*/  LOP3.LUT R23, R23, 0x64006400, RZ, 0xfc, !PT ;  /* 0x6400640017177812 */ /* 0x000fc600078efcff */
[----:B------:R-:W-:Y:S02]  /*1a70*/  HADD2 R16, R16, -1056, -1056 ;  /* 0xe420e42010107430 */ /* 0x000fe40000000000 */
[----:B------:R-:W-:Y:S02]  /*1a80*/  HADD2 R18, R18, -1056, -1056 ;  /* 0xe420e42012127430 */ /* 0x000fe40000000000 */
[----:B------:R-:W-:Y:S02]  /*1a90*/  HADD2 R23, R23, -1056, -1056 ;  /* 0xe420e42017177430 */ /* 0x000fe40000000000 */
[----:B------:R-:W-:Y:S02]  /*1aa0*/  HFMA2 R15, R16, R10, R15 ;  /* 0x0000000a100f7231 */ /* 0x000fe4000000000f */
[-C--:B------:R-:W-:Y:S01]  /*1ab0*/  HFMA2 R14, R18, R9.reuse, R14 ;  /* 0x00000009120e7231 */ /* 0x080fe2000000000e */
[----:B------:R-:W-:Y:S01]  /*1ac0*/  LOP3.LUT R16, R30, 0x3f003f, RZ, 0xc0, !PT ;  /* 0x003f003f1e107812 */ /* 0x000fe200078ec0ff */
[----:B------:R-:W-:Y:S01]  /*1ad0*/  HFMA2 R9, R23, R9, R17 ;  /* 0x0000000917097231 */ /* 0x000fe20000000011 */
        /* <DEDUP_REMOVED lines=8> */
[-C--:B------:R-:W-:Y:S02]  /*1b60*/  HFMA2 R16, R16, R10.reuse, R14 ;  /* 0x0000000a10107231 */ /* 0x080fe4000000000e */
[-C--:B------:R-:W-:Y:S02]  /*1b70*/  HFMA2 R8, R18, R10.reuse, R8 ;  /* 0x0000000a12087231 */ /* 0x080fe40000000008 */
[----:B------:R-:W-:Y:S01]  /*1b80*/  HFMA2 R9, R19, R10, R9 ;  /* 0x0000000a13097231 */ /* 0x000fe20000000009 */
[----:B------:R-:W-:Y:S02]  /*1b90*/  SHF.R.U32.HI R10, RZ, 0x6, R28 ;  /* 0x00000006ff0a7819 */ /* 0x000fe4000001161c */
[----:B------:R-:W-:Y:S02]  /*1ba0*/  SHF.R.U32.HI R14, RZ, 0x6, R29 ;  /* 0x00000006ff0e7819 */ /* 0x000fe4000001161d */
[----:B------:R-:W-:Y:S02]  /*1bb0*/  LOP3.LUT R10, R10, 0x3f003f, RZ, 0xc0, !PT ;  /* 0x003f003f0a0a7812 */ /* 0x000fe400078ec0ff */
[----:B------:R-:W-:-:S02]  /*1bc0*/  SHF.R.U32.HI R18, RZ, 0x6, R30 ;  /* 0x00000006ff127819 */ /* 0x000fc4000001161e */
[----:B------:R-:W-:Y:S02]  /*1bd0*/  LOP3.LUT R17, R14, 0x3f003f, RZ, 0xc0, !PT ;  /* 0x003f003f0e117812 */ /* 0x000fe400078ec0ff */
[----:B------:R-:W-:Y:S02]  /*1be0*/  LOP3.LUT R14, R10, 0x64006400, RZ, 0xfc, !PT ;  /* 0x640064000a0e7812 */ /* 0x000fe400078efcff */
[----:B------:R-:W-:Y:S02]  /*1bf0*/  SHF.R.U32.HI R19, RZ, 0x6, R31 ;  /* 0x00000006ff137819 */ /* 0x000fe4000001161f */
[----:B------:R-:W-:Y:S01]  /*1c00*/  LOP3.LUT R18, R18, 0x3f003f, RZ, 0xc0, !PT ;  /* 0x003f003f12127812 */ /* 0x000fe200078ec0ff */
[----:B------:R-:W-:Y:S01]  /*1c10*/  HADD2 R14, R14, -1056, -1056 ;  /* 0xe420e4200e0e7430 */ /* 0x000fe20000000000 */
[----:B------:R-:W-:Y:S02]  /*1c20*/  LOP3.LUT R19, R19, 0x3f003f, RZ, 0xc0, !PT ;  /* 0x003f003f13137812 */ /* 0x000fe400078ec0ff */
[----:B------:R-:W-:-:S02]  /*1c30*/  LOP3.LUT R18, R18, 0x64006400, RZ, 0xfc, !PT ;  /* 0x6400640012127812 */ /* 0x000fc400078efcff */
[----:B------:R-:W-:Y:S02]  /*1c40*/  LOP3.LUT R10, R17, 0x64006400, RZ, 0xfc, !PT ;  /* 0x64006400110a7812 */ /* 0x000fe400078efcff */
[----:B------:R-:W-:Y:S01]  /*1c50*/  LOP3.LUT R19, R19, 0x64006400, RZ, 0xfc, !PT ;  /* 0x6400640013137812 */ /* 0x000fe200078efcff */
[-C--:B------:R-:W-:Y:S02]  /*1c60*/  HFMA2 R14, R14, R11.reuse, R15 ;  /* 0x0000000b0e0e7231 */ /* 0x080fe4000000000f */
[----:B------:R-:W-:Y:S02]  /*1c70*/  HADD2 R15, R18, -1056, -1056 ;  /* 0xe420e420120f7430 */ /* 0x000fe40000000000 */
[----:B------:R-:W-:Y:S02]  /*1c80*/  HADD2 R10, R10, -1056, -1056 ;  /* 0xe420e4200a0a7430 */ /* 0x000fe40000000000 */
[----:B------:R-:W-:Y:S02]  /*1c90*/  HADD2 R17, R19, -1056, -1056 ;  /* 0xe420e42013117430 */ /* 0x000fe40000000000 */
[----:B------:R-:W-:-:S02]  /*1ca0*/  HFMA2 R16, R10, R11, R16 ;  /* 0x0000000b0a107231 */ /* 0x000fc40000000010 */
[-C--:B------:R-:W-:Y:S02]  /*1cb0*/  HFMA2 R15, R15, R11.reuse, R8 ;  /* 0x0000000b0f0f7231 */ /* 0x080fe40000000008 */
[----:B------:R-:W-:Y:S02]  /*1cc0*/  HFMA2 R17, R17, R11, R9 ;  /* 0x0000000b11117231 */ /* 0x000fe40000000009 */
[----:B------:R-:W0:Y:S01]  /*1cd0*/  LDS.128 R8, [UR4+0x30] ;  /* 0x00003004ff087984 */ /* 0x000e220008000c00 */
[----:B------:R-:W-:Y:S01]  /*1ce0*/  SHF.R.U32.HI R19, RZ, 0xc, R24 ;  /* 0x0000000cff137819 */ /* 0x000fe20000011618 */
[----:B------:R-:W-:Y:S01]  /*1cf0*/  @!P0 VIADD R18, R0, 0x1 ;  /* 0x0000000100128836 */ /* 0x000fe20000000000 */
[----:B----4-:R-:W-:Y:S02]  /*1d00*/  SHF.R.U32.HI R24, RZ, 0x8, R32 ;  /* 0x00000008ff187819 */ /* 0x010fe40000011620 */
[----:B------:R-:W-:Y:S01]  /*1d10*/  LOP3.LUT R19, R19, 0xf000f, RZ, 0xc0, !PT ;  /* 0x000f000f13137812 */ /* 0x000fe200078ec0ff */
[----:B------:R-:W-:Y:S01]  /*1d20*/  @!P0 IMAD.MOV.U32 R0, RZ, RZ, R18 ;  /* 0x000000ffff008224 */ /* 0x000fe200078e0012 */
[----:B------:R-:W-:-:S02]  /*1d30*/  SHF.R.U32.HI R25, RZ, 0xc, R25 ;  /* 0x0000000cff197819 */ /* 0x000fc40000011619 */
[----:B------:R-:W-:Y:S02]  /*1d40*/  SHF.R.U32.HI R18, RZ, 0xc, R28 ;  /* 0x0000000cff127819 */ /* 0x000fe4000001161c */
[----:B------:R-:W-:Y:S02]  /*1d50*/  LOP3.LUT R19, R19, 0x300030, R24, 0xf8, !PT ;  /* 0x0030003013137812 */ /* 0x000fe400078ef818 */
[----:B------:R-:W-:Y:S02]  /*1d60*/  LOP3.LUT R25, R25, 0xf000f, RZ, 0xc0, !PT ;  /* 0x000f000f19197812 */ /* 0x000fe400078ec0ff */
[----:B------:R-:W-:Y:S02]  /*1d70*/  SHF.R.U32.HI R24, RZ, 0x8, R33 ;  /* 0x00000008ff187819 */ /* 0x000fe40000011621 */
[----:B------:R-:W-:Y:S02]  /*1d80*/  LOP3.LUT R18, R18, 0xf000f, RZ, 0xc0, !PT ;  /* 0x000f000f12127812 */ /* 0x000fe400078ec0ff */
[----:B------:R-:W-:-:S02]  /*1d90*/  SHF.R.U32.HI R23, RZ, 0xa, R32 ;  /* 0x0000000aff177819 */ /* 0x000fc40000011620 */
[----:B------:R-:W-:Y:S02]  /*1da0*/  SHF.R.U32.HI R29, RZ, 0xc, R29 ;  /* 0x0000000cff1d7819 */ /* 0x000fe4000001161d */
[----:B------:R-:W-:Y:S02]  /*1db0*/  LOP3.LUT R24, R25, 0x300030, R24, 0xf8, !PT ;  /* 0x0030003019187812 */ /* 0x000fe400078ef818 */
[----:B------:R-:W-:Y:S02]  /*1dc0*/  LOP3.LUT R18, R18, 0x300030, R23, 0xf8, !PT ;  /* 0x0030003012127812 */ /* 0x000fe400078ef817 */
[----:B------:R-:W-:Y:S02]  /*1dd0*/  SHF.R.U32.HI R25, RZ, 0xc, R26 ;  /* 0x0000000cff197819 */ /* 0x000fe4000001161a */
[----:B------:R-:W-:Y:S02]  /*1de0*/  LOP3.LUT R28, R29, 0xf000f, RZ, 0xc0, !PT ;  /* 0x000f000f1d1c7812 */ /* 0x000fe400078ec0ff */
[----:B------:R-:W-:-:S02]  /*1df0*/  SHF.R.U32.HI R23, RZ, 0xa, R33 ;  /* 0x0000000aff177819 */ /* 0x000fc40000011621 */
[----:B------:R-:W-:Y:S02]  /*1e00*/  LOP3.LUT R26, R32, 0x3f003f, RZ, 0xc0, !PT ;  /* 0x003f003f201a7812 */ /* 0x000fe400078ec0ff */
[----:B------:R-:W-:Y:S02]  /*1e10*/  LOP3.LUT R23, R28, 0x300030, R23, 0xf8, !PT ;  /* 0x003000301c177812 */ /* 0x000fe400078ef817 */
[----:B------:R-:W-:Y:S02]  /*1e20*/  LOP3.LUT R26, R26, 0x64006400, RZ, 0xfc, !PT ;  /* 0x640064001a1a7812 */ /* 0x000fe400078efcff */
[----:B------:R-:W-:-:S03]  /*1e30*/  LOP3.LUT R28, R33, 0x3f003f, RZ, 0xc0, !PT ;  /* 0x003f003f211c7812 */ /* 0x000fc600078ec0ff */
[----:B------:R-:W-:Y:S01]  /*1e40*/  HADD2 R26, R26, -1056, -1056 ;  /* 0xe420e4201a1a7430 */ /* 0x000fe20000000000 */
[----:B------:R-:W-:Y:S02]  /*1e50*/  LOP3.LUT R28, R28, 0x64006400, RZ, 0xfc, !PT ;  /* 0x640064001c1c7812 */ /* 0x000fe400078efcff */
[----:B------:R-:W-:-:S03]  /*1e60*/  SHF.R.U32.HI R30, RZ, 0xc, R30 ;  /* 0x0000000cff1e7819 */ /* 0x000fc6000001161e */
[----:B------:R-:W-:Y:S02]  /*1e70*/  HADD2 R28, R28, -1056, -1056 ;  /* 0xe420e4201c1c7430 */ /* 0x000fe40000000000 */
[-C--:B0-----:R-:W-:Y:S01]  /*1e80*/  HFMA2 R14, R26, R8.reuse, R14 ;  /* 0x000000081a0e7231 */ /* 0x081fe2000000000e */
[----:B------:R-:W-:Y:S01]  /*1e90*/  LOP3.LUT R26, R34, 0x3f003f, RZ, 0xc0, !PT ;  /* 0x003f003f221a7812 */ /* 0x000fe200078ec0ff */
[----:B------:R-:W-:Y:S01]  /*1ea0*/  HFMA2 R16, R28, R8, R16 ;  /* 0x000000081c107231 */ /* 0x000fe20000000010 */
[----:B------:R-:W-:Y:S02]  /*1eb0*/  LOP3.LUT R29, R30, 0xf000f, RZ, 0xc0, !PT ;  /* 0x000f000f1e1d7812 */ /* 0x000fe400078ec0ff */
[----:B------:R-:W-:Y:S02]  /*1ec0*/  SHF.R.U32.HI R28, RZ, 0xa, R34 ;  /* 0x0000000aff1c7819 */ /* 0x000fe40000011622 */
[----:B------:R-:W-:Y:S02]  /*1ed0*/  SHF.R.U32.HI R30, RZ, 0xc, R27 ;  /* 0x0000000cff1e7819 */ /* 0x000fe4000001161b */
[----:B------:R-:W-:-:S02]  /*1ee0*/  LOP3.LUT R27, R26, 0x64006400, RZ, 0xfc, !PT ;  /* 0x640064001a1b7812 */ /* 0x000fc400078efcff */
[----:B------:R-:W-:Y:S02]  /*1ef0*/  LOP3.LUT R26, R29, 0x300030, R28, 0xf8, !PT ;  /* 0x003000301d1a7812 */ /* 0x000fe400078ef81c */
[----:B------:R-:W-:Y:S01]  /*1f00*/  LOP3.LUT R30, R30, 0xf000f, RZ, 0xc0, !PT ;  /* 0x000f000f1e1e7812 */ /* 0x000fe200078ec0ff */
[----:B------:R-:W-:Y:S01]  /*1f10*/  HADD2 R28, R27, -1056, -1056 ;  /* 0xe420e4201b1c7430 */ /* 0x000fe20000000000 */
[----:B------:R-:W-:Y:S02]  /*1f20*/  SHF.R.U32.HI R29, RZ, 0x8, R35 ;  /* 0x00000008ff1d7819 */ /* 0x000fe40000011623 */
[----:B------:R-:W-:Y:S02]  /*1f30*/  SHF.R.U32.HI R31, RZ, 0xc, R31 ;  /* 0x0000000cff1f7819 */ /* 0x000fe4000001161f */
[----:B------:R-:W-:Y:S02]  /*1f40*/  LOP3.LUT R27, R30, 0x300030, R29, 0xf8, !PT ;  /* 0x003000301e1b7812 */ /* 0x000fe400078ef81d */
[----:B------:R-:W-:Y:S01]  /*1f50*/  LOP3.LUT R29, R35, 0x3f003f, RZ, 0xc0, !PT ;  /* 0x003f003f231d7812 */ /* 0x000fe200078ec0ff */
[----:B------:R-:W-:Y:S01]  /*1f60*/  HFMA2 R15, R28, R8, R15 ;  /* 0x000000081c0f7231 */ /* 0x000fe2000000000f */
[----:B------:R-:W-:-:S02]  /*1f70*/  SHF.R.U32.HI R32, RZ, 0x6, R32 ;  /* 0x00000006ff207819 */ /* 0x000fc40000011620 */
[----:B------:R-:W-:Y:S02]  /*1f80*/  LOP3.LUT R28, R31, 0xf000f, RZ, 0xc0, !PT ;  /* 0x000f000f1f1c7812 */ /* 0x000fe400078ec0ff */
[--C-:B------:R-:W-:Y:S02]  /*1f90*/  SHF.R.U32.HI R46, RZ, 0x8, R34.reuse ;  /* 0x00000008ff2e7819 */ /* 0x100fe40000011622 */
[----:B------:R-:W-:Y:S02]  /*1fa0*/  SHF.R.U32.HI R31, RZ, 0xa, R35 ;  /* 0x0000000aff1f7819 */ /* 0x000fe40000011623 */
[----:B------:R-:W-:Y:S02]  /*1fb0*/  LOP3.LUT R29, R29, 0x64006400, RZ, 0xfc, !PT ;  /* 0x640064001d1d7812 */ /* 0x000fe400078efcff */
[----:B------:R-:W-:Y:S02]  /*1fc0*/  SHF.R.U32.HI R34, RZ, 0x6, R34 ;  /* 0x00000006ff227819 */ /* 0x000fe40000011622 */
[----:B------:R-:W-:-:S02]  /*1fd0*/  LOP3.LUT R32, R32, 0x3f003f, RZ, 0xc0, !PT ;  /* 0x003f003f20207812 */ /* 0x000fc400078ec0ff */
[----:B------:R-:W-:Y:S01]  /*1fe0*/  LOP3.LUT R28, R28, 0x300030, R31, 0xf8, !PT ;  /* 0x003000301c1c7812 */ /* 0x000fe200078ef81f */
[----:B------:R-:W-:Y:S01]  /*1ff0*/  HADD2 R31, R29, -1056, -1056 ;  /* 0xe420e4201d1f7430 */ /* 0x000fe20000000000 */
[----:B------:R-:W-:Y:S02]  /*2000*/  LOP3.LUT R34, R34, 0x3f003f, RZ, 0xc0, !PT ;  /* 0x003f003f22227812 */ /* 0x000fe400078ec0ff */
[----:B------:R-:W-:Y:S02]  /*2010*/  LOP3.LUT R29, R32, 0x64006400, RZ, 0xfc, !PT ;  /* 0x64006400201d7812 */ /* 0x000fe400078efcff */
[----:B------:R-:W-:Y:S02]  /*2020*/  LOP3.LUT R25, R25, 0xf000f, RZ, 0xc0, !PT ;  /* 0x000f000f19197812 */ /* 0x000fe400078ec0ff */
[----:B------:R-:W-:Y:S01]  /*2030*/  LOP3.LUT R34, R34, 0x64006400, RZ, 0xfc, !PT ;  /* 0x6400640022227812 */ /* 0x000fe200078efcff */
[----:B------:R-:W-:Y:S01]  /*2040*/  HADD2 R29, R29, -1056, -1056 ;  /* 0xe420e4201d1d7430 */ /* 0x000fe20000000000 */
[----:B------:R-:W-:-:S02]  /*2050*/  LOP3.LUT R25, R25, 0x300030, R46, 0xf8, !PT ;  /* 0x0030003019197812 */ /* 0x000fc400078ef82e */
[----:B------:R-:W-:Y:S01]  /*2060*/  SHF.R.U32.HI R33, RZ, 0x6, R33 ;  /* 0x00000006ff217819 */ /* 0x000fe20000011621 */
[----:B------:R-:W-:Y:S01]  /*2070*/  HADD2 R34, R34, -1056, -1056 ;  /* 0xe420e42022227430 */ /* 0x000fe20000000000 */
[----:B------:R-:W-:Y:S01]  /*2080*/  LOP3.LUT R19, R19, 0x64006400, RZ, 0xfc, !PT ;  /* 0x6400640013137812 */ /* 0x000fe200078efcff */
[-C--:B------:R-:W-:Y:S01]  /*2090*/  HFMA2 R14, R29, R9.reuse, R14 ;  /* 0x000000091d0e7231 */ /* 0x080fe2000000000e */
[----:B------:R-:W-:Y:S02]  /*20a0*/  LOP3.LUT R30, R33, 0x3f003f, RZ, 0xc0, !PT ;  /* 0x003f003f211e7812 */ /* 0x000fe400078ec0ff */
[----:B------:R-:W-:Y:S02]  /*20b0*/  SHF.R.U32.HI R35, RZ, 0x6, R35 ;  /* 0x00000006ff237819 */ /* 0x000fe40000011623 */
[----:B------:R-:W-:Y:S01]  /*20c0*/  LOP3.LUT R25, R25, 0x64006400, RZ, 0xfc, !PT ;  /* 0x6400640019197812 */ /* 0x000fe200078efcff */
[----:B------:R-:W-:Y:S02]  /*20d0*/  HADD2 R19, R19, -1056, -1056 ;  /* 0xe420e42013137430 */ /* 0x000fe40000000000 */
[----:B------:R-:W-:Y:S01]  /*20e0*/  HFMA2 R15, R34, R9, R15 ;  /* 0x00000009220f7231 */ /* 0x000fe2000000000f */
[----:B------:R-:W-:-:S02]  /*20f0*/  LOP3.LUT R30, R30, 0x64006400, RZ, 0xfc, !PT ;  /* 0x640064001e1e7812 */ /* 0x000fc400078efcff */
[----:B------:R-:W-:Y:S01]  /*2100*/  LOP3.LUT R35, R35, 0x3f003f, RZ, 0xc0, !PT ;  /* 0x003f003f23237812 */ /* 0x000fe200078ec0ff */
[----:B------:R-:W-:Y:S01]  /*2110*/  HADD2 R25, R25, -1056, -1056 ;  /* 0xe420e42019197430 */ /* 0x000fe20000000000 */
[----:B------:R-:W-:Y:S01]  /*2120*/  LOP3.LUT R18, R18, 0x64006400, RZ, 0xfc, !PT ;  /* 0x6400640012127812 */ /* 0x000fe200078efcff */
[----:B------:R-:W-:Y:S01]  /*2130*/  HFMA2 R17, R31, R8, R17 ;  /* 0x000000081f117231 */ /* 0x000fe20000000011 */
[----:B------:R-:W-:Y:S01]  /*2140*/  LOP3.LUT R35, R35, 0x64006400, RZ, 0xfc, !PT ;  /* 0x6400640023237812 */ /* 0x000fe200078efcff */
[-C--:B------:R-:W-:Y:S01]  /*2150*/  HFMA2 R14, R19, R10.reuse, R14 ;  /* 0x0000000a130e7231 */ /* 0x080fe2000000000e */
[----:B------:R-:W-:Y:S01]  /*2160*/  LOP3.LUT R26, R26, 0x64006400, RZ, 0xfc, !PT ;  /* 0x640064001a1a7812 */ /* 0x000fe200078efcff */
[----:B------:R-:W-:Y:S01]  /*2170*/  HADD2 R8, R30, -1056, -1056 ;  /* 0xe420e4201e087430 */ /* 0x000fe20000000000 */
[----:B------:R-:W-:Y:S01]  /*2180*/  LOP3.LUT R24, R24, 0x64006400, RZ, 0xfc, !PT ;  /* 0x6400640018187812 */ /* 0x000fe200078efcff */
[----:B------:R-:W-:Y:S02]  /*2190*/  HADD2 R18, R18, -1056, -1056 ;  /* 0xe420e42012127430 */ /* 0x000fe40000000000 */
[----:B------:R-:W-:Y:S01]  /*21a0*/  HFMA2 R15, R25, R10, R15 ;  /* 0x0000000a190f7231 */ /* 0x000fe2000000000f */
[----:B------:R-:W-:Y:S01]  /*21b0*/  LOP3.LUT R27, R27, 0x64006400, RZ, 0xfc, !PT ;  /* 0x640064001b1b7812 */ /* 0x000fe200078efcff */
[----:B------:R-:W-:Y:S01]  /*21c0*/  HFMA2 R16, R8, R9, R16 ;  /* 0x0000000908107231 */ /* 0x000fe20000000010 */
[----:B------:R-:W-:Y:S01]  /*21d0*/  LOP3.LUT R23, R23, 0x64006400, RZ, 0xfc, !PT ;  /* 0x6400640017177812 */ /* 0x000fe200078efcff */
[----:B------:R-:W-:-:S02]  /*21e0*/  HADD2 R35, R35, -1056, -1056 ;  /* 0xe420e42023237430 */ /* 0x000fc40000000000 */
[----:B------:R-:W-:Y:S02]  /*21f0*/  HADD2 R26, R26, -1056, -1056 ;  /* 0xe420e4201a1a7430 */ /* 0x000fe40000000000 */
[----:B------:R-:W-:Y:S01]  /*2200*/  HADD2 R8, R24, -1056, -1056 ;  /* 0xe420e42018087430 */ /* 0x000fe20000000000 */
[----:B------:R-:W-:Y:S01]  /*2210*/  LOP3.LUT R28, R28, 0x64006400, RZ, 0xfc, !PT ;  /* 0x640064001c1c7812 */ /* 0x000fe200078efcff */
[----:B------:R-:W-:Y:S02]  /*2220*/  HFMA2 R14, R18, R11, R14 ;  /* 0x0000000b120e7231 */ /* 0x000fe4000000000e */
[----:B------:R-:W-:Y:S02]  /*2230*/  HFMA2 R17, R35, R9, R17 ;  /* 0x0000000923117231 */ /* 0x000fe40000000011 */
[----:B-----5:R-:W-:Y:S02]  /*2240*/  @!P0 IMAD.IADD R3, R47, 0x1, R6 ;  /* 0x000000012f038824 */ /* 0x020fe400078e0206 */
[----:B------:R-:W-:-:S02]  /*2250*/  HADD2 R27, R27, -1056, -1056 ;  /* 0xe420e4201b1b7430 */ /* 0x000fc40000000000 */
[----:B------:R-:W-:Y:S02]  /*2260*/  HFMA2 R15, R26, R11, R15 ;  /* 0x0000000b1a0f7231 */ /* 0x000fe4000000000f */
[----:B------:R-:W-:Y:S01]  /*2270*/  HADD2 R12, R12.H0_H0, R12.H1_H1 ;  /* 0x3000000c0c0c7230 */ /* 0x000fe20000000800 */
[----:B------:R-:W-:Y:S01]  /*2280*/  @!P0 PRMT R44, R20, 0x7610, R44 ;  /* 0x00007610142c8816 */ /* 0x000fe2000000002c */
[----:B------:R-:W-:Y:S01]  /*2290*/  HADD2 R13, R13.H0_H0, R13.H1_H1 ;  /* 0x3000000d0d0d7230 */ /* 0x000fe20000000800 */
[----:B------:R-:W-:Y:S01]  /*22a0*/  @!P0 PRMT R45, R21, 0x7610, R45 ;  /* 0x00007610152d8816 */ /* 0x000fe2000000002d */
[----:B------:R-:W-:Y:S02]  /*22b0*/  HFMA2 R8, R8, R10, R16 ;  /* 0x0000000a08087231 */ /* 0x000fe40000000010 */
[----:B------:R-:W-:Y:S02]  /*22c0*/  VIADD R6, R6, 0x20 ;  /* 0x0000002006067836 */ /* 0x000fe40000000000 */
[----:B------:R-:W-:-:S02]  /*22d0*/  HADD2 R23, R23, -1056, -1056 ;  /* 0xe420e42017177430 */ /* 0x000fc40000000000 */
[----:B------:R-:W-:Y:S02]  /*22e0*/  HFMA2 R17, R27, R10, R17 ;  /* 0x0000000a1b117231 */ /* 0x000fe40000000011 */
[----:B------:R-:W-:Y:S01]  /*22f0*/  HADD2 R28, R28, -1056, -1056 ;  /* 0xe420e4201c1c7430 */ /* 0x000fe20000000000 */
[----:B------:R-:W-:Y:S01]  /*2300*/  @!P0 PRMT R44, R44, 0x7610, R20 ;  /* 0x000076102c2c8816 */ /* 0x000fe20000000014 */
[----:B------:R-:W-:Y:S01]  /*2310*/  HFMA2 R8, R23, R11, R8 ;  /* 0x0000000b17087231 */ /* 0x000fe20000000008 */
[----:B------:R-:W-:Y:S02]  /*2320*/  @!P0 PRMT R45, R45, 0x7610, R21 ;  /* 0x000076102d2d8816 */ /* 0x000fe40000000015 */
[----:B------:R-:W-:Y:S01]  /*2330*/  PRMT R12, R12, 0x5410, R13 ;  /* 0x000054100c0c7816 */ /* 0x000fe2000000000d */
[----:B------:R-:W-:Y:S01]  /*2340*/  HADD2 R49, R49.H0_H0, R49.H1_H1 ;  /* 0x3000003131317230 */ /* 0x000fe20000000800 */
[----:B------:R-:W-:Y:S01]  /*2350*/  ISETP.GE.AND P0, PT, R6, R39, PT ;  /* 0x000000270600720c */ /* 0x000fe20003f06270 */
[----:B------:R-:W-:-:S02]  /*2360*/  HADD2 R22, R22.H0_H0, R22.H1_H1 ;  /* 0x3000001616167230 */ /* 0x000fc40000000800 */
[----:B------:R-:W-:Y:S02]  /*2370*/  HFMA2 R17, R28, R11, R17 ;  /* 0x0000000b1c117231 */ /* 0x000fe40000000011 */
[----:B------:R-:W-:Y:S02]  /*2380*/  HADD2 R14, R14.H0_H0, R14.H1_H1 ;  /* 0x3000000e0e0e7230 */ /* 0x000fe40000000800 */
[----:B------:R-:W-:Y:S02]  /*2390*/  HADD2 R8, R8.H0_H0, R8.H1_H1 ;  /* 0x3000000808087230 */ /* 0x000fe40000000800 */
[----:B------:R-:W-:Y:S02]  /*23a0*/  HFMA2 R5, R12, R44, R5 ;  /* 0x0000002c0c057231 */ /* 0x000fe40000000005 */
[----:B------:R-:W-:Y:S01]  /*23b0*/  HADD2 R15, R15.H0_H0, R15.H1_H1 ;  /* 0x3000000f0f0f7230 */ /* 0x000fe20000000800 */
[----:B------:R-:W-:Y:S01]  /*23c0*/  PRMT R49, R49, 0x5410, R22 ;  /* 0x0000541031317816 */ /* 0x000fe20000000016 */
[----:B------:R-:W-:Y:S01]  /*23d0*/  HADD2 R17, R17.H0_H0, R17.H1_H1 ;  /* 0x3000001111117230 */ /* 0x000fe20000000800 */
[----:B------:R-:W-:-:S02]  /*23e0*/  PRMT R14, R14, 0x5410, R8 ;  /* 0x000054100e0e7816 */ /* 0x000fc40000000008 */
[----:B------:R-:W-:Y:S01]  /*23f0*/  IADD3 R36, P1, PT, R36, 0x80, RZ ;  /* 0x0000008024247810 */ /* 0x000fe20007f3e0ff */
[----:B------:R-:W-:Y:S01]  /*2400*/  HFMA2 R4, R49, R45, R4 ;  /* 0x0000002d31047231 */ /* 0x000fe20000000004 */
[----:B------:R-:W-:Y:S01]  /*2410*/  PRMT R15, R15, 0x5410, R17 ;  /* 0x000054100f0f7816 */ /* 0x000fe20000000011 */
[----:B------:R-:W-:Y:S01]  /*2420*/  UIADD3 UR4, UPT, UPT, UR4, 0x40, URZ ;  /* 0x0000004004047890 */ /* 0x000fe2000fffe0ff */
[----:B------:R-:W-:Y:S02]  /*2430*/  HFMA2 R5, R14, R44, R5 ;  /* 0x0000002c0e057231 */ /* 0x000fe40000000005 */
[----:B------:R-:W-:-:S04]  /*2440*/  IMAD.WIDE R50, R2, 0x4, R50 ;  /* 0x0000000402327825 */ /* 0x000fc800078e0232 */
[----:B------:R-:W-:Y:S02]  /*2450*/  HFMA2 R4, R15, R45, R4 ;  /* 0x0000002d0f047231 */ /* 0x000fe40000000004 */
[----:B------:R-:W-:Y:S01]  /*2460*/  IMAD.X R37, RZ, RZ, R37, P1 ;  /* 0x000000ffff257224 */ /* 0x000fe200008e0625 */
[----:B------:R-:W-:Y:S06]  /*2470*/  @!P0 BRA `(.L_x_3566) ;  /* 0xffffffe800108947 */ /* 0x000fec000383ffff */
[----:B------:R-:W-:-:S07]  /*2480*/  IMAD.WIDE R42, R2, 0x18, R42 ;  /* 0x00000018022a7825 */ /* 0x000fce00078e022a */
.L_x_3565:
[----:B------:R-:W-:-:S04]  /*2490*/  VIMNMX R37, PT, PT, R38, UR13, PT ;  /* 0x0000000d26257c48 */ /* 0x000fc8000bfe0100 */
[----:B------:R-:W-:-:S13]  /*24a0*/  ISETP.GT.AND P0, PT, R37, R6, PT ;  /* 0x000000062500720c */ /* 0x000fda0003f04270 */
[----:B------:R-:W-:Y:S05]  /*24b0*/  @!P0 BRA `(.L_x_3567) ;  /* 0x0000001400908947 */ /* 0x000fea0003800000 */
[----:B------:R-:W-:-:S03]  /*24c0*/  IMAD.WIDE.U32 R40, R6, 0x4, R40 ;  /* 0x0000000406287825 */ /* 0x000fc600078e0028 */
[----:B------:R-:W-:-:S05]  /*24d0*/  IADD3 R38, P0, PT, R40, 0x2, RZ ;  /* 0x0000000228267810 */ /* 0x000fca0007f1e0ff */
[----:B------:R-:W-:-:S08]  /*24e0*/  IMAD.X R39, RZ, RZ, R41, P0 ;  /* 0x000000ffff277224 */ /* 0x000fd000000e0629 */
.L_x_3568:
[----:B------:R-:W3:Y:S01]  /*24f0*/  LDG.E.128.CONSTANT R8, desc[UR6][R42.64] ;  /* 0x000000062a087981 */ /* 0x000ee2000c1e9d00 */
[----:B------:R-:W-:-:S03]  /*2500*/  IMAD.U32 R2, RZ, RZ, UR9 ;  /* 0x00000009ff027e24 */ /* 0x000fc6000f8e00ff */
[----:B------:R-:W0:Y:S01]  /*2510*/  LDS.128 R24, [UR4] ;  /* 0x00000004ff187984 */ /* 0x000e220008000c00 */
[----:B------:R-:W-:-:S05]  /*2520*/  IMAD.WIDE R32, R2, 0x4, R42 ;  /* 0x0000000402207825 */ /* 0x000fca00078e022a */
[----:B--2---:R3:W2:Y:S01]  /*2530*/  LDG.E.128.CONSTANT R12, desc[UR6][R32.64] ;  /* 0x00000006200c7981 */ /* 0x0046a2000c1e9d00 */
[----:B------:R-:W-:-:S05]  /*2540*/  IMAD.WIDE R34, R2, 0x4, R32 ;  /* 0x0000000402227825 */ /* 0x000fca00078e0220 */
[----:B------:R1:W4:Y:S01]  /*2550*/  LDG.E.128.CONSTANT R16, desc[UR6][R34.64] ;  /* 0x0000000622107981 */ /* 0x000322000c1e9d00 */
[----:B------:R-:W-:-:S05]  /*2560*/  IMAD.WIDE R46, R2, 0x4, R34 ;  /* 0x00000004022e7825 */ /* 0x000fca00078e0222 */
[----:B------:R5:W4:Y:S01]  /*2570*/  LDG.E.128.CONSTANT R20, desc[UR6][R46.64] ;  /* 0x000000062e147981 */ /* 0x000b22000c1e9d00 */
[----:B------:R-:W-:-:S05]  /*2580*/  IMAD.WIDE R40, R2, 0x4, R46 ;  /* 0x0000000402287825 */ /* 0x000fca00078e022e */
[----:B------:R-:W4:Y:S01]  /*2590*/  LDG.E.128.CONSTANT R28, desc[UR6][R40.64] ;  /* 0x00000006281c7981 */ /* 0x000f22000c1e9d00 */
[----:B------:R-:W-:Y:S01]  /*25a0*/  IMAD.MOV.U32 R36, RZ, RZ, 0x2800 ;  /* 0x00002800ff247424 */ /* 0x000fe200078e00ff */
[----:B------:R-:W-:Y:S02]  /*25b0*/  ISETP.NE.AND P0, PT, R6, R3, PT ;  /* 0x000000030600720c */ /* 0x000fe40003f05270 */
[----:B---3--:R-:W-:Y:S02]  /*25c0*/  LOP3.LUT R32, R9, 0x1f001f, RZ, 0xc0, !PT ;  /* 0x001f001f09207812 */ /* 0x008fe400078ec0ff */
[----:B------:R-:W-:Y:S02]  /*25d0*/  LOP3.LUT R42, R8, 0x1f001f, RZ, 0xc0, !PT ;  /* 0x001f001f082a7812 */ /* 0x000fe400078ec0ff */
[----:B------:R-:W-:Y:S02]  /*25e0*/  LOP3.LUT R43, R10, 0x1f001f, RZ, 0xc0, !PT ;  /* 0x001f001f0a2b7812 */ /* 0x000fe400078ec0ff */
[----:B-1----:R-:W-:-:S02]  /*25f0*/  LOP3.LUT R34, R11, 0x1f001f, RZ, 0xc0, !PT ;  /* 0x001f001f0b227812 */ /* 0x002fc400078ec0ff */
[----:B------:R-:W-:Y:S02]  /*2600*/  LOP3.LUT R32, R32, 0x64006400, RZ, 0xfc, !PT ;  /* 0x6400640020207812 */ /* 0x000fe400078efcff */
[----:B------:R-:W-:Y:S02]  /*2610*/  LOP3.LUT R42, R42, 0x64006400, RZ, 0xfc, !PT ;  /* 0x640064002a2a7812 */ /* 0x000fe400078efcff */
[----:B------:R-:W-:Y:S01]  /*2620*/  LOP3.LUT R43, R43, 0x64006400, RZ, 0xfc, !PT ;  /* 0x640064002b2b7812 */ /* 0x000fe200078efcff */
[----:B-----5:R-:W-:Y:S01]  /*2630*/  HADD2 R47, R32, -1040, -1040 ;  /* 0xe410e410202f7430 */ /* 0x020fe20000000000 */
[----:B------:R-:W-:Y:S01]  /*2640*/  LOP3.LUT R35, R34, 0x64006400, RZ, 0xfc, !PT ;  /* 0x6400640022237812 */ /* 0x000fe200078efcff */
[----:B------:R-:W-:Y:S01]  /*2650*/  HADD2 R46, R42, -1040, -1040 ;  /* 0xe410e4102a2e7430 */ /* 0x000fe20000000000 */
[----:B------:R-:W-:Y:S01]  /*2660*/  LOP3.LUT R34, R9, 0x3e003e0, RZ, 0xc0, !PT ;  /* 0x03e003e009227812 */ /* 0x000fe200078ec0ff */
[----:B------:R-:W-:Y:S01]  /*2670*/  HADD2 R32, R43, -1040, -1040 ;  /* 0xe410e4102b207430 */ /* 0x000fe20000000000 */
[----:B------:R-:W-:Y:S01]  /*2680*/  LOP3.LUT R33, R8, 0x3e003e0, RZ, 0xc0, !PT ;  /* 0x03e003e008217812 */ /* 0x000fe200078ec0ff */
[----:B------:R-:W-:Y:S01]  /*2690*/  HADD2 R35, R35, -1040, -1040 ;  /* 0xe410e41023237430 */ /* 0x000fe20000000000 */
[----:B------:R-:W-:Y:S01]  /*26a0*/  LOP3.LUT R42, R10, 0x3e003e0, RZ, 0xc0, !PT ;  /* 0x03e003e00a2a7812 */ /* 0x000fe200078ec0ff */
[----:B0-----:R-:W-:-:S02]  /*26b0*/  HFMA2 R46, R46, R24, RZ ;  /* 0x000000182e2e7231 */ /* 0x001fc400000000ff */
[-C--:B------:R-:W-:Y:S02]  /*26c0*/  HFMA2 R47, R47, R24.reuse, RZ.H0_H0 ;  /* 0x000000182f2f7231 */ /* 0x080fe400000400ff */
[-C--:B------:R-:W-:Y:S02]  /*26d0*/  HFMA2 R32, R32, R24.reuse, RZ ;  /* 0x0000001820207231 */ /* 0x080fe400000000ff */
[----:B------:R-:W-:Y:S01]  /*26e0*/  HFMA2 R24, R35, R24, RZ.H0_H0 ;  /* 0x0000001823187231 */ /* 0x000fe200000400ff */
[----:B------:R-:W-:Y:S02]  /*26f0*/  LOP3.LUT R35, R34, 0x64006400, RZ, 0xfc, !PT ;  /* 0x6400640022237812 */ /* 0x000fe400078efcff */
[----:B------:R-:W-:Y:S02]  /*2700*/  LOP3.LUT R34, R11, 0x3e003e0, RZ, 0xc0, !PT ;  /* 0x03e003e00b227812 */ /* 0x000fe400078ec0ff */
[----:B------:R-:W-:Y:S01]  /*2710*/  LOP3.LUT R33, R33, 0x64006400, RZ, 0xfc, !PT ;  /* 0x6400640021217812 */ /* 0x000fe200078efcff */
[----:B------:R-:W-:Y:S01]  /*2720*/  HFMA2 R35, R35, R36.H0_H0, -48, -48 ;  /* 0xd200d20023237431 */ /* 0x000fe20000040024 */
[----:B------:R-:W-:-:S02]  /*2730*/  LOP3.LUT R43, R42, 0x64006400, RZ, 0xfc, !PT ;  /* 0x640064002a2b7812 */ /* 0x000fc400078efcff */
[----:B------:R-:W-:Y:S01]  /*2740*/  LOP3.LUT R49, R34, 0x64006400, RZ, 0xfc, !PT ;  /* 0x6400640022317812 */ /* 0x000fe200078efcff */
[-C--:B------:R-:W-:Y:S01]  /*2750*/  HFMA2 R33, R33, R36.reuse.H0_H0, -48, -48 ;  /* 0xd200d20021217431 */ /* 0x080fe20000040024 */
[----:B------:R-:W-:Y:S01]  /*2760*/  SHF.R.U32.HI R34, RZ, 0xa, R9 ;  /* 0x0000000aff227819 */ /* 0x000fe20000011609 */
[-C--:B------:R-:W-:Y:S02]  /*2770*/  HFMA2 R43, R43, R36.reuse.H0_H0, -48, -48 ;  /* 0xd200d2002b2b7431 */ /* 0x080fe40000040024 */
[-C--:B------:R-:W-:Y:S02]  /*2780*/  HFMA2 R47, R35, R25.reuse, R47 ;  /* 0x00000019232f7231 */ /* 0x080fe4000000002f */
[----:B------:R-:W-:Y:S01]  /*2790*/  HFMA2 R49, R49, R36.H0_H0, -48, -48 ;  /* 0xd200d20031317431 */ /* 0x000fe20000040024 */
[----:B------:R-:W-:Y:S01]  /*27a0*/  SHF.R.U32.HI R35, RZ, 0xa, R11 ;  /* 0x0000000aff237819 */ /* 0x000fe2000001160b */
[-C--:B------:R-:W-:Y:S01]  /*27b0*/  HFMA2 R46, R33, R25.reuse, R46 ;  /* 0x00000019212e7231 */ /* 0x080fe2000000002e */
[----:B------:R-:W-:Y:S01]  /*27c0*/  SHF.R.U32.HI R33, RZ, 0xa, R8 ;  /* 0x0000000aff217819 */ /* 0x000fe20000011608 */
[----:B------:R-:W-:-:S02]  /*27d0*/  HFMA2 R32, R43, R25, R32 ;  /* 0x000000192b207231 */ /* 0x000fc40000000020 */
[----:B------:R-:W-:Y:S01]  /*27e0*/  HFMA2 R24, R49, R25, R24 ;  /* 0x0000001931187231 */ /* 0x000fe20000000018 */
[----:B------:R-:W-:Y:S01]  /*27f0*/  SHF.R.U32.HI R25, RZ, 0xa, R10 ;  /* 0x0000000aff197819 */ /* 0x000fe2000001160a */
[----:B------:R-:W3:Y:S01]  /*2800*/  @!P0 LDG.E.U16.CONSTANT R43, desc[UR6][R38.64] ;  /* 0x00000006262b8981 */ /* 0x000ee2000c1e9500 */
        /* <DEDUP_REMOVED lines=10> */
[----:B--2---:R-:W-:Y:S01]  /*28b0*/  LOP3.LUT R25, R12, 0x1f001f, RZ, 0xc0, !PT ;  /* 0x001f001f0c197812 */ /* 0x004fe200078ec0ff */
[----:B------:R-:W-:Y:S02]  /*28c0*/  HADD2 R34, R34, -1040, -1040 ;  /* 0xe410e41022227430 */ /* 0x000fe40000000000 */
[-C--:B------:R-:W-:Y:S02]  /*28d0*/  HFMA2 R42, R42, R26.reuse, R32 ;  /* 0x0000001a2a2a7231 */ /* 0x080fe40000000020 */
[----:B------:R-:W-:Y:S01]  /*28e0*/  HADD2 R35, R35, -1040, -1040 ;  /* 0xe410e41023237430 */ /* 0x000fe20000000000 */
[----:B------:R-:W-:Y:S01]  /*28f0*/  LOP3.LUT R25, R25, 0x64006400, RZ, 0xfc, !PT ;  /* 0x6400640019197812 */ /* 0x000fe200078efcff */
[----:B------:R-:W-:-:S02]  /*2900*/  HFMA2 R46, R33, R26, R46 ;  /* 0x0000001a212e7231 */ /* 0x000fc4000000002e */
[-C--:B------:R-:W-:Y:S01]  /*2910*/  HFMA2 R47, R34, R26.reuse, R47 ;  /* 0x0000001a222f7231 */ /* 0x080fe2000000002f */
[----:B------:R-:W-:Y:S01]  /*2920*/  LOP3.LUT R33, R13, 0x1f001f, RZ, 0xc0, !PT ;  /* 0x001f001f0d217812 */ /* 0x000fe200078ec0ff */
[----:B------:R-:W-:Y:S02]  /*2930*/  HFMA2 R26, R35, R26, R24 ;  /* 0x0000001a231a7231 */ /* 0x000fe40000000018 */
[----:B------:R-:W-:Y:S02]  /*2940*/  @!P0 IMAD R24, R0, 0x8, R1 ;  /* 0x0000000800188824 */ /* 0x000fe400078e0201 */
[----:B------:R-:W-:Y:S01]  /*2950*/  HADD2 R25, R25, -1040, -1040 ;  /* 0xe410e41019197430 */ /* 0x000fe20000000000 */
[----:B------:R-:W-:-:S03]  /*2960*/  LOP3.LUT R33, R33, 0x64006400, RZ, 0xfc, !PT ;  /* 0x6400640021217812 */ /* 0x000fc600078efcff */
[-C--:B------:R-:W-:Y:S02]  /*2970*/  HFMA2 R46, R25, R27.reuse, R46 ;  /* 0x0000001b192e7231 */ /* 0x080fe4000000002e */
[----:B------:R-:W-:Y:S01]  /*2980*/  HADD2 R33, R33, -1040, -1040 ;  /* 0xe410e41021217430 */ /* 0x000fe20000000000 */
[----:B------:R-:W2:Y:S01]  /*2990*/  @!P0 LDL.64 R24, [R24+0x8] ;  /* 0x0000080018188983 */ /* 0x000ea20000100a00 */
[----:B------:R-:W-:Y:S02]  /*29a0*/  LOP3.LUT R32, R14, 0x1f001f, RZ, 0xc0, !PT ;  /* 0x001f001f0e207812 */ /* 0x000fe400078ec0ff */
[----:B------:R-:W-:Y:S02]  /*29b0*/  HFMA2 R47, R33, R27, R47 ;  /* 0x0000001b212f7231 */ /* 0x000fe4000000002f */
[----:B------:R-:W-:Y:S02]  /*29c0*/  LOP3.LUT R48, R32, 0x64006400, RZ, 0xfc, !PT ;  /* 0x6400640020307812 */ /* 0x000fe400078efcff */
[----:B------:R-:W0:Y:S03]  /*29d0*/  LDS.128 R32, [UR4+0x10] ;  /* 0x00001004ff207984 */ /* 0x000e260008000c00 */
[----:B------:R-:W-:-:S04]  /*29e0*/  HADD2 R48, R48, -1040, -1040 ;  /* 0xe410e41030307430 */ /* 0x000fc80000000000 */
[----:B------:R-:W-:Y:S01]  /*29f0*/  HFMA2 R48, R48, R27, R42 ;  /* 0x0000001b30307231 */ /* 0x000fe2000000002a */
        /* <DEDUP_REMOVED lines=8> */
[-C--:B------:R-:W-:Y:S02]  /*2a80*/  HFMA2 R42, R27, R36.reuse.H0_H0, -48, -48 ;  /* 0xd200d2001b2a7431 */ /* 0x080fe40000040024 */
[----:B------:R-:W-:Y:S01]  /*2a90*/  HFMA2 R49, R49, R36.H0_H0, -48, -48 ;  /* 0xd200d20031317431 */ /* 0x000fe20000040024 */
[----:B------:R-:W-:Y:S01]  /*2aa0*/  LOP3.LUT R27, R14, 0x3e003e0, RZ, 0xc0, !PT ;  /* 0x03e003e00e1b7812 */ /* 0x000fe200078ec0ff */
[-C--:B0-----:R-:W-:Y:S02]  /*2ab0*/  HFMA2 R42, R42, R32.reuse, R46 ;  /* 0x000000202a2a7231 */ /* 0x081fe4000000002e */
[----:B------:R-:W-:Y:S01]  /*2ac0*/  HFMA2 R46, R49, R32, R47 ;  /* 0x00000020312e7231 */ /* 0x000fe2000000002f */
[----:B------:R-:W-:Y:S02]  /*2ad0*/  LOP3.LUT R47, R15, 0x3e003e0, RZ, 0xc0, !PT ;  /* 0x03e003e00f2f7812 */ /* 0x000fe400078ec0ff */
[----:B------:R-:W-:Y:S02]  /*2ae0*/  LOP3.LUT R27, R27, 0x64006400, RZ, 0xfc, !PT ;  /* 0x640064001b1b7812 */ /* 0x000fe400078efcff */
[----:B------:R-:W-:-:S03]  /*2af0*/  LOP3.LUT R49, R47, 0x64006400, RZ, 0xfc, !PT ;  /* 0x640064002f317812 */ /* 0x000fc600078efcff */
[-C--:B------:R-:W-:Y:S02]  /*2b00*/  HFMA2 R47, R27, R36.reuse.H0_H0, -48, -48 ;  /* 0xd200d2001b2f7431 */ /* 0x080fe40000040024 */
[----:B------:R-:W-:Y:S02]  /*2b10*/  HFMA2 R49, R49, R36.H0_H0, -48, -48 ;  /* 0xd200d20031317431 */ /* 0x000fe40000040024 */
[-C--:B------:R-:W-:Y:S02]  /*2b20*/  HFMA2 R47, R47, R32.reuse, R48 ;  /* 0x000000202f2f7231 */ /* 0x080fe40000000030 */
[----:B------:R-:W-:Y:S01]  /*2b30*/  HFMA2 R32, R49, R32, R26 ;  /* 0x0000002031207231 */ /* 0x000fe2000000001a */
[----:B------:R-:W-:Y:S02]  /*2b40*/  SHF.R.U32.HI R26, RZ, 0xa, R12 ;  /* 0x0000000aff1a7819 */ /* 0x000fe4000001160c */
[----:B------:R-:W-:Y:S02]  /*2b50*/  SHF.R.U32.HI R8, RZ, 0xf, R8 ;  /* 0x0000000fff087819 */ /* 0x000fe40000011608 */
[----:B------:R-:W-:-:S02]  /*2b60*/  LOP3.LUT R26, R26, 0x1f001f, RZ, 0xc0, !PT ;  /* 0x001f001f1a1a7812 */ /* 0x000fc400078ec0ff */
[----:B------:R-:W-:Y:S02]  /*2b70*/  LOP3.LUT R8, R8, 0x10001, RZ, 0xc0, !PT ;  /* 0x0001000108087812 */ /* 0x000fe400078ec0ff */
[----:B------:R-:W-:Y:S02]  /*2b80*/  SHF.R.U32.HI R27, RZ, 0xe, R12 ;  /* 0x0000000eff1b7819 */ /* 0x000fe4000001160c */
[----:B------:R-:W-:Y:S02]  /*2b90*/  LOP3.LUT R26, R26, 0x64006400, RZ, 0xfc, !PT ;  /* 0x640064001a1a7812 */ /* 0x000fe400078efcff */
[----:B------:R-:W-:-:S03]  /*2ba0*/  LOP3.LUT R27, R8, 0x20002, R27, 0xf8, !PT ;  /* 0x00020002081b7812 */ /* 0x000fc600078ef81b */
[----:B------:R-:W-:Y:S01]  /*2bb0*/  HADD2 R8, R26, -1040, -1040 ;  /* 0xe410e4101a087430 */ /* 0x000fe20000000000 */
[----:B------:R-:W-:Y:S02]  /*2bc0*/  SHF.R.U32.HI R9, RZ, 0xf, R9 ;  /* 0x0000000fff097819 */ /* 0x000fe40000011609 */
[--C-:B------:R-:W-:Y:S02]  /*2bd0*/  SHF.R.U32.HI R49, RZ, 0xe, R14.reuse ;  /* 0x0000000eff317819 */ /* 0x100fe4000001160e */
[----:B------:R-:W-:Y:S01]  /*2be0*/  SHF.R.U32.HI R14, RZ, 0xa, R14 ;  /* 0x0000000aff0e7819 */ /* 0x000fe2000001160e */
[----:B------:R-:W-:Y:S01]  /*2bf0*/  HFMA2 R42, R8, R33, R42 ;  /* 0x00000021082a7231 */ /* 0x000fe2000000002a */
[----:B------:R-:W-:Y:S02]  /*2c00*/  LOP3.LUT R9, R9, 0x10001, RZ, 0xc0, !PT ;  /* 0x0001000109097812 */ /* 0x000fe400078ec0ff */
[--C-:B------:R-:W-:Y:S02]  /*2c10*/  SHF.R.U32.HI R26, RZ, 0xe, R13.reuse ;  /* 0x0000000eff1a7819 */ /* 0x100fe4000001160d */
[----:B------:R-:W-:-:S02]  /*2c20*/  SHF.R.U32.HI R13, RZ, 0xa, R13 ;  /* 0x0000000aff0d7819 */ /* 0x000fc4000001160d */
[----:B------:R-:W-:Y:S02]  /*2c30*/  SHF.R.U32.HI R8, RZ, 0xa, R15 ;  /* 0x0000000aff087819 */ /* 0x000fe4000001160f */
[----:B------:R-:W-:Y:S02]  /*2c40*/  LOP3.LUT R14, R14, 0x1f001f, RZ, 0xc0, !PT ;  /* 0x001f001f0e0e7812 */ /* 0x000fe400078ec0ff */
[----:B------:R-:W-:Y:S02]  /*2c50*/  SHF.R.U32.HI R10, RZ, 0xf, R10 ;  /* 0x0000000fff0a7819 */ /* 0x000fe4000001160a */
[----:B------:R-:W-:Y:S02]  /*2c60*/  LOP3.LUT R26, R9, 0x20002, R26, 0xf8, !PT ;  /* 0x00020002091a7812 */ /* 0x000fe400078ef81a */
[----:B------:R-:W-:Y:S02]  /*2c70*/  LOP3.LUT R13, R13, 0x1f001f, RZ, 0xc0, !PT ;  /* 0x001f001f0d0d7812 */ /* 0x000fe400078ec0ff */
[----:B------:R-:W-:-:S02]  /*2c80*/  LOP3.LUT R9, R8, 0x1f001f, RZ, 0xc0, !PT ;  /* 0x001f001f08097812 */ /* 0x000fc400078ec0ff */
[----:B------:R-:W-:Y:S02]  /*2c90*/  LOP3.LUT R8, R14, 0x64006400, RZ, 0xfc, !PT ;  /* 0x640064000e087812 */ /* 0x000fe400078efcff */
[----:B------:R-:W-:Y:S02]  /*2ca0*/  LOP3.LUT R10, R10, 0x10001, RZ, 0xc0, !PT ;  /* 0x000100010a0a7812 */ /* 0x000fe400078ec0ff */
[----:B------:R-:W-:Y:S01]  /*2cb0*/  LOP3.LUT R13, R13, 0x64006400, RZ, 0xfc, !PT ;  /* 0x640064000d0d7812 */ /* 0x000fe200078efcff */
[----:B------:R-:W-:Y:S01]  /*2cc0*/  HADD2 R8, R8, -1040, -1040 ;  /* 0xe410e41008087430 */ /* 0x000fe20000000000 */
[----:B------:R-:W-:Y:S02]  /*2cd0*/  LOP3.LUT R9, R9, 0x64006400, RZ, 0xfc, !PT ;  /* 0x6400640009097812 */ /* 0x000fe400078efcff */
[----:B------:R-:W-:Y:S01]  /*2ce0*/  LOP3.LUT R12, R10, 0x20002, R49, 0xf8, !PT ;  /* 0x000200020a0c7812 */ /* 0x000fe200078ef831 */
[----:B------:R-:W-:Y:S02]  /*2cf0*/  @!P0 VIADD R10, R0, 0x1 ;  /* 0x00000001000a8836 */ /* 0x000fe40000000000 */
[----:B------:R-:W-:Y:S01]  /*2d00*/  HADD2 R14, R13, -1040, -1040 ;  /* 0xe410e4100d0e7430 */ /* 0x000fe20000000000 */
[----:B------:R-:W-:Y:S01]  /*2d10*/  SHF.R.U32.HI R11, RZ, 0xf, R11 ;  /* 0x0000000fff0b7819 */ /* 0x000fe2000001160b */
[----:B------:R-:W-:Y:S01]  /*2d20*/  HADD2 R9, R9, -1040, -1040 ;  /* 0xe410e41009097430 */ /* 0x000fe20000000000 */
[----:B------:R-:W-:Y:S01]  /*2d30*/  SHF.R.U32.HI R13, RZ, 0xe, R15 ;  /* 0x0000000eff0d7819 */ /* 0x000fe2000001160f */
[----:B------:R-:W-:-:S02]  /*2d40*/  @!P0 IMAD.MOV.U32 R0, RZ, RZ, R10 ;  /* 0x000000ffff008224 */ /* 0x000fc400078e000a */
[-C--:B------:R-:W-:Y:S02]  /*2d50*/  HFMA2 R15, R8, R33.reuse, R47 ;  /* 0x00000021080f7231 */ /* 0x080fe4000000002f */
[-C--:B------:R-:W-:Y:S01]  /*2d60*/  HFMA2 R14, R14, R33.reuse, R46 ;  /* 0x000000210e0e7231 */ /* 0x080fe2000000002e */
[----:B----4-:R-:W-:Y:S01]  /*2d70*/  LOP3.LUT R8, R16, 0x1f001f, RZ, 0xc0, !PT ;  /* 0x001f001f10087812 */ /* 0x010fe200078ec0ff */
[----:B------:R-:W-:Y:S01]  /*2d80*/  HFMA2 R32, R9, R33, R32 ;  /* 0x0000002109207231 */ /* 0x000fe20000000020 */
        /* <DEDUP_REMOVED lines=12> */
[-C--:B------:R-:W-:Y:S02]  /*2e50*/  HFMA2 R42, R8, R34.reuse, R42 ;  /* 0x00000022082a7231 */ /* 0x080fe4000000002a */
[-C--:B------:R-:W-:Y:S02]  /*2e60*/  HFMA2 R14, R9, R34.reuse, R14 ;  /* 0x00000022090e7231 */ /* 0x080fe4000000000e */
[-C--:B------:R-:W-:Y:S02]  /*2e70*/  HFMA2 R15, R10, R34.reuse, R15 ;  /* 0x000000220a0f7231 */ /* 0x080fe4000000000f */
[----:B------:R-:W-:Y:S02]  /*2e80*/  HFMA2 R34, R11, R34, R32 ;  /* 0x000000220b227231 */ /* 0x000fe40000000020 */
[----:B------:R-:W0:Y:S01]  /*2e90*/  LDS.128 R8, [UR4+0x20] ;  /* 0x00002004ff087984 */ /* 0x000e220008000c00 */
[----:B------:R-:W-:-:S02]  /*2ea0*/  LOP3.LUT R32, R16, 0x3e003e0, RZ, 0xc0, !PT ;  /* 0x03e003e010207812 */ /* 0x000fc400078ec0ff */
[----:B------:R-:W-:Y:S02]  /*2eb0*/  SHF.R.U32.HI R47, RZ, 0xd, R17 ;  /* 0x0000000dff2f7819 */ /* 0x000fe40000011611 */
[----:B------:R-:W-:Y:S02]  /*2ec0*/  LOP3.LUT R33, R32, 0x64006400, RZ, 0xfc, !PT ;  /* 0x6400640020217812 */ /* 0x000fe400078efcff */
[----:B------:R-:W-:Y:S02]  /*2ed0*/  LOP3.LUT R32, R17, 0x3e003e0, RZ, 0xc0, !PT ;  /* 0x03e003e011207812 */ /* 0x000fe400078ec0ff */
[----:B------:R-:W-:Y:S02]  /*2ee0*/  LOP3.LUT R13, R46, 0x20002, R13, 0xf8, !PT ;  /* 0x000200022e0d7812 */ /* 0x000fe400078ef80d */
[----:B------:R-:W-:Y:S02]  /*2ef0*/  SHF.R.U32.HI R46, RZ, 0xd, R16 ;  /* 0x0000000dff2e7819 */ /* 0x000fe40000011610 */
[----:B------:R-:W-:Y:S01]  /*2f00*/  LOP3.LUT R26, R26, 0x40004, R47, 0xf8, !PT ;  /* 0x000400041a1a7812 */ /* 0x000fe200078ef82f */
[----:B------:R-:W-:Y:S01]  /*2f10*/  HFMA2 R33, R33, R36.H0_H0, -48, -48 ;  /* 0xd200d20021217431 */ /* 0x000fe20000040024 */
[----:B------:R-:W-:-:S02]  /*2f20*/  LOP3.LUT R47, R32, 0x64006400, RZ, 0xfc, !PT ;  /* 0x64006400202f7812 */ /* 0x000fc400078efcff */
[----:B------:R-:W-:Y:S02]  /*2f30*/  LOP3.LUT R27, R27, 0x40004, R46, 0xf8, !PT ;  /* 0x000400041b1b7812 */ /* 0x000fe400078ef82e */
[----:B------:R-:W-:Y:S01]  /*2f40*/  LOP3.LUT R32, R18, 0x3e003e0, RZ, 0xc0, !PT ;  /* 0x03e003e012207812 */ /* 0x000fe200078ec0ff */
[----:B------:R-:W-:Y:S01]  /*2f50*/  HFMA2 R47, R47, R36.H0_H0, -48, -48 ;  /* 0xd200d2002f2f7431 */ /* 0x000fe20000040024 */
[----:B------:R-:W-:Y:S01]  /*2f60*/  SHF.R.U32.HI R46, RZ, 0xd, R19 ;  /* 0x0000000dff2e7819 */ /* 0x000fe20000011613 */
[----:B------:R-:W-:Y:S01]  /*2f70*/  HFMA2 R42, R33, R35, R42 ;  /* 0x00000023212a7231 */ /* 0x000fe2000000002a */
[----:B------:R-:W-:Y:S02]  /*2f80*/  SHF.R.U32.HI R17, RZ, 0xa, R17 ;  /* 0x0000000aff117819 */ /* 0x000fe40000011611 */
[----:B------:R-:W-:Y:S02]  /*2f90*/  LOP3.LUT R33, R32, 0x64006400, RZ, 0xfc, !PT ;  /* 0x6400640020217812 */ /* 0x000fe400078efcff */
[----:B------:R-:W-:-:S02]  /*2fa0*/  LOP3.LUT R13, R13, 0x40004, R46, 0xf8, !PT ;  /* 0x000400040d0d7812 */ /* 0x000fc400078ef82e */
[--C-:B------:R-:W-:Y:S02]  /*2fb0*/  SHF.R.U32.HI R49, RZ, 0xd, R18.reuse ;  /* 0x0000000dff317819 */ /* 0x100fe40000011612 */
[----:B------:R-:W-:Y:S02]  /*2fc0*/  LOP3.LUT R46, R19, 0x3e003e0, RZ, 0xc0, !PT ;  /* 0x03e003e0132e7812 */ /* 0x000fe400078ec0ff */
[----:B------:R-:W-:Y:S01]  /*2fd0*/  SHF.R.U32.HI R32, RZ, 0xa, R18 ;  /* 0x0000000aff207819 */ /* 0x000fe20000011612 */
[----:B------:R-:W-:Y:S01]  /*2fe0*/  HFMA2 R14, R47, R35, R14 ;  /* 0x000000232f0e7231 */ /* 0x000fe2000000000e */
[----:B------:R-:W-:Y:S02]  /*2ff0*/  LOP3.LUT R18, R17, 0x1f001f, RZ, 0xc0, !PT ;  /* 0x001f001f11127812 */ /* 0x000fe400078ec0ff */
[----:B------:R-:W-:Y:S02]  /*3000*/  SHF.R.U32.HI R16, RZ, 0xa, R16 ;  /* 0x0000000aff107819 */ /* 0x000fe40000011610 */
[----:B------:R-:W-:-:S02]  /*3010*/  SHF.R.U32.HI R47, RZ, 0xa, R19 ;  /* 0x0000000aff2f7819 */ /* 0x000fc40000011613 */
[----:B------:R-:W-:Y:S02]  /*3020*/  LOP3.LUT R19, R46, 0x64006400, RZ, 0xfc, !PT ;  /* 0x640064002e137812 */ /* 0x000fe400078efcff */
[----:B------:R-:W-:Y:S01]  /*3030*/  LOP3.LUT R18, R18, 0x64006400, RZ, 0xfc, !PT ;  /* 0x6400640012127812 */ /* 0x000fe200078efcff */
[-C--:B------:R-:W-:Y:S01]  /*3040*/  HFMA2 R33, R33, R36.reuse.H0_H0, -48, -48 ;  /* 0xd200d20021217431 */ /* 0x080fe20000040024 */
[----:B------:R-:W-:Y:S01]  /*3050*/  LOP3.LUT R16, R16, 0x1f001f, RZ, 0xc0, !PT ;  /* 0x001f001f10107812 */ /* 0x000fe200078ec0ff */
[----:B------:R-:W-:Y:S01]  /*3060*/  HFMA2 R19, R19, R36.H0_H0, -48, -48 ;  /* 0xd200d20013137431 */ /* 0x000fe20000040024 */
[----:B------:R-:W-:Y:S01]  /*3070*/  LOP3.LUT R47, R47, 0x1f001f, RZ, 0xc0, !PT ;  /* 0x001f001f2f2f7812 */ /* 0x000fe200078ec0ff */
[----:B------:R-:W-:Y:S01]  /*3080*/  HADD2 R18, R18, -1040, -1040 ;  /* 0xe410e41012127430 */ /* 0x000fe20000000000 */
[----:B------:R-:W-:Y:S02]  /*3090*/  LOP3.LUT R32, R32, 0x1f001f, RZ, 0xc0, !PT ;  /* 0x001f001f20207812 */ /* 0x000fe400078ec0ff */
[----:B------:R-:W-:Y:S01]  /*30a0*/  LOP3.LUT R17, R16, 0x64006400, RZ, 0xfc, !PT ;  /* 0x6400640010117812 */ /* 0x000fe200078efcff */
[-C--:B------:R-:W-:Y:S01]  /*30b0*/  HFMA2 R15, R33, R35.reuse, R15 ;  /* 0x00000023210f7231 */ /* 0x080fe2000000000f */
[----:B------:R-:W-:Y:S01]  /*30c0*/  LOP3.LUT R16, R47, 0x64006400, RZ, 0xfc, !PT ;  /* 0x640064002f107812 */ /* 0x000fe200078efcff */
[----:B------:R-:W-:Y:S01]  /*30d0*/  HFMA2 R34, R19, R35, R34 ;  /* 0x0000002313227231 */ /* 0x000fe20000000022 */
[----:B------:R-:W-:Y:S01]  /*30e0*/  LOP3.LUT R32, R32, 0x64006400, RZ, 0xfc, !PT ;  /* 0x6400640020207812 */ /* 0x000fe200078efcff */
[----:B------:R-:W-:-:S02]  /*30f0*/  HADD2 R17, R17, -1040, -1040 ;  /* 0xe410e41011117430 */ /* 0x000fc40000000000 */
[-C--:B0-----:R-:W-:Y:S02]  /*3100*/  HFMA2 R14, R18, R8.reuse, R14 ;  /* 0x00000008120e7231 */ /* 0x081fe4000000000e */
[----:B------:R-:W-:Y:S02]  /*3110*/  HADD2 R18, R16, -1040, -1040 ;  /* 0xe410e41010127430 */ /* 0x000fe40000000000 */
[----:B------:R-:W-:Y:S02]  /*3120*/  HADD2 R32, R32, -1040, -1040 ;  /* 0xe410e41020207430 */ /* 0x000fe40000000000 */
[-C--:B------:R-:W-:Y:S01]  /*3130*/  HFMA2 R42, R17, R8.reuse, R42 ;  /* 0x00000008112a7231 */ /* 0x080fe2000000002a */
[----:B------:R-:W-:Y:S02]  /*3140*/  SHF.R.U32.HI R17, RZ, 0xc, R21 ;  /* 0x0000000cff117819 */ /* 0x000fe40000011615 */
[----:B------:R-:W-:Y:S01]  /*3150*/  SHF.R.U32.HI R16, RZ, 0xc, R20 ;  /* 0x0000000cff107819 */ /* 0x000fe20000011614 */
[-C--:B------:R-:W-:Y:S01]  /*3160*/  HFMA2 R15, R32, R8.reuse, R15 ;  /* 0x00000008200f7231 */ /* 0x080fe2000000000f */
[----:B------:R-:W-:Y:S01]  /*3170*/  LOP3.LUT R12, R12, 0x40004, R49, 0xf8, !PT ;  /* 0x000400040c0c7812 */ /* 0x000fe200078ef831 */
[----:B------:R-:W-:Y:S01]  /*3180*/  HFMA2 R18, R18, R8, R34 ;  /* 0x0000000812127231 */ /* 0x000fe20000000022 */
[----:B------:R-:W-:-:S02]  /*3190*/  SHF.R.U32.HI R19, RZ, 0xc, R22 ;  /* 0x0000000cff137819 */ /* 0x000fc40000011616 */
[----:B------:R-:W-:Y:S02]  /*31a0*/  LOP3.LUT R8, R26, 0x80008, R17, 0xf8, !PT ;  /* 0x000800081a087812 */ /* 0x000fe400078ef811 */
        /* <DEDUP_REMOVED lines=10> */
[----:B------:R-:W-:Y:S02]  /*3250*/  HADD2 R19, R19, -1040, -1040 ;  /* 0xe410e41013137430 */ /* 0x000fe40000000000 */
[----:B------:R-:W-:-:S02]  /*3260*/  HADD2 R32, R32, -1040, -1040 ;  /* 0xe410e41020207430 */ /* 0x000fc40000000000 */
[----:B------:R-:W-:Y:S02]  /*3270*/  HADD2 R12, R12, -1040, -1040 ;  /* 0xe410e4100c0c7430 */ /* 0x000fe40000000000 */
[----:B------:R-:W-:Y:S02]  /*3280*/  HADD2 R26, R26, -1040, -1040 ;  /* 0xe410e4101a1a7430 */ /* 0x000fe40000000000 */
[-C--:B------:R-:W-:Y:S02]  /*3290*/  HFMA2 R14, R19, R9.reuse, R14 ;  /* 0x00000009130e7231 */ /* 0x080fe4000000000e */
[-C--:B------:R-:W-:Y:S02]  /*32a0*/  HFMA2 R42, R12, R9.reuse, R42 ;  /* 0x000000090c2a7231 */ /* 0x080fe4000000002a */
[-C--:B------:R-:W-:Y:S02]  /*32b0*/  HFMA2 R18, R32, R9.reuse, R18 ;  /* 0x0000000920127231 */ /* 0x080fe40000000012 */
[----:B------:R-:W-:Y:S01]  /*32c0*/  HFMA2 R15, R26, R9, R15 ;  /* 0x000000091a0f7231 */ /* 0x000fe2000000000f */
[----:B------:R-:W-:-:S02]  /*32d0*/  LOP3.LUT R9, R20, 0x3e003e0, RZ, 0xc0, !PT ;  /* 0x03e003e014097812 */ /* 0x000fc400078ec0ff */
[----:B------:R-:W-:Y:S02]  /*32e0*/  SHF.R.U32.HI R34, RZ, 0xc, R23 ;  /* 0x0000000cff227819 */ /* 0x000fe40000011617 */
[----:B------:R-:W-:Y:S02]  /*32f0*/  LOP3.LUT R9, R9, 0x64006400, RZ, 0xfc, !PT ;  /* 0x6400640009097812 */ /* 0x000fe400078efcff */
[----:B------:R-:W-:Y:S02]  /*3300*/  LOP3.LUT R12, R21, 0x3e003e0, RZ, 0xc0, !PT ;  /* 0x03e003e0150c7812 */ /* 0x000fe400078ec0ff */
[----:B------:R-:W-:Y:S01]  /*3310*/  SHF.R.U32.HI R20, RZ, 0xa, R20 ;  /* 0x0000000aff147819 */ /* 0x000fe20000011614 */
[----:B------:R-:W-:Y:S01]  /*3320*/  HFMA2 R9, R9, R36.H0_H0, -48, -48 ;  /* 0xd200d20009097431 */ /* 0x000fe20000040024 */
[----:B------:R-:W-:Y:S02]  /*3330*/  LOP3.LUT R17, R13, 0x80008, R34, 0xf8, !PT ;  /* 0x000800080d117812 */ /* 0x000fe400078ef822 */
[----:B------:R-:W-:-:S02]  /*3340*/  LOP3.LUT R13, R12, 0x64006400, RZ, 0xfc, !PT ;  /* 0x640064000c0d7812 */ /* 0x000fc400078efcff */
[----:B------:R-:W-:Y:S02]  /*3350*/  LOP3.LUT R12, R20, 0x1f001f, RZ, 0xc0, !PT ;  /* 0x001f001f140c7812 */ /* 0x000fe400078ec0ff */
[----:B------:R-:W-:Y:S01]  /*3360*/  LOP3.LUT R19, R22, 0x3e003e0, RZ, 0xc0, !PT ;  /* 0x03e003e016137812 */ /* 0x000fe200078ec0ff */
[----:B------:R-:W-:Y:S01]  /*3370*/  HFMA2 R9, R9, R10, R42 ;  /* 0x0000000a09097231 */ /* 0x000fe2000000002a */
[----:B------:R-:W-:Y:S02]  /*3380*/  LOP3.LUT R12, R12, 0x64006400, RZ, 0xfc, !PT ;  /* 0x640064000c0c7812 */ /* 0x000fe400078efcff */
[----:B------:R-:W-:Y:S01]  /*3390*/  LOP3.LUT R33, R19, 0x64006400, RZ, 0xfc, !PT ;  /* 0x6400640013217812 */ /* 0x000fe200078efcff */
[-C--:B------:R-:W-:Y:S02]  /*33a0*/  HFMA2 R19, R13, R36.reuse.H0_H0, -48, -48 ;  /* 0xd200d2000d137431 */ /* 0x080fe40000040024 */
[----:B------:R-:W-:Y:S02]  /*33b0*/  HADD2 R12, R12, -1040, -1040 ;  /* 0xe410e4100c0c7430 */ /* 0x000fe40000000000 */
[----:B------:R-:W-:Y:S01]  /*33c0*/  HFMA2 R33, R33, R36.H0_H0, -48, -48 ;  /* 0xd200d20021217431 */ /* 0x000fe20000040024 */
[----:B------:R-:W-:Y:S01]  /*33d0*/  LOP3.LUT R26, R23, 0x3e003e0, RZ, 0xc0, !PT ;  /* 0x03e003e0171a7812 */ /* 0x000fe200078ec0ff */
[----:B------:R-:W-:-:S02]  /*33e0*/  HFMA2 R19, R19, R10, R14 ;  /* 0x0000000a13137231 */ /* 0x000fc4000000000e */
[----:B------:R-:W-:Y:S02]  /*33f0*/  HFMA2 R9, R12, R11, R9 ;  /* 0x0000000b0c097231 */ /* 0x000fe40000000009 */
[----:B------:R-:W-:Y:S02]  /*3400*/  HFMA2 R20, R33, R10, R15 ;  /* 0x0000000a21147231 */ /* 0x000fe4000000000f */
[----:B------:R-:W0:Y:S01]  /*3410*/  LDS.128 R12, [UR4+0x30] ;  /* 0x00003004ff0c7984 */ /* 0x000e220008000c00 */
[----:B------:R-:W-:Y:S02]  /*3420*/  SHF.R.U32.HI R21, RZ, 0xa, R21 ;  /* 0x0000000aff157819 */ /* 0x000fe40000011615 */
[----:B------:R-:W-:Y:S02]  /*3430*/  SHF.R.U32.HI R22, RZ, 0xa, R22 ;  /* 0x0000000aff167819 */ /* 0x000fe40000011616 */
[----:B------:R-:W-:Y:S02]  /*3440*/  LOP3.LUT R35, R26, 0x64006400, RZ, 0xfc, !PT ;  /* 0x640064001a237812 */ /* 0x000fe400078efcff */
[----:B------:R-:W-:-:S02]  /*3450*/  LOP3.LUT R21, R21, 0x1f001f, RZ, 0xc0, !PT ;  /* 0x001f001f15157812 */ /* 0x000fc400078ec0ff */
[----:B------:R-:W-:Y:S01]  /*3460*/  LOP3.LUT R22, R22, 0x1f001f, RZ, 0xc0, !PT ;  /* 0x001f001f16167812 */ /* 0x000fe200078ec0ff */
[----:B------:R-:W-:Y:S01]  /*3470*/  HFMA2 R26, R35, R36.H0_H0, -48, -48 ;  /* 0xd200d200231a7431 */ /* 0x000fe20000040024 */
[----:B------:R-:W-:Y:S02]  /*3480*/  LOP3.LUT R21, R21, 0x64006400, RZ, 0xfc, !PT ;  /* 0x6400640015157812 */ /* 0x000fe400078efcff */
[----:B------:R-:W-:Y:S01]  /*3490*/  LOP3.LUT R22, R22, 0x64006400, RZ, 0xfc, !PT ;  /* 0x6400640016167812 */ /* 0x000fe200078efcff */
[----:B------:R-:W-:Y:S02]  /*34a0*/  HFMA2 R26, R26, R10, R18 ;  /* 0x0000000a1a1a7231 */ /* 0x000fe40000000012 */
[----:B------:R-:W-:Y:S01]  /*34b0*/  HADD2 R10, R21, -1040, -1040 ;  /* 0xe410e410150a7430 */ /* 0x000fe20000000000 */
[----:B------:R-:W-:Y:S01]  /*34c0*/  SHF.R.U32.HI R23, RZ, 0xa, R23 ;  /* 0x0000000aff177819 */ /* 0x000fe20000011617 */
[----:B------:R-:W-:Y:S01]  /*34d0*/  HADD2 R18, R22, -1040, -1040 ;  /* 0xe410e41016127430 */ /* 0x000fe20000000000 */
[----:B------:R-:W-:-:S02]  /*34e0*/  SHF.R.U32.HI R22, RZ, 0xb, R28 ;  /* 0x0000000bff167819 */ /* 0x000fc4000001161c */
[----:B------:R-:W-:Y:S01]  /*34f0*/  LOP3.LUT R23, R23, 0x1f001f, RZ, 0xc0, !PT ;  /* 0x001f001f17177812 */ /* 0x000fe200078ec0ff */
[-C--:B------:R-:W-:Y:S01]  /*3500*/  HFMA2 R10, R10, R11.reuse, R19 ;  /* 0x0000000b0a0a7231 */ /* 0x080fe20000000013 */
[----:B------:R-:W-:Y:S01]  /*3510*/  LOP3.LUT R27, R27, 0x100010, R22, 0xf8, !PT ;  /* 0x001000101b1b7812 */ /* 0x000fe200078ef816 */
[----:B------:R-:W-:Y:S01]  /*3520*/  HFMA2 R18, R18, R11, R20 ;  /* 0x0000000b12127231 */ /* 0x000fe20000000014 */
        /* <DEDUP_REMOVED lines=10> */
[----:B------:R-:W-:Y:S01]  /*35d0*/  LOP3.LUT R34, R28, 0x1f001f, RZ, 0xc0, !PT ;  /* 0x001f001f1c227812 */ /* 0x000fe200078ec0ff */
[----:B------:R-:W-:Y:S01]  /*35e0*/  HADD2 R23, R23, -1040, -1040 ;  /* 0xe410e41017177430 */ /* 0x000fe20000000000 */
[----:B------:R-:W-:Y:S02]  /*35f0*/  LOP3.LUT R17, R17, 0x100010, R30, 0xf8, !PT ;  /* 0x0010001011117812 */ /* 0x000fe400078ef81e */
[----:B------:R-:W-:Y:S02]  /*3600*/  LOP3.LUT R30, R34, 0x64006400, RZ, 0xfc, !PT ;  /* 0x64006400221e7812 */ /* 0x000fe400078efcff */
[----:B------:R-:W-:Y:S02]  /*3610*/  LOP3.LUT R29, R29, 0x64006400, RZ, 0xfc, !PT ;  /* 0x640064001d1d7812 */ /* 0x000fe400078efcff */
[----:B------:R-:W-:Y:S01]  /*3620*/  LOP3.LUT R32, R28, 0x3e003e0, RZ, 0xc0, !PT ;  /* 0x03e003e01c207812 */ /* 0x000fe200078ec0ff */
[----:B------:R-:W-:Y:S02]  /*3630*/  HADD2 R30, R30, -1040, -1040 ;  /* 0xe410e4101e1e7430 */ /* 0x000fe40000000000 */
[----:B------:R-:W-:Y:S01]  /*3640*/  HFMA2 R11, R23, R11, R26 ;  /* 0x0000000b170b7231 */ /* 0x000fe2000000001a */
[----:B------:R-:W-:Y:S01]  /*3650*/  LOP3.LUT R26, R31, 0x3e003e0, RZ, 0xc0, !PT ;  /* 0x03e003e01f1a7812 */ /* 0x000fe200078ec0ff */
[----:B------:R-:W-:Y:S01]  /*3660*/  HADD2 R29, R29, -1040, -1040 ;  /* 0xe410e4101d1d7430 */ /* 0x000fe20000000000 */
[----:B------:R-:W-:-:S02]  /*3670*/  LOP3.LUT R8, R8, 0x100010, R35, 0xf8, !PT ;  /* 0x0010001008087812 */ /* 0x000fc400078ef823 */
[----:B------:R-:W-:Y:S02]  /*3680*/  SHF.R.U32.HI R28, RZ, 0xa, R28 ;  /* 0x0000000aff1c7819 */ /* 0x000fe4000001161c */
[----:B------:R-:W-:Y:S02]  /*3690*/  LOP3.LUT R23, R31, 0x1f001f, RZ, 0xc0, !PT ;  /* 0x001f001f1f177812 */ /* 0x000fe400078ec0ff */
[----:B------:R-:W-:Y:S01]  /*36a0*/  LOP3.LUT R35, R32, 0x64006400, RZ, 0xfc, !PT ;  /* 0x6400640020237812 */ /* 0x000fe200078efcff */
[----:B0-----:R-:W-:Y:S01]  /*36b0*/  HFMA2 R9, R30, R12, R9 ;  /* 0x0000000c1e097231 */ /* 0x001fe20000000009 */
[----:B------:R-:W-:Y:S02]  /*36c0*/  LOP3.LUT R21, R21, 0x64006400, RZ, 0xfc, !PT ;  /* 0x6400640015157812 */ /* 0x000fe400078efcff */
[----:B------:R-:W-:Y:S02]  /*36d0*/  LOP3.LUT R49, R26, 0x64006400, RZ, 0xfc, !PT ;  /* 0x640064001a317812 */ /* 0x000fe400078efcff */
[----:B------:R-:W-:Y:S01]  /*36e0*/  LOP3.LUT R26, R23, 0x64006400, RZ, 0xfc, !PT ;  /* 0x64006400171a7812 */ /* 0x000fe200078efcff */
[----:B------:R-:W-:Y:S01]  /*36f0*/  HFMA2 R23, R35, R36.H0_H0, -48, -48 ;  /* 0xd200d20023177431 */ /* 0x000fe20000040024 */
[----:B------:R-:W-:Y:S01]  /*3700*/  LOP3.LUT R28, R28, 0x1f001f, RZ, 0xc0, !PT ;  /* 0x001f001f1c1c7812 */ /* 0x000fe200078ec0ff */
[----:B------:R-:W-:Y:S01]  /*3710*/  HFMA2 R18, R29, R12, R18 ;  /* 0x0000000c1d127231 */ /* 0x000fe20000000012 */
[----:B------:R-:W-:Y:S01]  /*3720*/  LOP3.LUT R20, R20, 0x1f001f, RZ, 0xc0, !PT ;  /* 0x001f001f14147812 */ /* 0x000fe200078ec0ff */
[----:B------:R-:W-:Y:S01]  /*3730*/  HFMA2 R21, R21, R36.H0_H0, -48, -48 ;  /* 0xd200d20015157431 */ /* 0x000fe20000040024 */
[----:B------:R-:W-:Y:S01]  /*3740*/  LOP3.LUT R28, R28, 0x64006400, RZ, 0xfc, !PT ;  /* 0x640064001c1c7812 */ /* 0x000fe200078efcff */
[----:B------:R-:W-:Y:S01]  /*3750*/  HFMA2 R9, R23, R13, R9 ;  /* 0x0000000d17097231 */ /* 0x000fe20000000009 */
[----:B------:R-:W-:-:S02]  /*3760*/  LOP3.LUT R20, R20, 0x64006400, RZ, 0xfc, !PT ;  /* 0x6400640014147812 */ /* 0x000fc400078efcff */
[----:B------:R-:W-:Y:S01]  /*3770*/  LOP3.LUT R33, R33, 0x64006400, RZ, 0xfc, !PT ;  /* 0x6400640021217812 */ /* 0x000fe200078efcff */
[----:B------:R-:W-:Y:S02]  /*3780*/  HADD2 R28, R28, -1040, -1040 ;  /* 0xe410e4101c1c7430 */ /* 0x000fe40000000000 */
[----:B------:R-:W-:Y:S01]  /*3790*/  HFMA2 R18, R21, R13, R18 ;  /* 0x0000000d15127231 */ /* 0x000fe20000000012 */
[----:B------:R-:W-:Y:S01]  /*37a0*/  SHF.R.U32.HI R31, RZ, 0xa, R31 ;  /* 0x0000000aff1f7819 */ /* 0x000fe2000001161f */
[----:B------:R-:W-:Y:S01]  /*37b0*/  HADD2 R20, R20, -1040, -1040 ;  /* 0xe410e41014147430 */ /* 0x000fe20000000000 */
[----:B------:R-:W-:Y:S01]  /*37c0*/  LOP3.LUT R16, R16, 0x100010, R47, 0xf8, !PT ;  /* 0x0010001010107812 */ /* 0x000fe200078ef82f */
[----:B------:R-:W-:Y:S01]  /*37d0*/  HADD2 R33, R33, -1040, -1040 ;  /* 0xe410e41021217430 */ /* 0x000fe20000000000 */
[----:B------:R-:W-:Y:S02]  /*37e0*/  LOP3.LUT R47, R22, 0x64006400, RZ, 0xfc, !PT ;  /* 0x64006400162f7812 */ /* 0x000fe400078efcff */
[----:B------:R-:W-:-:S02]  /*37f0*/  LOP3.LUT R19, R19, 0x1f001f, RZ, 0xc0, !PT ;  /* 0x001f001f13137812 */ /* 0x000fc400078ec0ff */
[----:B------:R-:W-:Y:S01]  /*3800*/  LOP3.LUT R27, R27, 0x64006400, RZ, 0xfc, !PT ;  /* 0x640064001b1b7812 */ /* 0x000fe200078efcff */
[----:B------:R-:W-:Y:S01]  /*3810*/  HFMA2 R9, R28, R14, R9 ;  /* 0x0000000e1c097231 */ /* 0x000fe20000000009 */
[----:B------:R-:W-:Y:S01]  /*3820*/  LOP3.LUT R31, R31, 0x1f001f, RZ, 0xc0, !PT ;  /* 0x001f001f1f1f7812 */ /* 0x000fe200078ec0ff */
[----:B------:R-:W-:Y:S01]  /*3830*/  HADD2 R26, R26, -1040, -1040 ;  /* 0xe410e4101a1a7430 */ /* 0x000fe20000000000 */
[----:B------:R-:W-:Y:S01]  /*3840*/  LOP3.LUT R16, R16, 0x64006400, RZ, 0xfc, !PT ;  /* 0x6400640010107812 */ /* 0x000fe200078efcff */
[----:B------:R-:W-:Y:S01]  /*3850*/  HFMA2 R22, R47, R36.H0_H0, -48, -48 ;  /* 0xd200d2002f167431 */ /* 0x000fe20000040024 */
[----:B------:R-:W-:Y:S01]  /*3860*/  LOP3.LUT R19, R19, 0x64006400, RZ, 0xfc, !PT ;  /* 0x6400640013137812 */ /* 0x000fe200078efcff */
[----:B------:R-:W-:Y:S02]  /*3870*/  HFMA2 R10, R33, R12, R10 ;  /* 0x0000000c210a7231 */ /* 0x000fe4000000000a */
[----:B------:R-:W-:Y:S02]  /*3880*/  HFMA2 R18, R20, R14, R18 ;  /* 0x0000000e14127231 */ /* 0x000fe40000000012 */
[----:B------:R-:W-:Y:S01]  /*3890*/  HADD2 R27, R27, -1040, -1040 ;  /* 0xe410e4101b1b7430 */ /* 0x000fe20000000000 */
[----:B------:R-:W-:Y:S01]  /*38a0*/  LOP3.LUT R31, R31, 0x64006400, RZ, 0xfc, !PT ;  /* 0x640064001f1f7812 */ /* 0x000fe200078efcff */
[----:B------:R-:W-:Y:S01]  /*38b0*/  HFMA2 R36, R49, R36.H0_H0, -48, -48 ;  /* 0xd200d20031247431 */ /* 0x000fe20000040024 */
[----:B------:R-:W-:Y:S01]  /*38c0*/  LOP3.LUT R8, R8, 0x64006400, RZ, 0xfc, !PT ;  /* 0x6400640008087812 */ /* 0x000fe200078efcff */
[----:B------:R-:W-:-:S02]  /*38d0*/  HFMA2 R11, R26, R12, R11 ;  /* 0x0000000c1a0b7231 */ /* 0x000fc4000000000b */
[----:B------:R-:W-:Y:S02]  /*38e0*/  HADD2 R16, R16, -1040, -1040 ;  /* 0xe410e41010107430 */ /* 0x000fe40000000000 */
[----:B------:R-:W-:Y:S02]  /*38f0*/  HFMA2 R10, R22, R13, R10 ;  /* 0x0000000d160a7231 */ /* 0x000fe4000000000a */
[----:B------:R-:W-:Y:S01]  /*3900*/  HADD2 R19, R19, -1040, -1040 ;  /* 0xe410e41013137430 */ /* 0x000fe20000000000 */
[----:B------:R-:W-:Y:S01]  /*3910*/  LOP3.LUT R17, R17, 0x64006400, RZ, 0xfc, !PT ;  /* 0x6400640011117812 */ /* 0x000fe200078efcff */
[----:B------:R-:W-:Y:S02]  /*3920*/  HFMA2 R9, R27, R15, R9 ;  /* 0x0000000f1b097231 */ /* 0x000fe40000000009 */
[----:B------:R-:W-:Y:S02]  /*3930*/  HFMA2 R11, R36, R13, R11 ;  /* 0x0000000d240b7231 */ /* 0x000fe4000000000b */
[----:B---3--:R-:W-:-:S02]  /*3940*/  @!P0 IMAD.IADD R3, R43, 0x1, R6 ;  /* 0x000000012b038824 */ /* 0x008fc400078e0206 */
[----:B------:R-:W-:Y:S02]  /*3950*/  HADD2 R31, R31, -1040, -1040 ;  /* 0xe410e4101f1f7430 */ /* 0x000fe40000000000 */
[----:B------:R-:W-:Y:S02]  /*3960*/  HFMA2 R16, R16, R15, R18 ;  /* 0x0000000f10107231 */ /* 0x000fe40000000012 */
[-C--:B------:R-:W-:Y:S01]  /*3970*/  HFMA2 R10, R19, R14.reuse, R10 ;  /* 0x0000000e130a7231 */ /* 0x080fe2000000000a */
[----:B--2---:R-:W-:Y:S01]  /*3980*/  @!P0 PRMT R44, R24, 0x7610, R44 ;  /* 0x00007610182c8816 */ /* 0x004fe2000000002c */
[----:B------:R-:W-:Y:S01]  /*3990*/  HADD2 R8, R8, -1040, -1040 ;  /* 0xe410e41008087430 */ /* 0x000fe20000000000 */
[----:B------:R-:W-:Y:S01]  /*39a0*/  @!P0 PRMT R45, R25, 0x7610, R45 ;  /* 0x00007610192d8816 */ /* 0x000fe2000000002d */
[----:B------:R-:W-:Y:S02]  /*39b0*/  VIADD R6, R6, 0x20 ;  /* 0x0000002006067836 */ /* 0x000fe40000000000 */
[----:B------:R-:W-:-:S02]  /*39c0*/  HFMA2 R11, R31, R14, R11 ;  /* 0x0000000e1f0b7231 */ /* 0x000fc4000000000b */
[----:B------:R-:W-:Y:S01]  /*39d0*/  HADD2 R17, R17, -1040, -1040 ;  /* 0xe410e41011117430 */ /* 0x000fe20000000000 */
[----:B------:R-:W-:Y:S01]  /*39e0*/  @!P0 PRMT R44, R44, 0x7610, R24 ;  /* 0x000076102c2c8816 */ /* 0x000fe20000000018 */
[-C--:B------:R-:W-:Y:S01]  /*39f0*/  HFMA2 R8, R8, R15.reuse, R10 ;  /* 0x0000000f08087231 */ /* 0x080fe2000000000a */
[----:B------:R-:W-:Y:S01]  /*3a00*/  @!P0 PRMT R45, R45, 0x7610, R25 ;  /* 0x000076102d2d8816 */ /* 0x000fe20000000019 */
[----:B------:R-:W-:Y:S01]  /*3a10*/  HFMA2 R11, R17, R15, R11 ;  /* 0x0000000f110b7231 */ /* 0x000fe2000000000b */
[----:B------:R-:W-:Y:S01]  /*3a20*/  ISETP.GE.AND P0, PT, R6, R37, PT ;  /* 0x000000250600720c */ /* 0x000fe20003f06270 */
[----:B------:R-:W-:Y:S02]  /*3a30*/  HADD2 R9, R9.H0_H0, R9.H1_H1 ;  /* 0x3000000909097230 */ /* 0x000fe40000000800 */
[----:B------:R-:W-:Y:S02]  /*3a40*/  HADD2 R8, R8.H0_H0, R8.H1_H1 ;  /* 0x3000000808087230 */ /* 0x000fe40000000800 */
[----:B------:R-:W-:-:S02]  /*3a50*/  HADD2 R16, R16.H0_H0, R16.H1_H1 ;  /* 0x3000001010107230 */ /* 0x000fc40000000800 */
[----:B------:R-:W-:Y:S01]  /*3a60*/  HADD2 R11, R11.H0_H0, R11.H1_H1 ;  /* 0x3000000b0b0b7230 */ /* 0x000fe20000000800 */
[----:B------:R-:W-:Y:S02]  /*3a70*/  PRMT R9, R9, 0x5410, R8 ;  /* 0x0000541009097816 */ /* 0x000fe40000000008 */
[----:B------:R-:W-:Y:S02]  /*3a80*/  IADD3 R38, P1, PT, R38, 0x80, RZ ;  /* 0x0000008026267810 */ /* 0x000fe40007f3e0ff */
[----:B------:R-:W-:Y:S01]  /*3a90*/  PRMT R16, R16, 0x5410, R11 ;  /* 0x0000541010107816 */ /* 0x000fe2000000000b */
[----:B------:R-:W-:Y:S01]  /*3aa0*/  UIADD3 UR4, UPT, UPT, UR4, 0x40, URZ ;  /* 0x0000004004047890 */ /* 0x000fe2000fffe0ff */
[----:B------:R-:W-:Y:S02]  /*3ab0*/  HFMA2 R5, R9, R44, R5 ;  /* 0x0000002c09057231 */ /* 0x000fe40000000005 */
[----:B------:R-:W-:Y:S02]  /*3ac0*/  IMAD.X R39, RZ, RZ, R39, P1 ;  /* 0x000000ffff277224 */ /* 0x000fe400008e0627 */
[----:B------:R-:W-:-:S02]  /*3ad0*/  HFMA2 R4, R16, R45, R4 ;  /* 0x0000002d10047231 */ /* 0x000fc40000000004 */
[----:B------:R-:W-:Y:S01]  /*3ae0*/  IMAD.WIDE R42, R2, 0x4, R40 ;  /* 0x00000004022a7825 */ /* 0x000fe200078e0228 */
[----:B------:R-:W-:Y:S06]  /*3af0*/  @!P0 BRA `(.L_x_3568) ;  /* 0xffffffe8007c8947 */ /* 0x000fec000383ffff */
.L_x_3567:
        /* <DEDUP_REMOVED lines=10> */
.L_x_3572:
[----:B------:R-:W0:Y:S02]  /*3ba0*/  LDS R2, [R0] ;  /* 0x0000000000027984 */ /* 0x000e240000000800 */
[----:B0-----:R-:W-:-:S05]  /*3bb0*/  HADD2 R3, R2, R5 ;  /* 0x0000000502037230 */ /* 0x001fca0000000000 */
[----:B------:R-:W0:Y:S02]  /*3bc0*/  ATOMS.CAST.SPIN P0, [R0], R2, R3 ;  /* 0x000000020000758d */ /* 0x000e240001800003 */
[----:B0-----:R-:W-:Y:S05]  /*3bd0*/  @!P0 BRA `(.L_x_3572) ;  /* 0xfffffffc00f08947 */ /* 0x001fea000383ffff */
[----:B------:R-:W-:Y:S05]  /*3be0*/  BRA `(.L_x_3570) ;  /* 0x00000000000c7947 */ /* 0x000fea0003800000 */
.L_x_3571:
[----:B------:R-:W3:Y:S02]  /*3bf0*/  LD.E R0, desc[UR6][R8.64] ;  /* 0x0000000608007980 */ /* 0x000ee4000c101900 */
[----:B---3--:R-:W-:-:S05]  /*3c00*/  IMAD.IADD R3, R5, 0x1, R0 ;  /* 0x0000000105037824 */ /* 0x008fca00078e0200 */
[----:B------:R0:W-:Y:S02]  /*3c10*/  ST.E desc[UR6][R8.64], R3 ;  /* 0x0000000308007985 */ /* 0x0001e4000c101906 */
.L_x_3570:
[----:B------:R-:W-:Y:S05]  /*3c20*/  BSYNC.RECONVERGENT B0 ;  /* 0x0000000000007941 */ /* 0x000fea0003800200 */
.L_x_3569:
[----:B------:R1:W-:Y:S02]  /*3c30*/  ATOM.E.ADD.F16x2.RN.STRONG.GPU P0, RZ, desc[UR6][R8.64+0x4], R4 ;  /* 0x8000040408ff79a2 */ /* 0x0003e4000c10e106 */
[----:B-1----:R-:W-:Y:S05]  /*3c40*/  @P0 EXIT ;  /* 0x000000000000094d */ /* 0x002fea0003800000 */
[----:B------:R-:W1:Y:S02]  /*3c50*/  QSPC.E.S P0, RZ, [R8+0x4] ;  /* 0x0000040008ff73aa */ /* 0x000e640000000500 */
[----:B-1----:R-:W-:Y:S05]  /*3c60*/  @!P0 BRA `(.L_x_3573) ;  /* 0x00000000001c8947 */ /* 0x002fea0003800000 */
[----:B------:R-:W-:-:S05]  /*3c70*/  IMAD.MOV.U32 R2, RZ, RZ, R8 ;  /* 0x000000ffff027224 */ /* 0x000fca00078e0008 */
[----:B------:R-:W-:-:S07]  /*3c80*/  MOV R0, R2 ;  /* 0x0000000200007202 */ /* 0x000fce0000000f00 */
.L_x_3574:
[----:B------:R-:W0:Y:S02]  /*3c90*/  LDS R2, [R0+0x4] ;  /* 0x0000040000027984 */ /* 0x000e240000000800 */
[----:B0-----:R-:W-:-:S05]  /*3ca0*/  HFMA2 R3, R2, 1, 1, R4 ;  /* 0x3c003c0002037831 */ /* 0x001fca0000000004 */
[----:B------:R-:W0:Y:S02]  /*3cb0*/  ATOMS.CAST.SPIN P0, [R0+0x4], R2, R3 ;  /* 0x000004020000758d */ /* 0x000e240001800003 */
[----:B0-----:R-:W-:Y:S05]  /*3cc0*/  @!P0 BRA `(.L_x_3574) ;  /* 0xfffffffc00f08947 */ /* 0x001fea000383ffff */
[----:B------:R-:W-:Y:S05]  /*3cd0*/  EXIT ;  /* 0x000000000000794d */ /* 0x000fea0003800000 */
.L_x_3573:
[----:B------:R-:W0:Y:S02]  /*3ce0*/  LD.E R0, desc[UR6][R8.64+0x4] ;  /* 0x0000040608007980 */ /* 0x000e24000c101900 */
[----:B0-----:R-:W-:-:S05]  /*3cf0*/  IMAD.IADD R3, R4, 0x1, R0 ;  /* 0x0000000104037824 */ /* 0x001fca00078e0200 */
[----:B------:R-:W-:Y:S01]  /*3d00*/  ST.E desc[UR6][R8.64+0x4], R3 ;  /* 0x0000040308007985 */ /* 0x000fe2000c101906 */
[----:B------:R-:W-:Y:S05]  /*3d10*/  EXIT ;  /* 0x000000000000794d */ /* 0x000fea0003800000 */
.L_x_3575:
        /* <DEDUP_REMOVED lines=14> */
.L_x_3974:


//--------------------- .text._Z23gemm_half_q_half_kernelILi1ELi16ELb1ELb0ELi64EEvPK6__halfPKjS4_S2_PS0_iiiiPKtS7_iiiiiibS2_i --------------------------
	.section	.text._Z23gemm_half_q_half_kernelILi1ELi16ELb1ELb0ELi64EEvPK6__halfPKjS4_S2_PS0_iiiiPKtS7_iiiiiibS2_i,"ax",@progbits
	.align	128
        .global         _Z23gemm_half_q_half_kernelILi1ELi16ELb1ELb0ELi64EEvPK6__halfPKjS4_S2_PS0_iiiiPKtS7_iiiiiibS2_i
        .type           _Z23gemm_half_q_half_kernelILi1ELi16ELb1ELb0ELi64EEvPK6__halfPKjS4_S2_PS0_iiiiPKtS7_iiiiiibS2_i,@function
        .size           _Z23gemm_half_q_half_kernelILi1ELi16ELb1ELb0ELi64EEvPK6__halfPKjS4_S2_PS0_iiiiPKtS7_iiiiiibS2_i,(.L_x_3975 - _Z23gemm_half_q_half_kernelILi1ELi16ELb1ELb0ELi64EEvPK6__halfPKjS4_S2_PS0_iiiiPKtS7_iiiiiibS2_i)
        .other          _Z23gemm_half_q_half_kernelILi1ELi16ELb1ELb0ELi64EEvPK6__halfPKjS4_S2_PS0_iiiiPKtS7_iiiiiibS2_i,@"STO_CUDA_ENTRY STV_DEFAULT"
_Z23gemm_half_q_half_kernelILi1ELi16ELb1ELb0ELi64EEvPK6__halfPKjS4_S2_PS0_iiiiPKtS7_iiiiiibS2_i:
.text._Z23gemm_half_q_half_kernelILi1ELi16ELb1ELb0ELi64EEvPK6__halfPKjS4_S2_PS0_iiiiPKtS7_iiiiiibS2_i:
[----:B------:R-:W0:Y:S08]  /*0000*/  LDC R1, c[0x0][0x37c] ;  /* 0x0000df00ff017b82 */ /* 0x000e300000000800 */
[----:B------:R-:W1:Y:S01]  /*0010*/  S2UR UR8, SR_CTAID.Y ;  /* 0x00000000000879c3 */ /* 0x000e620000002600 */
[----:B------:R-:W2:Y:S01]  /*0020*/  S2R R5, SR_CTAID.X ;  /* 0x0000000000057919 */ /* 0x000ea20000002500 */
[----:B0-----:R-:W-:-:S06]  /*0030*/  VIADD R1, R1, 0xfffffff0 ;  /* 0xfffffff001017836 */ /* 0x001fcc0000000000 */
[----:B------:R-:W1:Y:S02]  /*0040*/  LDC R0, c[0x0][0x3a8] ;  /* 0x0000ea00ff007b82 */ /* 0x000e640000000800 */
[----:B-1----:R-:W-:-:S13]  /*0050*/  ISETP.LE.AND P0, PT, R0, UR8, PT ;  /* 0x0000000800007c0c */ /* 0x002fda000bf03270 */
[----:B--2---:R-:W-:Y:S05]  /*0060*/  @P0 EXIT ;  /* 0x000000000000094d */ /* 0x004fea0003800000 */
[----:B------:R-:W0:Y:S01]  /*0070*/  LDC.64 R2, c[0x0][0x3e8] ;  /* 0x0000fa00ff027b82 */ /* 0x000e220000000a00 */
[----:B------:R-:W0:Y:S02]  /*0080*/  LDCU.64 UR6, c[0x0][0x358] ;  /* 0x00006b00ff0677ac */ /* 0x000e240008000a00 */
[----:B0-----:R-:W2:Y:S01]  /*0090*/  LDG.E.U16 R2, desc[UR6][R2.64] ;  /* 0x0000000602027981 */ /* 0x001ea2000c1e1500 */
[----:B------:R-:W0:Y:S01]  /*00a0*/  S2R R8, SR_TID.X ;  /* 0x0000000000087919 */ /* 0x000e220000002100 */
[----:B--2---:R-:W-:-:S13]  /*00b0*/  ISETP.NE.AND P0, PT, R2, RZ, PT ;  /* 0x000000ff0200720c */ /* 0x004fda0003f05270 */
[----:B0-----:R-:W-:Y:S05]  /*00c0*/  @!P0 EXIT ;  /* 0x000000000000894d */ /* 0x001fea0003800000 */
[----:B------:R-:W0:Y:S01]  /*00d0*/  S2R R3, SR_CTAID.Z ;  /* 0x0000000000037919 */ /* 0x000e220000002700 */
[----:B------:R-:W1:Y:S01]  /*00e0*/  LDC R0, c[0x0][0x3b0] ;  /* 0x0000ec00ff007b82 */ /* 0x000e620000000800 */
[----:B------:R-:W2:Y:S01]  /*00f0*/  LDCU UR9, c[0x0][0x3ac] ;  /* 0x00007580ff0977ac */ /* 0x000ea20008000800 */
[----:B------:R-:W-:Y:S01]  /*0100*/  IMAD R5, R5, 0x40, R8 ;  /* 0x0000004005057824 */ /* 0x000fe200078e0208 */
[----:B------:R-:W-:Y:S03]  /*0110*/  BSSY.RECONVERGENT B0, `(.L_x_3576) ;  /* 0x000001b000007945 */ /* 0x000fe60003800200 */
[----:B------:R-:W-:Y:S02]  /*0120*/  IMAD.SHL.U32 R31, R5, 0x4, RZ ;  /* 0x00000004051f7824 */ /* 0x000fe400078e00ff */
[----:B--2---:R-:W-:-:S05]  /*0130*/  IMAD.U32 R2, RZ, RZ, UR9 ;  /* 0x00000009ff027e24 */ /* 0x004fca000f8e00ff */
[----:B------:R-:W-:Y:S01]  /*0140*/  ISETP.GE.AND P1, PT, R31, R2, PT ;  /* 0x000000021f00720c */ /* 0x000fe20003f26270 */
[----:B0-----:R-:W-:-:S04]  /*0150*/  IMAD.SHL.U32 R29, R3, 0x40, RZ ;  /* 0x00000040031d7824 */ /* 0x001fc800078e00ff */
[C---:B------:R-:W-:Y:S01]  /*0160*/  IMAD.IADD R13, R29.reuse, 0x1, R8 ;  /* 0x000000011d0d7824 */ /* 0x040fe200078e0208 */
[----:B-1----:R-:W-:-:S04]  /*0170*/  VIADDMNMX R28, R29, 0x40, R0, PT ;  /* 0x000000401d1c7846 */ /* 0x002fc80003800100 */
        /* <DEDUP_REMOVED lines=20> */
.L_x_3577:
[----:B------:R-:W-:Y:S05]  /*02c0*/  BSYNC.RECONVERGENT B0 ;  /* 0x0000000000007941 */ /* 0x000fea0003800200 */
.L_x_3576:
[----:B------:R-:W-:Y:S05]  /*02d0*/  @P1 EXIT ;  /* 0x000000000000194d */ /* 0x000fea0003800000 */
[----:B------:R-:W1:Y:S01]  /*02e0*/  LDCU.U8 UR4, c[0x0][0x3e0] ;  /* 0x00007c00ff0477ac */ /* 0x000e620008000000 */
[----:B------:R-:W2:Y:S01]  /*02f0*/  LDC.64 R4, c[0x0][0x3b8] ;  /* 0x0000ee00ff047b82 */ /* 0x000ea20000000a00 */
[----:B------:R-:W-:Y:S01]  /*0300*/  ISETP.GE.AND P1, PT, R29, R0, PT ;  /* 0x000000001d00720c */ /* 0x000fe20003f26270 */
[----:B------:R-:W-:Y:S01]  /*0310*/  IMAD.SHL.U32 R11, R3, 0x80, RZ ;  /* 0x00000080030b7824 */ /* 0x000fe200078e00ff */
[----:B-1----:R-:W-:-:S06]  /*0320*/  UPRMT UR4, UR4, 0x8880, URZ ;  /* 0x0000888004047896 */ /* 0x002fcc00080000ff */
[----:B------:R-:W-:Y:S01]  /*0330*/  ISETP.NE.AND P0, PT, RZ, UR4, PT ;  /* 0x00000004ff007c0c */ /* 0x000fe2000bf05270 */
[----:B--2---:R-:W-:-:S03]  /*0340*/  IMAD.WIDE.U32 R10, R11, 0x2, R4 ;  /* 0x000000020b0a7825 */ /* 0x004fc600078e0004 */
[----:B------:R-:W-:-:S13]  /*0350*/  ISETP.NE.OR P0, PT, R3, RZ, !P0 ;  /* 0x000000ff0300720c */ /* 0x000fda0004705670 */
[----:B0-----:R-:W0:Y:S01]  /*0360*/  @!P0 LDC.64 R6, c[0x0][0x3a0] ;  /* 0x0000e800ff068b82 */ /* 0x001e220000000a00 */
[----:B------:R-:W-:-:S04]  /*0370*/  @!P0 IMAD R9, R2, UR8, R31 ;  /* 0x0000000802098c24 */ /* 0x000fc8000f8e021f */
[----:B0-----:R-:W-:-:S05]  /*0380*/  @!P0 IMAD.WIDE R6, R9, 0x2, R6 ;  /* 0x0000000209068825 */ /* 0x001fca00078e0206 */
[----:B------:R0:W-:Y:S01]  /*0390*/  @!P0 STG.E.64 desc[UR6][R6.64], RZ ;  /* 0x000000ff06008986 */ /* 0x0001e2000c101b06 */
[----:B------:R-:W-:Y:S06]  /*03a0*/  BAR.SYNC.DEFER_BLOCKING 0x0 ;  /* 0x0000000000007b1d */ /* 0x000fec0000010000 */
[----:B------:R-:W-:Y:S05]  /*03b0*/  @P1 BRA `(.L_x_3578) ;  /* 0x0000000000d01947 */ /* 0x000fea0003800000 */
[----:B0-----:R0:W5:Y:S01]  /*03c0*/  LDG.E.U16.CONSTANT R6, desc[UR6][R10.64] ;  /* 0x000000060a067981 */ /* 0x001162000c1e9500 */
[----:B------:R-:W-:Y:S01]  /*03d0*/  SHF.R.S32.HI R14, RZ, 0x1f, R31 ;  /* 0x0000001fff0e7819 */ /* 0x000fe2000001141f */
[----:B------:R-:W-:Y:S02]  /*03e0*/  IMAD.SHL.U32 R12, R8, 0x10, RZ ;  /* 0x00000010080c7824 */ /* 0x000fe400078e00ff */
[----:B------:R-:W-:Y:S01]  /*03f0*/  IMAD.MOV.U32 R7, RZ, RZ, RZ ;  /* 0x000000ffff077224 */ /* 0x000fe200078e00ff */
[----:B------:R-:W-:Y:S01]  /*0400*/  LEA.HI R14, R14, R31, RZ, 0x3 ;  /* 0x0000001f0e0e7211 */ /* 0x000fe200078f18ff */
[----:B------:R-:W-:Y:S01]  /*0410*/  IMAD.MOV.U32 R13, RZ, RZ, R29 ;  /* 0x000000ffff0d7224 */ /* 0x000fe200078e001d */
[----:B------:R-:W-:Y:S02]  /*0420*/  LOP3.LUT R12, R12, 0x10, RZ, 0xc0, !PT ;  /* 0x000000100c0c7812 */ /* 0x000fe400078ec0ff */
[----:B------:R-:W-:-:S07]  /*0430*/  SHF.R.S32.HI R14, RZ, 0x3, R14 ;  /* 0x00000003ff0e7819 */ /* 0x000fce000001140e */
.L_x_3579:
[----:B-1----:R-:W1:Y:S01]  /*0440*/  LDC.64 R8, c[0x0][0x390] ;  /* 0x0000e400ff087b82 */ /* 0x002e620000000a00 */
[----:B-----5:R-:W-:-:S04]  /*0450*/  IMAD.IADD R15, R6, 0x1, R7 ;  /* 0x00000001060f7824 */ /* 0x020fc800078e0207 */
[----:B------:R-:W-:-:S03]  /*0460*/  IMAD R16, R15, R2, RZ ;  /* 0x000000020f107224 */ /* 0x000fc600078e02ff */
[----:B------:R-:W2:Y:S02]  /*0470*/  LDC.64 R18, c[0x0][0x398] ;  /* 0x0000e600ff127b82 */ /* 0x000ea40000000a00 */
[----:B------:R-:W-:-:S04]  /*0480*/  SHF.R.S32.HI R17, RZ, 0x1f, R16 ;  /* 0x0000001fff117819 */ /* 0x000fc80000011410 */
[----:B------:R-:W-:-:S04]  /*0490*/  LEA.HI R17, R17, R16, RZ, 0x3 ;  /* 0x0000001011117211 */ /* 0x000fc800078f18ff */
[----:B------:R-:W-:-:S05]  /*04a0*/  LEA.HI.SX32 R17, R17, R14, 0x1d ;  /* 0x0000000e11117211 */ /* 0x000fca00078feaff */
[----:B-1----:R-:W-:-:S06]  /*04b0*/  IMAD.WIDE R16, R17, 0x4, R8 ;  /* 0x0000000411107825 */ /* 0x002fcc00078e0208 */
[----:B------:R-:W3:Y:S01]  /*04c0*/  LDG.E.CONSTANT R17, desc[UR6][R16.64] ;  /* 0x0000000610117981 */ /* 0x000ee2000c1e9900 */
[----:B--2---:R-:W-:-:S04]  /*04d0*/  IMAD.WIDE.U32 R18, R15, 0x2, R18 ;  /* 0x000000020f127825 */ /* 0x004fc800078e0012 */
[----:B------:R-:W-:Y:S01]  /*04e0*/  IMAD.SHL.U32 R21, R13, 0x2, RZ ;  /* 0x000000020d157824 */ /* 0x000fe200078e00ff */
[----:B------:R1:W2:Y:S03]  /*04f0*/  LDG.E.U16.CONSTANT R9, desc[UR6][R18.64] ;  /* 0x0000000612097981 */ /* 0x0002a6000c1e9500 */
[----:B------:R-:W-:-:S05]  /*0500*/  IMAD.WIDE.U32 R20, R21, 0x2, R4 ;  /* 0x0000000215147825 */ /* 0x000fca00078e0004 */
[----:B------:R-:W4:Y:S01]  /*0510*/  LDG.E.U16.CONSTANT R8, desc[UR6][R20.64+0x2] ;  /* 0x0000020614087981 */ /* 0x000f22000c1e9500 */
[----:B---3--:R-:W-:-:S04]  /*0520*/  SHF.R.U32.HI R15, RZ, R12, R17 ;  /* 0x0000000cff0f7219 */ /* 0x008fc80000011611 */
[--C-:B------:R-:W-:Y:S02]  /*0530*/  SHF.R.U32.HI R16, RZ, 0x8, R15.reuse ;  /* 0x00000008ff107819 */ /* 0x100fe4000001160f */
[--C-:B------:R-:W-:Y:S02]  /*0540*/  SHF.R.U32.HI R23, RZ, 0x4, R15.reuse ;  /* 0x00000004ff177819 */ /* 0x100fe4000001160f */
[----:B------:R-:W-:Y:S02]  /*0550*/  LOP3.LUT R16, R16, 0xf, RZ, 0xc0, !PT ;  /* 0x0000000f10107812 */ /* 0x000fe400078ec0ff */
[----:B------:R-:W-:Y:S02]  /*0560*/  LOP3.LUT R22, R15, 0xf, RZ, 0xc0, !PT ;  /* 0x0000000f0f167812 */ /* 0x000fe400078ec0ff */
[----:B------:R-:W-:Y:S01]  /*0570*/  SHF.R.U32.HI R15, RZ, 0xc, R15 ;  /* 0x0000000cff0f7819 */ /* 0x000fe2000001160f */
[----:B------:R-:W-:Y:S01]  /*0580*/  IMAD R17, R16, R16, R16 ;  /* 0x0000001010117224 */ /* 0x000fe200078e0210 */
[----:B------:R-:W-:Y:S01]  /*0590*/  LOP3.LUT R23, R23, 0xf, RZ, 0xc0, !PT ;  /* 0x0000000f17177812 */ /* 0x000fe200078ec0ff */
[----:B------:R-:W-:Y:S01]  /*05a0*/  IMAD R25, R22, R22, R22 ;  /* 0x0000001616197224 */ /* 0x000fe200078e0216 */
[----:B------:R-:W-:Y:S01]  /*05b0*/  LOP3.LUT R15, R15, 0xf, RZ, 0xc0, !PT ;  /* 0x0000000f0f0f7812 */ /* 0x000fe200078ec0ff */
[----:B----4-:R-:W-:Y:S01]  /*05c0*/  IMAD.IADD R13, R8, 0x1, R13 ;  /* 0x00000001080d7824 */ /* 0x010fe200078e020d */
[----:B-1----:R-:W-:Y:S01]  /*05d0*/  IADD3 R19, PT, PT, R16, 0x1, R17 ;  /* 0x0000000110137810 */ /* 0x002fe20007ffe011 */
[----:B------:R-:W-:Y:S01]  /*05e0*/  IMAD R18, R23, R23, R23 ;  /* 0x0000001717127224 */ /* 0x000fe200078e0217 */
[----:B------:R-:W-:Y:S01]  /*05f0*/  IADD3 R25, PT, PT, R22, 0x1, R25 ;  /* 0x0000000116197810 */ /* 0x000fe20007ffe019 */
[----:B------:R-:W-:Y:S01]  /*0600*/  IMAD R16, R15, R15, R15 ;  /* 0x0000000f0f107224 */ /* 0x000fe200078e020f */
[----:B------:R-:W-:-:S02]  /*0610*/  ISETP.GE.AND P0, PT, R13, R28, PT ;  /* 0x0000001c0d00720c */ /* 0x000fc40003f06270 */
[----:B------:R-:W-:Y:S01]  /*0620*/  IADD3 R18, PT, PT, R23, 0x1, R18 ;  /* 0x0000000117127810 */ /* 0x000fe20007ffe012 */
[----:B------:R-:W-:Y:S01]  /*0630*/  I2F.F16 R19, R19 ;  /* 0x0000001300137306 */ /* 0x000fe20000200c00 */
[----:B------:R-:W-:-:S07]  /*0640*/  IADD3 R15, PT, PT, R15, 0x1, R16 ;  /* 0x000000010f0f7810 */ /* 0x000fce0007ffe010 */
[----:B------:R-:W-:Y:S08]  /*0650*/  I2F.F16 R25, R25 ;  /* 0x0000001900197306 */ /* 0x000ff00000200c00 */
[----:B------:R-:W1:Y:S08]  /*0660*/  I2F.F16 R18, R18 ;  /* 0x0000001200127306 */ /* 0x000e700000200c00 */
[----:B------:R-:W3:Y:S01]  /*0670*/  I2F.F16 R16, R15 ;  /* 0x0000000f00107306 */ /* 0x000ee20000200c00 */
[----:B-1----:R-:W-:-:S02]  /*0680*/  PRMT R18, R25, 0x5410, R18 ;  /* 0x0000541019127816 */ /* 0x002fc40000000012 */
[----:B---3--:R-:W-:-:S03]  /*0690*/  PRMT R20, R19, 0x5410, R16 ;  /* 0x0000541013147816 */ /* 0x008fc60000000010 */
[-C--:B--2---:R-:W-:Y:S02]  /*06a0*/  HMUL2 R16, R18, R9.reuse.H0_H0 ;  /* 0x2000000912107232 */ /* 0x084fe40000000000 */
[----:B------:R-:W-:Y:S02]  /*06b0*/  HMUL2 R17, R20, R9.H0_H0 ;  /* 0x2000000914117232 */ /* 0x000fe40000000000 */
[C---:B------:R-:W-:Y:S02]  /*06c0*/  IMAD R9, R7.reuse, 0x8, R1 ;  /* 0x0000000807097824 */ /* 0x040fe400078e0201 */
[----:B------:R-:W-:-:S03]  /*06d0*/  VIADD R7, R7, 0x1 ;  /* 0x0000000107077836 */ /* 0x000fc60000000000 */
[----:B------:R1:W-:Y:S01]  /*06e0*/  STL.64 [R9], R16 ;  /* 0x0000001009007387 */ /* 0x0003e20000100a00 */
[----:B------:R-:W-:Y:S05]  /*06f0*/  @!P0 BRA `(.L_x_3579) ;  /* 0xfffffffc00508947 */ /* 0x000fea000383ffff */
.L_x_3578:
[----:B------:R-:W2:Y:S01]  /*0700*/  LDCU UR4, c[0x0][0x3c8] ;  /* 0x00007900ff0477ac */ /* 0x000ea20008000800 */
[----:B0-----:R-:W-:Y:S01]  /*0710*/  IMAD.MOV.U32 R6, RZ, RZ, RZ ;  /* 0x000000ffff067224 */ /* 0x001fe200078e00ff */
[----:B--2---:R-:W-:-:S13]  /*0720*/  ISETP.GT.AND P0, PT, R29, UR4, PT ;  /* 0x000000041d007c0c */ /* 0x004fda000bf04270 */
        /* <DEDUP_REMOVED lines=8> */
.L_x_3580:
        /* <DEDUP_REMOVED lines=11> */
.L_x_3581:
[----:B------:R-:W0:Y:S01]  /*0860*/  LDCU UR12, c[0x0][0x3d0] ;  /* 0x00007a00ff0c77ac */ /* 0x000e220008000800 */
[----:B------:R-:W-:Y:S01]  /*0870*/  IMAD.MOV.U32 R8, RZ, RZ, RZ ;  /* 0x000000ffff087224 */ /* 0x000fe200078e00ff */
[----:B0-----:R-:W-:-:S13]  /*0880*/  ISETP.GT.AND P0, PT, R29, UR12, PT ;  /* 0x0000000c1d007c0c */ /* 0x001fda000bf04270 */
[----:B------:R-:W-:Y:S05]  /*0890*/  @!P0 BRA `(.L_x_3582) ;  /* 0x00000000001c8947 */ /* 0x000fea0003800000 */
[----:B------:R-:W0:Y:S02]  /*08a0*/  LDC R8, c[0x0][0x3d4] ;  /* 0x0000f500ff087b82 */ /* 0x000e240000000800 */
[----:B0-----:R-:W-:-:S05]  /*08b0*/  VIMNMX R8, PT, PT, R29, R8, PT ;  /* 0x000000081d087248 */ /* 0x001fca0003fe0100 */
[----:B------:R-:W-:-:S05]  /*08c0*/  VIADD R8, R8, -UR12 ;  /* 0x8000000c08087c36 */ /* 0x000fca0008000000 */
[----:B-1----:R-:W-:-:S04]  /*08d0*/  SHF.R.S32.HI R9, RZ, 0x1f, R8 ;  /* 0x0000001fff097819 */ /* 0x002fc80000011408 */
[----:B------:R-:W-:-:S04]  /*08e0*/  LEA.HI R9, R9, R8, RZ, 0x5 ;  /* 0x0000000809097211 */ /* 0x000fc800078f28ff */
[----:B------:R-:W-:-:S05]  /*08f0*/  SHF.R.S32.HI R9, RZ, 0x5, R9 ;  /* 0x00000005ff097819 */ /* 0x000fca0000011409 */
[----:B------:R-:W-:-:S07]  /*0900*/  IMAD.SHL.U32 R8, R9, 0x4, RZ ;  /* 0x0000000409087824 */ /* 0x000fce00078e00ff */
.L_x_3582:
[----:B------:R-:W0:Y:S01]  /*0910*/  LDCU UR5, c[0x0][0x3d4] ;  /* 0x00007a80ff0577ac */ /* 0x000e220008000800 */
[----:B-1----:R-:W-:Y:S01]  /*0920*/  IMAD.MOV.U32 R9, RZ, RZ, RZ ;  /* 0x000000ffff097224 */ /* 0x002fe200078e00ff */
        /* <DEDUP_REMOVED lines=9> */
.L_x_3583:
        /* <DEDUP_REMOVED lines=11> */
.L_x_3584:
[----:B------:R-:W-:Y:S02]  /*0a70*/  VIMNMX R13, PT, PT, R29, UR4, PT ;  /* 0x000000041d0d7c48 */ /* 0x000fe4000bfe0100 */
[----:B------:R-:W-:Y:S02]  /*0a80*/  VIMNMX R0, PT, PT, R0, UR12, PT ;  /* 0x0000000c00007c48 */ /* 0x000fe4000bfe0100 */
[----:B------:R-:W-:Y:S02]  /*0a90*/  SHF.R.S32.HI R14, RZ, 0x1f, R13 ;  /* 0x0000001fff0e7819 */ /* 0x000fe4000001140d */
[----:B------:R-:W-:Y:S02]  /*0aa0*/  ISETP.GT.AND P0, PT, R0, R29, PT ;  /* 0x0000001d0000720c */ /* 0x000fe40003f04270 */
[----:B------:R-:W-:Y:S02]  /*0ab0*/  LEA.HI R14, R14, R13, RZ, 0x5 ;  /* 0x0000000d0e0e7211 */ /* 0x000fe400078f28ff */
[----:B------:R-:W-:-:S02]  /*0ac0*/  PRMT R25, RZ, 0x5410, RZ ;  /* 0x00005410ff197816 */ /* 0x000fc400000000ff */
[----:B------:R-:W-:Y:S02]  /*0ad0*/  SHF.R.S32.HI R13, RZ, 0x5, R14 ;  /* 0x00000005ff0d7819 */ /* 0x000fe4000001140e */
[----:B------:R-:W-:-:S03]  /*0ae0*/  PRMT R24, RZ, 0x5410, RZ ;  /* 0x00005410ff187816 */ /* 0x000fc600000000ff */
[----:B------:R-:W-:-:S05]  /*0af0*/  IMAD R6, R13, 0x8, R6 ;  /* 0x000000080d067824 */ /* 0x000fca00078e0206 */
[----:B------:R-:W-:-:S04]  /*0b00*/  IADD3 R6, PT, PT, R8, R6, R7 ;  /* 0x0000000608067210 */ /* 0x000fc80007ffe007 */
[----:B------:R-:W-:-:S05]  /*0b10*/  IADD3 R9, PT, PT, R12, R6, R9 ;  /* 0x000000060c097210 */ /* 0x000fca0007ffe009 */
[----:B------:R-:W-:Y:S01]  /*0b20*/  IMAD R6, R9, R2, RZ ;  /* 0x0000000209067224 */ /* 0x000fe200078e02ff */
[----:B------:R-:W-:Y:S06]  /*0b30*/  @!P0 BRA `(.L_x_3585) ;  /* 0x0000001400e08947 */ /* 0x000fec0003800000 */
[----:B------:R-:W2:Y:S01]  /*0b40*/  LDL.64 R8, [R1] ;  /* 0x0000000001087983 */ /* 0x000ea20000100a00 */
[----:B------:R-:W0:Y:S03]  /*0b50*/  LDCU.64 UR10, c[0x0][0x388] ;  /* 0x00007100ff0a77ac */ /* 0x000e260008000a00 */
[----:B------:R-:W3:Y:S01]  /*0b60*/  LDG.E.U16.CONSTANT R2, desc[UR6][R10.64+0x2] ;  /* 0x000002060a027981 */ /* 0x000ee2000c1e9500 */
[----:B------:R-:W1:Y:S01]  /*0b70*/  S2UR UR5, SR_CgaCtaId ;  /* 0x00000000000579c3 */ /* 0x000e620000008800 */
[----:B------:R-:W-:Y:S01]  /*0b80*/  SHF.R.S32.HI R0, RZ, 0x1f, R6 ;  /* 0x0000001fff007819 */ /* 0x000fe20000011406 */
[----:B------:R-:W-:Y:S01]  /*0b90*/  IMAD.WIDE.U32 R4, R3, 0x100, R4 ;  /* 0x0000010003047825 */ /* 0x000fe200078e0004 */
[C---:B------:R-:W-:Y:S01]  /*0ba0*/  IADD3 R6, P0, PT, R31.reuse, R6, RZ ;  /* 0x000000061f067210 */ /* 0x040fe20007f1e0ff */
[----:B------:R-:W-:Y:S01]  /*0bb0*/  UMOV UR4, 0x400 ;  /* 0x0000040000047882 */ /* 0x000fe20000000000 */
[----:B------:R-:W-:Y:S01]  /*0bc0*/  VIMNMX R28, PT, PT, R28, UR12, PT ;  /* 0x0000000c1c1c7c48 */ /* 0x000fe2000bfe0100 */
[----:B------:R-:W-:Y:S01]  /*0bd0*/  IMAD.MOV.U32 R26, RZ, RZ, RZ ;  /* 0x000000ffff1a7224 */ /* 0x000fe200078e00ff */
[----:B------:R-:W-:-:S02]  /*0be0*/  LEA.HI.X.SX32 R7, R31, R0, 0x1, P0 ;  /* 0x000000001f077211 */ /* 0x000fc400000f0eff */
[----:B------:R-:W-:Y:S02]  /*0bf0*/  IADD3 R0, P0, PT, R4, 0x2, RZ ;  /* 0x0000000204007810 */ /* 0x000fe40007f1e0ff */
[----:B------:R-:W-:Y:S02]  /*0c00*/  PRMT R24, RZ, 0x5410, RZ ;  /* 0x00005410ff187816 */ /* 0x000fe400000000ff */
[----:B------:R-:W-:Y:S01]  /*0c10*/  PRMT R25, RZ, 0x5410, RZ ;  /* 0x00005410ff197816 */ /* 0x000fe200000000ff */
[----:B------:R-:W-:Y:S01]  /*0c20*/  IMAD.X R3, RZ, RZ, R5, P0 ;  /* 0x000000ffff037224 */ /* 0x000fe200000e0605 */
[----:B0-----:R-:W-:-:S04]  /*0c30*/  LEA R36, P1, R6, UR10, 0x2 ;  /* 0x0000000a06247c11 */ /* 0x001fc8000f8210ff */
[----:B------:R-:W-:Y:S01]  /*0c40*/  LEA.HI.X R37, R6, UR11, R7, 0x2, P1 ;  /* 0x0000000b06257c11 */ /* 0x000fe200088f1407 */
[----:B-1----:R-:W-:Y:S01]  /*0c50*/  ULEA UR4, UR5, UR4, 0x18 ;  /* 0x0000000405047291 */ /* 0x002fe2000f8ec0ff */
[----:B--2---:R-:W-:Y:S02]  /*0c60*/  PRMT R30, R8, 0x7610, R8 ;  /* 0x00007610081e7816 */ /* 0x004fe40000000008 */
[----:B------:R-:W-:Y:S01]  /*0c70*/  PRMT R32, R9, 0x7610, R9 ;  /* 0x0000761009207816 */ /* 0x000fe20000000009 */
[----:B---3--:R-:W-:-:S08]  /*0c80*/  IMAD.IADD R27, R29, 0x1, R2 ;  /* 0x000000011d1b7824 */ /* 0x008fd000078e0202 */
.L_x_3586:
[----:B------:R0:W2:Y:S01]  /*0c90*/  LDG.E.128.CONSTANT R4, desc[UR6][R36.64] ;  /* 0x0000000624047981 */ /* 0x0000a2000c1e9d00 */
[----:B------:R-:W-:-:S03]  /*0ca0*/  IMAD.U32 R2, RZ, RZ, UR9 ;  /* 0x00000009ff027e24 */ /* 0x000fc6000f8e00ff */
[----:B------:R-:W1:Y:S01]  /*0cb0*/  LDS.128 R16, [UR4] ;  /* 0x00000004ff107984 */ /* 0x000e620008000c00 */
[----:B0-----:R-:W-:-:S05]  /*0cc0*/  IMAD.WIDE R36, R2, 0x4, R36 ;  /* 0x0000000402247825 */ /* 0x001fca00078e0224 */
[----:B------:R0:W3:Y:S01]  /*0cd0*/  LDG.E.128.CONSTANT R8, desc[UR6][R36.64] ;  /* 0x0000000624087981 */ /* 0x0000e2000c1e9d00 */
[----:B------:R-:W-:Y:S02]  /*0ce0*/  IMAD.MOV.U32 R34, RZ, RZ, 0x2800 ;  /* 0x00002800ff227424 */ /* 0x000fe400078e00ff */
[----:B0-----:R-:W-:Y:S01]  /*0cf0*/  IMAD.WIDE R36, R2, 0x4, R36 ;  /* 0x0000000402247825 */ /* 0x001fe200078e0224 */
[C---:B--2---:R-:W-:Y:S02]  /*0d00*/  LOP3.LUT R14, R4.reuse, 0x1f001f, RZ, 0xc0, !PT ;  /* 0x001f001f040e7812 */ /* 0x044fe400078ec0ff */
[----:B------:R-:W-:Y:S02]  /*0d10*/  LOP3.LUT R13, R4, 0x3e003e0, RZ, 0xc0, !PT ;  /* 0x03e003e0040d7812 */ /* 0x000fe400078ec0ff */
[----:B------:R-:W-:Y:S02]  /*0d20*/  LOP3.LUT R14, R14, 0x64006400, RZ, 0xfc, !PT ;  /* 0x640064000e0e7812 */ /* 0x000fe400078efcff */
[----:B------:R-:W-:-:S02]  /*0d30*/  LOP3.LUT R13, R13, 0x64006400, RZ, 0xfc, !PT ;  /* 0x640064000d0d7812 */ /* 0x000fc400078efcff */
[----:B------:R-:W-:Y:S01]  /*0d40*/  LOP3.LUT R20, R5, 0x1f001f, RZ, 0xc0, !PT ;  /* 0x001f001f05147812 */ /* 0x000fe200078ec0ff */
[----:B------:R-:W-:Y:S01]  /*0d50*/  HADD2 R14, R14, -1040, -1040 ;  /* 0xe410e4100e0e7430 */ /* 0x000fe20000000000 */
[----:B------:R-:W-:Y:S01]  /*0d60*/  LOP3.LUT R15, R6, 0x1f001f, RZ, 0xc0, !PT ;  /* 0x001f001f060f7812 */ /* 0x000fe200078ec0ff */
[----:B------:R-:W-:Y:S01]  /*0d70*/  HFMA2 R13, R13, R34.H0_H0, -48, -48 ;  /* 0xd200d2000d0d7431 */ /* 0x000fe20000040022 */
[----:B------:R-:W-:Y:S02]  /*0d80*/  LOP3.LUT R20, R20, 0x64006400, RZ, 0xfc, !PT ;  /* 0x6400640014147812 */ /* 0x000fe400078efcff */
[----:B------:R-:W-:Y:S01]  /*0d90*/  LOP3.LUT R12, R7, 0x1f001f, RZ, 0xc0, !PT ;  /* 0x001f001f070c7812 */ /* 0x000fe200078ec0ff */
[----:B-1----:R-:W-:Y:S01]  /*0da0*/  HFMA2 R14, R14, R16, RZ ;  /* 0x000000100e0e7231 */ /* 0x002fe200000000ff */
[----:B------:R-:W-:Y:S01]  /*0db0*/  LOP3.LUT R15, R15, 0x64006400, RZ, 0xfc, !PT ;  /* 0x640064000f0f7812 */ /* 0x000fe200078efcff */
[----:B------:R-:W-:Y:S01]  /*0dc0*/  HADD2 R20, R20, -1040, -1040 ;  /* 0xe410e41014147430 */ /* 0x000fe20000000000 */
[----:B------:R-:W-:-:S02]  /*0dd0*/  LOP3.LUT R12, R12, 0x64006400, RZ, 0xfc, !PT ;  /* 0x640064000c0c7812 */ /* 0x000fc400078efcff */
[----:B------:R-:W-:Y:S01]  /*0de0*/  LOP3.LUT R21, R6, 0x3e003e0, RZ, 0xc0, !PT ;  /* 0x03e003e006157812 */ /* 0x000fe200078ec0ff */
[-C--:B------:R-:W-:Y:S02]  /*0df0*/  HFMA2 R20, R20, R16.reuse, RZ.H0_H0 ;  /* 0x0000001014147231 */ /* 0x080fe400000400ff */
[----:B------:R-:W-:Y:S01]  /*0e00*/  HFMA2 R13, R13, R17, R14 ;  /* 0x000000110d0d7231 */ /* 0x000fe2000000000e */
[----:B------:R-:W-:Y:S01]  /*0e10*/  LOP3.LUT R14, R5, 0x3e003e0, RZ, 0xc0, !PT ;  /* 0x03e003e0050e7812 */ /* 0x000fe200078ec0ff */
[----:B------:R-:W-:Y:S01]  /*0e20*/  HADD2 R15, R15, -1040, -1040 ;  /* 0xe410e4100f0f7430 */ /* 0x000fe20000000000 */
[----:B------:R-:W-:Y:S01]  /*0e30*/  LOP3.LUT R21, R21, 0x64006400, RZ, 0xfc, !PT ;  /* 0x6400640015157812 */ /* 0x000fe200078efcff */
[----:B------:R-:W-:Y:S01]  /*0e40*/  HADD2 R12, R12, -1040, -1040 ;  /* 0xe410e4100c0c7430 */ /* 0x000fe20000000000 */
[----:B------:R-:W-:Y:S02]  /*0e50*/  LOP3.LUT R23, R14, 0x64006400, RZ, 0xfc, !PT ;  /* 0x640064000e177812 */ /* 0x000fe400078efcff */
[----:B------:R-:W-:Y:S01]  /*0e60*/  LOP3.LUT R14, R7, 0x3e003e0, RZ, 0xc0, !PT ;  /* 0x03e003e0070e7812 */ /* 0x000fe200078ec0ff */
[----:B------:R-:W-:-:S02]  /*0e70*/  HFMA2 R15, R15, R16, RZ ;  /* 0x000000100f0f7231 */ /* 0x000fc400000000ff */
[----:B------:R-:W-:Y:S01]  /*0e80*/  HFMA2 R12, R12, R16, RZ.H0_H0 ;  /* 0x000000100c0c7231 */ /* 0x000fe200000400ff */
[----:B------:R-:W-:Y:S01]  /*0e90*/  SHF.R.U32.HI R16, RZ, 0xa, R5 ;  /* 0x0000000aff107819 */ /* 0x000fe20000011605 */
[-C--:B------:R-:W-:Y:S01]  /*0ea0*/  HFMA2 R22, R23, R34.reuse.H0_H0, -48, -48 ;  /* 0xd200d20017167431 */ /* 0x080fe20000040022 */
[----:B------:R-:W-:Y:S01]  /*0eb0*/  LOP3.LUT R23, R14, 0x64006400, RZ, 0xfc, !PT ;  /* 0x640064000e177812 */ /* 0x000fe200078efcff */
[-C--:B------:R-:W-:Y:S01]  /*0ec0*/  HFMA2 R21, R21, R34.reuse.H0_H0, -48, -48 ;  /* 0xd200d20015157431 */ /* 0x080fe20000040022 */
[----:B------:R-:W-:Y:S02]  /*0ed0*/  SHF.R.U32.HI R14, RZ, 0xa, R4 ;  /* 0x0000000aff0e7819 */ /* 0x000fe40000011604 */
[----:B------:R-:W-:Y:S01]  /*0ee0*/  LOP3.LUT R16, R16, 0x1f001f, RZ, 0xc0, !PT ;  /* 0x001f001f10107812 */ /* 0x000fe200078ec0ff */
[-C--:B------:R-:W-:Y:S01]  /*0ef0*/  HFMA2 R22, R22, R17.reuse, R20 ;  /* 0x0000001116167231 */ /* 0x080fe20000000014 */
[----:B------:R-:W-:Y:S01]  /*0f00*/  LOP3.LUT R14, R14, 0x1f001f, RZ, 0xc0, !PT ;  /* 0x001f001f0e0e7812 */ /* 0x000fe200078ec0ff */
[----:B------:R-:W-:Y:S01]  /*0f10*/  HFMA2 R15, R21, R17, R15 ;  /* 0x00000011150f7231 */ /* 0x000fe2000000000f */
[----:B------:R-:W-:Y:S01]  /*0f20*/  LOP3.LUT R16, R16, 0x64006400, RZ, 0xfc, !PT ;  /* 0x6400640010107812 */ /* 0x000fe200078efcff */
[----:B------:R-:W-:Y:S01]  /*0f30*/  HFMA2 R23, R23, R34.H0_H0, -48, -48 ;  /* 0xd200d20017177431 */ /* 0x000fe20000040022 */
[----:B------:R-:W-:-:S03]  /*0f40*/  LOP3.LUT R14, R14, 0x64006400, RZ, 0xfc, !PT ;  /* 0x640064000e0e7812 */ /* 0x000fc600078efcff */
[----:B------:R-:W-:Y:S02]  /*0f50*/  HFMA2 R12, R23, R17, R12 ;  /* 0x00000011170c7231 */ /* 0x000fe4000000000c */
[----:B------:R-:W-:Y:S01]  /*0f60*/  HADD2 R20, R14, -1040, -1040 ;  /* 0xe410e4100e147430 */ /* 0x000fe20000000000 */
[----:B------:R-:W-:Y:S01]  /*0f70*/  SHF.R.U32.HI R14, RZ, 0xa, R7 ;  /* 0x0000000aff0e7819 */ /* 0x000fe20000011607 */
[----:B------:R-:W-:-:S03]  /*0f80*/  HADD2 R16, R16, -1040, -1040 ;  /* 0xe410e41010107430 */ /* 0x000fc60000000000 */
[----:B------:R-:W-:Y:S01]  /*0f90*/  LOP3.LUT R14, R14, 0x1f001f, RZ, 0xc0, !PT ;  /* 0x001f001f0e0e7812 */ /* 0x000fe200078ec0ff */
[-C--:B------:R-:W-:Y:S01]  /*0fa0*/  HFMA2 R20, R20, R18.reuse, R13 ;  /* 0x0000001214147231 */ /* 0x080fe2000000000d */
[----:B------:R-:W-:Y:S01]  /*0fb0*/  SHF.R.U32.HI R13, RZ, 0xa, R6 ;  /* 0x0000000aff0d7819 */ /* 0x000fe20000011606 */
[----:B------:R-:W-:Y:S01]  /*0fc0*/  HFMA2 R22, R16, R18, R22 ;  /* 0x0000001210167231 */ /* 0x000fe20000000016 */
[----:B------:R-:W-:Y:S02]  /*0fd0*/  LOP3.LUT R14, R14, 0x64006400, RZ, 0xfc, !PT ;  /* 0x640064000e0e7812 */ /* 0x000fe400078efcff */
[----:B------:R-:W-:-:S03]  /*0fe0*/  LOP3.LUT R13, R13, 0x1f001f, RZ, 0xc0, !PT ;  /* 0x001f001f0d0d7812 */ /* 0x000fc600078ec0ff */
[----:B------:R-:W-:Y:S01]  /*0ff0*/  HADD2 R23, R14, -1040, -1040 ;  /* 0xe410e4100e177430 */ /* 0x000fe20000000000 */
[----:B------:R-:W-:-:S03]  /*1000*/  LOP3.LUT R13, R13, 0x64006400, RZ, 0xfc, !PT ;  /* 0x640064000d0d7812 */ /* 0x000fc600078efcff */
[----:B------:R-:W-:Y:S02]  /*1010*/  HFMA2 R23, R23, R18, R12 ;  /* 0x0000001217177231 */ /* 0x000fe4000000000c */
[----:B------:R-:W-:Y:S01]  /*1020*/  HADD2 R21, R13, -1040, -1040 ;  /* 0xe410e4100d157430 */ /* 0x000fe20000000000 */
[----:B---3--:R-:W-:-:S04]  /*1030*/  LOP3.LUT R13, R8, 0x1f001f, RZ, 0xc0, !PT ;  /* 0x001f001f080d7812 */ /* 0x008fc800078ec0ff */
[----:B------:R-:W-:Y:S01]  /*1040*/  LOP3.LUT R13, R13, 0x64006400, RZ, 0xfc, !PT ;  /* 0x640064000d0d7812 */ /* 0x000fe200078efcff */
[----:B------:R-:W-:-:S04]  /*1050*/  HFMA2 R21, R21, R18, R15 ;  /* 0x0000001215157231 */ /* 0x000fc8000000000f */
[----:B------:R-:W-:Y:S02]  /*1060*/  HADD2 R16, R13, -1040, -1040 ;  /* 0xe410e4100d107430 */ /* 0x000fe40000000000 */
[----:B------:R0:W2:Y:S01]  /*1070*/  LDG.E.128.CONSTANT R12, desc[UR6][R36.64] ;  /* 0x00000006240c7981 */ /* 0x0000a2000c1e9d00 */
[----:B------:R-:W-:Y:S02]  /*1080*/  SHF.R.U32.HI R4, RZ, 0xf, R4 ;  /* 0x0000000fff047819 */ /* 0x000fe40000011604 */
[----:B------:R-:W-:Y:S01]  /*1090*/  SHF.R.U32.HI R35, RZ, 0xe, R8 ;  /* 0x0000000eff237819 */ /* 0x000fe20000011608 */
[----:B------:R-:W-:Y:S01]  /*10a0*/  HFMA2 R20, R16, R19, R20 ;  /* 0x0000001310147231 */ /* 0x000fe20000000014 */
[----:B------:R-:W-:Y:S02]  /*10b0*/  LOP3.LUT R16, R9, 0x1f001f, RZ, 0xc0, !PT ;  /* 0x001f001f09107812 */ /* 0x000fe400078ec0ff */
[----:B------:R-:W-:Y:S02]  /*10c0*/  LOP3.LUT R4, R4, 0x10001, RZ, 0xc0, !PT ;  /* 0x0001000104047812 */ /* 0x000fe400078ec0ff */
[----:B------:R-:W-:Y:S01]  /*10d0*/  LOP3.LUT R16, R16, 0x64006400, RZ, 0xfc, !PT ;  /* 0x6400640010107812 */ /* 0x000fe200078efcff */
[----:B0-----:R-:W-:Y:S01]  /*10e0*/  IMAD.WIDE R36, R2, 0x4, R36 ;  /* 0x0000000402247825 */ /* 0x001fe200078e0224 */
[----:B------:R-:W-:-:S02]  /*10f0*/  SHF.R.U32.HI R5, RZ, 0xf, R5 ;  /* 0x0000000fff057819 */ /* 0x000fc40000011605 */
[----:B------:R-:W-:Y:S01]  /*1100*/  LOP3.LUT R35, R4, 0x20002, R35, 0xf8, !PT ;  /* 0x0002000204237812 */ /* 0x000fe200078ef823 */
[----:B------:R-:W-:Y:S01]  /*1110*/  HADD2 R16, R16, -1040, -1040 ;  /* 0xe410e41010107430 */ /* 0x000fe20000000000 */
[----:B------:R-:W-:Y:S02]  /*1120*/  LOP3.LUT R5, R5, 0x10001, RZ, 0xc0, !PT ;  /* 0x0001000105057812 */ /* 0x000fe400078ec0ff */
[----:B------:R-:W-:Y:S01]  /*1130*/  SHF.R.U32.HI R4, RZ, 0xe, R9 ;  /* 0x0000000eff047819 */ /* 0x000fe20000011609 */
[----:B------:R-:W-:Y:S01]  /*1140*/  HFMA2 R22, R16, R19, R22 ;  /* 0x0000001310167231 */ /* 0x000fe20000000016 */
[----:B------:R-:W-:Y:S02]  /*1150*/  LOP3.LUT R16, R10, 0x1f001f, RZ, 0xc0, !PT ;  /* 0x001f001f0a107812 */ /* 0x000fe400078ec0ff */
[----:B------:R-:W-:Y:S02]  /*1160*/  LOP3.LUT R33, R5, 0x20002, R4, 0xf8, !PT ;  /* 0x0002000205217812 */ /* 0x000fe400078ef804 */
[----:B------:R-:W-:-:S02]  /*1170*/  LOP3.LUT R16, R16, 0x64006400, RZ, 0xfc, !PT ;  /* 0x6400640010107812 */ /* 0x000fc400078efcff */
[----:B------:R-:W-:Y:S02]  /*1180*/  LOP3.LUT R5, R8, 0x3e003e0, RZ, 0xc0, !PT ;  /* 0x03e003e008057812 */ /* 0x000fe400078ec0ff */
[----:B------:R-:W-:Y:S01]  /*1190*/  SHF.R.U32.HI R8, RZ, 0xa, R8 ;  /* 0x0000000aff087819 */ /* 0x000fe20000011608 */
[----:B------:R-:W-:Y:S01]  /*11a0*/  HADD2 R16, R16, -1040, -1040 ;  /* 0xe410e41010107430 */ /* 0x000fe20000000000 */
[----:B------:R-:W-:Y:S02]  /*11b0*/  LOP3.LUT R5, R5, 0x64006400, RZ, 0xfc, !PT ;  /* 0x6400640005057812 */ /* 0x000fe400078efcff */
[----:B------:R-:W-:Y:S01]  /*11c0*/  LOP3.LUT R8, R8, 0x1f001f, RZ, 0xc0, !PT ;  /* 0x001f001f08087812 */ /* 0x000fe200078ec0ff */
[----:B------:R-:W-:Y:S01]  /*11d0*/  HFMA2 R21, R16, R19, R21 ;  /* 0x0000001310157231 */ /* 0x000fe20000000015 */
[----:B------:R-:W-:Y:S01]  /*11e0*/  LOP3.LUT R16, R11, 0x1f001f, RZ, 0xc0, !PT ;  /* 0x001f001f0b107812 */ /* 0x000fe200078ec0ff */
[----:B------:R-:W-:Y:S01]  /*11f0*/  HFMA2 R4, R5, R34.H0_H0, -48, -48 ;  /* 0xd200d20005047431 */ /* 0x000fe20000040022 */
[----:B------:R-:W-:-:S02]  /*1200*/  LOP3.LUT R5, R9, 0x3e003e0, RZ, 0xc0, !PT ;  /* 0x03e003e009057812 */ /* 0x000fc400078ec0ff */
[----:B------:R-:W-:Y:S02]  /*1210*/  LOP3.LUT R16, R16, 0x64006400, RZ, 0xfc, !PT ;  /* 0x6400640010107812 */ /* 0x000fe400078efcff */
[----:B------:R-:W-:Y:S02]  /*1220*/  LOP3.LUT R5, R5, 0x64006400, RZ, 0xfc, !PT ;  /* 0x6400640005057812 */ /* 0x000fe400078efcff */
[----:B------:R-:W-:Y:S01]  /*1230*/  LOP3.LUT R8, R8, 0x64006400, RZ, 0xfc, !PT ;  /* 0x6400640008087812 */ /* 0x000fe200078efcff */
[----:B------:R-:W-:Y:S01]  /*1240*/  HADD2 R16, R16, -1040, -1040 ;  /* 0xe410e41010107430 */ /* 0x000fe20000000000 */
[----:B------:R-:W-:-:S03]  /*1250*/  SHF.R.U32.HI R9, RZ, 0xa, R9 ;  /* 0x0000000aff097819 */ /* 0x000fc60000011609 */
[----:B------:R-:W-:Y:S01]  /*1260*/  HFMA2 R23, R16, R19, R23 ;  /* 0x0000001310177231 */ /* 0x000fe20000000017 */
[----:B------:R-:W-:Y:S01]  /*1270*/  LOP3.LUT R9, R9, 0x1f001f, RZ, 0xc0, !PT ;  /* 0x001f001f09097812 */ /* 0x000fe200078ec0ff */
[----:B------:R-:W0:Y:S03]  /*1280*/  LDS.128 R16, [UR4+0x10] ;  /* 0x00001004ff107984 */ /* 0x000e260008000c00 */
[----:B------:R-:W-:-:S05]  /*1290*/  LOP3.LUT R9, R9, 0x64006400, RZ, 0xfc, !PT ;  /* 0x6400640009097812 */ /* 0x000fca00078efcff */
[----:B------:R-:W-:Y:S02]  /*12a0*/  HADD2 R9, R9, -1040, -1040 ;  /* 0xe410e41009097430 */ /* 0x000fe40000000000 */
[----:B0-----:R-:W-:Y:S02]  /*12b0*/  HFMA2 R20, R4, R16, R20 ;  /* 0x0000001004147231 */ /* 0x001fe40000000014 */
[----:B------:R-:W-:Y:S01]  /*12c0*/  HFMA2 R4, R5, R34.H0_H0, -48, -48 ;  /* 0xd200d20005047431 */ /* 0x000fe20000040022 */
[----:B------:R-:W-:-:S04]  /*12d0*/  LOP3.LUT R5, R10, 0x3e003e0, RZ, 0xc0, !PT ;  /* 0x03e003e00a057812 */ /* 0x000fc800078ec0ff */
[----:B------:R-:W-:Y:S01]  /*12e0*/  LOP3.LUT R5, R5, 0x64006400, RZ, 0xfc, !PT ;  /* 0x6400640005057812 */ /* 0x000fe200078efcff */
[----:B------:R-:W-:-:S04]  /*12f0*/  HFMA2 R22, R4, R16, R22 ;  /* 0x0000001004167231 */ /* 0x000fc80000000016 */
[----:B------:R-:W-:Y:S01]  /*1300*/  HFMA2 R4, R5, R34.H0_H0, -48, -48 ;  /* 0xd200d20005047431 */ /* 0x000fe20000040022 */
[----:B------:R-:W-:Y:S01]  /*1310*/  LOP3.LUT R5, R11, 0x3e003e0, RZ, 0xc0, !PT ;  /* 0x03e003e00b057812 */ /* 0x000fe200078ec0ff */
[----:B------:R-:W-:-:S03]  /*1320*/  HFMA2 R9, R9, R17, R22 ;  /* 0x0000001109097231 */ /* 0x000fc60000000016 */
[----:B------:R-:W-:Y:S01]  /*1330*/  LOP3.LUT R5, R5, 0x64006400, RZ, 0xfc, !PT ;  /* 0x6400640005057812 */ /* 0x000fe200078efcff */
[----:B------:R-:W-:-:S04]  /*1340*/  HFMA2 R21, R4, R16, R21 ;  /* 0x0000001004157231 */ /* 0x000fc80000000015 */
[----:B------:R-:W-:Y:S01]  /*1350*/  HFMA2 R4, R5, R34.H0_H0, -48, -48 ;  /* 0xd200d20005047431 */ /* 0x000fe20000040022 */
[----:B------:R-:W-:-:S04]  /*1360*/  SHF.R.U32.HI R5, RZ, 0xa, R10 ;  /* 0x0000000aff057819 */ /* 0x000fc8000001160a */
[----:B------:R-:W-:Y:S01]  /*1370*/  LOP3.LUT R5, R5, 0x1f001f, RZ, 0xc0, !PT ;  /* 0x001f001f05057812 */ /* 0x000fe200078ec0ff */
[----:B------:R-:W-:Y:S02]  /*1380*/  HFMA2 R23, R4, R16, R23 ;  /* 0x0000001004177231 */ /* 0x000fe40000000017 */
[----:B------:R-:W-:Y:S01]  /*1390*/  HADD2 R4, R8, -1040, -1040 ;  /* 0xe410e41008047430 */ /* 0x000fe20000000000 */
[----:B------:R-:W-:Y:S02]  /*13a0*/  SHF.R.U32.HI R8, RZ, 0xa, R11 ;  /* 0x0000000aff087819 */ /* 0x000fe4000001160b */
[----:B------:R-:W-:Y:S01]  /*13b0*/  LOP3.LUT R5, R5, 0x64006400, RZ, 0xfc, !PT ;  /* 0x6400640005057812 */ /* 0x000fe200078efcff */
[----:B------:R-:W-:Y:S01]  /*13c0*/  HFMA2 R4, R4, R17, R20 ;  /* 0x0000001104047231 */ /* 0x000fe20000000014 */
[----:B------:R-:W-:-:S03]  /*13d0*/  LOP3.LUT R8, R8, 0x1f001f, RZ, 0xc0, !PT ;  /* 0x001f001f08087812 */ /* 0x000fc600078ec0ff */
[----:B------:R-:W-:Y:S01]  /*13e0*/  HADD2 R5, R5, -1040, -1040 ;  /* 0xe410e41005057430 */ /* 0x000fe20000000000 */
[----:B------:R-:W-:-:S03]  /*13f0*/  LOP3.LUT R8, R8, 0x64006400, RZ, 0xfc, !PT ;  /* 0x6400640008087812 */ /* 0x000fc600078efcff */
[----:B------:R-:W-:Y:S02]  /*1400*/  HFMA2 R5, R5, R17, R21 ;  /* 0x0000001105057231 */ /* 0x000fe40000000015 */
[----:B------:R-:W-:-:S04]  /*1410*/  HADD2 R8, R8, -1040, -1040 ;  /* 0xe410e41008087430 */ /* 0x000fc80000000000 */
[----:B------:R-:W-:Y:S02]  /*1420*/  HFMA2 R17, R8, R17, R23 ;  /* 0x0000001108117231 */ /* 0x000fe40000000017 */
[----:B------:R0:W3:Y:S01]  /*1430*/  LDG.E.128.CONSTANT R20, desc[UR6][R36.64] ;  /* 0x0000000624147981 */ /* 0x0000e2000c1e9d00 */
[----:B------:R-:W-:Y:S02]  /*1440*/  SHF.R.U32.HI R6, RZ, 0xf, R6 ;  /* 0x0000000fff067819 */ /* 0x000fe40000011606 */
[----:B------:R-:W-:Y:S02]  /*1450*/  SHF.R.U32.HI R7, RZ, 0xf, R7 ;  /* 0x0000000fff077819 */ /* 0x000fe40000011607 */
[----:B------:R-:W-:Y:S02]  /*1460*/  LOP3.LUT R6, R6, 0x10001, RZ, 0xc0, !PT ;  /* 0x0001000106067812 */ /* 0x000fe400078ec0ff */
[----:B------:R-:W-:Y:S01]  /*1470*/  LOP3.LUT R7, R7, 0x10001, RZ, 0xc0, !PT ;  /* 0x0001000107077812 */ /* 0x000fe200078ec0ff */
[----:B0-----:R-:W-:Y:S01]  /*1480*/  IMAD.WIDE R36, R2, 0x4, R36 ;  /* 0x0000000402247825 */ /* 0x001fe200078e0224 */
[----:B--2---:R-:W-:-:S02]  /*1490*/  LOP3.LUT R8, R12, 0x1f001f, RZ, 0xc0, !PT ;  /* 0x001f001f0c087812 */ /* 0x004fc400078ec0ff */
[----:B------:R-:W-:Y:S02]  /*14a0*/  LOP3.LUT R16, R14, 0x3e003e0, RZ, 0xc0, !PT ;  /* 0x03e003e00e107812 */ /* 0x000fe400078ec0ff */
[----:B------:R-:W-:Y:S02]  /*14b0*/  LOP3.LUT R8, R8, 0x64006400, RZ, 0xfc, !PT ;  /* 0x6400640008087812 */ /* 0x000fe400078efcff */
[----:B------:R-:W-:-:S03]  /*14c0*/  LOP3.LUT R16, R16, 0x64006400, RZ, 0xfc, !PT ;  /* 0x6400640010107812 */ /* 0x000fc600078efcff */
[----:B------:R-:W-:Y:S02]  /*14d0*/  HADD2 R8, R8, -1040, -1040 ;  /* 0xe410e41008087430 */ /* 0x000fe40000000000 */
[----:B------:R-:W-:Y:S02]  /*14e0*/  HFMA2 R16, R16, R34.H0_H0, -48, -48 ;  /* 0xd200d20010107431 */ /* 0x000fe40000040022 */
[----:B------:R-:W-:Y:S01]  /*14f0*/  HFMA2 R4, R8, R18, R4 ;  /* 0x0000001208047231 */ /* 0x000fe20000000004 */
        /* <DEDUP_REMOVED lines=8> */
[----:B------:R-:W-:-:S04]  /*1580*/  LOP3.LUT R8, R15, 0x1f001f, RZ, 0xc0, !PT ;  /* 0x001f001f0f087812 */ /* 0x000fc800078ec0ff */
[----:B------:R-:W-:Y:S01]  /*1590*/  LOP3.LUT R8, R8, 0x64006400, RZ, 0xfc, !PT ;  /* 0x6400640008087812 */ /* 0x000fe200078efcff */
[----:B------:R-:W-:Y:S01]  /*15a0*/  HFMA2 R16, R16, R19, R5 ;  /* 0x0000001310107231 */ /* 0x000fe20000000005 */
[----:B------:R-:W-:-:S03]  /*15b0*/  LOP3.LUT R5, R15, 0x3e003e0, RZ, 0xc0, !PT ;  /* 0x03e003e00f057812 */ /* 0x000fc600078ec0ff */
[----:B------:R-:W-:Y:S01]  /*15c0*/  HADD2 R8, R8, -1040, -1040 ;  /* 0xe410e41008087430 */ /* 0x000fe20000000000 */
[----:B------:R-:W-:-:S03]  /*15d0*/  LOP3.LUT R5, R5, 0x64006400, RZ, 0xfc, !PT ;  /* 0x6400640005057812 */ /* 0x000fc600078efcff */
[----:B------:R-:W-:Y:S01]  /*15e0*/  HFMA2 R17, R8, R18, R17 ;  /* 0x0000001208117231 */ /* 0x000fe20000000011 */
[----:B------:R-:W-:Y:S02]  /*15f0*/  LOP3.LUT R8, R12, 0x3e003e0, RZ, 0xc0, !PT ;  /* 0x03e003e00c087812 */ /* 0x000fe400078ec0ff */
[----:B------:R-:W-:Y:S02]  /*1600*/  SHF.R.U32.HI R18, RZ, 0xe, R11 ;  /* 0x0000000eff127819 */ /* 0x000fe4000001160b */
[----:B------:R-:W-:Y:S02]  /*1610*/  LOP3.LUT R8, R8, 0x64006400, RZ, 0xfc, !PT ;  /* 0x6400640008087812 */ /* 0x000fe400078efcff */
[----:B------:R-:W-:-:S03]  /*1620*/  LOP3.LUT R18, R7, 0x20002, R18, 0xf8, !PT ;  /* 0x0002000207127812 */ /* 0x000fc600078ef812 */
[----:B------:R-:W-:-:S04]  /*1630*/  HFMA2 R8, R8, R34.H0_H0, -48, -48 ;  /* 0xd200d20008087431 */ /* 0x000fc80000040022 */
[----:B------:R-:W-:Y:S01]  /*1640*/  HFMA2 R8, R8, R19, R4 ;  /* 0x0000001308087231 */ /* 0x000fe20000000004 */
[----:B------:R-:W-:-:S04]  /*1650*/  LOP3.LUT R4, R13, 0x3e003e0, RZ, 0xc0, !PT ;  /* 0x03e003e00d047812 */ /* 0x000fc800078ec0ff */
[----:B------:R-:W-:-:S05]  /*1660*/  LOP3.LUT R4, R4, 0x64006400, RZ, 0xfc, !PT ;  /* 0x6400640004047812 */ /* 0x000fca00078efcff */
[----:B------:R-:W-:-:S04]  /*1670*/  HFMA2 R4, R4, R34.H0_H0, -48, -48 ;  /* 0xd200d20004047431 */ /* 0x000fc80000040022 */
[----:B------:R-:W-:Y:S02]  /*1680*/  HFMA2 R9, R4, R19, R9 ;  /* 0x0000001304097231 */ /* 0x000fe40000000009 */
[----:B------:R-:W-:-:S04]  /*1690*/  HFMA2 R4, R5, R34.H0_H0, -48, -48 ;  /* 0xd200d20005047431 */ /* 0x000fc80000040022 */
[----:B------:R-:W-:Y:S01]  /*16a0*/  HFMA2 R17, R4, R19, R17 ;  /* 0x0000001304117231 */ /* 0x000fe20000000011 */
[----:B------:R-:W-:Y:S02]  /*16b0*/  SHF.R.U32.HI R4, RZ, 0xd, R12 ;  /* 0x0000000dff047819 */ /* 0x000fe4000001160c */
[----:B------:R-:W-:Y:S02]  /*16c0*/  SHF.R.U32.HI R19, RZ, 0xe, R10 ;  /* 0x0000000eff137819 */ /* 0x000fe4000001160a */
[----:B------:R-:W-:Y:S02]  /*16d0*/  LOP3.LUT R35, R35, 0x40004, R4, 0xf8, !PT ;  /* 0x0004000423237812 */ /* 0x000fe400078ef804 */
[----:B------:R-:W-:Y:S02]  /*16e0*/  LOP3.LUT R19, R6, 0x20002, R19, 0xf8, !PT ;  /* 0x0002000206137812 */ /* 0x000fe400078ef813 */
[----:B------:R-:W0:Y:S01]  /*16f0*/  LDS.128 R4, [UR4+0x20] ;  /* 0x00002004ff047984 */ /* 0x000e220008000c00 */
[----:B------:R-:W-:-:S04]  /*1700*/  SHF.R.U32.HI R10, RZ, 0xa, R12 ;  /* 0x0000000aff0a7819 */ /* 0x000fc8000001160c */
[----:B------:R-:W-:-:S04]  /*1710*/  LOP3.LUT R10, R10, 0x1f001f, RZ, 0xc0, !PT ;  /* 0x001f001f0a0a7812 */ /* 0x000fc800078ec0ff */
[----:B------:R-:W-:-:S05]  /*1720*/  LOP3.LUT R10, R10, 0x64006400, RZ, 0xfc, !PT ;  /* 0x640064000a0a7812 */ /* 0x000fca00078efcff */
[----:B------:R-:W-:-:S04]  /*1730*/  HADD2 R10, R10, -1040, -1040 ;  /* 0xe410e4100a0a7430 */ /* 0x000fc80000000000 */
[----:B0-----:R-:W-:Y:S01]  /*1740*/  HFMA2 R8, R10, R4, R8 ;  /* 0x000000040a087231 */ /* 0x001fe20000000008 */
[----:B------:R-:W-:-:S04]  /*1750*/  SHF.R.U32.HI R10, RZ, 0xa, R13 ;  /* 0x0000000aff0a7819 */ /* 0x000fc8000001160d */
        /* <DEDUP_REMOVED lines=15> */
[----:B------:R-:W-:Y:S02]  /*1850*/  LOP3.LUT R33, R33, 0x40004, R4, 0xf8, !PT ;  /* 0x0004000421217812 */ /* 0x000fe400078ef804 */
[----:B---3--:R-:W-:-:S04]  /*1860*/  LOP3.LUT R4, R20, 0x1f001f, RZ, 0xc0, !PT ;  /* 0x001f001f14047812 */ /* 0x008fc800078ec0ff */
[----:B------:R-:W-:-:S05]  /*1870*/  LOP3.LUT R4, R4, 0x64006400, RZ, 0xfc, !PT ;  /* 0x6400640004047812 */ /* 0x000fca00078efcff */
[----:B------:R-:W-:-:S04]  /*1880*/  HADD2 R4, R4, -1040, -1040 ;  /* 0xe410e41004047430 */ /* 0x000fc80000000000 */
[----:B------:R-:W-:Y:S01]  /*1890*/  HFMA2 R4, R4, R5, R8 ;  /* 0x0000000504047231 */ /* 0x000fe20000000008 */
[----:B------:R-:W-:-:S04]  /*18a0*/  LOP3.LUT R8, R21, 0x1f001f, RZ, 0xc0, !PT ;  /* 0x001f001f15087812 */ /* 0x000fc800078ec0ff */
[----:B------:R-:W-:-:S05]  /*18b0*/  LOP3.LUT R8, R8, 0x64006400, RZ, 0xfc, !PT ;  /* 0x6400640008087812 */ /* 0x000fca00078efcff */
[----:B------:R-:W-:Y:S01]  /*18c0*/  HADD2 R12, R8, -1040, -1040 ;  /* 0xe410e410080c7430 */ /* 0x000fe20000000000 */
[----:B------:R-:W-:-:S04]  /*18d0*/  LOP3.LUT R8, R22, 0x1f001f, RZ, 0xc0, !PT ;  /* 0x001f001f16087812 */ /* 0x000fc800078ec0ff */
[----:B------:R-:W-:Y:S01]  /*18e0*/  LOP3.LUT R8, R8, 0x64006400, RZ, 0xfc, !PT ;  /* 0x6400640008087812 */ /* 0x000fe200078efcff */
[----:B------:R-:W-:-:S04]  /*18f0*/  HFMA2 R12, R12, R5, R9 ;  /* 0x000000050c0c7231 */ /* 0x000fc80000000009 */
[----:B------:R-:W-:-:S04]  /*1900*/  HADD2 R8, R8, -1040, -1040 ;  /* 0xe410e41008087430 */ /* 0x000fc80000000000 */
[----:B------:R-:W-:Y:S01]  /*1910*/  HFMA2 R16, R8, R5, R16 ;  /* 0x0000000508107231 */ /* 0x000fe20000000010 */
[----:B------:R-:W-:-:S04]  /*1920*/  LOP3.LUT R8, R23, 0x1f001f, RZ, 0xc0, !PT ;  /* 0x001f001f17087812 */ /* 0x000fc800078ec0ff */
[----:B------:R-:W-:-:S05]  /*1930*/  LOP3.LUT R8, R8, 0x64006400, RZ, 0xfc, !PT ;  /* 0x6400640008087812 */ /* 0x000fca00078efcff */
[----:B------:R-:W-:-:S04]  /*1940*/  HADD2 R8, R8, -1040, -1040 ;  /* 0xe410e41008087430 */ /* 0x000fc80000000000 */
[----:B------:R-:W-:Y:S02]  /*1950*/  HFMA2 R17, R8, R5, R17 ;  /* 0x0000000508117231 */ /* 0x000fe40000000011 */
[----:B------:R-:W2:Y:S01]  /*1960*/  LDG.E.128.CONSTANT R8, desc[UR6][R36.64] ;  /* 0x0000000624087981 */ /* 0x000ea2000c1e9d00 */
[----:B------:R-:W-:Y:S02]  /*1970*/  LOP3.LUT R13, R21, 0x3e003e0, RZ, 0xc0, !PT ;  /* 0x03e003e0150d7812 */ /* 0x000fe400078ec0ff */
[----:B------:R-:W-:Y:S02]  /*1980*/  LOP3.LUT R5, R20, 0x3e003e0, RZ, 0xc0, !PT ;  /* 0x03e003e014057812 */ /* 0x000fe400078ec0ff */
[----:B------:R-:W-:Y:S02]  /*1990*/  LOP3.LUT R13, R13, 0x64006400, RZ, 0xfc, !PT ;  /* 0x640064000d0d7812 */ /* 0x000fe400078efcff */
[----:B------:R-:W-:Y:S02]  /*19a0*/  LOP3.LUT R5, R5, 0x64006400, RZ, 0xfc, !PT ;  /* 0x6400640005057812 */ /* 0x000fe400078efcff */
[----:B------:R-:W-:Y:S01]  /*19b0*/  SHF.R.U32.HI R14, RZ, 0xd, R14 ;  /* 0x0000000dff0e7819 */ /* 0x000fe2000001160e */
[-C--:B------:R-:W-:Y:S01]  /*19c0*/  HFMA2 R13, R13, R34.reuse.H0_H0, -48, -48 ;  /* 0xd200d2000d0d7431 */ /* 0x080fe20000040022 */
[----:B------:R-:W-:Y:S01]  /*19d0*/  SHF.R.U32.HI R15, RZ, 0xd, R15 ;  /* 0x0000000dff0f7819 */ /* 0x000fe2000001160f */
[----:B------:R-:W-:Y:S01]  /*19e0*/  HFMA2 R5, R5, R34.H0_H0, -48, -48 ;  /* 0xd200d20005057431 */ /* 0x000fe20000040022 */
[----:B------:R-:W-:-:S02]  /*19f0*/  LOP3.LUT R19, R19, 0x40004, R14, 0xf8, !PT ;  /* 0x0004000413137812 */ /* 0x000fc400078ef80e */
[----:B------:R-:W-:Y:S01]  /*1a00*/  LOP3.LUT R18, R18, 0x40004, R15, 0xf8, !PT ;  /* 0x0004000412127812 */ /* 0x000fe200078ef80f */
[-C--:B------:R-:W-:Y:S01]  /*1a10*/  HFMA2 R13, R13, R6.reuse, R12 ;  /* 0x000000060d0d7231 */ /* 0x080fe2000000000c */
[----:B------:R-:W-:Y:S01]  /*1a20*/  SHF.R.U32.HI R12, RZ, 0xa, R20 ;  /* 0x0000000aff0c7819 */ /* 0x000fe20000011614 */
[----:B------:R-:W-:Y:S01]  /*1a30*/  HFMA2 R4, R5, R6, R4 ;  /* 0x0000000605047231 */ /* 0x000fe20000000004 */
[----:B------:R-:W-:Y:S02]  /*1a40*/  LOP3.LUT R5, R22, 0x3e003e0, RZ, 0xc0, !PT ;  /* 0x03e003e016057812 */ /* 0x000fe400078ec0ff */
[----:B------:R-:W-:Y:S02]  /*1a50*/  LOP3.LUT R12, R12, 0x1f001f, RZ, 0xc0, !PT ;  /* 0x001f001f0c0c7812 */ /* 0x000fe400078ec0ff */
[----:B------:R-:W-:Y:S02]  /*1a60*/  LOP3.LUT R5, R5, 0x64006400, RZ, 0xfc, !PT ;  /* 0x6400640005057812 */ /* 0x000fe400078efcff */
[----:B------:R-:W-:-:S02]  /*1a70*/  LOP3.LUT R12, R12, 0x64006400, RZ, 0xfc, !PT ;  /* 0x640064000c0c7812 */ /* 0x000fc400078efcff */
[----:B------:R-:W-:Y:S01]  /*1a80*/  SHF.R.U32.HI R20, RZ, 0xc, R20 ;  /* 0x0000000cff147819 */ /* 0x000fe20000011614 */
[----:B------:R-:W-:Y:S01]  /*1a90*/  HFMA2 R5, R5, R34.H0_H0, -48, -48 ;  /* 0xd200d20005057431 */ /* 0x000fe20000040022 */
[----:B------:R-:W-:Y:S01]  /*1aa0*/  ISETP.NE.AND P0, PT, R29, R27, PT ;  /* 0x0000001b1d00720c */ /* 0x000fe20003f05270 */
[----:B------:R-:W-:Y:S01]  /*1ab0*/  HADD2 R12, R12, -1040, -1040 ;  /* 0xe410e4100c0c7430 */ /* 0x000fe20000000000 */
[----:B------:R-:W-:-:S03]  /*1ac0*/  LOP3.LUT R35, R35, 0x80008, R20, 0xf8, !PT ;  /* 0x0008000823237812 */ /* 0x000fc600078ef814 */
[----:B------:R-:W-:Y:S01]  /*1ad0*/  HFMA2 R12, R12, R7, R4 ;  /* 0x000000070c0c7231 */ /* 0x000fe20000000004 */
[----:B------:R-:W-:Y:S01]  /*1ae0*/  SHF.R.U32.HI R4, RZ, 0xa, R21 ;  /* 0x0000000aff047819 */ /* 0x000fe20000011615 */
[----:B------:R-:W-:Y:S01]  /*1af0*/  HFMA2 R16, R5, R6, R16 ;  /* 0x0000000605107231 */ /* 0x000fe20000000010 */
[----:B------:R-:W-:Y:S02]  /*1b00*/  LOP3.LUT R5, R23, 0x3e003e0, RZ, 0xc0, !PT ;  /* 0x03e003e017057812 */ /* 0x000fe400078ec0ff */
[----:B------:R-:W-:Y:S02]  /*1b10*/  LOP3.LUT R4, R4, 0x1f001f, RZ, 0xc0, !PT ;  /* 0x001f001f04047812 */ /* 0x000fe400078ec0ff */
[----:B------:R-:W-:Y:S02]  /*1b20*/  LOP3.LUT R5, R5, 0x64006400, RZ, 0xfc, !PT ;  /* 0x6400640005057812 */ /* 0x000fe400078efcff */
[----:B------:R-:W-:-:S03]  /*1b30*/  LOP3.LUT R4, R4, 0x64006400, RZ, 0xfc, !PT ;  /* 0x6400640004047812 */ /* 0x000fc600078efcff */
[----:B------:R-:W-:Y:S02]  /*1b40*/  HFMA2 R5, R5, R34.H0_H0, -48, -48 ;  /* 0xd200d20005057431 */ /* 0x000fe40000040022 */
[----:B------:R-:W-:Y:S02]  /*1b50*/  HADD2 R4, R4, -1040, -1040 ;  /* 0xe410e41004047430 */ /* 0x000fe40000000000 */
[----:B------:R-:W-:Y:S02]  /*1b60*/  HFMA2 R17, R5, R6, R17 ;  /* 0x0000000605117231 */ /* 0x000fe40000000011 */
[----:B------:R-:W-:Y:S01]  /*1b70*/  HFMA2 R13, R4, R7, R13 ;  /* 0x00000007040d7231 */ /* 0x000fe2000000000d */
[--C-:B------:R-:W-:Y:S02]  /*1b80*/  SHF.R.U32.HI R4, RZ, 0xa, R22.reuse ;  /* 0x0000000aff047819 */ /* 0x100fe40000011616 */
[----:B------:R-:W-:Y:S02]  /*1b90*/  SHF.R.U32.HI R22, RZ, 0xc, R22 ;  /* 0x0000000cff167819 */ /* 0x000fe40000011616 */
[----:B------:R-:W-:-:S02]  /*1ba0*/  LOP3.LUT R4, R4, 0x1f001f, RZ, 0xc0, !PT ;  /* 0x001f001f04047812 */ /* 0x000fc400078ec0ff */
[----:B------:R-:W-:Y:S02]  /*1bb0*/  LOP3.LUT R19, R19, 0x80008, R22, 0xf8, !PT ;  /* 0x0008000813137812 */ /* 0x000fe400078ef816 */
[----:B------:R-:W-:-:S05]  /*1bc0*/  LOP3.LUT R4, R4, 0x64006400, RZ, 0xfc, !PT ;  /* 0x6400640004047812 */ /* 0x000fca00078efcff */
[----:B------:R-:W-:-:S04]  /*1bd0*/  HADD2 R4, R4, -1040, -1040 ;  /* 0xe410e41004047430 */ /* 0x000fc80000000000 */
[----:B------:R-:W-:Y:S01]  /*1be0*/  HFMA2 R16, R4, R7, R16 ;  /* 0x0000000704107231 */ /* 0x000fe20000000010 */
[--C-:B------:R-:W-:Y:S02]  /*1bf0*/  SHF.R.U32.HI R4, RZ, 0xa, R23.reuse ;  /* 0x0000000aff047819 */ /* 0x100fe40000011617 */
[----:B------:R-:W-:Y:S02]  /*1c00*/  SHF.R.U32.HI R23, RZ, 0xc, R23 ;  /* 0x0000000cff177819 */ /* 0x000fe40000011617 */
[----:B------:R-:W-:Y:S02]  /*1c10*/  LOP3.LUT R4, R4, 0x1f001f, RZ, 0xc0, !PT ;  /* 0x001f001f04047812 */ /* 0x000fe400078ec0ff */
[----:B------:R-:W-:Y:S02]  /*1c20*/  LOP3.LUT R18, R18, 0x80008, R23, 0xf8, !PT ;  /* 0x0008000812127812 */ /* 0x000fe400078ef817 */
[----:B------:R-:W-:-:S05]  /*1c30*/  LOP3.LUT R4, R4, 0x64006400, RZ, 0xfc, !PT ;  /* 0x6400640004047812 */ /* 0x000fca00078efcff */
[----:B------:R-:W-:-:S04]  /*1c40*/  HADD2 R4, R4, -1040, -1040 ;  /* 0xe410e41004047430 */ /* 0x000fc80000000000 */
[----:B------:R-:W-:Y:S01]  /*1c50*/  HFMA2 R17, R4, R7, R17 ;  /* 0x0000000704117231 */ /* 0x000fe20000000011 */
[----:B------:R-:W-:-:S04]  /*1c60*/  SHF.R.U32.HI R4, RZ, 0xc, R21 ;  /* 0x0000000cff047819 */ /* 0x000fc80000011615 */
[----:B------:R-:W-:Y:S02]  /*1c70*/  LOP3.LUT R33, R33, 0x80008, R4, 0xf8, !PT ;  /* 0x0008000821217812 */ /* 0x000fe400078ef804 */
[----:B------:R-:W0:Y:S01]  /*1c80*/  LDS.128 R4, [UR4+0x30] ;  /* 0x00003004ff047984 */ /* 0x000e220008000c00 */
[----:B--2---:R-:W-:-:S04]  /*1c90*/  LOP3.LUT R14, R8, 0x1f001f, RZ, 0xc0, !PT ;  /* 0x001f001f080e7812 */ /* 0x004fc800078ec0ff */
[----:B------:R-:W-:-:S05]  /*1ca0*/  LOP3.LUT R14, R14, 0x64006400, RZ, 0xfc, !PT ;  /* 0x640064000e0e7812 */ /* 0x000fca00078efcff */
[----:B------:R-:W-:-:S04]  /*1cb0*/  HADD2 R14, R14, -1040, -1040 ;  /* 0xe410e4100e0e7430 */ /* 0x000fc80000000000 */
[----:B0-----:R-:W-:Y:S01]  /*1cc0*/  HFMA2 R12, R14, R4, R12 ;  /* 0x000000040e0c7231 */ /* 0x001fe2000000000c */
        /* <DEDUP_REMOVED lines=12> */
[----:B------:R-:W-:Y:S02]  /*1d90*/  SHF.R.U32.HI R4, RZ, 0xb, R8 ;  /* 0x0000000bff047819 */ /* 0x000fe40000011608 */
[----:B------:R-:W-:Y:S02]  /*1da0*/  LOP3.LUT R14, R11, 0x3e003e0, RZ, 0xc0, !PT ;  /* 0x03e003e00b0e7812 */ /* 0x000fe400078ec0ff */
[----:B------:R-:W-:Y:S02]  /*1db0*/  LOP3.LUT R35, R35, 0x100010, R4, 0xf8, !PT ;  /* 0x0010001023237812 */ /* 0x000fe400078ef804 */
[----:B------:R-:W-:Y:S02]  /*1dc0*/  LOP3.LUT R4, R8, 0x3e003e0, RZ, 0xc0, !PT ;  /* 0x03e003e008047812 */ /* 0x000fe400078ec0ff */
[----:B------:R-:W-:Y:S02]  /*1dd0*/  LOP3.LUT R21, R14, 0x64006400, RZ, 0xfc, !PT ;  /* 0x640064000e157812 */ /* 0x000fe400078efcff */
[----:B------:R-:W-:-:S02]  /*1de0*/  LOP3.LUT R15, R4, 0x64006400, RZ, 0xfc, !PT ;  /* 0x64006400040f7812 */ /* 0x000fc400078efcff */
[----:B------:R-:W-:Y:S02]  /*1df0*/  LOP3.LUT R4, R9, 0x3e003e0, RZ, 0xc0, !PT ;  /* 0x03e003e009047812 */ /* 0x000fe400078ec0ff */
[----:B------:R-:W-:Y:S01]  /*1e00*/  SHF.R.U32.HI R14, RZ, 0xb, R9 ;  /* 0x0000000bff0e7819 */ /* 0x000fe20000011609 */
[----:B------:R-:W-:-:S03]  /*1e10*/  HFMA2 R15, R15, R34.H0_H0, -48, -48 ;  /* 0xd200d2000f0f7431 */ /* 0x000fc60000040022 */
[----:B------:R-:W-:Y:S02]  /*1e20*/  LOP3.LUT R33, R33, 0x100010, R14, 0xf8, !PT ;  /* 0x0010001021217812 */ /* 0x000fe400078ef80e */
[----:B------:R-:W-:Y:S01]  /*1e30*/  SHF.R.U32.HI R14, RZ, 0xb, R10 ;  /* 0x0000000bff0e7819 */ /* 0x000fe2000001160a */
[----:B------:R-:W-:Y:S01]  /*1e40*/  HFMA2 R12, R15, R5, R12 ;  /* 0x000000050f0c7231 */ /* 0x000fe2000000000c */
[----:B------:R-:W-:Y:S02]  /*1e50*/  LOP3.LUT R15, R4, 0x64006400, RZ, 0xfc, !PT ;  /* 0x64006400040f7812 */ /* 0x000fe400078efcff */
[----:B------:R-:W-:-:S03]  /*1e60*/  LOP3.LUT R19, R19, 0x100010, R14, 0xf8, !PT ;  /* 0x0010001013137812 */ /* 0x000fc600078ef80e */
[----:B------:R-:W-:-:S04]  /*1e70*/  HFMA2 R4, R15, R34.H0_H0, -48, -48 ;  /* 0xd200d2000f047431 */ /* 0x000fc80000040022 */
[----:B------:R-:W-:Y:S01]  /*1e80*/  HFMA2 R4, R4, R5, R13 ;  /* 0x0000000504047231 */ /* 0x000fe2000000000d */
[----:B------:R-:W-:-:S04]  /*1e90*/  LOP3.LUT R13, R10, 0x3e003e0, RZ, 0xc0, !PT ;  /* 0x03e003e00a0d7812 */ /* 0x000fc800078ec0ff */
[----:B------:R-:W-:Y:S02]  /*1ea0*/  LOP3.LUT R15, R13, 0x64006400, RZ, 0xfc, !PT ;  /* 0x640064000d0f7812 */ /* 0x000fe400078efcff */
[----:B------:R-:W-:-:S03]  /*1eb0*/  SHF.R.U32.HI R13, RZ, 0xa, R8 ;  /* 0x0000000aff0d7819 */ /* 0x000fc60000011608 */
[-C--:B------:R-:W-:Y:S01]  /*1ec0*/  HFMA2 R8, R15, R34.reuse.H0_H0, -48, -48 ;  /* 0xd200d2000f087431 */ /* 0x080fe20000040022 */
[----:B------:R-:W-:Y:S01]  /*1ed0*/  LOP3.LUT R13, R13, 0x1f001f, RZ, 0xc0, !PT ;  /* 0x001f001f0d0d7812 */ /* 0x000fe200078ec0ff */
[----:B------:R-:W-:Y:S01]  /*1ee0*/  @!P0 IMAD.MOV.U32 R14, RZ, RZ, R0 ;  /* 0x000000ffff0e8224 */ /* 0x000fe200078e0000 */
[----:B------:R-:W-:Y:S01]  /*1ef0*/  SHF.R.U32.HI R10, RZ, 0xa, R10 ;  /* 0x0000000aff0a7819 */ /* 0x000fe2000001160a */
[----:B------:R-:W-:Y:S01]  /*1f00*/  @!P0 IMAD.MOV.U32 R15, RZ, RZ, R3 ;  /* 0x000000ffff0f8224 */ /* 0x000fe200078e0003 */
[----:B------:R-:W-:Y:S01]  /*1f10*/  LOP3.LUT R13, R13, 0x64006400, RZ, 0xfc, !PT ;  /* 0x640064000d0d7812 */ /* 0x000fe200078efcff */
[----:B------:R-:W-:Y:S02]  /*1f20*/  HFMA2 R16, R8, R5, R16 ;  /* 0x0000000508107231 */ /* 0x000fe40000000010 */
[----:B------:R-:W-:Y:S01]  /*1f30*/  HFMA2 R34, R21, R34.H0_H0, -48, -48 ;  /* 0xd200d20015227431 */ /* 0x000fe20000040022 */
[----:B------:R-:W2:Y:S01]  /*1f40*/  @!P0 LDG.E.U16.CONSTANT R14, desc[UR6][R14.64] ;  /* 0x000000060e0e8981 */ /* 0x000ea2000c1e9500 */
[----:B------:R-:W-:-:S04]  /*1f50*/  HADD2 R8, R13, -1040, -1040 ;  /* 0xe410e4100d087430 */ /* 0x000fc80000000000 */
[----:B------:R-:W-:Y:S02]  /*1f60*/  HFMA2 R8, R8, R6, R12 ;  /* 0x0000000608087231 */ /* 0x000fe4000000000c */
[----:B------:R-:W-:-:S06]  /*1f70*/  @!P0 IMAD R12, R26, 0x8, R1 ;  /* 0x000000081a0c8824 */ /* 0x000fcc00078e0201 */
[----:B------:R-:W3:Y:S01]  /*1f80*/  @!P0 LDL.64 R12, [R12+0x8] ;  /* 0x000008000c0c8983 */ /* 0x000ee20000100a00 */
[----:B------:R-:W-:Y:S01]  /*1f90*/  LOP3.LUT R10, R10, 0x1f001f, RZ, 0xc0, !PT ;  /* 0x001f001f0a0a7812 */ /* 0x000fe200078ec0ff */
[----:B------:R-:W-:Y:S01]  /*1fa0*/  HFMA2 R17, R34, R5, R17 ;  /* 0x0000000522117231 */ /* 0x000fe20000000011 */
[----:B------:R-:W-:Y:S02]  /*1fb0*/  SHF.R.U32.HI R9, RZ, 0xa, R9 ;  /* 0x0000000aff097819 */ /* 0x000fe40000011609 */
[----:B------:R-:W-:Y:S02]  /*1fc0*/  LOP3.LUT R10, R10, 0x64006400, RZ, 0xfc, !PT ;  /* 0x640064000a0a7812 */ /* 0x000fe400078efcff */
[--C-:B------:R-:W-:Y:S02]  /*1fd0*/  SHF.R.U32.HI R5, RZ, 0xb, R11.reuse ;  /* 0x0000000bff057819 */ /* 0x100fe4000001160b */
[----:B------:R-:W-:Y:S01]  /*1fe0*/  SHF.R.U32.HI R11, RZ, 0xa, R11 ;  /* 0x0000000aff0b7819 */ /* 0x000fe2000001160b */
[----:B------:R-:W-:Y:S01]  /*1ff0*/  HADD2 R10, R10, -1040, -1040 ;  /* 0xe410e4100a0a7430 */ /* 0x000fe20000000000 */
[----:B------:R-:W-:-:S02]  /*2000*/  LOP3.LUT R9, R9, 0x1f001f, RZ, 0xc0, !PT ;  /* 0x001f001f09097812 */ /* 0x000fc400078ec0ff */
[----:B------:R-:W-:Y:S02]  /*2010*/  LOP3.LUT R35, R35, 0x64006400, RZ, 0xfc, !PT ;  /* 0x6400640023237812 */ /* 0x000fe400078efcff */
[----:B------:R-:W-:Y:S02]  /*2020*/  LOP3.LUT R11, R11, 0x1f001f, RZ, 0xc0, !PT ;  /* 0x001f001f0b0b7812 */ /* 0x000fe400078ec0ff */
[----:B------:R-:W-:Y:S01]  /*2030*/  LOP3.LUT R19, R19, 0x64006400, RZ, 0xfc, !PT ;  /* 0x6400640013137812 */ /* 0x000fe200078efcff */
[----:B------:R-:W-:Y:S01]  /*2040*/  HADD2 R35, R35, -1040, -1040 ;  /* 0xe410e41023237430 */ /* 0x000fe20000000000 */
[----:B------:R-:W-:Y:S01]  /*2050*/  LOP3.LUT R9, R9, 0x64006400, RZ, 0xfc, !PT ;  /* 0x6400640009097812 */ /* 0x000fe200078efcff */
[----:B------:R-:W-:Y:S01]  /*2060*/  HFMA2 R16, R10, R6, R16 ;  /* 0x000000060a107231 */ /* 0x000fe20000000010 */
[----:B------:R-:W-:Y:S01]  /*2070*/  LOP3.LUT R18, R18, 0x100010, R5, 0xf8, !PT ;  /* 0x0010001012127812 */ /* 0x000fe200078ef805 */
[----:B------:R-:W-:Y:S01]  /*2080*/  HADD2 R19, R19, -1040, -1040 ;  /* 0xe410e41013137430 */ /* 0x000fe20000000000 */
[----:B------:R-:W-:Y:S01]  /*2090*/  LOP3.LUT R11, R11, 0x64006400, RZ, 0xfc, !PT ;  /* 0x640064000b0b7812 */ /* 0x000fe200078efcff */
[----:B------:R-:W-:Y:S01]  /*20a0*/  HADD2 R9, R9, -1040, -1040 ;  /* 0xe410e41009097430 */ /* 0x000fe20000000000 */
[----:B------:R-:W-:Y:S01]  /*20b0*/  LOP3.LUT R33, R33, 0x64006400, RZ, 0xfc, !PT ;  /* 0x6400640021217812 */ /* 0x000fe200078efcff */
[----:B------:R-:W-:Y:S01]  /*20c0*/  HFMA2 R8, R35, R7, R8 ;  /* 0x0000000723087231 */ /* 0x000fe20000000008 */
[----:B------:R-:W-:Y:S01]  /*20d0*/  LOP3.LUT R18, R18, 0x64006400, RZ, 0xfc, !PT ;  /* 0x6400640012127812 */ /* 0x000fe200078efcff */
[----:B------:R-:W-:-:S02]  /*20e0*/  HADD2 R11, R11, -1040, -1040 ;  /* 0xe410e4100b0b7430 */ /* 0x000fc40000000000 */
[----:B------:R-:W-:Y:S02]  /*20f0*/  @!P0 VIADD R5, R26, 0x1 ;  /* 0x000000011a058836 */ /* 0x000fe40000000000 */
[-C--:B------:R-:W-:Y:S02]  /*2100*/  HFMA2 R4, R9, R6.reuse, R4 ;  /* 0x0000000609047231 */ /* 0x080fe40000000004 */
[----:B------:R-:W-:Y:S02]  /*2110*/  HFMA2 R16, R19, R7, R16 ;  /* 0x0000000713107231 */ /* 0x000fe40000000010 */
[----:B------:R-:W-:Y:S02]  /*2120*/  HADD2 R33, R33, -1040, -1040 ;  /* 0xe410e41021217430 */ /* 0x000fe40000000000 */
[----:B------:R-:W-:Y:S02]  /*2130*/  HFMA2 R9, R11, R6, R17 ;  /* 0x000000060b097231 */ /* 0x000fe40000000011 */
[----:B------:R-:W-:-:S02]  /*2140*/  HADD2 R18, R18, -1040, -1040 ;  /* 0xe410e41012127430 */ /* 0x000fc40000000000 */
[----:B------:R-:W-:Y:S02]  /*2150*/  @!P0 IMAD.MOV.U32 R26, RZ, RZ, R5 ;  /* 0x000000ffff1a8224 */ /* 0x000fe400078e0005 */
[-C--:B------:R-:W-:Y:S02]  /*2160*/  HFMA2 R4, R33, R7.reuse, R4 ;  /* 0x0000000721047231 */ /* 0x080fe40000000004 */
[----:B------:R-:W-:Y:S02]  /*2170*/  HFMA2 R9, R18, R7, R9 ;  /* 0x0000000712097231 */ /* 0x000fe40000000009 */
        /* <DEDUP_REMOVED lines=8> */
[----:B------:R-:W-:-:S04]  /*2200*/  IMAD.WIDE R36, R2, 0x4, R36 ;  /* 0x0000000402247825 */ /* 0x000fc800078e0224 */
[----:B------:R-:W-:Y:S02]  /*2210*/  IMAD.X R3, RZ, RZ, R3, P1 ;  /* 0x000000ffff037224 */ /* 0x000fe400008e0603 */
[----:B--2---:R-:W-:Y:S02]  /*2220*/  @!P0 IMAD.IADD R27, R14, 0x1, R29 ;  /* 0x000000010e1b8824 */ /* 0x004fe400078e021d */
[----:B------:R-:W-:Y:S01]  /*2230*/  VIADD R29, R29, 0x20 ;  /* 0x000000201d1d7836 */ /* 0x000fe20000000000 */
[----:B---3--:R-:W-:Y:S02]  /*2240*/  @!P0 PRMT R30, R12, 0x7610, R30 ;  /* 0x000076100c1e8816 */ /* 0x008fe4000000001e */
[----:B------:R-:W-:Y:S02]  /*2250*/  @!P0 PRMT R32, R13, 0x7610, R32 ;  /* 0x000076100d208816 */ /* 0x000fe40000000020 */
[----:B------:R-:W-:Y:S02]  /*2260*/  @!P0 PRMT R30, R30, 0x7610, R12 ;  /* 0x000076101e1e8816 */ /* 0x000fe4000000000c */
[----:B------:R-:W-:-:S02]  /*2270*/  @!P0 PRMT R32, R32, 0x7610, R13 ;  /* 0x0000761020208816 */ /* 0x000fc4000000000d */
[----:B------:R-:W-:Y:S01]  /*2280*/  ISETP.GE.AND P0, PT, R29, R28, PT ;  /* 0x0000001c1d00720c */ /* 0x000fe20003f06270 */
[----:B------:R-:W-:Y:S02]  /*2290*/  HFMA2 R25, R8, R30, R25 ;  /* 0x0000001e08197231 */ /* 0x000fe40000000019 */
[----:B------:R-:W-:-:S10]  /*22a0*/  HFMA2 R24, R16, R32, R24 ;  /* 0x0000002010187231 */ /* 0x000fd40000000018 */
[----:B------:R-:W-:Y:S05]  /*22b0*/  @!P0 BRA `(.L_x_3586) ;  /* 0xffffffe800748947 */ /* 0x000fea000383ffff */
.L_x_3585:
        /* <DEDUP_REMOVED lines=10> */
.L_x_3590:
[----:B------:R-:W0:Y:S02]  /*2360*/  LDS R2, [R0] ;  /* 0x0000000000027984 */ /* 0x000e240000000800 */
[----:B0-----:R-:W-:-:S05]  /*2370*/  HADD2 R3, R2, R25 ;  /* 0x0000001902037230 */ /* 0x001fca0000000000 */
[----:B------:R-:W0:Y:S02]  /*2380*/  ATOMS.CAST.SPIN P0, [R0], R2, R3 ;  /* 0x000000020000758d */ /* 0x000e240001800003 */
[----:B0-----:R-:W-:Y:S05]  /*2390*/  @!P0 BRA `(.L_x_3590) ;  /* 0xfffffffc00f08947 */ /* 0x001fea000383ffff */
[----:B------:R-:W-:Y:S05]  /*23a0*/  BRA `(.L_x_3588) ;  /* 0x00000000000c7947 */ /* 0x000fea0003800000 */
.L_x_3589:
[----:B------:R-:W2:Y:S02]  /*23b0*/  LD.E R0, desc[UR6][R4.64] ;  /* 0x0000000604007980 */ /* 0x000ea4000c101900 */
[----:B--2---:R-:W-:-:S05]  /*23c0*/  IMAD.IADD R3, R25, 0x1, R0 ;  /* 0x0000000119037824 */ /* 0x004fca00078e0200 */
[----:B------:R0:W-:Y:S02]  /*23d0*/  ST.E desc[UR6][R4.64], R3 ;  /* 0x0000000304007985 */ /* 0x0001e4000c101906 */
.L_x_3588:
[----:B------:R-:W-:Y:S05]  /*23e0*/  BSYNC.RECONVERGENT B0 ;  /* 0x0000000000007941 */ /* 0x000fea0003800200 */
.L_x_3587:
[----:B------:R1:W-:Y:S02]  /*23f0*/  ATOM.E.ADD.F16x2.RN.STRONG.GPU P0, RZ, desc[UR6][R4.64+0x4], R24 ;  /* 0x8000041804ff79a2 */ /* 0x0003e4000c10e106 */
[----:B-1----:R-:W-:Y:S05]  /*2400*/  @P0 EXIT ;  /* 0x000000000000094d */ /* 0x002fea0003800000 */
[----:B------:R-:W1:Y:S02]  /*2410*/  QSPC.E.S P0, RZ, [R4+0x4] ;  /* 0x0000040004ff73aa */ /* 0x000e640000000500 */
[----:B-1----:R-:W-:Y:S05]  /*2420*/  @!P0 BRA `(.L_x_3591) ;  /* 0x00000000001c8947 */ /* 0x002fea0003800000 */
[----:B------:R-:W-:-:S05]  /*2430*/  IMAD.MOV.U32 R2, RZ, RZ, R4 ;  /* 0x000000ffff027224 */ /* 0x000fca00078e0004 */
[----:B------:R-:W-:-:S07]  /*2440*/  MOV R0, R2 ;  /* 0x0000000200007202 */ /* 0x000fce0000000f00 */
.L_x_3592:
[----:B------:R-:W0:Y:S02]  /*2450*/  LDS R2, [R0+0x4] ;  /* 0x0000040000027984 */ /* 0x000e240000000800 */
[----:B0-----:R-:W-:-:S05]  /*2460*/  HFMA2 R3, R2, 1, 1, R24 ;  /* 0x3c003c0002037831 */ /* 0x001fca0000000018 */
[----:B------:R-:W0:Y:S02]  /*2470*/  ATOMS.CAST.SPIN P0, [R0+0x4], R2, R3 ;  /* 0x000004020000758d */ /* 0x000e240001800003 */
[----:B0-----:R-:W-:Y:S05]  /*2480*/  @!P0 BRA `(.L_x_3592) ;  /* 0xfffffffc00f08947 */ /* 0x001fea000383ffff */
[----:B------:R-:W-:Y:S05]  /*2490*/  EXIT ;  /* 0x000000000000794d */ /* 0x000fea0003800000 */
.L_x_3591:
[----:B------:R-:W0:Y:S02]  /*24a0*/  LD.E R0, desc[UR6][R4.64+0x4] ;  /* 0x0000040604007980 */ /* 0x000e24000c101900 */
[----:B0-----:R-:W-:-:S05]  /*24b0*/  IMAD.IADD R3, R24, 0x1, R0 ;  /* 0x0000000118037824 */ /* 0x001fca00078e0200 */
[----:B------:R-:W-:Y:S01]  /*24c0*/  ST.E desc[UR6][R4.64+0x4], R3 ;  /* 0x0000040304007985 */ /* 0x000fe2000c101906 */
[----:B------:R-:W-:Y:S05]  /*24d0*/  EXIT ;  /* 0x000000000000794d */ /* 0x000fea0003800000 */
.L_x_3593:
        /* <DEDUP_REMOVED lines=10> */
.L_x_3975:


//--------------------- .text._Z23gemm_half_q_half_kernelILi1ELi24ELb1ELb0ELi64EEvPK6__halfPKjS4_S2_PS0_iiiiPKtS7_iiiiiibS2_i --------------------------
	.section	.text._Z23gemm_half_q_half_kernelILi1ELi24ELb1ELb0ELi64EEvPK6__halfPKjS4_S2_PS0_iiiiPKtS7_iiiiiibS2_i,"ax",@progbits
	.align	128
        .global         _Z23gemm_half_q_half_kernelILi1ELi24ELb1ELb0ELi64EEvPK6__halfPKjS4_S2_PS0_iiiiPKtS7_iiiiiibS2_i
        .type           _Z23gemm_half_q_half_kernelILi1ELi24ELb1ELb0ELi64EEvPK6__halfPKjS4_S2_PS0_iiiiPKtS7_iiiiiibS2_i,@function
        .size           _Z23gemm_half_q_half_kernelILi1ELi24ELb1ELb0ELi64EEvPK6__halfPKjS4_S2_PS0_iiiiPKtS7_iiiiiibS2_i,(.L_x_3976 - _Z23gemm_half_q_half_kernelILi1ELi24ELb1ELb0ELi64EEvPK6__halfPKjS4_S2_PS0_iiiiPKtS7_iiiiiibS2_i)
        .other          _Z23gemm_half_q_half_kernelILi1ELi24ELb1ELb0ELi64EEvPK6__halfPKjS4_S2_PS0_iiiiPKtS7_iiiiiibS2_i,@"STO_CUDA_ENTRY STV_DEFAULT"
_Z23gemm_half_q_half_kernelILi1ELi24ELb1ELb0ELi64EEvPK6__halfPKjS4_S2_PS0_iiiiPKtS7_iiiiiibS2_i:
.text._Z23gemm_half_q_half_kernelILi1ELi24ELb1ELb0ELi64EEvPK6__halfPKjS4_S2_PS0_iiiiPKtS7_iiiiiibS2_i:
[----:B------:R-:W0:Y:S08]  /*0000*/  LDC R1, c[0x0][0x37c] ;  /* 0x0000df00ff017b82 */ /* 0x000e300000000800 */
[----:B------:R-:W1:Y:S01]  /*0010*/  S2UR UR8, SR_CTAID.Y ;  /* 0x00000000000879c3 */ /* 0x000e620000002600 */
[----:B0-----:R-:W-:-:S07]  /*0020*/  IADD3 R1, PT, PT, R1, -0x10, RZ ;  /* 0xfffffff001017810 */ /* 0x001fce0007ffe0ff */
        /* <DEDUP_REMOVED lines=13> */
[----:B0-----:R-:W-:Y:S01]  /*0100*/  LEA R0, R0, R17, 0x6 ;  /* 0x0000001100007211 */ /* 0x001fe200078e30ff */
[----:B------:R-:W-:Y:S03]  /*0110*/  BSSY.RECONVERGENT B0, `(.L_x_3594) ;  /* 0x000001b000007945 */ /* 0x000fe60003800200 */
[----:B------:R-:W-:Y:S02]  /*0120*/  SHF.L.U32 R3, R0, 0x2, RZ ;  /* 0x0000000200037819 */ /* 0x000fe400000006ff */
[----:B---3--:R-:W-:-:S04]  /*0130*/  MOV R0, UR9 ;  /* 0x0000000900007c02 */ /* 0x008fc80008000f00 */
[----:B------:R-:W-:Y:S02]  /*0140*/  ISETP.GE.AND P1, PT, R3, R0, PT ;  /* 0x000000000300720c */ /* 0x000fe40003f26270 */
[----:B-1----:R-:W-:-:S04]  /*0150*/  SHF.L.U32 R4, R9, 0x6, RZ ;  /* 0x0000000609047819 */ /* 0x002fc800000006ff */
[C---:B------:R-:W-:Y:S02]  /*0160*/  IADD3 R15, PT, PT, R4.reuse, R17, RZ ;  /* 0x00000011040f7210 */ /* 0x040fe40007ffe0ff */
        /* <DEDUP_REMOVED lines=21> */
.L_x_3595:
[----:B------:R-:W-:Y:S05]  /*02c0*/  BSYNC.RECONVERGENT B0 ;  /* 0x0000000000007941 */ /* 0x000fea0003800200 */
.L_x_3594:
[----:B------:R-:W-:Y:S05]  /*02d0*/  @P1 EXIT ;  /* 0x000000000000194d */ /* 0x000fea0003800000 */
[----:B------:R-:W1:Y:S01]  /*02e0*/  LDC.64 R36, c[0x0][0x3b8] ;  /* 0x0000ee00ff247b82 */ /* 0x000e620000000a00 */
[----:B------:R-:W-:Y:S01]  /*02f0*/  SHF.L.U32 R13, R9, 0x7, RZ ;  /* 0x00000007090d7819 */ /* 0x000fe200000006ff */
[----:B------:R-:W2:Y:S04]  /*0300*/  LDCU.U8 UR4, c[0x0][0x3e0] ;  /* 0x00007c00ff0477ac */ /* 0x000ea80008000000 */
        /* <DEDUP_REMOVED lines=13> */
[----:B0-----:R-:W-:Y:S02]  /*03e0*/  SHF.R.S32.HI R6, RZ, 0x1f, R3 ;  /* 0x0000001fff067819 */ /* 0x001fe40000011403 */
[----:B------:R-:W-:Y:S02]  /*03f0*/  SHF.L.U32 R8, R17, 0x4, RZ ;  /* 0x0000000411087819 */ /* 0x000fe400000006ff */
[----:B------:R-:W-:Y:S01]  /*0400*/  LEA.HI R10, R6, R3, RZ, 0x3 ;  /* 0x00000003060a7211 */ /* 0x000fe200078f18ff */
[----:B------:R-:W-:Y:S01]  /*0410*/  HFMA2 R6, -RZ, RZ, 0, 0 ;  /* 0x00000000ff067431 */ /* 0x000fe200000001ff */
[----:B------:R-:W-:Y:S02]  /*0420*/  MOV R7, R4 ;  /* 0x0000000400077202 */ /* 0x000fe40000000f00 */
[----:B------:R-:W-:Y:S02]  /*0430*/  LOP3.LUT R8, R8, 0x10, RZ, 0xc0, !PT ;  /* 0x0000001008087812 */ /* 0x000fe400078ec0ff */
[----:B-1----:R-:W-:-:S07]  /*0440*/  SHF.R.S32.HI R10, RZ, 0x3, R10 ;  /* 0x00000003ff0a7819 */ /* 0x002fce000001140a */
.L_x_3597:
[----:B-1----:R-:W0:Y:S01]  /*0450*/  LDC.64 R12, c[0x0][0x390] ;  /* 0x0000e400ff0c7b82 */ /* 0x002e220000000a00 */
        /* <DEDUP_REMOVED lines=8> */
[----:B0-----:R-:W-:Y:S01]  /*04e0*/  IMAD.WIDE.U32 R14, R17, 0x2, R14 ;  /* 0x00000002110e7825 */ /* 0x001fe200078e000e */
[----:B------:R-:W-:-:S05]  /*04f0*/  SHF.L.U32 R17, R7, 0x1, RZ ;  /* 0x0000000107117819 */ /* 0x000fca00000006ff */
[----:B------:R0:W3:Y:S01]  /*0500*/  LDG.E.U16.CONSTANT R14, desc[UR6][R14.64] ;  /* 0x000000060e0e7981 */ /* 0x0000e2000c1e9500 */
        /* <DEDUP_REMOVED lines=32> */
.L_x_3596:
[----:B------:R2:W5:Y:S01]  /*0710*/  LDL.64 R40, [R1] ;  /* 0x0000000001287983 */ /* 0x0005620000100a00 */
[----:B------:R-:W3:Y:S01]  /*0720*/  LDCU UR4, c[0x0][0x3c8] ;  /* 0x00007900ff0477ac */ /* 0x000ee20008000800 */
[----:B------:R-:W-:Y:S01]  /*0730*/  HFMA2 R2, -RZ, RZ, 0, 0 ;  /* 0x00000000ff027431 */ /* 0x000fe200000001ff */
[----:B---3--:R-:W-:-:S13]  /*0740*/  ISETP.GT.AND P0, PT, R4, UR4, PT ;  /* 0x0000000404007c0c */ /* 0x008fda000bf04270 */
[----:B--2---:R-:W-:Y:S05]  /*0750*/  @!P0 BRA `(.L_x_3598) ;  /* 0x00000000001c8947 */ /* 0x004fea0003800000 */
[----:B0-----:R-:W0:Y:S02]  /*0760*/  LDC R7, c[0x0][0x3cc] ;  /* 0x0000f300ff077b82 */ /* 0x001e240000000800 */
[----:B0-----:R-:W-:-:S04]  /*0770*/  VIMNMX R2, PT, PT, R4, R7, PT ;  /* 0x0000000704027248 */ /* 0x001fc80003fe0100 */
[----:B------:R-:W-:-:S04]  /*0780*/  IADD3 R2, PT, PT, R2, -UR4, RZ ;  /* 0x8000000402027c10 */ /* 0x000fc8000fffe0ff */
[----:B------:R-:W-:-:S04]  /*0790*/  SHF.R.S32.HI R7, RZ, 0x1f, R2 ;  /* 0x0000001fff077819 */ /* 0x000fc80000011402 */
[----:B------:R-:W-:-:S04]  /*07a0*/  LEA.HI R7, R7, R2, RZ, 0x5 ;  /* 0x0000000207077211 */ /* 0x000fc800078f28ff */
[----:B------:R-:W-:-:S05]  /*07b0*/  SHF.R.S32.HI R7, RZ, 0x5, R7 ;  /* 0x00000005ff077819 */ /* 0x000fca0000011407 */
[----:B------:R-:W-:-:S07]  /*07c0*/  IMAD R2, R7, 0x6, RZ ;  /* 0x0000000607027824 */ /* 0x000fce00078e02ff */
.L_x_3598:
[----:B------:R-:W2:Y:S01]  /*07d0*/  LDCU UR5, c[0x0][0x3cc] ;  /* 0x00007980ff0577ac */ /* 0x000ea20008000800 */
[----:B0-----:R-:W-:Y:S02]  /*07e0*/  MOV R6, RZ ;  /* 0x000000ff00067202 */ /* 0x001fe40000000f00 */
[----:B--2---:R-:W-:-:S13]  /*07f0*/  ISETP.GT.AND P0, PT, R4, UR5, PT ;  /* 0x0000000504007c0c */ /* 0x004fda000bf04270 */
        /* <DEDUP_REMOVED lines=8> */
.L_x_3599:
[----:B------:R-:W0:Y:S01]  /*0880*/  LDCU UR12, c[0x0][0x3d0] ;  /* 0x00007a00ff0c77ac */ /* 0x000e220008000800 */
[----:B------:R-:W-:Y:S02]  /*0890*/  MOV R7, RZ ;  /* 0x000000ff00077202 */ /* 0x000fe40000000f00 */
[----:B0-----:R-:W-:-:S13]  /*08a0*/  ISETP.GT.AND P0, PT, R4, UR12, PT ;  /* 0x0000000c04007c0c */ /* 0x001fda000bf04270 */
        /* <DEDUP_REMOVED lines=8> */
.L_x_3600:
[----:B------:R-:W0:Y:S01]  /*0930*/  LDCU UR13, c[0x0][0x3d4] ;  /* 0x00007a80ff0d77ac */ /* 0x000e220008000800 */
[----:B------:R-:W-:Y:S01]  /*0940*/  HFMA2 R8, -RZ, RZ, 0, 0 ;  /* 0x00000000ff087431 */ /* 0x000fe200000001ff */
        /* <DEDUP_REMOVED lines=9> */
.L_x_3601:
        /* <DEDUP_REMOVED lines=11> */
.L_x_3602:
[----:B------:R-:W-:Y:S01]  /*0a90*/  VIMNMX R10, PT, PT, R4, UR4, PT ;  /* 0x00000004040a7c48 */ /* 0x000fe2000bfe0100 */
[----:B------:R-:W0:Y:S01]  /*0aa0*/  S2UR UR5, SR_CgaCtaId ;  /* 0x00000000000579c3 */ /* 0x000e220000008800 */
[----:B------:R-:W2:Y:S01]  /*0ab0*/  LDCU.64 UR10, c[0x0][0x388] ;  /* 0x00007100ff0a77ac */ /* 0x000ea20008000a00 */
[----:B------:R-:W-:Y:S02]  /*0ac0*/  VIMNMX R5, PT, PT, R5, UR12, PT ;  /* 0x0000000c05057c48 */ /* 0x000fe4000bfe0100 */
[----:B------:R-:W-:Y:S01]  /*0ad0*/  SHF.R.S32.HI R15, RZ, 0x1f, R10 ;  /* 0x0000001fff0f7819 */ /* 0x000fe2000001140a */
[----:B------:R-:W-:-:S03]  /*0ae0*/  UMOV UR4, 0x400 ;  /* 0x0000040000047882 */ /* 0x000fc60000000000 */
[----:B------:R-:W-:-:S04]  /*0af0*/  LEA.HI R15, R15, R10, RZ, 0x5 ;  /* 0x0000000a0f0f7211 */ /* 0x000fc800078f28ff */
[----:B------:R-:W-:-:S04]  /*0b00*/  SHF.R.S32.HI R15, RZ, 0x5, R15 ;  /* 0x00000005ff0f7819 */ /* 0x000fc8000001140f */
[----:B------:R-:W-:-:S04]  /*0b10*/  LEA R2, R15, R2, 0x3 ;  /* 0x000000020f027211 */ /* 0x000fc800078e18ff */
[----:B------:R-:W-:Y:S02]  /*0b20*/  IADD3 R2, PT, PT, R7, R2, R6 ;  /* 0x0000000207027210 */ /* 0x000fe40007ffe006 */
[----:B------:R-:W-:Y:S02]  /*0b30*/  SHF.R.S32.HI R7, RZ, 0x1f, R3 ;  /* 0x0000001fff077819 */ /* 0x000fe40000011403 */
[----:B------:R-:W-:Y:S01]  /*0b40*/  IADD3 R13, PT, PT, R13, R2, R8 ;  /* 0x000000020d0d7210 */ /* 0x000fe20007ffe008 */
[----:B0-----:R-:W-:-:S04]  /*0b50*/  ULEA UR4, UR5, UR4, 0x18 ;  /* 0x0000000405047291 */ /* 0x001fc8000f8ec0ff */
[----:B------:R-:W-:-:S05]  /*0b60*/  IMAD R2, R13, R0, RZ ;  /* 0x000000000d027224 */ /* 0x000fca00078e02ff */
[----:B------:R-:W-:-:S04]  /*0b70*/  IADD3 R6, P0, PT, R3, R2, RZ ;  /* 0x0000000203067210 */ /* 0x000fc80007f1e0ff */
[----:B------:R-:W-:Y:S02]  /*0b80*/  LEA.HI.X.SX32 R7, R2, R7, 0x1, P0 ;  /* 0x0000000702077211 */ /* 0x000fe400000f0eff */
[----:B------:R-:W-:Y:S02]  /*0b90*/  ISETP.GT.AND P0, PT, R5, R4, PT ;  /* 0x000000040500720c */ /* 0x000fe40003f04270 */
[C---:B------:R-:W-:Y:S02]  /*0ba0*/  SHF.L.U32 R2, R6.reuse, 0x2, RZ ;  /* 0x0000000206027819 */ /* 0x040fe400000006ff */
[----:B------:R-:W-:Y:S02]  /*0bb0*/  SHF.L.U64.HI R7, R6, 0x2, R7 ;  /* 0x0000000206077819 */ /* 0x000fe40000010207 */
[----:B--2---:R-:W-:Y:S02]  /*0bc0*/  IADD3 R44, P1, PT, R2, UR10, RZ ;  /* 0x0000000a022c7c10 */ /* 0x004fe4000ff3e0ff */
[----:B------:R-:W-:-:S02]  /*0bd0*/  MOV R2, RZ ;  /* 0x000000ff00027202 */ /* 0x000fc40000000f00 */
[----:B------:R-:W-:Y:S02]  /*0be0*/  IADD3.X R45, PT, PT, R7, UR11, RZ, P1, !PT ;  /* 0x0000000b072d7c10 */ /* 0x000fe40008ffe4ff */
        /* <DEDUP_REMOVED lines=8> */
[----:B------:R-:W-:Y:S02]  /*0c70*/  VIMNMX R35, PT, PT, R34, UR12, PT ;  /* 0x0000000c22237c48 */ /* 0x000fe4000bfe0100 */
[----:B------:R-:W-:Y:S02]  /*0c80*/  IADD3 R32, P0, PT, R6, 0x2, RZ ;  /* 0x0000000206207810 */ /* 0x000fe40007f1e0ff */
[----:B------:R-:W-:Y:S02]  /*0c90*/  PRMT R6, RZ, 0x5410, RZ ;  /* 0x00005410ff067816 */ /* 0x000fe400000000ff */
[----:B------:R-:W-:Y:S02]  /*0ca0*/  IADD3.X R33, PT, PT, RZ, R7, RZ, P0, !PT ;  /* 0x00000007ff217210 */ /* 0x000fe400007fe4ff */
[----:B------:R-:W-:-:S07]  /*0cb0*/  PRMT R7, RZ, 0x5410, RZ ;  /* 0x00005410ff077816 */ /* 0x000fce00000000ff */
.L_x_3604:
[----:B------:R-:W-:Y:S01]  /*0cc0*/  MOV R38, R44 ;  /* 0x0000002c00267202 */ /* 0x000fe20000000f00 */
[----:B------:R-:W0:Y:S01]  /*0cd0*/  LDS.128 R20, [UR4] ;  /* 0x00000004ff147984 */ /* 0x000e220008000c00 */
[----:B------:R-:W-:-:S05]  /*0ce0*/  MOV R39, R45 ;  /* 0x0000002d00277202 */ /* 0x000fca0000000f00 */
[----:B------:R-:W2:Y:S01]  /*0cf0*/  LDG.E.128.CONSTANT R8, desc[UR6][R38.64] ;  /* 0x0000000626087981 */ /* 0x000ea2000c1e9d00 */
[----:B------:R-:W-:-:S05]  /*0d00*/  MOV R0, UR9 ;  /* 0x0000000900007c02 */ /* 0x000fca0008000f00 */
[----:B------:R-:W-:-:S05]  /*0d10*/  IMAD.WIDE R24, R0, 0x4, R38 ;  /* 0x0000000400187825 */ /* 0x000fca00078e0226 */
[----:B-1----:R1:W3:Y:S01]  /*0d20*/  LDG.E.128.CONSTANT R12, desc[UR6][R24.64] ;  /* 0x00000006180c7981 */ /* 0x0022e2000c1e9d00 */
[----:B------:R-:W-:Y:S01]  /*0d30*/  IMAD.WIDE R44, R0, 0x4, R24 ;  /* 0x00000004002c7825 */ /* 0x000fe200078e0218 */
[----:B------:R-:W-:Y:S02]  /*0d40*/  MOV R42, 0x2800 ;  /* 0x00002800002a7802 */ /* 0x000fe40000000f00 */
[----:B--2---:R-:W-:Y:S02]  /*0d50*/  LOP3.LUT R16, R8, 0x1f001f, RZ, 0xc0, !PT ;  /* 0x001f001f08107812 */ /* 0x004fe400078ec0ff */
[----:B------:R-:W-:Y:S02]  /*0d60*/  LOP3.LUT R29, R10, 0x1f001f, RZ, 0xc0, !PT ;  /* 0x001f001f0a1d7812 */ /* 0x000fe400078ec0ff */
[----:B------:R-:W-:Y:S02]  /*0d70*/  LOP3.LUT R26, R16, 0x64006400, RZ, 0xfc, !PT ;  /* 0x64006400101a7812 */ /* 0x000fe400078efcff */
[----:B------:R2:W4:Y:S01]  /*0d80*/  LDG.E.128.CONSTANT R16, desc[UR6][R44.64] ;  /* 0x000000062c107981 */ /* 0x000522000c1e9d00 */
[----:B------:R-:W-:-:S02]  /*0d90*/  LOP3.LUT R27, R9, 0x1f001f, RZ, 0xc0, !PT ;  /* 0x001f001f091b7812 */ /* 0x000fc400078ec0ff */
[----:B------:R-:W-:Y:S02]  /*0da0*/  LOP3.LUT R30, R11, 0x1f001f, RZ, 0xc0, !PT ;  /* 0x001f001f0b1e7812 */ /* 0x000fe400078ec0ff */
[----:B------:R-:W-:Y:S02]  /*0db0*/  LOP3.LUT R29, R29, 0x64006400, RZ, 0xfc, !PT ;  /* 0x640064001d1d7812 */ /* 0x000fe400078efcff */
[----:B------:R-:W-:Y:S02]  /*0dc0*/  LOP3.LUT R28, R27, 0x64006400, RZ, 0xfc, !PT ;  /* 0x640064001b1c7812 */ /* 0x000fe400078efcff */
[----:B------:R-:W-:Y:S01]  /*0dd0*/  LOP3.LUT R30, R30, 0x64006400, RZ, 0xfc, !PT ;  /* 0x640064001e1e7812 */ /* 0x000fe200078efcff */
[----:B------:R-:W-:Y:S02]  /*0de0*/  HADD2 R27, R26, -1040, -1040 ;  /* 0xe410e4101a1b7430 */ /* 0x000fe40000000000 */
[----:B-1----:R-:W-:Y:S02]  /*0df0*/  HADD2 R25, R29, -1040, -1040 ;  /* 0xe410e4101d197430 */ /* 0x002fe40000000000 */
[----:B------:R-:W-:Y:S01]  /*0e00*/  HADD2 R26, R28, -1040, -1040 ;  /* 0xe410e4101c1a7430 */ /* 0x000fe20000000000 */
[----:B------:R-:W-:Y:S01]  /*0e10*/  LOP3.LUT R28, R8, 0x3e003e0, RZ, 0xc0, !PT ;  /* 0x03e003e0081c7812 */ /* 0x000fe200078ec0ff */
[----:B------:R-:W-:-:S02]  /*0e20*/  HADD2 R24, R30, -1040, -1040 ;  /* 0xe410e4101e187430 */ /* 0x000fc40000000000 */
[-C--:B0-----:R-:W-:Y:S02]  /*0e30*/  HFMA2 R27, R27, R20.reuse, RZ ;  /* 0x000000141b1b7231 */ /* 0x081fe400000000ff */
[-C--:B------:R-:W-:Y:S02]  /*0e40*/  HFMA2 R26, R26, R20.reuse, RZ.H0_H0 ;  /* 0x000000141a1a7231 */ /* 0x080fe400000400ff */
[-C--:B------:R-:W-:Y:S02]  /*0e50*/  HFMA2 R25, R25, R20.reuse, RZ ;  /* 0x0000001419197231 */ /* 0x080fe400000000ff */
[----:B------:R-:W-:Y:S01]  /*0e60*/  HFMA2 R24, R24, R20, RZ.H0_H0 ;  /* 0x0000001418187231 */ /* 0x000fe200000400ff */
[----:B------:R-:W-:Y:S02]  /*0e70*/  LOP3.LUT R29, R28, 0x64006400, RZ, 0xfc, !PT ;  /* 0x640064001c1d7812 */ /* 0x000fe400078efcff */
[----:B------:R-:W-:-:S03]  /*0e80*/  LOP3.LUT R20, R9, 0x3e003e0, RZ, 0xc0, !PT ;  /* 0x03e003e009147812 */ /* 0x000fc600078ec0ff */
[-C--:B------:R-:W-:Y:S01]  /*0e90*/  HFMA2 R29, R29, R42.reuse.H0_H0, -48, -48 ;  /* 0xd200d2001d1d7431 */ /* 0x080fe2000004002a */
[----:B------:R-:W-:Y:S02]  /*0ea0*/  LOP3.LUT R31, R20, 0x64006400, RZ, 0xfc, !PT ;  /* 0x64006400141f7812 */ /* 0x000fe400078efcff */
[----:B------:R-:W-:Y:S02]  /*0eb0*/  LOP3.LUT R20, R10, 0x3e003e0, RZ, 0xc0, !PT ;  /* 0x03e003e00a147812 */ /* 0x000fe400078ec0ff */
[----:B------:R-:W-:Y:S01]  /*0ec0*/  LOP3.LUT R28, R11, 0x3e003e0, RZ, 0xc0, !PT ;  /* 0x03e003e00b1c7812 */ /* 0x000fe200078ec0ff */
[----:B------:R-:W-:Y:S02]  /*0ed0*/  HFMA2 R31, R31, R42.H0_H0, -48, -48 ;  /* 0xd200d2001f1f7431 */ /* 0x000fe4000004002a */
[-C--:B------:R-:W-:Y:S01]  /*0ee0*/  HFMA2 R27, R29, R21.reuse, R27 ;  /* 0x000000151d1b7231 */ /* 0x080fe2000000001b */
[----:B------:R-:W-:Y:S01]  /*0ef0*/  LOP3.LUT R29, R20, 0x64006400, RZ, 0xfc, !PT ;  /* 0x64006400141d7812 */ /* 0x000fe200078efcff */
[----:B------:R-:W-:Y:S01]  /*0f00*/  HFMA2 R26, R31, R21, R26 ;  /* 0x000000151f1a7231 */ /* 0x000fe2000000001a */
        /* <DEDUP_REMOVED lines=9> */
[----:B------:R-:W-:Y:S02]  /*0fa0*/  LOP3.LUT R24, R24, 0x64006400, RZ, 0xfc, !PT ;  /* 0x6400640018187812 */ /* 0x000fe400078efcff */
[----:B------:R-:W-:-:S03]  /*0fb0*/  LOP3.LUT R25, R25, 0x64006400, RZ, 0xfc, !PT ;  /* 0x6400640019197812 */ /* 0x000fc600078efcff */
[----:B------:R-:W-:Y:S01]  /*0fc0*/  HADD2 R28, R24, -1040, -1040 ;  /* 0xe410e410181c7430 */ /* 0x000fe20000000000 */
[----:B------:R-:W-:Y:S01]  /*0fd0*/  SHF.R.U32.HI R24, RZ, 0xa, R10 ;  /* 0x0000000aff187819 */ /* 0x000fe2000001160a */
[----:B------:R-:W-:Y:S01]  /*0fe0*/  HADD2 R29, R25, -1040, -1040 ;  /* 0xe410e410191d7430 */ /* 0x000fe20000000000 */
[----:B------:R-:W-:Y:S02]  /*0ff0*/  SHF.R.U32.HI R25, RZ, 0xa, R11 ;  /* 0x0000000aff197819 */ /* 0x000fe4000001160b */
[----:B------:R-:W-:Y:S01]  /*1000*/  LOP3.LUT R24, R24, 0x1f001f, RZ, 0xc0, !PT ;  /* 0x001f001f18187812 */ /* 0x000fe200078ec0ff */
[----:B------:R-:W-:Y:S01]  /*1010*/  HFMA2 R29, R29, R22, R26 ;  /* 0x000000161d1d7231 */ /* 0x000fe2000000001a */
[----:B------:R-:W-:Y:S02]  /*1020*/  LOP3.LUT R25, R25, 0x1f001f, RZ, 0xc0, !PT ;  /* 0x001f001f19197812 */ /* 0x000fe400078ec0ff */
[----:B------:R-:W-:Y:S02]  /*1030*/  LOP3.LUT R26, R24, 0x64006400, RZ, 0xfc, !PT ;  /* 0x64006400181a7812 */ /* 0x000fe400078efcff */
[----:B---3--:R-:W-:-:S02]  /*1040*/  LOP3.LUT R24, R12, 0x1f001f, RZ, 0xc0, !PT ;  /* 0x001f001f0c187812 */ /* 0x008fc400078ec0ff */
[----:B------:R-:W-:Y:S01]  /*1050*/  LOP3.LUT R25, R25, 0x64006400, RZ, 0xfc, !PT ;  /* 0x6400640019197812 */ /* 0x000fe200078efcff */
[----:B------:R-:W-:Y:S01]  /*1060*/  HADD2 R26, R26, -1040, -1040 ;  /* 0xe410e4101a1a7430 */ /* 0x000fe20000000000 */
[----:B------:R-:W-:Y:S01]  /*1070*/  LOP3.LUT R24, R24, 0x64006400, RZ, 0xfc, !PT ;  /* 0x6400640018187812 */ /* 0x000fe200078efcff */
[-C--:B------:R-:W-:Y:S02]  /*1080*/  HFMA2 R28, R28, R22.reuse, R27 ;  /* 0x000000161c1c7231 */ /* 0x080fe4000000001b */
[----:B------:R-:W-:Y:S02]  /*1090*/  HADD2 R25, R25, -1040, -1040 ;  /* 0xe410e41019197430 */ /* 0x000fe40000000000 */
[----:B------:R-:W-:Y:S02]  /*10a0*/  HADD2 R24, R24, -1040, -1040 ;  /* 0xe410e41018187430 */ /* 0x000fe40000000000 */
[-C--:B------:R-:W-:Y:S02]  /*10b0*/  HFMA2 R20, R26, R22.reuse, R20 ;  /* 0x000000161a147231 */ /* 0x080fe40000000014 */
[----:B------:R-:W-:Y:S01]  /*10c0*/  HFMA2 R21, R25, R22, R21 ;  /* 0x0000001619157231 */ /* 0x000fe20000000015 */
[----:B------:R-:W-:Y:S01]  /*10d0*/  LOP3.LUT R22, R13, 0x1f001f, RZ, 0xc0, !PT ;  /* 0x001f001f0d167812 */ /* 0x000fe200078ec0ff */
[----:B------:R-:W-:-:S03]  /*10e0*/  HFMA2 R28, R24, R23, R28 ;  /* 0x00000017181c7231 */ /* 0x000fc6000000001c */
        /* <DEDUP_REMOVED lines=8> */
[-C--:B------:R-:W-:Y:S02]  /*1170*/  HFMA2 R29, R24, R23.reuse, R29 ;  /* 0x00000017181d7231 */ /* 0x080fe4000000001d */
[-C--:B------:R-:W-:Y:S02]  /*1180*/  HFMA2 R30, R30, R23.reuse, R20 ;  /* 0x000000171e1e7231 */ /* 0x080fe40000000014 */
[----:B------:R-:W-:Y:S02]  /*1190*/  HFMA2 R23, R25, R23, R21 ;  /* 0x0000001719177231 */ /* 0x000fe40000000015 */
[----:B------:R-:W0:Y:S01]  /*11a0*/  LDS.128 R24, [UR4+0x10] ;  /* 0x00001004ff187984 */ /* 0x000e220008000c00 */
[----:B------:R-:W-:-:S04]  /*11b0*/  LOP3.LUT R20, R12, 0x3e003e0, RZ, 0xc0, !PT ;  /* 0x03e003e00c147812 */ /* 0x000fc800078ec0ff */
[----:B------:R-:W-:Y:S02]  /*11c0*/  LOP3.LUT R21, R20, 0x64006400, RZ, 0xfc, !PT ;  /* 0x6400640014157812 */ /* 0x000fe400078efcff */
[----:B------:R-:W-:-:S03]  /*11d0*/  LOP3.LUT R20, R13, 0x3e003e0, RZ, 0xc0, !PT ;  /* 0x03e003e00d147812 */ /* 0x000fc600078ec0ff */
[----:B------:R-:W-:-:S04]  /*11e0*/  HFMA2 R21, R21, R42.H0_H0, -48, -48 ;  /* 0xd200d20015157431 */ /* 0x000fc8000004002a */
[----:B0-----:R-:W-:Y:S01]  /*11f0*/  HFMA2 R28, R21, R24, R28 ;  /* 0x00000018151c7231 */ /* 0x001fe2000000001c */
[----:B------:R-:W-:Y:S02]  /*1200*/  LOP3.LUT R21, R20, 0x64006400, RZ, 0xfc, !PT ;  /* 0x6400640014157812 */ /* 0x000fe400078efcff */
[----:B------:R-:W-:-:S03]  /*1210*/  LOP3.LUT R20, R14, 0x3e003e0, RZ, 0xc0, !PT ;  /* 0x03e003e00e147812 */ /* 0x000fc600078ec0ff */
[----:B------:R-:W-:-:S04]  /*1220*/  HFMA2 R21, R21, R42.H0_H0, -48, -48 ;  /* 0xd200d20015157431 */ /* 0x000fc8000004002a */
[----:B------:R-:W-:Y:S01]  /*1230*/  HFMA2 R29, R21, R24, R29 ;  /* 0x00000018151d7231 */ /* 0x000fe2000000001d */
[----:B------:R-:W-:Y:S02]  /*1240*/  LOP3.LUT R21, R20, 0x64006400, RZ, 0xfc, !PT ;  /* 0x6400640014157812 */ /* 0x000fe400078efcff */
[----:B------:R-:W-:-:S03]  /*1250*/  LOP3.LUT R20, R15, 0x3e003e0, RZ, 0xc0, !PT ;  /* 0x03e003e00f147812 */ /* 0x000fc600078ec0ff */
[----:B------:R-:W-:-:S04]  /*1260*/  HFMA2 R21, R21, R42.H0_H0, -48, -48 ;  /* 0xd200d20015157431 */ /* 0x000fc8000004002a */
[----:B------:R-:W-:Y:S01]  /*1270*/  HFMA2 R30, R21, R24, R30 ;  /* 0x00000018151e7231 */ /* 0x000fe2000000001e */
[----:B------:R-:W-:Y:S02]  /*1280*/  LOP3.LUT R21, R20, 0x64006400, RZ, 0xfc, !PT ;  /* 0x6400640014157812 */ /* 0x000fe400078efcff */
[----:B------:R-:W-:-:S04]  /*1290*/  SHF.R.U32.HI R20, RZ, 0xa, R12 ;  /* 0x0000000aff147819 */ /* 0x000fc8000001160c */
[----:B------:R-:W-:-:S04]  /*12a0*/  LOP3.LUT R20, R20, 0x1f001f, RZ, 0xc0, !PT ;  /* 0x001f001f14147812 */ /* 0x000fc800078ec0ff */
[----:B------:R-:W-:Y:S01]  /*12b0*/  LOP3.LUT R20, R20, 0x64006400, RZ, 0xfc, !PT ;  /* 0x6400640014147812 */ /* 0x000fe200078efcff */
[----:B------:R-:W-:-:S04]  /*12c0*/  HFMA2 R21, R21, R42.H0_H0, -48, -48 ;  /* 0xd200d20015157431 */ /* 0x000fc8000004002a */
[----:B------:R-:W-:Y:S02]  /*12d0*/  HADD2 R20, R20, -1040, -1040 ;  /* 0xe410e41014147430 */ /* 0x000fe40000000000 */
[----:B------:R-:W-:Y:S02]  /*12e0*/  HFMA2 R24, R21, R24, R23 ;  /* 0x0000001815187231 */ /* 0x000fe40000000017 */
[----:B------:R-:W-:Y:S01]  /*12f0*/  HFMA2 R28, R20, R25, R28 ;  /* 0x00000019141c7231 */ /* 0x000fe2000000001c */
[----:B------:R-:W-:Y:S02]  /*1300*/  SHF.R.U32.HI R20, RZ, 0xa, R13 ;  /* 0x0000000aff147819 */ /* 0x000fe4000001160d */
[----:B------:R-:W-:Y:S02]  /*1310*/  SHF.R.U32.HI R21, RZ, 0xa, R14 ;  /* 0x0000000aff157819 */ /* 0x000fe4000001160e */
[----:B------:R-:W-:Y:S02]  /*1320*/  LOP3.LUT R20, R20, 0x1f001f, RZ, 0xc0, !PT ;  /* 0x001f001f14147812 */ /* 0x000fe400078ec0ff */
[----:B------:R-:W-:-:S02]  /*1330*/  LOP3.LUT R21, R21, 0x1f001f, RZ, 0xc0, !PT ;  /* 0x001f001f15157812 */ /* 0x000fc400078ec0ff */
[----:B------:R-:W-:Y:S02]  /*1340*/  LOP3.LUT R20, R20, 0x64006400, RZ, 0xfc, !PT ;  /* 0x6400640014147812 */ /* 0x000fe400078efcff */
[----:B------:R-:W-:Y:S01]  /*1350*/  LOP3.LUT R21, R21, 0x64006400, RZ, 0xfc, !PT ;  /* 0x6400640015157812 */ /* 0x000fe200078efcff */
[----:B--2---:R-:W-:-:S04]  /*1360*/  IMAD.WIDE R44, R0, 0x4, R44 ;  /* 0x00000004002c7825 */ /* 0x004fc800078e022c */
[----:B------:R-:W-:Y:S02]  /*1370*/  HADD2 R20, R20, -1040, -1040 ;  /* 0xe410e41014147430 */ /* 0x000fe40000000000 */
[----:B------:R-:W-:Y:S02]  /*1380*/  HADD2 R21, R21, -1040, -1040 ;  /* 0xe410e41015157430 */ /* 0x000fe40000000000 */
[-C--:B------:R-:W-:Y:S02]  /*1390*/  HFMA2 R29, R20, R25.reuse, R29 ;  /* 0x00000019141d7231 */ /* 0x080fe4000000001d */
[----:B------:R-:W-:Y:S02]  /*13a0*/  HFMA2 R30, R21, R25, R30 ;  /* 0x00000019151e7231 */ /* 0x000fe4000000001e */
[----:B------:R-:W2:Y:S01]  /*13b0*/  LDG.E.128.CONSTANT R20, desc[UR6][R44.64] ;  /* 0x000000062c147981 */ /* 0x000ea2000c1e9d00 */
[----:B------:R-:W-:-:S04]  /*13c0*/  SHF.R.U32.HI R31, RZ, 0xa, R15 ;  /* 0x0000000aff1f7819 */ /* 0x000fc8000001160f */
[----:B------:R-:W-:-:S04]  /*13d0*/  LOP3.LUT R31, R31, 0x1f001f, RZ, 0xc0, !PT ;  /* 0x001f001f1f1f7812 */ /* 0x000fc800078ec0ff */
[----:B------:R-:W-:-:S05]  /*13e0*/  LOP3.LUT R31, R31, 0x64006400, RZ, 0xfc, !PT ;  /* 0x640064001f1f7812 */ /* 0x000fca00078efcff */
[----:B------:R-:W-:-:S04]  /*13f0*/  HADD2 R31, R31, -1040, -1040 ;  /* 0xe410e4101f1f7430 */ /* 0x000fc80000000000 */
[----:B------:R-:W-:Y:S01]  /*1400*/  HFMA2 R25, R31, R25, R24 ;  /* 0x000000191f197231 */ /* 0x000fe20000000018 */
[----:B----4-:R-:W-:-:S04]  /*1410*/  LOP3.LUT R24, R16, 0x1f001f, RZ, 0xc0, !PT ;  /* 0x001f001f10187812 */ /* 0x010fc800078ec0ff */
        /* <DEDUP_REMOVED lines=28> */
[----:B------:R-:W-:-:S05]  /*15e0*/  LOP3.LUT R31, R24, 0x64006400, RZ, 0xfc, !PT ;  /* 0x64006400181f7812 */ /* 0x000fca00078efcff */
[----:B------:R-:W-:-:S04]  /*15f0*/  HFMA2 R31, R31, R42.H0_H0, -48, -48 ;  /* 0xd200d2001f1f7431 */ /* 0x000fc8000004002a */
[----:B------:R-:W-:Y:S02]  /*1600*/  HFMA2 R31, R31, R27, R25 ;  /* 0x0000001b1f1f7231 */ /* 0x000fe40000000019 */
[----:B------:R-:W0:Y:S01]  /*1610*/  LDS.128 R24, [UR4+0x20] ;  /* 0x00002004ff187984 */ /* 0x000e220008000c00 */
[----:B------:R-:W-:Y:S02]  /*1620*/  SHF.R.U32.HI R8, RZ, 0xf, R8 ;  /* 0x0000000fff087819 */ /* 0x000fe40000011608 */
[----:B------:R-:W-:Y:S02]  /*1630*/  SHF.R.U32.HI R9, RZ, 0xf, R9 ;  /* 0x0000000fff097819 */ /* 0x000fe40000011609 */
[----:B------:R-:W-:Y:S02]  /*1640*/  SHF.R.U32.HI R43, RZ, 0xe, R12 ;  /* 0x0000000eff2b7819 */ /* 0x000fe4000001160c */
[----:B------:R-:W-:Y:S02]  /*1650*/  LOP3.LUT R8, R8, 0x10001, RZ, 0xc0, !PT ;  /* 0x0001000108087812 */ /* 0x000fe400078ec0ff */
[----:B------:R-:W-:-:S02]  /*1660*/  SHF.R.U32.HI R13, RZ, 0xe, R13 ;  /* 0x0000000eff0d7819 */ /* 0x000fc4000001160d */
[----:B------:R-:W-:Y:S02]  /*1670*/  LOP3.LUT R12, R9, 0x10001, RZ, 0xc0, !PT ;  /* 0x00010001090c7812 */ /* 0x000fe400078ec0ff */
[----:B------:R-:W-:Y:S02]  /*1680*/  LOP3.LUT R43, R8, 0x20002, R43, 0xf8, !PT ;  /* 0x00020002082b7812 */ /* 0x000fe400078ef82b */
[----:B------:R-:W-:Y:S02]  /*1690*/  LOP3.LUT R8, R12, 0x20002, R13, 0xf8, !PT ;  /* 0x000200020c087812 */ /* 0x000fe400078ef80d */
        /* <DEDUP_REMOVED lines=17> */
[----:B------:R-:W-:Y:S02]  /*17b0*/  LOP3.LUT R12, R12, 0x64006400, RZ, 0xfc, !PT ;  /* 0x640064000c0c7812 */ /* 0x000fe400078efcff */
[----:B------:R-:W-:-:S03]  /*17c0*/  SHF.R.U32.HI R10, RZ, 0xf, R10 ;  /* 0x0000000fff0a7819 */ /* 0x000fc6000001160a */
[----:B------:R-:W-:Y:S01]  /*17d0*/  HADD2 R12, R12, -1040, -1040 ;  /* 0xe410e4100c0c7430 */ /* 0x000fe20000000000 */
[----:B------:R-:W-:Y:S02]  /*17e0*/  SHF.R.U32.HI R9, RZ, 0xe, R14 ;  /* 0x0000000eff097819 */ /* 0x000fe4000001160e */
[----:B------:R-:W-:Y:S01]  /*17f0*/  LOP3.LUT R10, R10, 0x10001, RZ, 0xc0, !PT ;  /* 0x000100010a0a7812 */ /* 0x000fe200078ec0ff */
[----:B------:R-:W-:-:S03]  /*1800*/  HFMA2 R31, R12, R24, R31 ;  /* 0x000000180c1f7231 */ /* 0x000fc6000000001f */
[----:B------:R-:W-:Y:S02]  /*1810*/  LOP3.LUT R24, R10, 0x20002, R9, 0xf8, !PT ;  /* 0x000200020a187812 */ /* 0x000fe400078ef809 */
[----:B--2---:R-:W-:-:S04]  /*1820*/  LOP3.LUT R9, R20, 0x1f001f, RZ, 0xc0, !PT ;  /* 0x001f001f14097812 */ /* 0x004fc800078ec0ff */
[----:B------:R-:W-:Y:S02]  /*1830*/  LOP3.LUT R9, R9, 0x64006400, RZ, 0xfc, !PT ;  /* 0x6400640009097812 */ /* 0x000fe400078efcff */
[----:B------:R-:W-:-:S03]  /*1840*/  LOP3.LUT R12, R23, 0x1f001f, RZ, 0xc0, !PT ;  /* 0x001f001f170c7812 */ /* 0x000fc600078ec0ff */
[----:B------:R-:W-:Y:S01]  /*1850*/  HADD2 R14, R9, -1040, -1040 ;  /* 0xe410e410090e7430 */ /* 0x000fe20000000000 */
[----:B------:R-:W-:Y:S02]  /*1860*/  LOP3.LUT R9, R21, 0x1f001f, RZ, 0xc0, !PT ;  /* 0x001f001f15097812 */ /* 0x000fe400078ec0ff */
[----:B------:R-:W-:Y:S02]  /*1870*/  LOP3.LUT R10, R22, 0x1f001f, RZ, 0xc0, !PT ;  /* 0x001f001f160a7812 */ /* 0x000fe400078ec0ff */
[----:B------:R-:W-:Y:S02]  /*1880*/  LOP3.LUT R9, R9, 0x64006400, RZ, 0xfc, !PT ;  /* 0x6400640009097812 */ /* 0x000fe400078efcff */
[----:B------:R-:W-:Y:S02]  /*1890*/  LOP3.LUT R12, R12, 0x64006400, RZ, 0xfc, !PT ;  /* 0x640064000c0c7812 */ /* 0x000fe400078efcff */
[----:B------:R-:W-:Y:S01]  /*18a0*/  LOP3.LUT R10, R10, 0x64006400, RZ, 0xfc, !PT ;  /* 0x640064000a0a7812 */ /* 0x000fe200078efcff */
[----:B------:R-:W-:-:S02]  /*18b0*/  HADD2 R9, R9, -1040, -1040 ;  /* 0xe410e41009097430 */ /* 0x000fc40000000000 */
[----:B------:R-:W-:Y:S02]  /*18c0*/  HADD2 R12, R12, -1040, -1040 ;  /* 0xe410e4100c0c7430 */ /* 0x000fe40000000000 */
[----:B------:R-:W-:-:S04]  /*18d0*/  IMAD.WIDE R44, R0, 0x4, R44 ;  /* 0x00000004002c7825 */ /* 0x000fc800078e022c */
[----:B------:R-:W-:Y:S02]  /*18e0*/  HADD2 R10, R10, -1040, -1040 ;  /* 0xe410e4100a0a7430 */ /* 0x000fe40000000000 */
[-C--:B------:R-:W-:Y:S02]  /*18f0*/  HFMA2 R13, R14, R25.reuse, R28 ;  /* 0x000000190e0d7231 */ /* 0x080fe4000000001c */
[-C--:B------:R-:W-:Y:S02]  /*1900*/  HFMA2 R9, R9, R25.reuse, R29 ;  /* 0x0000001909097231 */ /* 0x080fe4000000001d */
[-C--:B------:R-:W-:Y:S02]  /*1910*/  HFMA2 R10, R10, R25.reuse, R30 ;  /* 0x000000190a0a7231 */ /* 0x080fe4000000001e */
[----:B------:R-:W-:Y:S02]  /*1920*/  HFMA2 R25, R12, R25, R31 ;  /* 0x000000190c197231 */ /* 0x000fe4000000001f */
[----:B------:R-:W2:Y:S01]  /*1930*/  LDG.E.128.CONSTANT R28, desc[UR6][R44.64] ;  /* 0x000000062c1c7981 */ /* 0x000ea2000c1e9d00 */
[----:B------:R-:W-:-:S04]  /*1940*/  LOP3.LUT R12, R20, 0x3e003e0, RZ, 0xc0, !PT ;  /* 0x03e003e0140c7812 */ /* 0x000fc800078ec0ff */
[----:B------:R-:W-:-:S05]  /*1950*/  LOP3.LUT R12, R12, 0x64006400, RZ, 0xfc, !PT ;  /* 0x640064000c0c7812 */ /* 0x000fca00078efcff */
[----:B------:R-:W-:-:S04]  /*1960*/  HFMA2 R12, R12, R42.H0_H0, -48, -48 ;  /* 0xd200d2000c0c7431 */ /* 0x000fc8000004002a */
[----:B------:R-:W-:Y:S01]  /*1970*/  HFMA2 R12, R12, R26, R13 ;  /* 0x0000001a0c0c7231 */ /* 0x000fe2000000000d */
        /* <DEDUP_REMOVED lines=20> */
[----:B------:R-:W-:Y:S01]  /*1ac0*/  HADD2 R13, R13, -1040, -1040 ;  /* 0xe410e4100d0d7430 */ /* 0x000fe20000000000 */
[----:B------:R-:W-:-:S03]  /*1ad0*/  SHF.R.U32.HI R14, RZ, 0xa, R22 ;  /* 0x0000000aff0e7819 */ /* 0x000fc60000011616 */
[----:B------:R-:W-:Y:S01]  /*1ae0*/  HFMA2 R13, R13, R27, R9 ;  /* 0x0000001b0d0d7231 */ /* 0x000fe20000000009 */
[----:B------:R-:W-:Y:S02]  /*1af0*/  SHF.R.U32.HI R9, RZ, 0xa, R23 ;  /* 0x0000000aff097819 */ /* 0x000fe40000011617 */
[----:B------:R-:W-:Y:S02]  /*1b00*/  LOP3.LUT R14, R14, 0x1f001f, RZ, 0xc0, !PT ;  /* 0x001f001f0e0e7812 */ /* 0x000fe400078ec0ff */
[----:B------:R-:W-:Y:S02]  /*1b10*/  LOP3.LUT R9, R9, 0x1f001f, RZ, 0xc0, !PT ;  /* 0x001f001f09097812 */ /* 0x000fe400078ec0ff */
[----:B------:R-:W-:Y:S02]  /*1b20*/  LOP3.LUT R14, R14, 0x64006400, RZ, 0xfc, !PT ;  /* 0x640064000e0e7812 */ /* 0x000fe400078efcff */
[----:B------:R-:W-:Y:S02]  /*1b30*/  LOP3.LUT R9, R9, 0x64006400, RZ, 0xfc, !PT ;  /* 0x6400640009097812 */ /* 0x000fe400078efcff */
[----:B------:R-:W-:Y:S01]  /*1b40*/  SHF.R.U32.HI R11, RZ, 0xf, R11 ;  /* 0x0000000fff0b7819 */ /* 0x000fe2000001160b */
[----:B------:R-:W-:-:S02]  /*1b50*/  HADD2 R14, R14, -1040, -1040 ;  /* 0xe410e4100e0e7430 */ /* 0x000fc40000000000 */
[----:B------:R-:W-:Y:S01]  /*1b60*/  HADD2 R9, R9, -1040, -1040 ;  /* 0xe410e41009097430 */ /* 0x000fe20000000000 */
[----:B------:R-:W-:Y:S01]  /*1b70*/  SHF.R.U32.HI R16, RZ, 0xd, R16 ;  /* 0x0000000dff107819 */ /* 0x000fe20000011610 */
[-C--:B------:R-:W-:Y:S01]  /*1b80*/  HFMA2 R14, R14, R27.reuse, R10 ;  /* 0x0000001b0e0e7231 */ /* 0x080fe2000000000a */
[----:B------:R-:W-:Y:S01]  /*1b90*/  LOP3.LUT R10, R11, 0x10001, RZ, 0xc0, !PT ;  /* 0x000100010b0a7812 */ /* 0x000fe200078ec0ff */
[----:B------:R-:W-:Y:S01]  /*1ba0*/  HFMA2 R25, R9, R27, R25 ;  /* 0x0000001b09197231 */ /* 0x000fe20000000019 */
[----:B------:R-:W-:Y:S02]  /*1bb0*/  SHF.R.U32.HI R9, RZ, 0xd, R18 ;  /* 0x0000000dff097819 */ /* 0x000fe40000011612 */
[----:B------:R-:W-:Y:S02]  /*1bc0*/  SHF.R.U32.HI R15, RZ, 0xe, R15 ;  /* 0x0000000eff0f7819 */ /* 0x000fe4000001160f */
[----:B------:R-:W-:Y:S02]  /*1bd0*/  SHF.R.U32.HI R17, RZ, 0xd, R17 ;  /* 0x0000000dff117819 */ /* 0x000fe40000011611 */
[----:B------:R-:W-:-:S02]  /*1be0*/  LOP3.LUT R43, R43, 0x40004, R16, 0xf8, !PT ;  /* 0x000400042b2b7812 */ /* 0x000fc400078ef810 */
[----:B------:R-:W-:Y:S02]  /*1bf0*/  LOP3.LUT R15, R10, 0x20002, R15, 0xf8, !PT ;  /* 0x000200020a0f7812 */ /* 0x000fe400078ef80f */
[----:B------:R-:W-:Y:S02]  /*1c00*/  LOP3.LUT R16, R8, 0x40004, R17, 0xf8, !PT ;  /* 0x0004000408107812 */ /* 0x000fe400078ef811 */
[----:B------:R-:W-:Y:S02]  /*1c10*/  LOP3.LUT R24, R24, 0x40004, R9, 0xf8, !PT ;  /* 0x0004000418187812 */ /* 0x000fe400078ef809 */
[----:B------:R-:W0:Y:S01]  /*1c20*/  LDS.128 R8, [UR4+0x30] ;  /* 0x00003004ff087984 */ /* 0x000e220008000c00 */
[----:B------:R-:W-:Y:S02]  /*1c30*/  SHF.R.U32.HI R18, RZ, 0xd, R19 ;  /* 0x0000000dff127819 */ /* 0x000fe40000011613 */
[----:B------:R-:W-:Y:S02]  /*1c40*/  SHF.R.U32.HI R17, RZ, 0xc, R22 ;  /* 0x0000000cff117819 */ /* 0x000fe40000011616 */
[----:B------:R-:W-:-:S02]  /*1c50*/  LOP3.LUT R15, R15, 0x40004, R18, 0xf8, !PT ;  /* 0x000400040f0f7812 */ /* 0x000fc400078ef812 */
[----:B------:R-:W-:Y:S02]  /*1c60*/  SHF.R.U32.HI R18, RZ, 0xc, R23 ;  /* 0x0000000cff127819 */ /* 0x000fe40000011617 */
[----:B------:R-:W-:Y:S02]  /*1c70*/  LOP3.LUT R24, R24, 0x80008, R17, 0xf8, !PT ;  /* 0x0008000818187812 */ /* 0x000fe400078ef811 */
[----:B------:R-:W-:Y:S02]  /*1c80*/  SHF.R.U32.HI R21, RZ, 0xc, R21 ;  /* 0x0000000cff157819 */ /* 0x000fe40000011615 */
[----:B------:R-:W-:Y:S02]  /*1c90*/  LOP3.LUT R15, R15, 0x80008, R18, 0xf8, !PT ;  /* 0x000800080f0f7812 */ /* 0x000fe400078ef812 */
[----:B------:R-:W-:Y:S02]  /*1ca0*/  SHF.R.U32.HI R20, RZ, 0xc, R20 ;  /* 0x0000000cff147819 */ /* 0x000fe40000011614 */
[----:B------:R-:W-:-:S02]  /*1cb0*/  LOP3.LUT R16, R16, 0x80008, R21, 0xf8, !PT ;  /* 0x0008000810107812 */ /* 0x000fc400078ef815 */
[----:B------:R-:W-:Y:S02]  /*1cc0*/  LOP3.LUT R43, R43, 0x80008, R20, 0xf8, !PT ;  /* 0x000800082b2b7812 */ /* 0x000fe400078ef814 */
[----:B------:R-:W-:Y:S02]  /*1cd0*/  ISETP.NE.AND P0, PT, R4, R5, PT ;  /* 0x000000050400720c */ /* 0x000fe40003f05270 */
[----:B--2---:R-:W-:Y:S02]  /*1ce0*/  LOP3.LUT R17, R28, 0x1f001f, RZ, 0xc0, !PT ;  /* 0x001f001f1c117812 */ /* 0x004fe400078ec0ff */
        /* <DEDUP_REMOVED lines=8> */
[----:B------:R-:W-:Y:S02]  /*1d70*/  HADD2 R17, R17, -1040, -1040 ;  /* 0xe410e41011117430 */ /* 0x000fe40000000000 */
[----:B------:R-:W-:Y:S02]  /*1d80*/  HADD2 R18, R18, -1040, -1040 ;  /* 0xe410e41012127430 */ /* 0x000fe40000000000 */
[----:B------:R-:W-:-:S02]  /*1d90*/  HADD2 R19, R19, -1040, -1040 ;  /* 0xe410e41013137430 */ /* 0x000fc40000000000 */
[-C--:B0-----:R-:W-:Y:S02]  /*1da0*/  HFMA2 R12, R20, R8.reuse, R12 ;  /* 0x00000008140c7231 */ /* 0x081fe4000000000c */
[-C--:B------:R-:W-:Y:S02]  /*1db0*/  HFMA2 R17, R17, R8.reuse, R13 ;  /* 0x0000000811117231 */ /* 0x080fe4000000000d */
[-C--:B------:R-:W-:Y:S02]  /*1dc0*/  HFMA2 R14, R19, R8.reuse, R14 ;  /* 0x00000008130e7231 */ /* 0x080fe4000000000e */
[----:B------:R-:W-:Y:S01]  /*1dd0*/  HFMA2 R25, R18, R8, R25 ;  /* 0x0000000812197231 */ /* 0x000fe20000000019 */
[----:B------:R-:W-:Y:S02]  /*1de0*/  LOP3.LUT R8, R28, 0x3e003e0, RZ, 0xc0, !PT ;  /* 0x03e003e01c087812 */ /* 0x000fe400078ec0ff */
[----:B------:R-:W-:Y:S02]  /*1df0*/  LOP3.LUT R13, R29, 0x3e003e0, RZ, 0xc0, !PT ;  /* 0x03e003e01d0d7812 */ /* 0x000fe400078ec0ff */
[----:B------:R-:W-:-:S02]  /*1e00*/  LOP3.LUT R18, R30, 0x3e003e0, RZ, 0xc0, !PT ;  /* 0x03e003e01e127812 */ /* 0x000fc400078ec0ff */
[----:B------:R-:W-:Y:S02]  /*1e10*/  LOP3.LUT R19, R8, 0x64006400, RZ, 0xfc, !PT ;  /* 0x6400640008137812 */ /* 0x000fe400078efcff */
[----:B------:R-:W-:Y:S02]  /*1e20*/  LOP3.LUT R13, R13, 0x64006400, RZ, 0xfc, !PT ;  /* 0x640064000d0d7812 */ /* 0x000fe400078efcff */
[----:B------:R-:W-:Y:S01]  /*1e30*/  LOP3.LUT R21, R18, 0x64006400, RZ, 0xfc, !PT ;  /* 0x6400640012157812 */ /* 0x000fe200078efcff */
[-C--:B------:R-:W-:Y:S02]  /*1e40*/  HFMA2 R19, R19, R42.reuse.H0_H0, -48, -48 ;  /* 0xd200d20013137431 */ /* 0x080fe4000004002a */
[-C--:B------:R-:W-:Y:S01]  /*1e50*/  HFMA2 R18, R13, R42.reuse.H0_H0, -48, -48 ;  /* 0xd200d2000d127431 */ /* 0x080fe2000004002a */
[----:B------:R-:W-:Y:S01]  /*1e60*/  @!P0 LEA R13, R2, R1, 0x3 ;  /* 0x00000001020d8211 */ /* 0x000fe200078e18ff */
[----:B------:R-:W-:Y:S02]  /*1e70*/  HFMA2 R8, R21, R42.H0_H0, -48, -48 ;  /* 0xd200d20015087431 */ /* 0x000fe4000004002a */
[-C--:B------:R-:W-:Y:S01]  /*1e80*/  HFMA2 R19, R19, R9.reuse, R12 ;  /* 0x0000000913137231 */ /* 0x080fe2000000000c */
[----:B------:R0:W2:Y:S04]  /*1e90*/  @!P0 LDG.E.U16.CONSTANT R21, desc[UR6][R32.64] ;  /* 0x0000000620158981 */ /* 0x0000a8000c1e9500 */
[----:B------:R-:W3:Y:S01]  /*1ea0*/  @!P0 LDL.64 R12, [R13+0x8] ;  /* 0x000008000d0c8983 */ /* 0x000ee20000100a00 */
[----:B------:R-:W-:Y:S01]  /*1eb0*/  HFMA2 R17, R18, R9, R17 ;  /* 0x0000000912117231 */ /* 0x000fe20000000011 */
[----:B------:R-:W-:-:S02]  /*1ec0*/  SHF.R.U32.HI R18, RZ, 0xb, R28 ;  /* 0x0000000bff127819 */ /* 0x000fc4000001161c */
[----:B------:R-:W-:Y:S02]  /*1ed0*/  SHF.R.U32.HI R28, RZ, 0xa, R28 ;  /* 0x0000000aff1c7819 */ /* 0x000fe4000001161c */
[----:B------:R-:W-:Y:S02]  /*1ee0*/  LOP3.LUT R20, R31, 0x3e003e0, RZ, 0xc0, !PT ;  /* 0x03e003e01f147812 */ /* 0x000fe400078ec0ff */
[--C-:B------:R-:W-:Y:S02]  /*1ef0*/  SHF.R.U32.HI R27, RZ, 0xb, R30.reuse ;  /* 0x0000000bff1b7819 */ /* 0x100fe4000001161e */
[----:B------:R-:W-:Y:S02]  /*1f00*/  SHF.R.U32.HI R30, RZ, 0xa, R30 ;  /* 0x0000000aff1e7819 */ /* 0x000fe4000001161e */
[----:B------:R-:W-:Y:S02]  /*1f10*/  LOP3.LUT R28, R28, 0x1f001f, RZ, 0xc0, !PT ;  /* 0x001f001f1c1c7812 */ /* 0x000fe400078ec0ff */
[----:B------:R-:W-:Y:S01]  /*1f20*/  LOP3.LUT R23, R20, 0x64006400, RZ, 0xfc, !PT ;  /* 0x6400640014177812 */ /* 0x000fe200078efcff */
[----:B------:R-:W-:Y:S01]  /*1f30*/  HFMA2 R8, R8, R9, R14 ;  /* 0x0000000908087231 */ /* 0x000fe2000000000e */
[----:B------:R-:W-:-:S02]  /*1f40*/  LOP3.LUT R30, R30, 0x1f001f, RZ, 0xc0, !PT ;  /* 0x001f001f1e1e7812 */ /* 0x000fc400078ec0ff */
[----:B------:R-:W-:Y:S01]  /*1f50*/  LOP3.LUT R28, R28, 0x64006400, RZ, 0xfc, !PT ;  /* 0x640064001c1c7812 */ /* 0x000fe200078efcff */
[----:B------:R-:W-:Y:S01]  /*1f60*/  HFMA2 R42, R23, R42.H0_H0, -48, -48 ;  /* 0xd200d200172a7431 */ /* 0x000fe2000004002a */
[----:B------:R-:W-:Y:S02]  /*1f70*/  @!P0 IADD3 R14, PT, PT, R2, 0x1, RZ ;  /* 0x00000001020e8810 */ /* 0x000fe40007ffe0ff */
[--C-:B------:R-:W-:Y:S02]  /*1f80*/  SHF.R.U32.HI R23, RZ, 0xb, R29.reuse ;  /* 0x0000000bff177819 */ /* 0x100fe4000001161d */
[----:B------:R-:W-:Y:S01]  /*1f90*/  LOP3.LUT R30, R30, 0x64006400, RZ, 0xfc, !PT ;  /* 0x640064001e1e7812 */ /* 0x000fe200078efcff */
[----:B------:R-:W-:Y:S01]  /*1fa0*/  HADD2 R28, R28, -1040, -1040 ;  /* 0xe410e4101c1c7430 */ /* 0x000fe20000000000 */
[----:B------:R-:W-:Y:S02]  /*1fb0*/  LOP3.LUT R43, R43, 0x100010, R18, 0xf8, !PT ;  /* 0x001000102b2b7812 */ /* 0x000fe400078ef812 */
[----:B------:R-:W-:-:S02]  /*1fc0*/  SHF.R.U32.HI R29, RZ, 0xa, R29 ;  /* 0x0000000aff1d7819 */ /* 0x000fc4000001161d */
[----:B------:R-:W-:Y:S02]  /*1fd0*/  @!P0 MOV R2, R14 ;  /* 0x0000000e00028202 */ /* 0x000fe40000000f00 */
[----:B------:R-:W-:Y:S01]  /*1fe0*/  SHF.R.U32.HI R14, RZ, 0xb, R31 ;  /* 0x0000000bff0e7819 */ /* 0x000fe2000001161f */
[----:B------:R-:W-:Y:S01]  /*1ff0*/  HADD2 R30, R30, -1040, -1040 ;  /* 0xe410e4101e1e7430 */ /* 0x000fe20000000000 */
[----:B------:R-:W-:Y:S02]  /*2000*/  LOP3.LUT R24, R24, 0x100010, R27, 0xf8, !PT ;  /* 0x0010001018187812 */ /* 0x000fe400078ef81b */
[----:B------:R-:W-:Y:S02]  /*2010*/  SHF.R.U32.HI R31, RZ, 0xa, R31 ;  /* 0x0000000aff1f7819 */ /* 0x000fe4000001161f */
[----:B------:R-:W-:Y:S02]  /*2020*/  LOP3.LUT R29, R29, 0x1f001f, RZ, 0xc0, !PT ;  /* 0x001f001f1d1d7812 */ /* 0x000fe400078ec0ff */
[----:B------:R-:W-:Y:S01]  /*2030*/  LOP3.LUT R43, R43, 0x64006400, RZ, 0xfc, !PT ;  /* 0x640064002b2b7812 */ /* 0x000fe200078efcff */
[----:B------:R-:W-:Y:S01]  /*2040*/  HFMA2 R19, R28, R10, R19 ;  /* 0x0000000a1c137231 */ /* 0x000fe20000000013 */
[----:B------:R-:W-:-:S02]  /*2050*/  LOP3.LUT R31, R31, 0x1f001f, RZ, 0xc0, !PT ;  /* 0x001f001f1f1f7812 */ /* 0x000fc400078ec0ff */
[----:B------:R-:W-:Y:S01]  /*2060*/  LOP3.LUT R24, R24, 0x64006400, RZ, 0xfc, !PT ;  /* 0x6400640018187812 */ /* 0x000fe200078efcff */
[----:B------:R-:W-:Y:S01]  /*2070*/  HADD2 R43, R43, -1040, -1040 ;  /* 0xe410e4102b2b7430 */ /* 0x000fe20000000000 */
[----:B------:R-:W-:Y:S02]  /*2080*/  LOP3.LUT R16, R16, 0x100010, R23, 0xf8, !PT ;  /* 0x0010001010107812 */ /* 0x000fe400078ef817 */
        /* <DEDUP_REMOVED lines=9> */
[----:B------:R-:W-:-:S02]  /*2120*/  HFMA2 R25, R42, R9, R25 ;  /* 0x000000092a197231 */ /* 0x000fc40000000019 */
[----:B------:R-:W-:Y:S02]  /*2130*/  HADD2 R31, R31, -1040, -1040 ;  /* 0xe410e4101f1f7430 */ /* 0x000fe40000000000 */
[----:B------:R-:W-:Y:S02]  /*2140*/  HFMA2 R8, R24, R11, R8 ;  /* 0x0000000b18087231 */ /* 0x000fe40000000008 */
[-C--:B------:R-:W-:Y:S02]  /*2150*/  HFMA2 R17, R29, R10.reuse, R17 ;  /* 0x0000000a1d117231 */ /* 0x080fe40000000011 */
[----:B------:R-:W-:Y:S02]  /*2160*/  HADD2 R16, R16, -1040, -1040 ;  /* 0xe410e41010107430 */ /* 0x000fe40000000000 */
[----:B------:R-:W-:Y:S02]  /*2170*/  HFMA2 R25, R31, R10, R25 ;  /* 0x0000000a1f197231 */ /* 0x000fe40000000019 */
[----:B------:R-:W-:-:S02]  /*2180*/  HADD2 R15, R15, -1040, -1040 ;  /* 0xe410e4100f0f7430 */ /* 0x000fc40000000000 */
[-C--:B------:R-:W-:Y:S02]  /*2190*/  HFMA2 R16, R16, R11.reuse, R17 ;  /* 0x0000000b10107231 */ /* 0x080fe40000000011 */
[----:B------:R-:W-:Y:S02]  /*21a0*/  HFMA2 R15, R15, R11, R25 ;  /* 0x0000000b0f0f7231 */ /* 0x000fe40000000019 */
[----:B------:R-:W-:Y:S02]  /*21b0*/  HADD2 R19, R19.H0_H0, R19.H1_H1 ;  /* 0x3000001313137230 */ /* 0x000fe40000000800 */
[----:B------:R-:W-:Y:S02]  /*21c0*/  HADD2 R16, R16.H0_H0, R16.H1_H1 ;  /* 0x3000001010107230 */ /* 0x000fe40000000800 */
[----:B------:R-:W-:Y:S02]  /*21d0*/  HADD2 R8, R8.H0_H0, R8.H1_H1 ;  /* 0x3000000808087230 */ /* 0x000fe40000000800 */
[----:B------:R-:W-:Y:S01]  /*21e0*/  HADD2 R15, R15.H0_H0, R15.H1_H1 ;  /* 0x3000000f0f0f7230 */ /* 0x000fe20000000800 */
[----:B------:R-:W-:Y:S01]  /*21f0*/  PRMT R19, R19, 0x5410, R16 ;  /* 0x0000541013137816 */ /* 0x000fe20000000010 */
[----:B------:R-:W-:Y:S01]  /*2200*/  UIADD3 UR4, UPT, UPT, UR4, 0x40, URZ ;  /* 0x0000004004047890 */ /* 0x000fe2000fffe0ff */
[----:B0-----:R-:W-:-:S02]  /*2210*/  IADD3 R32, P1, PT, R32, 0x80, RZ ;  /* 0x0000008020207810 */ /* 0x001fc40007f3e0ff */
[----:B------:R-:W-:Y:S01]  /*2220*/  PRMT R8, R8, 0x5410, R15 ;  /* 0x0000541008087816 */ /* 0x000fe2000000000f */
[----:B------:R-:W-:Y:S01]  /*2230*/  IMAD.WIDE R44, R0, 0x4, R44 ;  /* 0x00000004002c7825 */ /* 0x000fe200078e022c */
[----:B------:R-:W-:Y:S02]  /*2240*/  IADD3.X R33, PT, PT, RZ, R33, RZ, P1, !PT ;  /* 0x00000021ff217210 */ /* 0x000fe40000ffe4ff */
[----:B--2---:R-:W-:Y:S02]  /*2250*/  @!P0 IADD3 R5, PT, PT, R21, R4, RZ ;  /* 0x0000000415058210 */ /* 0x004fe40007ffe0ff */
[----:B------:R-:W-:Y:S02]  /*2260*/  IADD3 R4, PT, PT, R4, 0x20, RZ ;  /* 0x0000002004047810 */ /* 0x000fe40007ffe0ff */
[----:B---3--:R-:W-:Y:S02]  /*2270*/  @!P0 PRMT R40, R12, 0x7610, R40 ;  /* 0x000076100c288816 */ /* 0x008fe40000000028 */
[----:B------:R-:W-:-:S02]  /*2280*/  @!P0 PRMT R41, R13, 0x7610, R41 ;  /* 0x000076100d298816 */ /* 0x000fc40000000029 */
[----:B------:R-:W-:Y:S02]  /*2290*/  @!P0 PRMT R40, R40, 0x7610, R12 ;  /* 0x0000761028288816 */ /* 0x000fe4000000000c */
[----:B------:R-:W-:Y:S02]  /*22a0*/  @!P0 PRMT R41, R41, 0x7610, R13 ;  /* 0x0000761029298816 */ /* 0x000fe4000000000d */
[----:B------:R-:W-:Y:S01]  /*22b0*/  ISETP.GE.AND P0, PT, R4, R35, PT ;  /* 0x000000230400720c */ /* 0x000fe20003f06270 */
[----:B------:R-:W-:Y:S02]  /*22c0*/  HFMA2 R6, R19, R40, R6 ;  /* 0x0000002813067231 */ /* 0x000fe40000000006 */
[----:B------:R-:W-:-:S10]  /*22d0*/  HFMA2 R7, R8, R41, R7 ;  /* 0x0000002908077231 */ /* 0x000fd40000000007 */
[----:B------:R-:W-:Y:S05]  /*22e0*/  @!P0 BRA `(.L_x_3604) ;  /* 0xffffffe800748947 */ /* 0x000fea000383ffff */
[----:B------:R-:W-:-:S07]  /*22f0*/  IMAD.WIDE R38, R0, 0x14, R38 ;  /* 0x0000001400267825 */ /* 0x000fce00078e0226 */
.L_x_3603:
[----:B------:R-:W-:-:S04]  /*2300*/  VIMNMX R21, PT, PT, R34, UR13, PT ;  /* 0x0000000d22157c48 */ /* 0x000fc8000bfe0100 */
[----:B------:R-:W-:-:S13]  /*2310*/  ISETP.GT.AND P0, PT, R21, R4, PT ;  /* 0x000000041500720c */ /* 0x000fda0003f04270 */
[----:B------:R-:W-:Y:S05]  /*2320*/  @!P0 BRA `(.L_x_3605) ;  /* 0x0000002400288947 */ /* 0x000fea0003800000 */
[----:B------:R-:W-:-:S03]  /*2330*/  IMAD.WIDE.U32 R36, R4, 0x4, R36 ;  /* 0x0000000404247825 */ /* 0x000fc600078e0024 */
[----:B------:R-:W-:-:S04]  /*2340*/  IADD3 R26, P0, PT, R36, 0x2, RZ ;  /* 0x00000002241a7810 */ /* 0x000fc80007f1e0ff */
[----:B------:R-:W-:-:S09]  /*2350*/  IADD3.X R27, PT, PT, RZ, R37, RZ, P0, !PT ;  /* 0x00000025ff1b7210 */ /* 0x000fd200007fe4ff */
.L_x_3606:
[----:B------:R-:W2:Y:S01]  /*2360*/  LDG.E.128.CONSTANT R8, desc[UR6][R38.64] ;  /* 0x0000000626087981 */ /* 0x000ea2000c1e9d00 */
[----:B------:R-:W-:-:S03]  /*2370*/  MOV R0, UR9 ;  /* 0x0000000900007c02 */ /* 0x000fc60008000f00 */
[----:B------:R-:W0:Y:S02]  /*2380*/  LDS.64 R22, [UR4] ;  /* 0x00000004ff167984 */ /* 0x000e240008000a00 */
[----:B------:R-:W-:-:S05]  /*2390*/  IMAD.WIDE R24, R0, 0x4, R38 ;  /* 0x0000000400187825 */ /* 0x000fca00078e0226 */
[----:B-1----:R1:W3:Y:S01]  /*23a0*/  LDG.E.128.CONSTANT R12, desc[UR6][R24.64] ;  /* 0x00000006180c7981 */ /* 0x0022e2000c1e9d00 */
[----:B------:R-:W-:-:S05]  /*23b0*/  IMAD.WIDE R28, R0, 0x4, R24 ;  /* 0x00000004001c7825 */ /* 0x000fca00078e0218 */
[----:B------:R-:W4:Y:S01]  /*23c0*/  LDG.E.128.CONSTANT R16, desc[UR6][R28.64] ;  /* 0x000000061c107981 */ /* 0x000f22000c1e9d00 */
[----:B------:R-:W-:Y:S02]  /*23d0*/  MOV R44, 0x2c00 ;  /* 0x00002c00002c7802 */ /* 0x000fe40000000f00 */
[----:B------:R-:W-:Y:S01]  /*23e0*/  ISETP.NE.AND P2, PT, R4, R5, PT ;  /* 0x000000050400720c */ /* 0x000fe20003f45270 */
[----:B0-----:R-:W-:Y:S01]  /*23f0*/  HADD2.F32 R34, -RZ, R22.H1_H1 ;  /* 0x30000016ff227230 */ /* 0x001fe20000004100 */
[----:B--2---:R-:W-:Y:S02]  /*2400*/  LOP3.LUT R20, R8, 0xf000f, RZ, 0xc0, !PT ;  /* 0x000f000f08147812 */ /* 0x004fe400078ec0ff */
[----:B------:R-:W-:Y:S02]  /*2410*/  LOP3.LUT R30, R9, 0xf000f, RZ, 0xc0, !PT ;  /* 0x000f000f091e7812 */ /* 0x000fe400078ec0ff */
[----:B------:R-:W-:Y:S02]  /*2420*/  LOP3.LUT R31, R10, 0xf000f, RZ, 0xc0, !PT ;  /* 0x000f000f0a1f7812 */ /* 0x000fe400078ec0ff */
[----:B------:R-:W-:-:S02]  /*2430*/  LOP3.LUT R32, R11, 0xf000f, RZ, 0xc0, !PT ;  /* 0x000f000f0b207812 */ /* 0x000fc400078ec0ff */
[----:B------:R-:W-:Y:S02]  /*2440*/  LOP3.LUT R20, R20, 0x64006400, RZ, 0xfc, !PT ;  /* 0x6400640014147812 */ /* 0x000fe400078efcff */
[----:B------:R-:W-:Y:S02]  /*2450*/  LOP3.LUT R30, R30, 0x64006400, RZ, 0xfc, !PT ;  /* 0x640064001e1e7812 */ /* 0x000fe400078efcff */
[----:B------:R-:W-:Y:S01]  /*2460*/  LOP3.LUT R31, R31, 0x64006400, RZ, 0xfc, !PT ;  /* 0x640064001f1f7812 */ /* 0x000fe200078efcff */
[----:B-1----:R-:W-:Y:S01]  /*2470*/  HADD2 R24, R20, -1032, -1032 ;  /* 0xe408e40814187430 */ /* 0x002fe20000000000 */
[----:B------:R-:W-:Y:S01]  /*2480*/  LOP3.LUT R25, R32, 0x64006400, RZ, 0xfc, !PT ;  /* 0x6400640020197812 */ /* 0x000fe200078efcff */
[----:B------:R-:W-:Y:S01]  /*2490*/  HADD2 R32, R30, -1032, -1032 ;  /* 0xe408e4081e207430 */ /* 0x000fe20000000000 */
[----:B------:R-:W-:Y:S01]  /*24a0*/  LOP3.LUT R43, R11, 0xf000f0, RZ, 0xc0, !PT ;  /* 0x00f000f00b2b7812 */ /* 0x000fe200078ec0ff */
[----:B------:R-:W-:Y:S02]  /*24b0*/  HADD2 R33, R31, -1032, -1032 ;  /* 0xe408e4081f217430 */ /* 0x000fe40000000000 */
[----:B------:R-:W-:-:S02]  /*24c0*/  HADD2.F32 R20, -RZ, R24.H0_H0 ;  /* 0x20000018ff147230 */ /* 0x000fc40000004100 */
[----:B------:R-:W-:Y:S02]  /*24d0*/  HADD2 R31, R25, -1032, -1032 ;  /* 0xe408e408191f7430 */ /* 0x000fe40000000000 */
[----:B------:R-:W-:Y:S01]  /*24e0*/  HADD2.F32 R25, -RZ, R22.H0_H0 ;  /* 0x20000016ff197230 */ /* 0x000fe20000004100 */
[----:B------:R-:W-:Y:S01]  /*24f0*/  LOP3.LUT R43, R43, 0x64006400, RZ, 0xfc, !PT ;  /* 0x640064002b2b7812 */ /* 0x000fe200078efcff */
[----:B------:R-:W-:Y:S01]  /*2500*/  HADD2.F32 R35, -RZ, R24.H1_H1 ;  /* 0x30000018ff237230 */ /* 0x000fe20000004100 */
[----:B---3--:R-:W-:Y:S01]  /*2510*/  LOP3.LUT R38, R15, 0xf000f0, RZ, 0xc0, !PT ;  /* 0x00f000f00f267812 */ /* 0x008fe200078ec0ff */
[----:B------:R-:W-:Y:S02]  /*2520*/  HADD2.F32 R36, -RZ, R32.H0_H0 ;  /* 0x20000020ff247230 */ /* 0x000fe40000004100 */
[----:B------:R-:W-:Y:S01]  /*2530*/  FFMA.FTZ R20, R20, R25, RZ ;  /* 0x0000001914147223 */ /* 0x000fe200000100ff */
[----:B------:R-:W-:Y:S02]  /*2540*/  HADD2.F32 R24, -RZ, R33.H0_H0 ;  /* 0x20000021ff187230 */ /* 0x000fe40000004100 */
[----:B------:R-:W-:-:S02]  /*2550*/  HADD2.F32 R30, -RZ, R31.H0_H0 ;  /* 0x2000001fff1e7230 */ /* 0x000fc40000004100 */
[C---:B------:R-:W-:Y:S01]  /*2560*/  FFMA.FTZ R39, R25.reuse, R36, RZ ;  /* 0x0000002419277223 */ /* 0x040fe200000100ff */
[----:B------:R-:W-:Y:S02]  /*2570*/  HADD2.F32 R22, -RZ, R32.H1_H1 ;  /* 0x30000020ff167230 */ /* 0x000fe40000004100 */
[C---:B------:R-:W-:Y:S01]  /*2580*/  FFMA.FTZ R37, R25.reuse, R24, RZ ;  /* 0x0000001819257223 */ /* 0x040fe200000100ff */
[----:B------:R-:W-:Y:S02]  /*2590*/  HADD2.F32 R32, -RZ, R33.H1_H1 ;  /* 0x30000021ff207230 */ /* 0x000fe40000004100 */
[----:B------:R-:W-:Y:S01]  /*25a0*/  FFMA.FTZ R25, R25, R30, RZ ;  /* 0x0000001e19197223 */ /* 0x000fe200000100ff */
[----:B------:R-:W-:Y:S02]  /*25b0*/  HADD2.F32 R24, -RZ, R31.H1_H1 ;  /* 0x3000001fff187230 */ /* 0x000fe40000004100 */
[----:B------:R-:W-:Y:S01]  /*25c0*/  FFMA.FTZ R30, R35, R34, R20 ;  /* 0x00000022231e7223 */ /* 0x000fe20000010014 */
[----:B------:R-:W-:Y:S01]  /*25d0*/  LOP3.LUT R20, R8, 0xf000f0, RZ, 0xc0, !PT ;  /* 0x00f000f008147812 */ /* 0x000fe200078ec0ff */
[C---:B------:R-:W-:Y:S01]  /*25e0*/  FFMA.FTZ R22, R34.reuse, R22, R39 ;  /* 0x0000001622167223 */ /* 0x040fe20000010027 */
[C---:B------:R-:W-:Y:S01]  /*25f0*/  FFMA.FTZ R32, R34.reuse, R32, R37 ;  /* 0x0000002022207223 */ /* 0x040fe20000010025 */
[----:B------:R-:W-:Y:S01]  /*2600*/  LOP3.LUT R31, R9, 0xf000f0, RZ, 0xc0, !PT ;  /* 0x00f000f0091f7812 */ /* 0x000fe200078ec0ff */
[----:B------:R-:W-:Y:S01]  /*2610*/  FFMA.FTZ R34, R34, R24, R25 ;  /* 0x0000001822227223 */ /* 0x000fe20000010019 */
[----:B------:R-:W-:Y:S01]  /*2620*/  LOP3.LUT R35, R20, 0x64006400, RZ, 0xfc, !PT ;  /* 0x6400640014237812 */ /* 0x000fe200078efcff */
[----:B------:R-:W0:Y:S01]  /*2630*/  LDS.64 R24, [UR4+0x8] ;  /* 0x00000804ff187984 */ /* 0x000e220008000a00 */
[----:B------:R-:W-:Y:S01]  /*2640*/  LOP3.LUT R20, R10, 0xf000f0, RZ, 0xc0, !PT ;  /* 0x00f000f00a147812 */ /* 0x000fe200078ec0ff */
[----:B------:R-:W-:Y:S01]  /*2650*/  HADD2.F32 R37, -RZ, R23.H0_H0 ;  /* 0x20000017ff257230 */ /* 0x000fe20000004100 */
[----:B------:R-:W-:Y:S01]  /*2660*/  LOP3.LUT R31, R31, 0x64006400, RZ, 0xfc, !PT ;  /* 0x640064001f1f7812 */ /* 0x000fe200078efcff */
[-C--:B------:R-:W-:Y:S01]  /*2670*/  HFMA2 R35, R35, R44.reuse.H0_H0, -72, -72 ;  /* 0xd480d48023237431 */ /* 0x080fe2000004002c */
[----:B------:R-:W-:Y:S01]  /*2680*/  LOP3.LUT R33, R20, 0x64006400, RZ, 0xfc, !PT ;  /* 0x6400640014217812 */ /* 0x000fe200078efcff */
[----:B------:R-:W-:-:S02]  /*2690*/  HFMA2 R20, R43, R44.H0_H0, -72, -72 ;  /* 0xd480d4802b147431 */ /* 0x000fc4000004002c */
[----:B------:R-:W-:Y:S02]  /*26a0*/  HADD2.F32 R23, -RZ, R23.H1_H1 ;  /* 0x30000017ff177230 */ /* 0x000fe40000004100 */
[-C--:B------:R-:W-:Y:S02]  /*26b0*/  HFMA2 R31, R31, R44.reuse.H0_H0, -72, -72 ;  /* 0xd480d4801f1f7431 */ /* 0x080fe4000004002c */
[--C-:B------:R-:W-:Y:S02]  /*26c0*/  HADD2.F32 R39, -RZ, R35.reuse.H0_H0 ;  /* 0x20000023ff277230 */ /* 0x100fe40000004100 */
[----:B------:R-:W-:Y:S01]  /*26d0*/  HFMA2 R33, R33, R44.H0_H0, -72, -72 ;  /* 0xd480d48021217431 */ /* 0x000fe2000004002c */
[----:B------:R-:W-:Y:S01]  /*26e0*/  SHF.R.U32.HI R8, RZ, 0x8, R8 ;  /* 0x00000008ff087819 */ /* 0x000fe20000011608 */
[----:B------:R-:W-:Y:S02]  /*26f0*/  HADD2.F32 R35, -RZ, R35.H1_H1 ;  /* 0x30000023ff237230 */ /* 0x000fe40000004100 */
[----:B------:R-:W-:-:S02]  /*2700*/  HADD2.F32 R36, -RZ, R31.H0_H0 ;  /* 0x2000001fff247230 */ /* 0x000fc40000004100 */
[----:B------:R-:W-:Y:S01]  /*2710*/  FFMA.FTZ R30, R39, R37, R30 ;  /* 0x00000025271e7223 */ /* 0x000fe2000001001e */
[----:B------:R-:W-:Y:S02]  /*2720*/  HADD2.F32 R39, -RZ, R33.H0_H0 ;  /* 0x20000021ff277230 */ /* 0x000fe40000004100 */
[----:B------:R-:W-:Y:S02]  /*2730*/  HADD2.F32 R31, -RZ, R31.H1_H1 ;  /* 0x3000001fff1f7230 */ /* 0x000fe40000004100 */
[C---:B------:R-:W-:Y:S01]  /*2740*/  FFMA.FTZ R22, R37.reuse, R36, R22 ;  /* 0x0000002425167223 */ /* 0x040fe20000010016 */
[--C-:B------:R-:W-:Y:S02]  /*2750*/  HADD2.F32 R36, -RZ, R20.reuse.H0_H0 ;  /* 0x20000014ff247230 */ /* 0x100fe40000004100 */
[----:B------:R-:W-:Y:S01]  /*2760*/  FFMA.FTZ R32, R37, R39, R32 ;  /* 0x0000002725207223 */ /* 0x000fe20000010020 */
[----:B------:R-:W-:Y:S02]  /*2770*/  HADD2.F32 R33, -RZ, R33.H1_H1 ;  /* 0x30000021ff217230 */ /* 0x000fe40000004100 */
[----:B------:R-:W-:Y:S01]  /*2780*/  FFMA.FTZ R22, R23, R31, R22 ;  /* 0x0000001f17167223 */ /* 0x000fe20000010016 */
[----:B------:R-:W-:Y:S01]  /*2790*/  SHF.R.U32.HI R31, RZ, 0x8, R9 ;  /* 0x00000008ff1f7819 */ /* 0x000fe20000011609 */
[----:B------:R-:W-:Y:S01]  /*27a0*/  FFMA.FTZ R34, R37, R36, R34 ;  /* 0x0000002425227223 */ /* 0x000fe20000010022 */
[----:B------:R-:W-:Y:S01]  /*27b0*/  SHF.R.U32.HI R9, RZ, 0x8, R10 ;  /* 0x00000008ff097819 */ /* 0x000fe2000001160a */
[----:B------:R-:W-:Y:S01]  /*27c0*/  FFMA.FTZ R32, R23, R33, R32 ;  /* 0x0000002117207223 */ /* 0x000fe20000010020 */
[----:B------:R-:W-:Y:S01]  /*27d0*/  LOP3.LUT R10, R8, 0xf000f, RZ, 0xc0, !PT ;  /* 0x000f000f080a7812 */ /* 0x000fe200078ec0ff */
[----:B------:R-:W-:Y:S01]  /*27e0*/  HADD2.F32 R36, -RZ, R20.H1_H1 ;  /* 0x30000014ff247230 */ /* 0x000fe20000004100 */
[----:B------:R-:W-:Y:S01]  /*27f0*/  LOP3.LUT R33, R31, 0xf000f, RZ, 0xc0, !PT ;  /* 0x000f000f1f217812 */ /* 0x000fe200078ec0ff */
[----:B------:R-:W-:Y:S01]  /*2800*/  FFMA.FTZ R30, R35, R23, R30 ;  /* 0x00000017231e7223 */ /* 0x000fe2000001001e */
[----:B------:R-:W-:-:S02]  /*2810*/  SHF.R.U32.HI R20, RZ, 0x8, R11 ;  /* 0x00000008ff147819 */ /* 0x000fc4000001160b */
[----:B------:R-:W-:Y:S01]  /*2820*/  LOP3.LUT R35, R9, 0xf000f, RZ, 0xc0, !PT ;  /* 0x000f000f09237812 */ /* 0x000fe200078ec0ff */
[----:B------:R-:W-:Y:S01]  /*2830*/  FFMA.FTZ R34, R23, R36, R34 ;  /* 0x0000002417227223 */ /* 0x000fe20000010022 */
[----:B------:R-:W-:Y:S02]  /*2840*/  LOP3.LUT R10, R10, 0x64006400, RZ, 0xfc, !PT ;  /* 0x640064000a0a7812 */ /* 0x000fe400078efcff */
[----:B------:R-:W-:Y:S02]  /*2850*/  LOP3.LUT R33, R33, 0x64006400, RZ, 0xfc, !PT ;  /* 0x6400640021217812 */ /* 0x000fe400078efcff */
[----:B------:R-:W-:Y:S02]  /*2860*/  LOP3.LUT R23, R20, 0xf000f, RZ, 0xc0, !PT ;  /* 0x000f000f14177812 */ /* 0x000fe400078ec0ff */
[----:B------:R-:W-:Y:S01]  /*2870*/  LOP3.LUT R11, R35, 0x64006400, RZ, 0xfc, !PT ;  /* 0x64006400230b7812 */ /* 0x000fe200078efcff */
[----:B------:R-:W-:Y:S01]  /*2880*/  HADD2 R35, R10, -1032, -1032 ;  /* 0xe408e4080a237430 */ /* 0x000fe20000000000 */
[----:B------:R-:W-:Y:S01]  /*2890*/  LOP3.LUT R23, R23, 0x64006400, RZ, 0xfc, !PT ;  /* 0x6400640017177812 */ /* 0x000fe200078efcff */
[----:B------:R-:W-:-:S02]  /*28a0*/  HADD2 R10, R33, -1032, -1032 ;  /* 0xe408e408210a7430 */ /* 0x000fc40000000000 */
[----:B0-----:R-:W-:Y:S02]  /*28b0*/  HADD2.F32 R33, -RZ, R24.H0_H0 ;  /* 0x20000018ff217230 */ /* 0x001fe40000004100 */
[----:B------:R-:W-:Y:S02]  /*28c0*/  HADD2 R11, R11, -1032, -1032 ;  /* 0xe408e4080b0b7430 */ /* 0x000fe40000000000 */
[----:B------:R-:W-:Y:S02]  /*28d0*/  HADD2.F32 R39, -RZ, R35.H0_H0 ;  /* 0x20000023ff277230 */ /* 0x000fe40000004100 */
[----:B------:R-:W-:Y:S02]  /*28e0*/  HADD2 R23, R23, -1032, -1032 ;  /* 0xe408e40817177430 */ /* 0x000fe40000000000 */
[----:B------:R-:W-:Y:S01]  /*28f0*/  HADD2.F32 R36, -RZ, R10.H0_H0 ;  /* 0x2000000aff247230 */ /* 0x000fe20000004100 */
[----:B------:R-:W-:Y:S01]  /*2900*/  LOP3.LUT R8, R8, 0xf000f0, RZ, 0xc0, !PT ;  /* 0x00f000f008087812 */ /* 0x000fe200078ec0ff */
[----:B------:R-:W-:-:S02]  /*2910*/  HADD2.F32 R37, -RZ, R11.H0_H0 ;  /* 0x2000000bff257230 */ /* 0x000fc40000004100 */
[----:B------:R-:W-:Y:S01]  /*2920*/  FFMA.FTZ R30, R39, R33, R30 ;  /* 0x00000021271e7223 */ /* 0x000fe2000001001e */
[----:B------:R-:W-:Y:S02]  /*2930*/  HADD2.F32 R11, -RZ, R11.H1_H1 ;  /* 0x3000000bff0b7230 */ /* 0x000fe40000004100 */
[C---:B------:R-:W-:Y:S01]  /*2940*/  FFMA.FTZ R22, R33.reuse, R36, R22 ;  /* 0x0000002421167223 */ /* 0x040fe20000010016 */
[----:B------:R-:W-:Y:S02]  /*2950*/  HADD2.F32 R36, -RZ, R23.H0_H0 ;  /* 0x20000017ff247230 */ /* 0x000fe40000004100 */
[C---:B------:R-:W-:Y:S01]  /*2960*/  FFMA.FTZ R32, R33.reuse, R37, R32 ;  /* 0x0000002521207223 */ /* 0x040fe20000010020 */
[----:B------:R-:W-:Y:S01]  /*2970*/  HADD2.F32 R37, -RZ, R35.H1_H1 ;  /* 0x30000023ff257230 */ /* 0x000fe20000004100 */
[----:B------:R-:W-:Y:S01]  /*2980*/  LOP3.LUT R39, R8, 0x64006400, RZ, 0xfc, !PT ;  /* 0x6400640008277812 */ /* 0x000fe200078efcff */
[----:B------:R-:W-:Y:S02]  /*2990*/  HADD2.F32 R35, -RZ, R24.H1_H1 ;  /* 0x30000018ff237230 */ /* 0x000fe40000004100 */
[----:B------:R-:W-:Y:S01]  /*29a0*/  FFMA.FTZ R34, R33, R36, R34 ;  /* 0x0000002421227223 */ /* 0x000fe20000010022 */
[----:B------:R-:W-:Y:S01]  /*29b0*/  HADD2.F32 R33, -RZ, R10.H1_H1 ;  /* 0x3000000aff217230 */ /* 0x000fe20000004100 */
[----:B------:R-:W-:Y:S01]  /*29c0*/  LOP3.LUT R10, R31, 0xf000f0, RZ, 0xc0, !PT ;  /* 0x00f000f01f0a7812 */ /* 0x000fe200078ec0ff */
[----:B------:R-:W-:Y:S01]  /*29d0*/  HADD2.F32 R24, -RZ, R25.H0_H0 ;  /* 0x20000019ff187230 */ /* 0x000fe20000004100 */
[----:B------:R-:W-:Y:S01]  /*29e0*/  LOP3.LUT R8, R9, 0xf000f0, RZ, 0xc0, !PT ;  /* 0x00f000f009087812 */ /* 0x000fe200078ec0ff */
[----:B------:R-:W-:-:S02]  /*29f0*/  HFMA2 R9, R39, R44.H0_H0, -72, -72 ;  /* 0xd480d48027097431 */ /* 0x000fc4000004002c */
[C---:B------:R-:W-:Y:S01]  /*2a00*/  FFMA.FTZ R31, R35.reuse, R33, R22 ;  /* 0x00000021231f7223 */ /* 0x040fe20000010016 */
[----:B------:R-:W-:Y:S01]  /*2a10*/  FFMA.FTZ R33, R35, R11, R32 ;  /* 0x0000000b23217223 */ /* 0x000fe20000010020 */
[----:B------:R-:W-:Y:S01]  /*2a20*/  LOP3.LUT R43, R10, 0x64006400, RZ, 0xfc, !PT ;  /* 0x640064000a2b7812 */ /* 0x000fe200078efcff */
[----:B------:R-:W-:Y:S01]  /*2a30*/  HADD2.F32 R32, -RZ, R23.H1_H1 ;  /* 0x30000017ff207230 */ /* 0x000fe20000004100 */
[----:B------:R-:W0:Y:S01]  /*2a40*/  LDS.64 R10, [UR4+0x10] ;  /* 0x00001004ff0a7984 */ /* 0x000e220008000a00 */
[----:B------:R-:W-:Y:S01]  /*2a50*/  LOP3.LUT R22, R20, 0xf000f0, RZ, 0xc0, !PT ;  /* 0x00f000f014167812 */ /* 0x000fe200078ec0ff */
[----:B------:R-:W-:Y:S01]  /*2a60*/  FFMA.FTZ R37, R37, R35, R30 ;  /* 0x0000002325257223 */ /* 0x000fe2000001001e */
[----:B------:R-:W-:Y:S01]  /*2a70*/  HFMA2 R20, R43, R44.H0_H0, -72, -72 ;  /* 0xd480d4802b147431 */ /* 0x000fe2000004002c */
[----:B------:R-:W-:Y:S01]  /*2a80*/  LOP3.LUT R39, R8, 0x64006400, RZ, 0xfc, !PT ;  /* 0x6400640008277812 */ /* 0x000fe200078efcff */
[----:B------:R-:W-:Y:S01]  /*2a90*/  HADD2.F32 R30, -RZ, R9.H0_H0 ;  /* 0x20000009ff1e7230 */ /* 0x000fe20000004100 */
[----:B------:R-:W-:Y:S01]  /*2aa0*/  LOP3.LUT R43, R22, 0x64006400, RZ, 0xfc, !PT ;  /* 0x64006400162b7812 */ /* 0x000fe200078efcff */
[----:B------:R-:W-:Y:S01]  /*2ab0*/  FFMA.FTZ R35, R35, R32, R34 ;  /* 0x0000002023237223 */ /* 0x000fe20000010022 */
[----:B------:R-:W-:-:S02]  /*2ac0*/  HADD2.F32 R23, -RZ, R20.H0_H0 ;  /* 0x20000014ff177230 */ /* 0x000fc40000004100 */
[-C--:B------:R-:W-:Y:S02]  /*2ad0*/  HFMA2 R22, R39, R44.reuse.H0_H0, -72, -72 ;  /* 0xd480d48027167431 */ /* 0x080fe4000004002c */
[----:B------:R-:W-:Y:S02]  /*2ae0*/  HADD2.F32 R25, -RZ, R25.H1_H1 ;  /* 0x30000019ff197230 */ /* 0x000fe40000004100 */
[----:B------:R-:W-:Y:S02]  /*2af0*/  HFMA2 R8, R43, R44.H0_H0, -72, -72 ;  /* 0xd480d4802b087431 */ /* 0x000fe4000004002c */
        /* <DEDUP_REMOVED lines=9> */
[----:B------:R-:W-:Y:S01]  /*2b90*/  LOP3.LUT R9, R12, 0xf000f, RZ, 0xc0, !PT ;  /* 0x000f000f0c097812 */ /* 0x000fe200078ec0ff */
[----:B------:R-:W-:Y:S01]  /*2ba0*/  FFMA.FTZ R34, R24, R34, R35 ;  /* 0x0000002218227223 */ /* 0x000fe20000010023 */
[C---:B------:R-:W-:Y:S01]  /*2bb0*/  FFMA.FTZ R24, R25.reuse, R20, R32 ;  /* 0x0000001419187223 */ /* 0x040fe20000010020 */
[----:B------:R-:W-:Y:S01]  /*2bc0*/  FFMA.FTZ R20, R25, R36, R23 ;  /* 0x0000002419147223 */ /* 0x000fe20000010017 */
[----:B------:R-:W-:Y:S01]  /*2bd0*/  LOP3.LUT R23, R13, 0xf000f, RZ, 0xc0, !PT ;  /* 0x000f000f0d177812 */ /* 0x000fe200078ec0ff */
[----:B------:R-:W-:Y:S01]  /*2be0*/  HADD2.F32 R8, -RZ, R8.H1_H1 ;  /* 0x30000008ff087230 */ /* 0x000fe20000004100 */
[----:B------:R-:W-:-:S02]  /*2bf0*/  LOP3.LUT R9, R9, 0x64006400, RZ, 0xfc, !PT ;  /* 0x6400640009097812 */ /* 0x000fc400078efcff */
[----:B------:R-:W-:Y:S02]  /*2c00*/  LOP3.LUT R30, R14, 0xf000f, RZ, 0xc0, !PT ;  /* 0x000f000f0e1e7812 */ /* 0x000fe400078ec0ff */
[----:B------:R-:W-:Y:S01]  /*2c10*/  LOP3.LUT R32, R15, 0xf000f, RZ, 0xc0, !PT ;  /* 0x000f000f0f207812 */ /* 0x000fe200078ec0ff */
[----:B------:R-:W-:Y:S01]  /*2c20*/  HADD2 R9, R9, -1032, -1032 ;  /* 0xe408e40809097430 */ /* 0x000fe20000000000 */
[----:B------:R-:W-:Y:S01]  /*2c30*/  LOP3.LUT R31, R23, 0x64006400, RZ, 0xfc, !PT ;  /* 0x64006400171f7812 */ /* 0x000fe200078efcff */
[----:B------:R-:W-:Y:S01]  /*2c40*/  FFMA.FTZ R23, R25, R8, R34 ;  /* 0x0000000819177223 */ /* 0x000fe20000010022 */
[----:B------:R-:W-:Y:S02]  /*2c50*/  LOP3.LUT R30, R30, 0x64006400, RZ, 0xfc, !PT ;  /* 0x640064001e1e7812 */ /* 0x000fe400078efcff */
[----:B------:R-:W-:Y:S01]  /*2c60*/  LOP3.LUT R32, R32, 0x64006400, RZ, 0xfc, !PT ;  /* 0x6400640020207812 */ /* 0x000fe200078efcff */
[----:B------:R-:W-:Y:S02]  /*2c70*/  HADD2 R31, R31, -1032, -1032 ;  /* 0xe408e4081f1f7430 */ /* 0x000fe40000000000 */
[----:B------:R-:W-:-:S02]  /*2c80*/  HADD2.F32 R8, -RZ, R9.H0_H0 ;  /* 0x20000009ff087230 */ /* 0x000fc40000004100 */
[----:B------:R-:W-:Y:S02]  /*2c90*/  HADD2 R33, R30, -1032, -1032 ;  /* 0xe408e4081e217430 */ /* 0x000fe40000000000 */
[----:B------:R-:W-:Y:S02]  /*2ca0*/  HADD2.F32 R35, -RZ, R9.H1_H1 ;  /* 0x30000009ff237230 */ /* 0x000fe40000004100 */
[----:B------:R-:W-:Y:S02]  /*2cb0*/  HADD2 R25, R32, -1032, -1032 ;  /* 0xe408e40820197430 */ /* 0x000fe40000000000 */
[----:B0-----:R-:W-:Y:S01]  /*2cc0*/  HADD2.F32 R9, -RZ, R10.H0_H0 ;  /* 0x2000000aff097230 */ /* 0x001fe20000004100 */
[----:B------:R-:W-:Y:S01]  /*2cd0*/  SHF.R.U32.HI R15, RZ, 0x8, R15 ;  /* 0x00000008ff0f7819 */ /* 0x000fe2000001160f */
[----:B------:R-:W-:Y:S02]  /*2ce0*/  HADD2.F32 R34, -RZ, R31.H0_H0 ;  /* 0x2000001fff227230 */ /* 0x000fe40000004100 */
[----:B------:R-:W-:-:S02]  /*2cf0*/  HADD2.F32 R30, -RZ, R33.H0_H0 ;  /* 0x20000021ff1e7230 */ /* 0x000fc40000004100 */
[----:B------:R-:W-:Y:S01]  /*2d00*/  FFMA.FTZ R8, R8, R9, RZ ;  /* 0x0000000908087223 */ /* 0x000fe200000100ff */
[----:B------:R-:W-:Y:S02]  /*2d10*/  HADD2.F32 R36, -RZ, R10.H1_H1 ;  /* 0x3000000aff247230 */ /* 0x000fe40000004100 */
[C---:B------:R-:W-:Y:S01]  /*2d20*/  FFMA.FTZ R37, R9.reuse, R34, RZ ;  /* 0x0000002209257223 */ /* 0x040fe200000100ff */
[----:B------:R-:W-:Y:S02]  /*2d30*/  HADD2.F32 R32, -RZ, R25.H0_H0 ;  /* 0x20000019ff207230 */ /* 0x000fe40000004100 */
[----:B------:R-:W-:Y:S01]  /*2d40*/  FFMA.FTZ R39, R9, R30, RZ ;  /* 0x0000001e09277223 */ /* 0x000fe200000100ff */
[----:B------:R-:W-:Y:S02]  /*2d50*/  HADD2.F32 R31, -RZ, R31.H1_H1 ;  /* 0x3000001fff1f7230 */ /* 0x000fe40000004100 */
[----:B------:R-:W-:Y:S01]  /*2d60*/  FFMA.FTZ R34, R35, R36, R8 ;  /* 0x0000002423227223 */ /* 0x000fe20000010008 */
[----:B------:R-:W-:-:S02]  /*2d70*/  HADD2.F32 R10, -RZ, R33.H1_H1 ;  /* 0x30000021ff0a7230 */ /* 0x000fc40000004100 */
[----:B------:R-:W-:Y:S01]  /*2d80*/  FFMA.FTZ R9, R9, R32, RZ ;  /* 0x0000002009097223 */ /* 0x000fe200000100ff */
[----:B------:R-:W-:Y:S01]  /*2d90*/  HADD2.F32 R30, -RZ, R25.H1_H1 ;  /* 0x30000019ff1e7230 */ /* 0x000fe20000004100 */
[----:B------:R-:W-:Y:S01]  /*2da0*/  LOP3.LUT R8, R12, 0xf000f0, RZ, 0xc0, !PT ;  /* 0x00f000f00c087812 */ /* 0x000fe200078ec0ff */
[C---:B------:R-:W-:Y:S01]  /*2db0*/  FFMA.FTZ R32, R36.reuse, R31, R37 ;  /* 0x0000001f24207223 */ /* 0x040fe20000010025 */
[C---:B------:R-:W-:Y:S01]  /*2dc0*/  FFMA.FTZ R10, R36.reuse, R10, R39 ;  /* 0x0000000a240a7223 */ /* 0x040fe20000010027 */
[----:B------:R-:W-:Y:S01]  /*2dd0*/  LOP3.LUT R25, R13, 0xf000f0, RZ, 0xc0, !PT ;  /* 0x00f000f00d197812 */ /* 0x000fe200078ec0ff */
[----:B------:R-:W-:Y:S01]  /*2de0*/  FFMA.FTZ R36, R36, R30, R9 ;  /* 0x0000001e24247223 */ /* 0x000fe20000010009 */
[----:B------:R-:W-:Y:S01]  /*2df0*/  LOP3.LUT R31, R8, 0x64006400, RZ, 0xfc, !PT ;  /* 0x64006400081f7812 */ /* 0x000fe200078efcff */
[--C-:B------:R-:W-:Y:S01]  /*2e00*/  HADD2.F32 R33, -RZ, R11.reuse.H0_H0 ;  /* 0x2000000bff217230 */ /* 0x100fe20000004100 */
[----:B------:R-:W-:Y:S01]  /*2e10*/  LOP3.LUT R30, R14, 0xf000f0, RZ, 0xc0, !PT ;  /* 0x00f000f00e1e7812 */ /* 0x000fe200078ec0ff */
[----:B------:R-:W0:Y:S01]  /*2e20*/  LDS.64 R8, [UR4+0x18] ;  /* 0x00001804ff087984 */ /* 0x000e220008000a00 */
[----:B------:R-:W-:Y:S01]  /*2e30*/  LOP3.LUT R25, R25, 0x64006400, RZ, 0xfc, !PT ;  /* 0x6400640019197812 */ /* 0x000fe200078efcff */
[-C--:B------:R-:W-:Y:S01]  /*2e40*/  HFMA2 R31, R31, R44.reuse.H0_H0, -72, -72 ;  /* 0xd480d4801f1f7431 */ /* 0x080fe2000004002c */
[----:B------:R-:W-:Y:S01]  /*2e50*/  LOP3.LUT R39, R30, 0x64006400, RZ, 0xfc, !PT ;  /* 0x640064001e277812 */ /* 0x000fe200078efcff */
[----:B------:R-:W-:Y:S01]  /*2e60*/  HADD2.F32 R11, -RZ, R11.H1_H1 ;  /* 0x3000000bff0b7230 */ /* 0x000fe20000004100 */
[----:B------:R-:W-:Y:S01]  /*2e70*/  SHF.R.U32.HI R12, RZ, 0x8, R12 ;  /* 0x00000008ff0c7819 */ /* 0x000fe2000001160c */
[----:B------:R-:W-:-:S02]  /*2e80*/  HFMA2 R35, R25, R44.H0_H0, -72, -72 ;  /* 0xd480d48019237431 */ /* 0x000fc4000004002c */
[--C-:B------:R-:W-:Y:S02]  /*2e90*/  HADD2.F32 R37, -RZ, R31.reuse.H0_H0 ;  /* 0x2000001fff257230 */ /* 0x100fe40000004100 */
[-C--:B------:R-:W-:Y:S01]  /*2ea0*/  HFMA2 R30, R39, R44.reuse.H0_H0, -72, -72 ;  /* 0xd480d480271e7431 */ /* 0x080fe2000004002c */
[----:B------:R-:W-:Y:S01]  /*2eb0*/  LOP3.LUT R25, R38, 0x64006400, RZ, 0xfc, !PT ;  /* 0x6400640026197812 */ /* 0x000fe200078efcff */
[----:B------:R-:W-:Y:S01]  /*2ec0*/  HADD2.F32 R31, -RZ, R31.H1_H1 ;  /* 0x3000001fff1f7230 */ /* 0x000fe20000004100 */
[----:B------:R-:W-:Y:S01]  /*2ed0*/  SHF.R.U32.HI R13, RZ, 0x8, R13 ;  /* 0x00000008ff0d7819 */ /* 0x000fe2000001160d */
[----:B------:R-:W-:Y:S01]  /*2ee0*/  FFMA.FTZ R34, R37, R33, R34 ;  /* 0x0000002125227223 */ /* 0x000fe20000010022 */
[----:B------:R-:W-:Y:S02]  /*2ef0*/  HADD2.F32 R37, -RZ, R30.H0_H0 ;  /* 0x2000001eff257230 */ /* 0x000fe40000004100 */
[----:B------:R-:W-:Y:S02]  /*2f00*/  HFMA2 R25, R25, R44.H0_H0, -72, -72 ;  /* 0xd480d48019197431 */ /* 0x000fe4000004002c */
        /* <DEDUP_REMOVED lines=10> */
[----:B------:R-:W-:Y:S01]  /*2fb0*/  LOP3.LUT R33, R13, 0xf000f, RZ, 0xc0, !PT ;  /* 0x000f000f0d217812 */ /* 0x000fe200078ec0ff */
[C---:B------:R-:W-:Y:S01]  /*2fc0*/  FFMA.FTZ R10, R11.reuse, R30, R10 ;  /* 0x0000001e0b0a7223 */ /* 0x040fe2000001000a */
[----:B------:R-:W-:Y:S01]  /*2fd0*/  SHF.R.U32.HI R14, RZ, 0x8, R14 ;  /* 0x00000008ff0e7819 */ /* 0x000fe2000001160e */
[----:B------:R-:W-:Y:S01]  /*2fe0*/  FFMA.FTZ R32, R11, R35, R32 ;  /* 0x000000230b207223 */ /* 0x000fe20000010020 */
[----:B------:R-:W-:Y:S01]  /*2ff0*/  LOP3.LUT R31, R31, 0x64006400, RZ, 0xfc, !PT ;  /* 0x640064001f1f7812 */ /* 0x000fe200078efcff */
[----:B------:R-:W-:Y:S01]  /*3000*/  FFMA.FTZ R36, R11, R25, R36 ;  /* 0x000000190b247223 */ /* 0x000fe20000010024 */
[----:B------:R-:W-:-:S02]  /*3010*/  LOP3.LUT R30, R33, 0x64006400, RZ, 0xfc, !PT ;  /* 0x64006400211e7812 */ /* 0x000fc400078efcff */
[----:B------:R-:W-:Y:S01]  /*3020*/  LOP3.LUT R11, R14, 0xf000f, RZ, 0xc0, !PT ;  /* 0x000f000f0e0b7812 */ /* 0x000fe200078ec0ff */
[----:B------:R-:W-:Y:S01]  /*3030*/  HADD2 R33, R31, -1032, -1032 ;  /* 0xe408e4081f217430 */ /* 0x000fe20000000000 */
[----:B------:R-:W-:Y:S01]  /*3040*/  LOP3.LUT R35, R15, 0xf000f, RZ, 0xc0, !PT ;  /* 0x000f000f0f237812 */ /* 0x000fe200078ec0ff */
[----:B------:R-:W-:Y:S01]  /*3050*/  HADD2 R25, R30, -1032, -1032 ;  /* 0xe408e4081e197430 */ /* 0x000fe20000000000 */
[----:B------:R-:W-:Y:S02]  /*3060*/  LOP3.LUT R30, R11, 0x64006400, RZ, 0xfc, !PT ;  /* 0x640064000b1e7812 */ /* 0x000fe400078efcff */
[----:B------:R-:W-:Y:S01]  /*3070*/  LOP3.LUT R31, R35, 0x64006400, RZ, 0xfc, !PT ;  /* 0x64006400231f7812 */ /* 0x000fe200078efcff */
[----:B0-----:R-:W-:Y:S01]  /*3080*/  HADD2.F32 R11, -RZ, R8.H0_H0 ;  /* 0x20000008ff0b7230 */ /* 0x001fe20000004100 */
[----:B------:R-:W-:Y:S01]  /*3090*/  LOP3.LUT R15, R15, 0xf000f0, RZ, 0xc0, !PT ;  /* 0x00f000f00f0f7812 */ /* 0x000fe200078ec0ff */
[----:B------:R-:W-:Y:S02]  /*30a0*/  HADD2.F32 R37, -RZ, R33.H0_H0 ;  /* 0x20000021ff257230 */ /* 0x000fe40000004100 */
[----:B------:R-:W-:-:S02]  /*30b0*/  HADD2 R30, R30, -1032, -1032 ;  /* 0xe408e4081e1e7430 */ /* 0x000fc40000000000 */
[----:B------:R-:W-:Y:S02]  /*30c0*/  HADD2.F32 R35, -RZ, R25.H0_H0 ;  /* 0x20000019ff237230 */ /* 0x000fe40000004100 */
[----:B------:R-:W-:Y:S02]  /*30d0*/  HADD2 R31, R31, -1032, -1032 ;  /* 0xe408e4081f1f7430 */ /* 0x000fe40000000000 */
[----:B------:R-:W-:Y:S01]  /*30e0*/  FFMA.FTZ R34, R37, R11, R34 ;  /* 0x0000000b25227223 */ /* 0x000fe20000010022 */
[----:B------:R-:W-:Y:S02]  /*30f0*/  HADD2.F32 R38, -RZ, R30.H0_H0 ;  /* 0x2000001eff267230 */ /* 0x000fe40000004100 */
[----:B------:R-:W-:Y:S01]  /*3100*/  FFMA.FTZ R32, R11, R35, R32 ;  /* 0x000000230b207223 */ /* 0x000fe20000010020 */
[----:B------:R-:W-:Y:S02]  /*3110*/  HADD2.F32 R37, -RZ, R31.H0_H0 ;  /* 0x2000001fff257230 */ /* 0x000fe40000004100 */
[----:B------:R-:W-:-:S02]  /*3120*/  HADD2.F32 R35, -RZ, R33.H1_H1 ;  /* 0x30000021ff237230 */ /* 0x000fc40000004100 */
[----:B------:R-:W-:Y:S02]  /*3130*/  HADD2.F32 R33, -RZ, R8.H1_H1 ;  /* 0x30000008ff217230 */ /* 0x000fe40000004100 */
[C---:B------:R-:W-:Y:S01]  /*3140*/  FFMA.FTZ R8, R11.reuse, R38, R10 ;  /* 0x000000260b087223 */ /* 0x040fe2000001000a */
[----:B------:R-:W-:Y:S01]  /*3150*/  FFMA.FTZ R36, R11, R37, R36 ;  /* 0x000000250b247223 */ /* 0x000fe20000010024 */
[----:B------:R-:W-:Y:S01]  /*3160*/  LOP3.LUT R38, R13, 0xf000f0, RZ, 0xc0, !PT ;  /* 0x00f000f00d267812 */ /* 0x000fe200078ec0ff */
[----:B------:R-:W0:Y:S01]  /*3170*/  LDS.64 R10, [UR4+0x20] ;  /* 0x00002004ff0a7984 */ /* 0x000e220008000a00 */
[----:B------:R-:W-:Y:S01]  /*3180*/  FFMA.FTZ R34, R35, R33, R34 ;  /* 0x0000002123227223 */ /* 0x000fe20000010022 */
[----:B------:R-:W-:Y:S01]  /*3190*/  HADD2.F32 R35, -RZ, R30.H1_H1 ;  /* 0x3000001eff237230 */ /* 0x000fe20000004100 */
[----:B------:R-:W-:Y:S01]  /*31a0*/  LOP3.LUT R30, R12, 0xf000f0, RZ, 0xc0, !PT ;  /* 0x00f000f00c1e7812 */ /* 0x000fe200078ec0ff */
[----:B------:R-:W-:Y:S02]  /*31b0*/  HADD2.F32 R37, -RZ, R25.H1_H1 ;  /* 0x30000019ff257230 */ /* 0x000fe40000004100 */
[--C-:B------:R-:W-:Y:S01]  /*31c0*/  HADD2.F32 R25, -RZ, R9.reuse.H0_H0 ;  /* 0x20000009ff197230 */ /* 0x100fe20000004100 */
[----:B------:R-:W-:Y:S01]  /*31d0*/  LOP3.LUT R13, R30, 0x64006400, RZ, 0xfc, !PT ;  /* 0x640064001e0d7812 */ /* 0x000fe200078efcff */
[----:B------:R-:W-:Y:S01]  /*31e0*/  HADD2.F32 R12, -RZ, R9.H1_H1 ;  /* 0x30000009ff0c7230 */ /* 0x000fe20000004100 */
[----:B------:R-:W-:Y:S01]  /*31f0*/  LOP3.LUT R9, R38, 0x64006400, RZ, 0xfc, !PT ;  /* 0x6400640026097812 */ /* 0x000fe200078efcff */
[----:B------:R-:W-:Y:S01]  /*3200*/  FFMA.FTZ R30, R33, R35, R8 ;  /* 0x00000023211e7223 */ /* 0x000fe20000010008 */
[----:B------:R-:W-:Y:S01]  /*3210*/  LOP3.LUT R8, R14, 0xf000f0, RZ, 0xc0, !PT ;  /* 0x00f000f00e087812 */ /* 0x000fe200078ec0ff */
[----:B------:R-:W-:-:S02]  /*3220*/  HFMA2 R13, R13, R44.H0_H0, -72, -72 ;  /* 0xd480d4800d0d7431 */ /* 0x000fc4000004002c */
[----:B------:R-:W-:Y:S01]  /*3230*/  FFMA.FTZ R32, R33, R37, R32 ;  /* 0x0000002521207223 */ /* 0x000fe20000010020 */
[-C--:B------:R-:W-:Y:S01]  /*3240*/  HFMA2 R14, R9, R44.reuse.H0_H0, -72, -72 ;  /* 0xd480d480090e7431 */ /* 0x080fe2000004002c */
[----:B------:R-:W-:Y:S01]  /*3250*/  LOP3.LUT R9, R8, 0x64006400, RZ, 0xfc, !PT ;  /* 0x6400640008097812 */ /* 0x000fe200078efcff */
[----:B------:R-:W-:Y:S01]  /*3260*/  HADD2.F32 R37, -RZ, R31.H1_H1 ;  /* 0x3000001fff257230 */ /* 0x000fe20000004100 */
[----:B------:R-:W-:Y:S01]  /*3270*/  LOP3.LUT R31, R15, 0x64006400, RZ, 0xfc, !PT ;  /* 0x640064000f1f7812 */ /* 0x000fe200078efcff */
[----:B------:R-:W-:Y:S02]  /*3280*/  HADD2.F32 R35, -RZ, R13.H0_H0 ;  /* 0x2000000dff237230 */ /* 0x000fe40000004100 */
[-C--:B------:R-:W-:Y:S02]  /*3290*/  HFMA2 R8, R9, R44.reuse.H0_H0, -72, -72 ;  /* 0xd480d48009087431 */ /* 0x080fe4000004002c */
[----:B------:R-:W-:Y:S01]  /*32a0*/  FFMA.FTZ R36, R33, R37, R36 ;  /* 0x0000002521247223 */ /* 0x000fe20000010024 */
[----:B------:R-:W-:-:S02]  /*32b0*/  HFMA2 R9, R31, R44.H0_H0, -72, -72 ;  /* 0xd480d4801f097431 */ /* 0x000fc4000004002c */
[----:B------:R-:W-:Y:S01]  /*32c0*/  FFMA.FTZ R33, R35, R25, R34 ;  /* 0x0000001923217223 */ /* 0x000fe20000010022 */
[----:B------:R-:W-:Y:S01]  /*32d0*/  HADD2.F32 R15, -RZ, R14.H0_H0 ;  /* 0x2000000eff0f7230 */ /* 0x000fe20000004100 */
[----:B----4-:R-:W-:Y:S01]  /*32e0*/  LOP3.LUT R34, R16, 0xf000f, RZ, 0xc0, !PT ;  /* 0x000f000f10227812 */ /* 0x010fe200078ec0ff */
[----:B------:R-:W-:Y:S02]  /*32f0*/  HADD2.F32 R31, -RZ, R8.H0_H0 ;  /* 0x20000008ff1f7230 */ /* 0x000fe40000004100 */
[----:B------:R-:W-:Y:S01]  /*3300*/  HADD2.F32 R35, -RZ, R9.H0_H0 ;  /* 0x20000009ff237230 */ /* 0x000fe20000004100 */
[----:B------:R-:W-:Y:S01]  /*3310*/  LOP3.LUT R34, R34, 0x64006400, RZ, 0xfc, !PT ;  /* 0x6400640022227812 */ /* 0x000fe200078efcff */
[----:B------:R-:W-:Y:S01]  /*3320*/  FFMA.FTZ R15, R25, R15, R32 ;  /* 0x0000000f190f7223 */ /* 0x000fe20000010020 */
[----:B------:R-:W-:Y:S02]  /*3330*/  HADD2.F32 R14, -RZ, R14.H1_H1 ;  /* 0x3000000eff0e7230 */ /* 0x000fe40000004100 */
[----:B------:R-:W-:-:S02]  /*3340*/  HADD2.F32 R32, -RZ, R13.H1_H1 ;  /* 0x3000000dff207230 */ /* 0x000fc40000004100 */
[C---:B------:R-:W-:Y:S01]  /*3350*/  FFMA.FTZ R13, R25.reuse, R31, R30 ;  /* 0x0000001f190d7223 */ /* 0x040fe2000001001e */
[----:B------:R-:W-:Y:S01]  /*3360*/  FFMA.FTZ R31, R25, R35, R36 ;  /* 0x00000023191f7223 */ /* 0x000fe20000010024 */
[----:B------:R-:W-:Y:S02]  /*3370*/  HADD2 R34, R34, -1032, -1032 ;  /* 0xe408e40822227430 */ /* 0x000fe40000000000 */
[----:B------:R-:W-:Y:S01]  /*3380*/  FFMA.FTZ R25, R12, R14, R15 ;  /* 0x0000000e0c197223 */ /* 0x000fe2000001000f */
[----:B------:R-:W-:Y:S01]  /*3390*/  FFMA.FTZ R30, R32, R12, R33 ;  /* 0x0000000c201e7223 */ /* 0x000fe20000010021 */
[----:B------:R-:W-:Y:S01]  /*33a0*/  LOP3.LUT R15, R17, 0xf000f, RZ, 0xc0, !PT ;  /* 0x000f000f110f7812 */ /* 0x000fe200078ec0ff */
[----:B------:R-:W-:Y:S01]  /*33b0*/  HADD2.F32 R14, -RZ, R9.H1_H1 ;  /* 0x30000009ff0e7230 */ /* 0x000fe20000004100 */
[----:B------:R-:W-:Y:S01]  /*33c0*/  LOP3.LUT R33, R18, 0xf000f, RZ, 0xc0, !PT ;  /* 0x000f000f12217812 */ /* 0x000fe200078ec0ff */
[----:B0-----:R-:W-:Y:S01]  /*33d0*/  HADD2.F32 R38, -RZ, R10.H0_H0 ;  /* 0x2000000aff267230 */ /* 0x001fe20000004100 */
[----:B------:R-:W-:Y:S01]  /*33e0*/  LOP3.LUT R32, R15, 0x64006400, RZ, 0xfc, !PT ;  /* 0x640064000f207812 */ /* 0x000fe200078efcff */
[----:B------:R-:W-:Y:S01]  /*33f0*/  HADD2.F32 R9, -RZ, R34.H0_H0 ;  /* 0x20000022ff097230 */ /* 0x000fe20000004100 */
[----:B------:R-:W-:Y:S01]  /*3400*/  LOP3.LUT R33, R33, 0x64006400, RZ, 0xfc, !PT ;  /* 0x6400640021217812 */ /* 0x000fe200078efcff */
[----:B------:R-:W-:-:S02]  /*3410*/  HADD2.F32 R8, -RZ, R8.H1_H1 ;  /* 0x30000008ff087230 */ /* 0x000fc40000004100 */
[C---:B------:R-:W-:Y:S01]  /*3420*/  FFMA.FTZ R31, R12.reuse, R14, R31 ;  /* 0x0000000e0c1f7223 */ /* 0x040fe2000001001f */
[----:B------:R-:W-:Y:S02]  /*3430*/  HADD2.F32 R15, -RZ, R34.H1_H1 ;  /* 0x30000022ff0f7230 */ /* 0x000fe40000004100 */
[----:B------:R-:W-:Y:S01]  /*3440*/  FFMA.FTZ R36, R9, R38, RZ ;  /* 0x0000002609247223 */ /* 0x000fe200000100ff */
[----:B------:R-:W-:Y:S02]  /*3450*/  HADD2.F32 R10, -RZ, R10.H1_H1 ;  /* 0x3000000aff0a7230 */ /* 0x000fe40000004100 */
[----:B------:R-:W-:Y:S02]  /*3460*/  HADD2 R9, R32, -1032, -1032 ;  /* 0xe408e40820097430 */ /* 0x000fe40000000000 */
[----:B------:R-:W-:Y:S01]  /*3470*/  FFMA.FTZ R32, R12, R8, R13 ;  /* 0x000000080c207223 */ /* 0x000fe2000001000d */
[----:B------:R-:W-:Y:S01]  /*3480*/  HADD2 R33, R33, -1032, -1032 ;  /* 0xe408e40821217430 */ /* 0x000fe20000000000 */
[----:B------:R-:W-:Y:S01]  /*3490*/  LOP3.LUT R8, R17, 0xf000f0, RZ, 0xc0, !PT ;  /* 0x00f000f011087812 */ /* 0x000fe200078ec0ff */
[----:B------:R-:W-:Y:S01]  /*34a0*/  FFMA.FTZ R36, R15, R10, R36 ;  /* 0x0000000a0f247223 */ /* 0x000fe20000010024 */
[--C-:B------:R-:W-:Y:S01]  /*34b0*/  HADD2.F32 R37, -RZ, R9.reuse.H0_H0 ;  /* 0x20000009ff257230 */ /* 0x100fe20000004100 */
[----:B------:R-:W0:Y:S01]  /*34c0*/  LDS.64 R12, [UR4+0x28] ;  /* 0x00002804ff0c7984 */ /* 0x000e220008000a00 */
[----:B------:R-:W-:Y:S01]  /*34d0*/  HADD2.F32 R15, -RZ, R9.H1_H1 ;  /* 0x30000009ff0f7230 */ /* 0x000fe20000004100 */
[----:B------:R-:W-:Y:S01]  /*34e0*/  LOP3.LUT R35, R16, 0xf000f0, RZ, 0xc0, !PT ;  /* 0x00f000f010237812 */ /* 0x000fe200078ec0ff */
[----:B------:R-:W-:-:S02]  /*34f0*/  HADD2.F32 R9, -RZ, R33.H0_H0 ;  /* 0x20000021ff097230 */ /* 0x000fc40000004100 */
[----:B------:R-:W-:Y:S01]  /*3500*/  FFMA.FTZ R37, R38, R37, RZ ;  /* 0x0000002526257223 */ /* 0x000fe200000100ff */
[----:B------:R-:W-:Y:S01]  /*3510*/  HADD2.F32 R39, -RZ, R33.H1_H1 ;  /* 0x30000021ff277230 */ /* 0x000fe20000004100 */
[----:B------:R-:W-:Y:S01]  /*3520*/  LOP3.LUT R33, R8, 0x64006400, RZ, 0xfc, !PT ;  /* 0x6400640008217812 */ /* 0x000fe200078efcff */
[----:B------:R-:W-:Y:S01]  /*3530*/  FFMA.FTZ R14, R38, R9, RZ ;  /* 0x00000009260e7223 */ /* 0x000fe200000100ff */
[----:B------:R-:W-:Y:S01]  /*3540*/  LOP3.LUT R35, R35, 0x64006400, RZ, 0xfc, !PT ;  /* 0x6400640023237812 */ /* 0x000fe200078efcff */
[C---:B------:R-:W-:Y:S02]  /*3550*/  FFMA.FTZ R34, R10.reuse, R15, R37 ;  /* 0x0000000f0a227223 */ /* 0x040fe40000010025 */
[----:B------:R-:W-:Y:S02]  /*3560*/  HFMA2 R33, R33, R44.H0_H0, -72, -72 ;  /* 0xd480d48021217431 */ /* 0x000fe4000004002c */
[----:B------:R-:W-:Y:S01]  /*3570*/  FFMA.FTZ R8, R10, R39, R14 ;  /* 0x000000270a087223 */ /* 0x000fe2000001000e */
[----:B------:R-:W-:Y:S01]  /*3580*/  @!P2 LEA R14, R2, R1, 0x3 ;  /* 0x00000001020ea211 */ /* 0x000fe200078e18ff */
[----:B------:R-:W-:-:S02]  /*3590*/  HADD2.F32 R9, -RZ, R11.H0_H0 ;  /* 0x2000000bff097230 */ /* 0x000fc40000004100 */
[----:B------:R-:W-:Y:S02]  /*35a0*/  HFMA2 R35, R35, R44.H0_H0, -72, -72 ;  /* 0xd480d48023237431 */ /* 0x000fe4000004002c */
[----:B------:R-:W-:Y:S01]  /*35b0*/  HADD2.F32 R37, -RZ, R33.H0_H0 ;  /* 0x20000021ff257230 */ /* 0x000fe20000004100 */
[----:B------:R-:W-:Y:S01]  /*35c0*/  SHF.R.U32.HI R16, RZ, 0x8, R16 ;  /* 0x00000008ff107819 */ /* 0x000fe20000011610 */
[----:B------:R-:W2:Y:S01]  /*35d0*/  @!P2 LDL.64 R14, [R14+0x8] ;  /* 0x000008000e0ea983 */ /* 0x000ea20000100a00 */
[--C-:B------:R-:W-:Y:S02]  /*35e0*/  HADD2.F32 R39, -RZ, R35.reuse.H0_H0 ;  /* 0x20000023ff277230 */ /* 0x100fe40000004100 */
[----:B------:R-:W-:Y:S01]  /*35f0*/  FFMA.FTZ R34, R9, R37, R34 ;  /* 0x0000002509227223 */ /* 0x000fe20000010022 */
[----:B------:R-:W-:Y:S01]  /*3600*/  HADD2.F32 R37, -RZ, R35.H1_H1 ;  /* 0x30000023ff257230 */ /* 0x000fe20000004100 */
[----:B------:R-:W-:-:S04]  /*3610*/  LOP3.LUT R35, R16, 0xf000f, RZ, 0xc0, !PT ;  /* 0x000f000f10237812 */ /* 0x000fc800078ec0ff */
[----:B------:R-:W-:Y:S01]  /*3620*/  LOP3.LUT R35, R35, 0x64006400, RZ, 0xfc, !PT ;  /* 0x6400640023237812 */ /* 0x000fe200078efcff */
[----:B------:R-:W-:-:S04]  /*3630*/  HADD2.F32 R43, -RZ, R33.H1_H1 ;  /* 0x30000021ff2b7230 */ /* 0x000fc80000004100 */
[----:B------:R-:W-:Y:S01]  /*3640*/  HADD2 R33, R35, -1032, -1032 ;  /* 0xe408e40823217430 */ /* 0x000fe20000000000 */
[----:B------:R-:W-:Y:S01]  /*3650*/  SHF.R.U32.HI R35, RZ, 0x8, R17 ;  /* 0x00000008ff237819 */ /* 0x000fe20000011611 */
[----:B------:R-:W-:-:S03]  /*3660*/  HADD2.F32 R11, -RZ, R11.H1_H1 ;  /* 0x3000000bff0b7230 */ /* 0x000fc60000004100 */
[----:B------:R-:W-:Y:S01]  /*3670*/  LOP3.LUT R17, R35, 0xf000f, RZ, 0xc0, !PT ;  /* 0x000f000f23117812 */ /* 0x000fe200078ec0ff */
[----:B------:R-:W-:Y:S01]  /*3680*/  FFMA.FTZ R36, R39, R9, R36 ;  /* 0x0000000927247223 */ /* 0x000fe20000010024 */
[----:B------:R-:W-:Y:S02]  /*3690*/  LOP3.LUT R39, R19, 0xf000f, RZ, 0xc0, !PT ;  /* 0x000f000f13277812 */ /* 0x000fe400078ec0ff */
[----:B------:R-:W-:Y:S01]  /*36a0*/  LOP3.LUT R17, R17, 0x64006400, RZ, 0xfc, !PT ;  /* 0x6400640011117812 */ /* 0x000fe200078efcff */
[----:B------:R-:W-:Y:S01]  /*36b0*/  FFMA.FTZ R37, R37, R11, R36 ;  /* 0x0000000b25257223 */ /* 0x000fe20000010024 */
[----:B------:R-:W-:Y:S01]  /*36c0*/  FFMA.FTZ R43, R11, R43, R34 ;  /* 0x0000002b0b2b7223 */ /* 0x000fe20000010022 */
[----:B0-----:R-:W-:Y:S02]  /*36d0*/  HADD2.F32 R34, -RZ, R12.H0_H0 ;  /* 0x2000000cff227230 */ /* 0x001fe40000004100 */
[----:B------:R-:W-:Y:S02]  /*36e0*/  HADD2.F32 R36, -RZ, R33.H0_H0 ;  /* 0x20000021ff247230 */ /* 0x000fe40000004100 */
[----:B------:R-:W-:Y:S01]  /*36f0*/  HADD2 R17, R17, -1032, -1032 ;  /* 0xe408e40811117430 */ /* 0x000fe20000000000 */
[----:B------:R-:W-:-:S02]  /*3700*/  LOP3.LUT R39, R39, 0x64006400, RZ, 0xfc, !PT ;  /* 0x6400640027277812 */ /* 0x000fc400078efcff */
[----:B------:R-:W-:Y:S02]  /*3710*/  FFMA.FTZ R37, R36, R34, R37 ;  /* 0x0000002224257223 */ /* 0x000fe40000010025 */
[----:B------:R-:W-:Y:S02]  /*3720*/  HADD2.F32 R36, -RZ, R17.H0_H0 ;  /* 0x20000011ff247230 */ /* 0x000fe40000004100 */
[----:B------:R-:W-:-:S03]  /*3730*/  HADD2 R39, R39, -1032, -1032 ;  /* 0xe408e40827277430 */ /* 0x000fc60000000000 */
[----:B------:R-:W-:Y:S02]  /*3740*/  FFMA.FTZ R36, R34, R36, R43 ;  /* 0x0000002422247223 */ /* 0x000fe4000001002b */
[----:B------:R-:W-:-:S05]  /*3750*/  HADD2.F32 R43, -RZ, R39.H0_H0 ;  /* 0x20000027ff2b7230 */ /* 0x000fca0000004100 */
[----:B------:R-:W-:Y:S01]  /*3760*/  FFMA.FTZ R43, R38, R43, RZ ;  /* 0x0000002b262b7223 */ /* 0x000fe200000100ff */
[----:B------:R-:W-:Y:S01]  /*3770*/  HADD2.F32 R38, -RZ, R39.H1_H1 ;  /* 0x30000027ff267230 */ /* 0x000fe20000004100 */
[----:B------:R-:W-:-:S04]  /*3780*/  LOP3.LUT R39, R19, 0xf000f0, RZ, 0xc0, !PT ;  /* 0x00f000f013277812 */ /* 0x000fc800078ec0ff */
[----:B------:R-:W-:Y:S01]  /*3790*/  FFMA.FTZ R38, R10, R38, R43 ;  /* 0x000000260a267223 */ /* 0x000fe2000001002b */
[----:B------:R-:W-:Y:S02]  /*37a0*/  LOP3.LUT R43, R18, 0xf000f0, RZ, 0xc0, !PT ;  /* 0x00f000f0122b7812 */ /* 0x000fe400078ec0ff */
[----:B------:R-:W-:Y:S02]  /*37b0*/  LOP3.LUT R39, R39, 0x64006400, RZ, 0xfc, !PT ;  /* 0x6400640027277812 */ /* 0x000fe400078efcff */
[----:B------:R-:W-:-:S03]  /*37c0*/  LOP3.LUT R43, R43, 0x64006400, RZ, 0xfc, !PT ;  /* 0x640064002b2b7812 */ /* 0x000fc600078efcff */
[-C--:B------:R-:W-:Y:S02]  /*37d0*/  HFMA2 R39, R39, R44.reuse.H0_H0, -72, -72 ;  /* 0xd480d48027277431 */ /* 0x080fe4000004002c */
[----:B------:R-:W-:-:S03]  /*37e0*/  HFMA2 R10, R43, R44.H0_H0, -72, -72 ;  /* 0xd480d4802b0a7431 */ /* 0x000fc6000004002c */
[--C-:B------:R-:W-:Y:S02]  /*37f0*/  HADD2.F32 R43, -RZ, R39.reuse.H0_H0 ;  /* 0x20000027ff2b7230 */ /* 0x100fe40000004100 */
[--C-:B------:R-:W-:Y:S02]  /*3800*/  HADD2.F32 R42, -RZ, R10.reuse.H0_H0 ;  /* 0x2000000aff2a7230 */ /* 0x100fe40000004100 */
[----:B------:R-:W-:Y:S02]  /*3810*/  HADD2.F32 R10, -RZ, R10.H1_H1 ;  /* 0x3000000aff0a7230 */ /* 0x000fe40000004100 */
[C---:B------:R-:W-:Y:S01]  /*3820*/  FFMA.FTZ R38, R9.reuse, R43, R38 ;  /* 0x0000002b09267223 */ /* 0x040fe20000010026 */
[----:B------:R-:W-:Y:S02]  /*3830*/  HADD2.F32 R39, -RZ, R39.H1_H1 ;  /* 0x30000027ff277230 */ /* 0x000fe40000004100 */
[----:B------:R-:W-:Y:S01]  /*3840*/  FFMA.FTZ R8, R9, R42, R8 ;  /* 0x0000002a09087223 */ /* 0x000fe20000010008 */
[----:B------:R-:W-:-:S04]  /*3850*/  IMAD.WIDE R42, R0, 0x4, R28 ;  /* 0x00000004002a7825 */ /* 0x000fc800078e021c */
[C---:B------:R-:W-:Y:S01]  /*3860*/  FFMA.FTZ R29, R11.reuse, R10, R8 ;  /* 0x0000000a0b1d7223 */ /* 0x040fe20000010008 */
[----:B------:R-:W-:Y:S02]  /*3870*/  FFMA.FTZ R39, R11, R39, R38 ;  /* 0x000000270b277223 */ /* 0x000fe40000010026 */
[----:B------:R-:W3:Y:S01]  /*3880*/  LDG.E.128.CONSTANT R8, desc[UR6][R42.64] ;  /* 0x000000062a087981 */ /* 0x000ee2000c1e9d00 */
[----:B------:R-:W-:-:S04]  /*3890*/  SHF.R.U32.HI R38, RZ, 0x8, R18 ;  /* 0x00000008ff267819 */ /* 0x000fc80000011612 */
[----:B------:R-:W-:-:S04]  /*38a0*/  LOP3.LUT R18, R38, 0xf000f, RZ, 0xc0, !PT ;  /* 0x000f000f26127812 */ /* 0x000fc800078ec0ff */
[----:B------:R-:W-:-:S05]  /*38b0*/  LOP3.LUT R18, R18, 0x64006400, RZ, 0xfc, !PT ;  /* 0x6400640012127812 */ /* 0x000fca00078efcff */
[----:B------:R-:W-:-:S05]  /*38c0*/  HADD2 R18, R18, -1032, -1032 ;  /* 0xe408e40812127430 */ /* 0x000fca0000000000 */
[----:B------:R-:W-:Y:S02]  /*38d0*/  HADD2.F32 R28, -RZ, R18.H0_H0 ;  /* 0x20000012ff1c7230 */ /* 0x000fe40000004100 */
[----:B------:R-:W-:-:S03]  /*38e0*/  HADD2.F32 R33, -RZ, R33.H1_H1 ;  /* 0x30000021ff217230 */ /* 0x000fc60000004100 */
[----:B------:R-:W-:Y:S01]  /*38f0*/  FFMA.FTZ R28, R34, R28, R29 ;  /* 0x0000001c221c7223 */ /* 0x000fe2000001001d */
[----:B------:R-:W-:-:S05]  /*3900*/  HADD2.F32 R29, -RZ, R12.H1_H1 ;  /* 0x3000000cff1d7230 */ /* 0x000fca0000004100 */
[----:B------:R-:W-:Y:S01]  /*3910*/  FFMA.FTZ R33, R33, R29, R37 ;  /* 0x0000001d21217223 */ /* 0x000fe20000010025 */
[----:B------:R-:W-:-:S04]  /*3920*/  SHF.R.U32.HI R37, RZ, 0x8, R19 ;  /* 0x00000008ff257819 */ /* 0x000fc80000011613 */
[----:B------:R-:W-:-:S04]  /*3930*/  LOP3.LUT R12, R37, 0xf000f, RZ, 0xc0, !PT ;  /* 0x000f000f250c7812 */ /* 0x000fc800078ec0ff */
[----:B------:R-:W-:-:S05]  /*3940*/  LOP3.LUT R12, R12, 0x64006400, RZ, 0xfc, !PT ;  /* 0x640064000c0c7812 */ /* 0x000fca00078efcff */
[----:B------:R-:W-:-:S05]  /*3950*/  HADD2 R12, R12, -1032, -1032 ;  /* 0xe408e4080c0c7430 */ /* 0x000fca0000000000 */
[----:B------:R-:W-:Y:S02]  /*3960*/  HADD2.F32 R19, -RZ, R12.H0_H0 ;  /* 0x2000000cff137230 */ /* 0x000fe40000004100 */
[----:B------:R-:W-:-:S03]  /*3970*/  HADD2.F32 R17, -RZ, R17.H1_H1 ;  /* 0x30000011ff117230 */ /* 0x000fc60000004100 */
[----:B------:R-:W-:Y:S01]  /*3980*/  FFMA.FTZ R34, R34, R19, R39 ;  /* 0x0000001322227223 */ /* 0x000fe20000010027 */
[----:B------:R-:W-:Y:S02]  /*3990*/  HADD2.F32 R19, -RZ, R18.H1_H1 ;  /* 0x30000012ff137230 */ /* 0x000fe40000004100 */
[----:B------:R-:W-:Y:S02]  /*39a0*/  HADD2.F32 R39, -RZ, R12.H1_H1 ;  /* 0x3000000cff277230 */ /* 0x000fe40000004100 */
[C---:B------:R-:W-:Y:S01]  /*39b0*/  FFMA.FTZ R17, R29.reuse, R17, R36 ;  /* 0x000000111d117223 */ /* 0x040fe20000010024 */
[C---:B------:R-:W-:Y:S02]  /*39c0*/  FFMA.FTZ R19, R29.reuse, R19, R28 ;  /* 0x000000131d137223 */ /* 0x040fe4000001001c */
[----:B------:R-:W-:Y:S02]  /*39d0*/  FFMA.FTZ R34, R29, R39, R34 ;  /* 0x000000271d227223 */ /* 0x000fe40000010022 */
[----:B------:R-:W4:Y:S01]  /*39e0*/  @!P2 LDG.E.U16.CONSTANT R29, desc[UR6][R26.64] ;  /* 0x000000061a1da981 */ /* 0x000f22000c1e9500 */
[----:B------:R-:W-:-:S02]  /*39f0*/  LOP3.LUT R35, R35, 0xf000f0, RZ, 0xc0, !PT ;  /* 0x00f000f023237812 */ /* 0x000fc400078ec0ff */
[----:B------:R-:W-:Y:S02]  /*3a00*/  LOP3.LUT R16, R16, 0xf000f0, RZ, 0xc0, !PT ;  /* 0x00f000f010107812 */ /* 0x000fe400078ec0ff */
[----:B------:R-:W-:Y:S02]  /*3a10*/  LOP3.LUT R38, R38, 0xf000f0, RZ, 0xc0, !PT ;  /* 0x00f000f026267812 */ /* 0x000fe400078ec0ff */
[----:B------:R-:W-:Y:S02]  /*3a20*/  LOP3.LUT R37, R37, 0xf000f0, RZ, 0xc0, !PT ;  /* 0x00f000f025257812 */ /* 0x000fe400078ec0ff */
[----:B------:R-:W-:Y:S02]  /*3a30*/  LOP3.LUT R35, R35, 0x64006400, RZ, 0xfc, !PT ;  /* 0x6400640023237812 */ /* 0x000fe400078efcff */
[----:B------:R-:W-:Y:S02]  /*3a40*/  LOP3.LUT R37, R37, 0x64006400, RZ, 0xfc, !PT ;  /* 0x6400640025257812 */ /* 0x000fe400078efcff */
[----:B--2---:R-:W-:-:S02]  /*3a50*/  @!P2 PRMT R41, R15, 0x7610, R41 ;  /* 0x000076100f29a816 */ /* 0x004fc40000000029 */
[----:B------:R-:W-:Y:S02]  /*3a60*/  @!P2 PRMT R40, R14, 0x7610, R40 ;  /* 0x000076100e28a816 */ /* 0x000fe40000000028 */
[----:B------:R-:W-:Y:S02]  /*3a70*/  @!P2 PRMT R41, R41, 0x7610, R15 ;  /* 0x000076102929a816 */ /* 0x000fe4000000000f */
[----:B------:R-:W-:-:S03]  /*3a80*/  @!P2 PRMT R40, R40, 0x7610, R14 ;  /* 0x000076102828a816 */ /* 0x000fc6000000000e */
[--C-:B------:R-:W-:Y:S02]  /*3a90*/  HADD2.F32 R39, -RZ, R41.reuse.H0_H0 ;  /* 0x20000029ff277230 */ /* 0x100fe40000004100 */
[----:B------:R-:W-:Y:S02]  /*3aa0*/  HADD2.F32 R18, -RZ, R41.H1_H1 ;  /* 0x30000029ff127230 */ /* 0x000fe40000004100 */
[--C-:B------:R-:W-:Y:S02]  /*3ab0*/  HADD2.F32 R45, -RZ, R40.reuse.H0_H0 ;  /* 0x20000028ff2d7230 */ /* 0x100fe40000004100 */
        /* <DEDUP_REMOVED lines=10> */
[----:B------:R-:W-:-:S02]  /*3b60*/  PRMT R14, R14, 0x5410, R20 ;  /* 0x000054100e0e7816 */ /* 0x000fc40000000014 */
[----:B------:R-:W-:Y:S01]  /*3b70*/  LOP3.LUT R23, R16, 0x64006400, RZ, 0xfc, !PT ;  /* 0x6400640010177812 */ /* 0x000fe200078efcff */
[----:B------:R-:W-:Y:S01]  /*3b80*/  HADD2 R15, R15, R7 ;  /* 0x000000070f0f7230 */ /* 0x000fe20000000000 */
[----:B------:R-:W-:Y:S01]  /*3b90*/  LOP3.LUT R7, R38, 0x64006400, RZ, 0xfc, !PT ;  /* 0x6400640026077812 */ /* 0x000fe200078efcff */
[-C--:B------:R-:W-:Y:S02]  /*3ba0*/  HFMA2 R20, R35, R44.reuse.H0_H0, -72, -72 ;  /* 0xd480d48023147431 */ /* 0x080fe4000004002c */
[----:B------:R-:W-:Y:S02]  /*3bb0*/  HFMA2 R14, R14, 1, 1, R6 ;  /* 0x3c003c000e0e7831 */ /* 0x000fe40000000006 */
[-C--:B------:R-:W-:Y:S02]  /*3bc0*/  HFMA2 R6, R23, R44.reuse.H0_H0, -72, -72 ;  /* 0xd480d48017067431 */ /* 0x080fe4000004002c */
[----:B------:R-:W-:Y:S02]  /*3bd0*/  HFMA2 R16, R7, R44.H0_H0, -72, -72 ;  /* 0xd480d48007107431 */ /* 0x000fe4000004002c */
[----:B------:R-:W-:-:S02]  /*3be0*/  HADD2.F32 R22, -RZ, R13.H0_H0 ;  /* 0x2000000dff167230 */ /* 0x000fc40000004100 */
[----:B------:R-:W-:Y:S02]  /*3bf0*/  HFMA2 R7, R37, R44.H0_H0, -72, -72 ;  /* 0xd480d48025077431 */ /* 0x000fe4000004002c */
[----:B------:R-:W-:Y:S02]  /*3c00*/  HADD2.F32 R28, -RZ, R20.H0_H0 ;  /* 0x20000014ff1c7230 */ /* 0x000fe40000004100 */
[----:B------:R-:W-:Y:S02]  /*3c10*/  HADD2.F32 R36, -RZ, R6.H0_H0 ;  /* 0x20000006ff247230 */ /* 0x000fe40000004100 */
[----:B------:R-:W-:Y:S02]  /*3c20*/  HADD2.F32 R23, -RZ, R7.H0_H0 ;  /* 0x20000007ff177230 */ /* 0x000fe40000004100 */
[----:B------:R-:W-:Y:S01]  /*3c30*/  FFMA.FTZ R17, R22, R28, R17 ;  /* 0x0000001c16117223 */ /* 0x000fe20000010011 */
[----:B------:R-:W-:Y:S02]  /*3c40*/  HADD2.F32 R24, -RZ, R16.H0_H0 ;  /* 0x20000010ff187230 */ /* 0x000fe40000004100 */
[----:B------:R-:W-:Y:S01]  /*3c50*/  FFMA.FTZ R33, R36, R22, R33 ;  /* 0x0000001624217223 */ /* 0x000fe20000010021 */
[----:B------:R-:W-:-:S02]  /*3c60*/  HADD2.F32 R28, -RZ, R13.H1_H1 ;  /* 0x3000000dff1c7230 */ /* 0x000fc40000004100 */
[----:B------:R-:W-:Y:S02]  /*3c70*/  HADD2.F32 R6, -RZ, R6.H1_H1 ;  /* 0x30000006ff067230 */ /* 0x000fe40000004100 */
[C---:B------:R-:W-:Y:S01]  /*3c80*/  FFMA.FTZ R13, R22.reuse, R23, R34 ;  /* 0x00000017160d7223 */ /* 0x040fe20000010022 */
[----:B------:R-:W-:Y:S01]  /*3c90*/  FFMA.FTZ R19, R22, R24, R19 ;  /* 0x0000001816137223 */ /* 0x000fe20000010013 */
[----:B------:R-:W-:Y:S02]  /*3ca0*/  HADD2.F32 R23, -RZ, R20.H1_H1 ;  /* 0x30000014ff177230 */ /* 0x000fe40000004100 */
[----:B------:R-:W-:Y:S02]  /*3cb0*/  HADD2.F32 R22, -RZ, R7.H1_H1 ;  /* 0x30000007ff167230 */ /* 0x000fe40000004100 */
[----:B------:R-:W-:Y:S01]  /*3cc0*/  FFMA.FTZ R20, R6, R28, R33 ;  /* 0x0000001c06147223 */ /* 0x000fe20000010021 */
[----:B------:R-:W-:Y:S01]  /*3cd0*/  FMUL.FTZ R30, R45, R30 ;  /* 0x0000001e2d1e7220 */ /* 0x000fe20000410000 */
[----:B------:R-:W0:Y:S01]  /*3ce0*/  LDS.64 R6, [UR4+0x30] ;  /* 0x00003004ff067984 */ /* 0x000e220008000a00 */
[----:B------:R-:W-:Y:S01]  /*3cf0*/  FMUL.FTZ R25, R12, R25 ;  /* 0x000000190c197220 */ /* 0x000fe20000410000 */
[----:B------:R-:W-:-:S02]  /*3d00*/  FFMA.FTZ R23, R28, R23, R17 ;  /* 0x000000171c177223 */ /* 0x000fc40000010011 */
[----:B------:R-:W-:Y:S02]  /*3d10*/  F2FP.F16.F32.PACK_AB R17, RZ, R30 ;  /* 0x0000001eff11723e */ /* 0x000fe400000000ff */
[----:B------:R-:W-:Y:S01]  /*3d20*/  F2FP.F16.F32.PACK_AB R25, RZ, R25 ;  /* 0x00000019ff19723e */ /* 0x000fe200000000ff */
[----:B------:R-:W-:Y:S01]  /*3d30*/  FMUL.FTZ R20, R45, R20 ;  /* 0x000000142d147220 */ /* 0x000fe20000410000 */
[----:B------:R-:W-:Y:S02]  /*3d40*/  FMUL.FTZ R23, R12, R23 ;  /* 0x000000170c177220 */ /* 0x000fe40000410000 */
[----:B------:R-:W-:Y:S02]  /*3d50*/  PRMT R17, R17, 0x5410, R25 ;  /* 0x0000541011117816 */ /* 0x000fe40000000019 */
[----:B------:R-:W-:Y:S02]  /*3d60*/  F2FP.F16.F32.PACK_AB R20, RZ, R20 ;  /* 0x00000014ff14723e */ /* 0x000fe400000000ff */
[----:B------:R-:W-:Y:S01]  /*3d70*/  F2FP.F16.F32.PACK_AB R23, RZ, R23 ;  /* 0x00000017ff17723e */ /* 0x000fe200000000ff */
[----:B------:R-:W-:-:S02]  /*3d80*/  HADD2.F32 R16, -RZ, R16.H1_H1 ;  /* 0x30000010ff107230 */ /* 0x000fc40000004100 */
[----:B------:R-:W-:Y:S01]  /*3d90*/  HFMA2 R14, R17, 1, 1, R14 ;  /* 0x3c003c00110e7831 */ /* 0x000fe2000000000e */
[----:B------:R-:W-:Y:S01]  /*3da0*/  PRMT R20, R20, 0x5410, R23 ;  /* 0x0000541014147816 */ /* 0x000fe20000000017 */
[C---:B------:R-:W-:Y:S01]  /*3db0*/  FMUL.FTZ R32, R39.reuse, R32 ;  /* 0x0000002027207220 */ /* 0x040fe20000410000 */
[----:B------:R-:W-:Y:S01]  /*3dc0*/  FMUL.FTZ R31, R18, R31 ;  /* 0x0000001f121f7220 */ /* 0x000fe20000410000 */
[C---:B------:R-:W-:Y:S01]  /*3dd0*/  FFMA.FTZ R16, R28.reuse, R16, R19 ;  /* 0x000000101c107223 */ /* 0x040fe20000010013 */
[----:B------:R-:W-:Y:S01]  /*3de0*/  FFMA.FTZ R13, R28, R22, R13 ;  /* 0x000000161c0d7223 */ /* 0x000fe2000001000d */
[----:B------:R-:W-:Y:S01]  /*3df0*/  HFMA2 R19, R20, 1, 1, R14 ;  /* 0x3c003c0014137831 */ /* 0x000fe2000000000e */
[----:B---3--:R-:W-:Y:S01]  /*3e00*/  LOP3.LUT R14, R8, 0xf000f, RZ, 0xc0, !PT ;  /* 0x000f000f080e7812 */ /* 0x008fe200078ec0ff */
[----:B------:R-:W-:Y:S01]  /*3e10*/  FMUL.FTZ R16, R39, R16 ;  /* 0x0000001027107220 */ /* 0x000fe20000410000 */
[----:B------:R-:W-:Y:S01]  /*3e20*/  F2FP.F16.F32.PACK_AB R32, RZ, R32 ;  /* 0x00000020ff20723e */ /* 0x000fe200000000ff */
[----:B------:R-:W-:Y:S01]  /*3e30*/  FMUL.FTZ R13, R18, R13 ;  /* 0x0000000d120d7220 */ /* 0x000fe20000410000 */
[----:B------:R-:W-:-:S02]  /*3e40*/  F2FP.F16.F32.PACK_AB R31, RZ, R31 ;  /* 0x0000001fff1f723e */ /* 0x000fc400000000ff */
[----:B------:R-:W-:Y:S02]  /*3e50*/  LOP3.LUT R17, R9, 0xf000f, RZ, 0xc0, !PT ;  /* 0x000f000f09117812 */ /* 0x000fe400078ec0ff */
[----:B------:R-:W-:Y:S02]  /*3e60*/  LOP3.LUT R20, R10, 0xf000f, RZ, 0xc0, !PT ;  /* 0x000f000f0a147812 */ /* 0x000fe400078ec0ff */
[----:B------:R-:W-:Y:S02]  /*3e70*/  LOP3.LUT R22, R11, 0xf000f, RZ, 0xc0, !PT ;  /* 0x000f000f0b167812 */ /* 0x000fe400078ec0ff */
[----:B------:R-:W-:Y:S02]  /*3e80*/  LOP3.LUT R14, R14, 0x64006400, RZ, 0xfc, !PT ;  /* 0x640064000e0e7812 */ /* 0x000fe400078efcff */
[----:B------:R-:W-:Y:S02]  /*3e90*/  PRMT R32, R32, 0x5410, R31 ;  /* 0x0000541020207816 */ /* 0x000fe4000000001f */
[----:B------:R-:W-:-:S02]  /*3ea0*/  F2FP.F16.F32.PACK_AB R16, RZ, R16 ;  /* 0x00000010ff10723e */ /* 0x000fc400000000ff */
[----:B------:R-:W-:Y:S02]  /*3eb0*/  F2FP.F16.F32.PACK_AB R13, RZ, R13 ;  /* 0x0000000dff0d723e */ /* 0x000fe400000000ff */
[----:B------:R-:W-:Y:S02]  /*3ec0*/  LOP3.LUT R17, R17, 0x64006400, RZ, 0xfc, !PT ;  /* 0x6400640011117812 */ /* 0x000fe400078efcff */
[----:B------:R-:W-:Y:S02]  /*3ed0*/  LOP3.LUT R20, R20, 0x64006400, RZ, 0xfc, !PT ;  /* 0x6400640014147812 */ /* 0x000fe400078efcff */
[----:B------:R-:W-:Y:S01]  /*3ee0*/  LOP3.LUT R22, R22, 0x64006400, RZ, 0xfc, !PT ;  /* 0x6400640016167812 */ /* 0x000fe200078efcff */
[----:B------:R-:W-:Y:S01]  /*3ef0*/  HADD2 R14, R14, -1032, -1032 ;  /* 0xe408e4080e0e7430 */ /* 0x000fe20000000000 */
[----:B------:R-:W-:Y:S01]  /*3f00*/  PRMT R16, R16, 0x5410, R13 ;  /* 0x0000541010107816 */ /* 0x000fe2000000000d */
[----:B------:R-:W-:Y:S02]  /*3f10*/  HADD2 R15, R32, R15 ;  /* 0x0000000f200f7230 */ /* 0x000fe40000000000 */
[----:B------:R-:W-:-:S02]  /*3f20*/  HADD2 R25, R17, -1032, -1032 ;  /* 0xe408e40811197430 */ /* 0x000fc40000000000 */
[----:B------:R-:W-:Y:S02]  /*3f30*/  HADD2 R20, R20, -1032, -1032 ;  /* 0xe408e40814147430 */ /* 0x000fe40000000000 */
[----:B------:R-:W-:Y:S02]  /*3f40*/  HADD2 R22, R22, -1032, -1032 ;  /* 0xe408e40816167430 */ /* 0x000fe40000000000 */
[--C-:B------:R-:W-:Y:S02]  /*3f50*/  HADD2.F32 R13, -RZ, R14.reuse.H0_H0 ;  /* 0x2000000eff0d7230 */ /* 0x100fe40000004100 */
[----:B------:R-:W-:Y:S02]  /*3f60*/  HADD2.F32 R31, -RZ, R14.H1_H1 ;  /* 0x3000000eff1f7230 */ /* 0x000fe40000004100 */
[----:B------:R-:W-:Y:S02]  /*3f70*/  HFMA2 R16, R16, 1, 1, R15 ;  /* 0x3c003c0010107831 */ /* 0x000fe4000000000f */
[----:B0-----:R-:W-:-:S02]  /*3f80*/  HADD2.F32 R14, -RZ, R6.H0_H0 ;  /* 0x20000006ff0e7230 */ /* 0x001fc40000004100 */
[--C-:B------:R-:W-:Y:S02]  /*3f90*/  HADD2.F32 R23, -RZ, R25.reuse.H0_H0 ;  /* 0x20000019ff177230 */ /* 0x100fe40000004100 */
[----:B------:R-:W-:Y:S02]  /*3fa0*/  HADD2.F32 R15, -RZ, R20.H0_H0 ;  /* 0x20000014ff0f7230 */ /* 0x000fe40000004100 */
[----:B------:R-:W-:Y:S02]  /*3fb0*/  HADD2.F32 R17, -RZ, R22.H0_H0 ;  /* 0x20000016ff117230 */ /* 0x000fe40000004100 */
[----:B------:R-:W-:Y:S01]  /*3fc0*/  FFMA.FTZ R24, R13, R14, RZ ;  /* 0x0000000e0d187223 */ /* 0x000fe200000100ff */
[----:B------:R-:W-:Y:S01]  /*3fd0*/  HADD2.F32 R28, -RZ, R25.H1_H1 ;  /* 0x30000019ff1c7230 */ /* 0x000fe20000004100 */
[----:B------:R-:W-:Y:S01]  /*3fe0*/  LOP3.LUT R25, R8, 0xf000f0, RZ, 0xc0, !PT ;  /* 0x00f000f008197812 */ /* 0x000fe200078ec0ff */
[----:B------:R-:W-:Y:S02]  /*3ff0*/  HADD2.F32 R6, -RZ, R6.H1_H1 ;  /* 0x30000006ff067230 */ /* 0x000fe40000004100 */
[C---:B------:R-:W-:Y:S01]  /*4000*/  FFMA.FTZ R13, R14.reuse, R23, RZ ;  /* 0x000000170e0d7223 */ /* 0x040fe200000100ff */
[C---:B------:R-:W-:Y:S01]  /*4010*/  FFMA.FTZ R23, R14.reuse, R15, RZ ;  /* 0x0000000f0e177223 */ /* 0x040fe200000100ff */
[----:B------:R-:W-:Y:S01]  /*4020*/  FFMA.FTZ R17, R14, R17, RZ ;  /* 0x000000110e117223 */ /* 0x000fe200000100ff */
[----:B------:R-:W-:Y:S01]  /*4030*/  LOP3.LUT R32, R10, 0xf000f0, RZ, 0xc0, !PT ;  /* 0x00f000f00a207812 */ /* 0x000fe200078ec0ff */
[----:B------:R-:W0:Y:S01]  /*4040*/  LDS.64 R14, [UR4+0x38] ;  /* 0x00003804ff0e7984 */ /* 0x000e220008000a00 */
[----:B------:R-:W-:Y:S01]  /*4050*/  HADD2.F32 R20, -RZ, R20.H1_H1 ;  /* 0x30000014ff147230 */ /* 0x000fe20000004100 */
[----:B------:R-:W-:Y:S01]  /*4060*/  LOP3.LUT R30, R9, 0xf000f0, RZ, 0xc0, !PT ;  /* 0x00f000f0091e7812 */ /* 0x000fe200078ec0ff */
[----:B------:R-:W-:Y:S01]  /*4070*/  HADD2.F32 R22, -RZ, R22.H1_H1 ;  /* 0x30000016ff167230 */ /* 0x000fe20000004100 */
[----:B------:R-:W-:Y:S01]  /*4080*/  LOP3.LUT R25, R25, 0x64006400, RZ, 0xfc, !PT ;  /* 0x6400640019197812 */ /* 0x000fe200078efcff */
[----:B------:R-:W-:Y:S01]  /*4090*/  FFMA.FTZ R24, R31, R6, R24 ;  /* 0x000000061f187223 */ /* 0x000fe20000010018 */
[----:B------:R-:W-:Y:S01]  /*40a0*/  LOP3.LUT R31, R11, 0xf000f0, RZ, 0xc0, !PT ;  /* 0x00f000f00b1f7812 */ /* 0x000fe200078ec0ff */
[----:B------:R-:W-:Y:S01]  /*40b0*/  FFMA.FTZ R13, R6, R28, R13 ;  /* 0x0000001c060d7223 */ /* 0x000fe2000001000d */
[----:B------:R-:W-:Y:S01]  /*40c0*/  LOP3.LUT R35, R32, 0x64006400, RZ, 0xfc, !PT ;  /* 0x6400640020237812 */ /* 0x000fe200078efcff */
[----:B------:R-:W-:Y:S01]  /*40d0*/  FFMA.FTZ R23, R6, R20, R23 ;  /* 0x0000001406177223 */ /* 0x000fe20000010017 */
[----:B------:R-:W-:Y:S01]  /*40e0*/  LOP3.LUT R33, R30, 0x64006400, RZ, 0xfc, !PT ;  /* 0x640064001e217812 */ /* 0x000fe200078efcff */
[----:B------:R-:W-:Y:S01]  /*40f0*/  FFMA.FTZ R17, R6, R22, R17 ;  /* 0x0000001606117223 */ /* 0x000fe20000010011 */
[-C--:B------:R-:W-:Y:S01]  /*4100*/  HFMA2 R6, R25, R44.reuse.H0_H0, -72, -72 ;  /* 0xd480d48019067431 */ /* 0x080fe2000004002c */
[----:B------:R-:W-:Y:S01]  /*4110*/  LOP3.LUT R25, R31, 0x64006400, RZ, 0xfc, !PT ;  /* 0x640064001f197812 */ /* 0x000fe200078efcff */
[----:B------:R-:W-:-:S02]  /*4120*/  HFMA2 R22, R35, R44.H0_H0, -72, -72 ;  /* 0xd480d48023167431 */ /* 0x000fc4000004002c */
[----:B------:R-:W-:Y:S02]  /*4130*/  HADD2.F32 R28, -RZ, R7.H0_H0 ;  /* 0x20000007ff1c7230 */ /* 0x000fe40000004100 */
[-C--:B------:R-:W-:Y:S02]  /*4140*/  HFMA2 R20, R33, R44.reuse.H0_H0, -72, -72 ;  /* 0xd480d48021147431 */ /* 0x080fe4000004002c */
[----:B------:R-:W-:Y:S02]  /*4150*/  HADD2.F32 R31, -RZ, R6.H0_H0 ;  /* 0x20000006ff1f7230 */ /* 0x000fe40000004100 */
[----:B------:R-:W-:Y:S02]  /*4160*/  HFMA2 R25, R25, R44.H0_H0, -72, -72 ;  /* 0xd480d48019197431 */ /* 0x000fe4000004002c */
[----:B------:R-:W-:Y:S02]  /*4170*/  HADD2.F32 R30, -RZ, R22.H0_H0 ;  /* 0x20000016ff1e7230 */ /* 0x000fe40000004100 */
[----:B------:R-:W-:-:S02]  /*4180*/  HADD2.F32 R32, -RZ, R20.H0_H0 ;  /* 0x20000014ff207230 */ /* 0x000fc40000004100 */
[----:B------:R-:W-:Y:S01]  /*4190*/  FFMA.FTZ R24, R31, R28, R24 ;  /* 0x0000001c1f187223 */ /* 0x000fe20000010018 */
[----:B------:R-:W-:Y:S02]  /*41a0*/  HADD2.F32 R31, -RZ, R25.H0_H0 ;  /* 0x20000019ff1f7230 */ /* 0x000fe40000004100 */
[C---:B------:R-:W-:Y:S01]  /*41b0*/  FFMA.FTZ R30, R28.reuse, R30, R23 ;  /* 0x0000001e1c1e7223 */ /* 0x040fe20000010017 */
[----:B------:R-:W-:Y:S02]  /*41c0*/  HADD2.F32 R7, -RZ, R7.H1_H1 ;  /* 0x30000007ff077230 */ /* 0x000fe40000004100 */
[----:B------:R-:W-:Y:S01]  /*41d0*/  FFMA.FTZ R32, R28, R32, R13 ;  /* 0x000000201c207223 */ /* 0x000fe2000001000d */
[----:B------:R-:W-:Y:S02]  /*41e0*/  HADD2.F32 R20, -RZ, R20.H1_H1 ;  /* 0x30000014ff147230 */ /* 0x000fe40000004100 */
[----:B------:R-:W-:Y:S01]  /*41f0*/  HADD2.F32 R23, -RZ, R22.H1_H1 ;  /* 0x30000016ff177230 */ /* 0x000fe20000004100 */
[----:B------:R-:W-:Y:S01]  /*4200*/  SHF.R.U32.HI R8, RZ, 0x8, R8 ;  /* 0x00000008ff087819 */ /* 0x000fe20000011608 */
[----:B------:R-:W-:-:S02]  /*4210*/  HADD2.F32 R13, -RZ, R6.H1_H1 ;  /* 0x30000006ff0d7230 */ /* 0x000fc40000004100 */
[----:B------:R-:W-:Y:S01]  /*4220*/  FFMA.FTZ R17, R28, R31, R17 ;  /* 0x0000001f1c117223 */ /* 0x000fe20000010011 */
[----:B------:R-:W-:Y:S01]  /*4230*/  HADD2.F32 R22, -RZ, R25.H1_H1 ;  /* 0x30000019ff167230 */ /* 0x000fe20000004100 */
[----:B------:R-:W-:Y:S02]  /*4240*/  SHF.R.U32.HI R9, RZ, 0x8, R9 ;  /* 0x00000008ff097819 */ /* 0x000fe40000011609 */
[----:B------:R-:W-:Y:S01]  /*4250*/  SHF.R.U32.HI R10, RZ, 0x8, R10 ;  /* 0x00000008ff0a7819 */ /* 0x000fe2000001160a */
[----:B------:R-:W-:Y:S01]  /*4260*/  FFMA.FTZ R28, R7, R20, R32 ;  /* 0x00000014071c7223 */ /* 0x000fe20000010020 */
[----:B------:R-:W-:Y:S01]  /*4270*/  SHF.R.U32.HI R11, RZ, 0x8, R11 ;  /* 0x00000008ff0b7819 */ /* 0x000fe2000001160b */
[----:B------:R-:W-:Y:S01]  /*4280*/  FFMA.FTZ R24, R13, R7, R24 ;  /* 0x000000070d187223 */ /* 0x000fe20000010018 */
[C---:B------:R-:W-:Y:S01]  /*4290*/  FFMA.FTZ R20, R7.reuse, R23, R30 ;  /* 0x0000001707147223 */ /* 0x040fe2000001001e */
[----:B------:R-:W-:Y:S01]  /*42a0*/  FFMA.FTZ R22, R7, R22, R17 ;  /* 0x0000001607167223 */ /* 0x000fe20000010011 */
        /* <DEDUP_REMOVED lines=12> */
[----:B0-----:R-:W-:Y:S02]  /*4370*/  HADD2.F32 R23, -RZ, R14.H0_H0 ;  /* 0x2000000eff177230 */ /* 0x001fe40000004100 */
[----:B------:R-:W-:-:S02]  /*4380*/  HADD2.F32 R31, -RZ, R25.H0_H0 ;  /* 0x20000019ff1f7230 */ /* 0x000fc40000004100 */
[----:B------:R-:W-:Y:S02]  /*4390*/  HADD2.F32 R30, -RZ, R6.H0_H0 ;  /* 0x20000006ff1e7230 */ /* 0x000fe40000004100 */
[----:B------:R-:W-:Y:S02]  /*43a0*/  HADD2.F32 R37, -RZ, R17.H0_H0 ;  /* 0x20000011ff257230 */ /* 0x000fe40000004100 */
[----:B------:R-:W-:Y:S02]  /*43b0*/  HADD2.F32 R35, -RZ, R7.H0_H0 ;  /* 0x20000007ff237230 */ /* 0x000fe40000004100 */
[----:B------:R-:W-:Y:S01]  /*43c0*/  FFMA.FTZ R24, R31, R23, R24 ;  /* 0x000000171f187223 */ /* 0x000fe20000010018 */
[----:B------:R-:W-:Y:S02]  /*43d0*/  HADD2.F32 R33, -RZ, R25.H1_H1 ;  /* 0x30000019ff217230 */ /* 0x000fe40000004100 */
[C---:B------:R-:W-:Y:S01]  /*43e0*/  FFMA.FTZ R31, R23.reuse, R30, R28 ;  /* 0x0000001e171f7223 */ /* 0x040fe2000001001c */
[C---:B------:R-:W-:Y:S01]  /*43f0*/  FFMA.FTZ R25, R23.reuse, R37, R20 ;  /* 0x0000002517197223 */ /* 0x040fe20000010014 */
[----:B------:R-:W-:Y:S01]  /*4400*/  FFMA.FTZ R23, R23, R35, R22 ;  /* 0x0000002317177223 */ /* 0x000fe20000010016 */
[----:B------:R-:W-:Y:S01]  /*4410*/  HADD2.F32 R22, -RZ, R17.H1_H1 ;  /* 0x30000011ff167230 */ /* 0x000fe20000004100 */
[----:B------:R-:W-:Y:S01]  /*4420*/  LOP3.LUT R8, R8, 0xf000f0, RZ, 0xc0, !PT ;  /* 0x00f000f008087812 */ /* 0x000fe200078ec0ff */
[----:B------:R-:W-:Y:S01]  /*4430*/  HADD2.F32 R14, -RZ, R14.H1_H1 ;  /* 0x3000000eff0e7230 */ /* 0x000fe20000004100 */
[----:B------:R-:W-:Y:S01]  /*4440*/  LOP3.LUT R17, R9, 0xf000f0, RZ, 0xc0, !PT ;  /* 0x00f000f009117812 */ /* 0x000fe200078ec0ff */
[----:B------:R-:W-:Y:S01]  /*4450*/  HADD2.F32 R6, -RZ, R6.H1_H1 ;  /* 0x30000006ff067230 */ /* 0x000fe20000004100 */
[----:B------:R-:W-:-:S02]  /*4460*/  LOP3.LUT R10, R10, 0xf000f0, RZ, 0xc0, !PT ;  /* 0x00f000f00a0a7812 */ /* 0x000fc400078ec0ff */
[----:B------:R-:W-:Y:S01]  /*4470*/  LOP3.LUT R9, R8, 0x64006400, RZ, 0xfc, !PT ;  /* 0x6400640008097812 */ /* 0x000fe200078efcff */
[C---:B------:R-:W-:Y:S01]  /*4480*/  FFMA.FTZ R8, R14.reuse, R22, R25 ;  /* 0x000000160e087223 */ /* 0x040fe20000010019 */
[----:B------:R-:W-:Y:S01]  /*4490*/  LOP3.LUT R17, R17, 0x64006400, RZ, 0xfc, !PT ;  /* 0x6400640011117812 */ /* 0x000fe200078efcff */
[----:B------:R-:W-:Y:S01]  /*44a0*/  FFMA.FTZ R6, R14, R6, R31 ;  /* 0x000000060e067223 */ /* 0x000fe2000001001f */
[----:B------:R-:W-:Y:S02]  /*44b0*/  LOP3.LUT R22, R11, 0xf000f0, RZ, 0xc0, !PT ;  /* 0x00f000f00b167812 */ /* 0x000fe400078ec0ff */
[----:B------:R-:W-:Y:S01]  /*44c0*/  LOP3.LUT R31, R10, 0x64006400, RZ, 0xfc, !PT ;  /* 0x640064000a1f7812 */ /* 0x000fe200078efcff */
[-C--:B------:R-:W-:Y:S01]  /*44d0*/  HFMA2 R10, R17, R44.reuse.H0_H0, -72, -72 ;  /* 0xd480d480110a7431 */ /* 0x080fe2000004002c */
[----:B------:R-:W-:Y:S01]  /*44e0*/  LOP3.LUT R17, R22, 0x64006400, RZ, 0xfc, !PT ;  /* 0x6400640016117812 */ /* 0x000fe200078efcff */
[-C--:B------:R-:W-:Y:S02]  /*44f0*/  HFMA2 R11, R9, R44.reuse.H0_H0, -72, -72 ;  /* 0xd480d480090b7431 */ /* 0x080fe4000004002c */
[----:B------:R-:W-:Y:S01]  /*4500*/  FFMA.FTZ R20, R33, R14, R24 ;  /* 0x0000000e21147223 */ /* 0x000fe20000010018 */
[----:B------:R-:W-:-:S02]  /*4510*/  HFMA2 R9, R31, R44.H0_H0, -72, -72 ;  /* 0xd480d4801f097431 */ /* 0x000fc4000004002c */
[----:B------:R-:W-:Y:S02]  /*4520*/  HADD2.F32 R13, -RZ, R15.H0_H0 ;  /* 0x2000000fff0d7230 */ /* 0x000fe40000004100 */
[----:B------:R-:W-:Y:S02]  /*4530*/  HFMA2 R17, R17, R44.H0_H0, -72, -72 ;  /* 0xd480d48011117431 */ /* 0x000fe4000004002c */
[----:B------:R-:W-:Y:S02]  /*4540*/  HADD2.F32 R24, -RZ, R7.H1_H1 ;  /* 0x30000007ff187230 */ /* 0x000fe40000004100 */
[----:B------:R-:W-:Y:S02]  /*4550*/  HADD2.F32 R22, -RZ, R10.H0_H0 ;  /* 0x2000000aff167230 */ /* 0x000fe40000004100 */
[----:B------:R-:W-:Y:S02]  /*4560*/  HADD2.F32 R7, -RZ, R11.H0_H0 ;  /* 0x2000000bff077230 */ /* 0x000fe40000004100 */
[----:B------:R-:W-:Y:S01]  /*4570*/  FFMA.FTZ R24, R14, R24, R23 ;  /* 0x000000180e187223 */ /* 0x000fe20000010017 */
[----:B------:R-:W-:-:S02]  /*4580*/  HADD2.F32 R25, -RZ, R9.H0_H0 ;  /* 0x20000009ff197230 */ /* 0x000fc40000004100 */
[----:B------:R-:W-:Y:S01]  /*4590*/  FFMA.FTZ R22, R13, R22, R6 ;  /* 0x000000160d167223 */ /* 0x000fe20000010006 */
[----:B------:R-:W-:Y:S02]  /*45a0*/  HADD2.F32 R15, -RZ, R15.H1_H1 ;  /* 0x3000000fff0f7230 */ /* 0x000fe40000004100 */
[----:B------:R-:W-:Y:S01]  /*45b0*/  FFMA.FTZ R7, R7, R13, R20 ;  /* 0x0000000d07077223 */ /* 0x000fe20000010014 */
[----:B------:R-:W-:Y:S02]  /*45c0*/  HADD2.F32 R14, -RZ, R17.H0_H0 ;  /* 0x20000011ff0e7230 */ /* 0x000fe40000004100 */
[----:B------:R-:W-:Y:S02]  /*45d0*/  HADD2.F32 R6, -RZ, R11.H1_H1 ;  /* 0x3000000bff067230 */ /* 0x000fe40000004100 */
[----:B------:R-:W-:Y:S02]  /*45e0*/  HADD2.F32 R10, -RZ, R10.H1_H1 ;  /* 0x3000000aff0a7230 */ /* 0x000fe40000004100 */
[----:B------:R-:W-:Y:S01]  /*45f0*/  FFMA.FTZ R25, R13, R25, R8 ;  /* 0x000000190d197223 */ /* 0x000fe20000010008 */
[----:B------:R-:W-:-:S02]  /*4600*/  HADD2.F32 R8, -RZ, R9.H1_H1 ;  /* 0x30000009ff087230 */ /* 0x000fc40000004100 */
[----:B------:R-:W-:Y:S01]  /*4610*/  FFMA.FTZ R13, R13, R14, R24 ;  /* 0x0000000e0d0d7223 */ /* 0x000fe20000010018 */
[----:B------:R-:W-:Y:S02]  /*4620*/  HADD2.F32 R20, -RZ, R17.H1_H1 ;  /* 0x30000011ff147230 */ /* 0x000fe40000004100 */
[----:B------:R-:W-:Y:S01]  /*4630*/  FFMA.FTZ R6, R6, R15, R7 ;  /* 0x0000000f06067223 */ /* 0x000fe20000010007 */
[----:B------:R-:W-:Y:S01]  /*4640*/  FFMA.FTZ R7, R15, R10, R22 ;  /* 0x0000000a0f077223 */ /* 0x000fe20000010016 */
[----:B----4-:R-:W-:Y:S01]  /*4650*/  @!P2 IADD3 R5, PT, PT, R29, R4, RZ ;  /* 0x000000041d05a210 */ /* 0x010fe20007ffe0ff */
[C---:B------:R-:W-:Y:S01]  /*4660*/  FFMA.FTZ R8, R15.reuse, R8, R25 ;  /* 0x000000080f087223 */ /* 0x040fe20000010019 */
[----:B------:R-:W-:Y:S01]  /*4670*/  IADD3 R4, PT, PT, R4, 0x20, RZ ;  /* 0x0000002004047810 */ /* 0x000fe20007ffe0ff */
[----:B------:R-:W-:Y:S01]  /*4680*/  FFMA.FTZ R13, R15, R20, R13 ;  /* 0x000000140f0d7223 */ /* 0x000fe2000001000d */
[----:B------:R-:W-:Y:S01]  /*4690*/  FMUL.FTZ R6, R45, R6 ;  /* 0x000000062d067220 */ /* 0x000fe20000410000 */
[----:B------:R-:W-:Y:S01]  /*46a0*/  FMUL.FTZ R7, R12, R7 ;  /* 0x000000070c077220 */ /* 0x000fe20000410000 */
[----:B------:R-:W-:Y:S01]  /*46b0*/  ISETP.GE.AND P0, PT, R4, R21, PT ;  /* 0x000000150400720c */ /* 0x000fe20003f06270 */
[----:B------:R-:W-:Y:S01]  /*46c0*/  FMUL.FTZ R8, R39, R8 ;  /* 0x0000000827087220 */ /* 0x000fe20000410000 */
[----:B------:R-:W-:Y:S01]  /*46d0*/  FMUL.FTZ R13, R18, R13 ;  /* 0x0000000d120d7220 */ /* 0x000fe20000410000 */
[----:B------:R-:W-:-:S02]  /*46e0*/  F2FP.F16.F32.PACK_AB R6, RZ, R6 ;  /* 0x00000006ff06723e */ /* 0x000fc400000000ff */
[----:B------:R-:W-:Y:S02]  /*46f0*/  F2FP.F16.F32.PACK_AB R7, RZ, R7 ;  /* 0x00000007ff07723e */ /* 0x000fe400000000ff */
[----:B------:R-:W-:Y:S02]  /*4700*/  F2FP.F16.F32.PACK_AB R8, RZ, R8 ;  /* 0x00000008ff08723e */ /* 0x000fe400000000ff */
[----:B------:R-:W-:Y:S02]  /*4710*/  F2FP.F16.F32.PACK_AB R13, RZ, R13 ;  /* 0x0000000dff0d723e */ /* 0x000fe400000000ff */
[----:B------:R-:W-:Y:S02]  /*4720*/  PRMT R6, R6, 0x5410, R7 ;  /* 0x0000541006067816 */ /* 0x000fe40000000007 */
[----:B------:R-:W-:Y:S01]  /*4730*/  PRMT R8, R8, 0x5410, R13 ;  /* 0x0000541008087816 */ /* 0x000fe2000000000d */
[----:B------:R-:W-:Y:S01]  /*4740*/  UIADD3 UR4, UPT, UPT, UR4, 0x40, URZ ;  /* 0x0000004004047890 */ /* 0x000fe2000fffe0ff */
[----:B------:R-:W-:-:S02]  /*4750*/  @!P2 IADD3 R9, PT, PT, R2, 0x1, RZ ;  /* 0x000000010209a810 */ /* 0x000fc40007ffe0ff */
[----:B------:R-:W-:Y:S01]  /*4760*/  IADD3 R26, P1, PT, R26, 0x80, RZ ;  /* 0x000000801a1a7810 */ /* 0x000fe20007f3e0ff */
[----:B------:R-:W-:Y:S01]  /*4770*/  HFMA2 R6, R6, 1, 1, R19 ;  /* 0x3c003c0006067831 */ /* 0x000fe20000000013 */
[----:B------:R-:W-:Y:S01]  /*4780*/  @!P2 MOV R2, R9 ;  /* 0x000000090002a202 */ /* 0x000fe20000000f00 */
[----:B------:R-:W-:Y:S01]  /*4790*/  HADD2 R7, R8, R16 ;  /* 0x0000001008077230 */ /* 0x000fe20000000000 */
[----:B------:R-:W-:Y:S01]  /*47a0*/  IADD3.X R27, PT, PT, RZ, R27, RZ, P1, !PT ;  /* 0x0000001bff1b7210 */ /* 0x000fe20000ffe4ff */
[----:B------:R-:W-:Y:S01]  /*47b0*/  IMAD.WIDE R38, R0, 0x4, R42 ;  /* 0x0000000400267825 */ /* 0x000fe200078e022a */
[----:B------:R-:W-:Y:S07]  /*47c0*/  @!P0 BRA `(.L_x_3606) ;  /* 0xffffffd800e48947 */ /* 0x000fee000383ffff */
.L_x_3605:
        /* <DEDUP_REMOVED lines=10> */
.L_x_3610:
[----:B------:R-:W0:Y:S02]  /*4870*/  LDS R2, [R0] ;  /* 0x0000000000027984 */ /* 0x000e240000000800 */
[----:B0-----:R-:W-:-:S05]  /*4880*/  HFMA2 R3, R2, 1, 1, R6 ;  /* 0x3c003c0002037831 */ /* 0x001fca0000000006 */
[----:B------:R-:W0:Y:S02]  /*4890*/  ATOMS.CAST.SPIN P0, [R0], R2, R3 ;  /* 0x000000020000758d */ /* 0x000e240001800003 */
[----:B0-----:R-:W-:Y:S05]  /*48a0*/  @!P0 BRA `(.L_x_3610) ;  /* 0xfffffffc00f08947 */ /* 0x001fea000383ffff */
[----:B------:R-:W-:Y:S05]  /*48b0*/  BRA `(.L_x_3608) ;  /* 0x00000000000c7947 */ /* 0x000fea0003800000 */
.L_x_3609:
[----:B------:R-:W2:Y:S02]  /*48c0*/  LD.E R0, desc[UR6][R4.64] ;  /* 0x0000000604007980 */ /* 0x000ea4000c101900 */
[----:B--2---:R-:W-:-:S05]  /*48d0*/  IADD3 R3, PT, PT, R6, R0, RZ ;  /* 0x0000000006037210 */ /* 0x004fca0007ffe0ff */
[----:B------:R0:W-:Y:S02]  /*48e0*/  ST.E desc[UR6][R4.64], R3 ;  /* 0x0000000304007985 */ /* 0x0001e4000c101906 */
.L_x_3608:
[----:B------:R-:W-:Y:S05]  /*48f0*/  BSYNC.RECONVERGENT B0 ;  /* 0x0000000000007941 */ /* 0x000fea0003800200 */
.L_x_3607:
[----:B------:R2:W-:Y:S02]  /*4900*/  ATOM.E.ADD.F16x2.RN.STRONG.GPU P0, RZ, desc[UR6][R4.64+0x4], R7 ;  /* 0x8000040704ff79a2 */ /* 0x0005e4000c10e106 */
[----:B--2---:R-:W-:Y:S05]  /*4910*/  @P0 EXIT ;  /* 0x000000000000094d */ /* 0x004fea0003800000 */
[----:B------:R-:W2:Y:S02]  /*4920*/  QSPC.E.S P0, RZ, [R4+0x4] ;  /* 0x0000040004ff73aa */ /* 0x000ea40000000500 */
[----:B--2---:R-:W-:Y:S05]  /*4930*/  @!P0 BRA `(.L_x_3611) ;  /* 0x00000000001c8947 */ /* 0x004fea0003800000 */
[----:B------:R-:W-:-:S04]  /*4940*/  MOV R2, R4 ;  /* 0x0000000400027202 */ /* 0x000fc80000000f00 */
[----:B------:R-:W-:-:S07]  /*4950*/  MOV R0, R2 ;  /* 0x0000000200007202 */ /* 0x000fce0000000f00 */
.L_x_3612:
[----:B------:R-:W0:Y:S02]  /*4960*/  LDS R2, [R0+0x4] ;  /* 0x0000040000027984 */ /* 0x000e240000000800 */
[----:B0-----:R-:W-:-:S05]  /*4970*/  HADD2 R3, R2, R7 ;  /* 0x0000000702037230 */ /* 0x001fca0000000000 */
[----:B------:R-:W0:Y:S02]  /*4980*/  ATOMS.CAST.SPIN P0, [R0+0x4], R2, R3 ;  /* 0x000004020000758d */ /* 0x000e240001800003 */
[----:B0-----:R-:W-:Y:S05]  /*4990*/  @!P0 BRA `(.L_x_3612) ;  /* 0xfffffffc00f08947 */ /* 0x001fea000383ffff */
[----:B------:R-:W-:Y:S05]  /*49a0*/  EXIT ;  /* 0x000000000000794d */ /* 0x000fea0003800000 */
.L_x_3611:
[----:B------:R-:W0:Y:S02]  /*49b0*/  LD.E R0, desc[UR6][R4.64+0x4] ;  /* 0x0000040604007980 */ /* 0x000e24000c101900 */
[----:B0-----:R-:W-:-:S05]  /*49c0*/  IADD3 R3, PT, PT, R7, R0, RZ ;  /* 0x0000000007037210 */ /* 0x001fca0007ffe0ff */
[----:B------:R-:W-:Y:S01]  /*49d0*/  ST.E desc[UR6][R4.64+0x4], R3 ;  /* 0x0000040304007985 */ /* 0x000fe2000c101906 */
[----:B------:R-:W-:Y:S05]  /*49e0*/  EXIT ;  /* 0x000000000000794d */ /* 0x000fea0003800000 */
.L_x_3613:
        /* <DEDUP_REMOVED lines=9> */
.L_x_3976:


//--------------------- .text._Z23gemm_half_q_half_kernelILi1ELi8ELb1ELb0ELi64EEvPK6__halfPKjS4_S2_PS0_iiiiPKtS7_iiiiiibS2_i --------------------------
	.section	.text._Z23gemm_half_q_half_kernelILi1ELi8ELb1ELb0ELi64EEvPK6__halfPKjS4_S2_PS0_iiiiPKtS7_iiiiiibS2_i,"ax",@progbits
	.align	128
        .global         _Z23gemm_half_q_half_kernelILi1ELi8ELb1ELb0ELi64EEvPK6__halfPKjS4_S2_PS0_iiiiPKtS7_iiiiiibS2_i
        .type           _Z23gemm_half_q_half_kernelILi1ELi8ELb1ELb0ELi64EEvPK6__halfPKjS4_S2_PS0_iiiiPKtS7_iiiiiibS2_i,@function
        .size           _Z23gemm_half_q_half_kernelILi1ELi8ELb1ELb0ELi64EEvPK6__halfPKjS4_S2_PS0_iiiiPKtS7_iiiiiibS2_i,(.L_x_3977 - _Z23gemm_half_q_half_kernelILi1ELi8ELb1ELb0ELi64EEvPK6__halfPKjS4_S2_PS0_iiiiPKtS7_iiiiiibS2_i)
        .other          _Z23gemm_half_q_half_kernelILi1ELi8ELb1ELb0ELi64EEvPK6__halfPKjS4_S2_PS0_iiiiPKtS7_iiiiiibS2_i,@"STO_CUDA_ENTRY STV_DEFAULT"
_Z23gemm_half_q_half_kernelILi1ELi8ELb1ELb0ELi64EEvPK6__halfPKjS4_S2_PS0_iiiiPKtS7_iiiiiibS2_i:
.text._Z23gemm_half_q_half_kernelILi1ELi8ELb1ELb0ELi64EEvPK6__halfPKjS4_S2_PS0_iiiiPKtS7_iiiiiibS2_i:
[----:B------:R-:W0:Y:S08]  /*0000*/  LDC R1, c[0x0][0x37c] ;  /* 0x0000df00ff017b82 */ /* 0x000e300000000800 */
[----:B------:R-:W1:Y:S01]  /*0010*/  S2UR UR6, SR_CTAID.Y ;  /* 0x00000000000679c3 */ /* 0x000e620000002600 */
[----:B------:R-:W2:Y:S01]  /*0020*/  S2R R5, SR_CTAID.X ;  /* 0x0000000000057919 */ /* 0x000ea20000002500 */
[----:B0-----:R-:W-:-:S04]  /*0030*/  IADD3 R1, PT, PT, R1, -0x10, RZ ;  /* 0xfffffff001017810 */ /* 0x001fc80007ffe0ff */
[----:B------:R-:W-:Y:S02]  /*0040*/  R2UR UR21, R1 ;  /* 0x00000000011572ca */ /* 0x000fe400000e0000 */
        /* <DEDUP_REMOVED lines=14> */
[----:B------:R-:W-:Y:S02]  /*0130*/  MOV R3, UR9 ;  /* 0x0000000900037c02 */ /* 0x000fe40008000f00 */
[----:B-1----:R-:W-:Y:S02]  /*0140*/  IADD3 R11, PT, PT, R2, UR9, RZ ;  /* 0x00000009020b7c10 */ /* 0x002fe4000fffe0ff */
[----:B---3--:R-:W-:Y:S02]  /*0150*/  VIADDMNMX R3, R3, 0x40, R0, PT ;  /* 0x0000004003037846 */ /* 0x008fe40003800100 */
[----:B------:R-:W-:Y:S02]  /*0160*/  LEA R5, R5, R2, 0x6 ;  /* 0x0000000205057211 */ /* 0x000fe400078e30ff */
[----:B------:R-:W-:Y:S02]  /*0170*/  R2UR UR15, R3 ;  /* 0x00000000030f72ca */ /* 0x000fe400000e0000 */
[----:B------:R-:W-:-:S04]  /*0180*/  SHF.L.U32 R12, R5, 0x2, RZ ;  /* 0x00000002050c7819 */ /* 0x000fc800000006ff */
        /* <DEDUP_REMOVED lines=21> */
.L_x_3615:
[----:B------:R-:W-:Y:S05]  /*02e0*/  BSYNC.RECONVERGENT B0 ;  /* 0x0000000000007941 */ /* 0x000fea0003800200 */
.L_x_3614:
[----:B------:R-:W-:Y:S05]  /*02f0*/  @P1 EXIT ;  /* 0x000000000000194d */ /* 0x000fea0003800000 */
[----:B------:R-:W1:Y:S01]  /*0300*/  LDCU.U8 UR4, c[0x0][0x3e0] ;  /* 0x00007c00ff0477ac */ /* 0x000e620008000000 */
[----:B------:R-:W0:Y:S01]  /*0310*/  S2R R13, SR_CTAID.Y ;  /* 0x00000000000d7919 */ /* 0x000e220000002600 */
        /* <DEDUP_REMOVED lines=13> */
[----:B------:R-:W-:Y:S01]  /*03f0*/  MOV R10, UR12 ;  /* 0x0000000c000a7c02 */ /* 0x000fe20008000f00 */
[----:B0-----:R-:W0:Y:S01]  /*0400*/  LDC.64 R4, c[0x0][0x390] ;  /* 0x0000e400ff047b82 */ /* 0x001e220000000a00 */
        /* <DEDUP_REMOVED lines=10> */
.L_x_3617:
        /* <DEDUP_REMOVED lines=10> */
[----:B------:R-:W2:Y:S04]  /*0550*/  LDG.E.U16.CONSTANT R9, desc[UR18][R16.64] ;  /* 0x0000001210097981 */ /* 0x000ea8000c1e9500 */
[----:B------:R-:W-:Y:S02]  /*0560*/  MOV R10, UR6 ;  /* 0x00000006000a7c02 */ /* 0x000fe40008000f00 */
[----:B------:R-:W-:-:S05]  /*0570*/  MOV R11, UR7 ;  /* 0x00000007000b7c02 */ /* 0x000fca0008000f00 */
[----:B------:R0:W4:Y:S01]  /*0580*/  LDG.E.U16.CONSTANT R10, desc[UR18][R10.64+0x2] ;  /* 0x000002120a0a7981 */ /* 0x000122000c1e9500 */
        /* <DEDUP_REMOVED lines=30> */
[----:B---3--:R-:W-:Y:S05]  /*0770*/  BRA.U !UP0, `(.L_x_3617) ;  /* 0xfffffffd084c7547 */ /* 0x008fea000b83ffff */
.L_x_3616:
        /* <DEDUP_REMOVED lines=12> */
.L_x_3618:
        /* <DEDUP_REMOVED lines=12> */
.L_x_3619:
        /* <DEDUP_REMOVED lines=12> */
.L_x_3620:
        /* <DEDUP_REMOVED lines=12> */
.L_x_3621:
        /* <DEDUP_REMOVED lines=12> */
.L_x_3622:
        /* <DEDUP_REMOVED lines=14> */
[----:B0-----:R-:W-:Y:S01]  /*0c20*/  MOV R4, UR12 ;  /* 0x0000000c00047c02 */ /* 0x001fe20008000f00 */
        /* <DEDUP_REMOVED lines=11> */
[----:B------:R-:W-:Y:S01]  /*0ce0*/  PRMT R18, RZ, 0x5410, RZ ;  /* 0x00005410ff127816 */ /* 0x000fe200000000ff */
[----:B------:R-:W-:Y:S01]  /*0cf0*/  UMOV UR8, 0x400 ;  /* 0x0000040000087882 */ /* 0x000fe20000000000 */
[----:B------:R-:W-:Y:S01]  /*0d00*/  UIADD3 UR10, UP0, UPT, UR10, 0x2, URZ ;  /* 0x000000020a0a7890 */ /* 0x000fe2000ff1e0ff */
[----:B------:R-:W-:-:S03]  /*0d10*/  PRMT R19, RZ, 0x5410, RZ ;  /* 0x00005410ff137816 */ /* 0x000fc600000000ff */
[----:B------:R-:W-:Y:S02]  /*0d20*/  UIADD3.X UR11, UPT, UPT, URZ, UR11, URZ, UP0, !UPT ;  /* 0x0000000bff0b7290 */ /* 0x000fe400087fe4ff */
[----:B0-----:R-:W-:Y:S01]  /*0d30*/  ULEA UR8, UR5, UR8, 0x18 ;  /* 0x0000000805087291 */ /* 0x001fe2000f8ec0ff */
[----:B---3--:R-:W-:Y:S02]  /*0d40*/  R2UR UR4, R4 ;  /* 0x00000000040472ca */ /* 0x008fe400000e0000 */
[----:B-1----:R-:W-:Y:S02]  /*0d50*/  LEA R4, P0, R0, UR12, 0x2 ;  /* 0x0000000c00047c11 */ /* 0x002fe4000f8010ff */
[----:B--2---:R-:W-:Y:S02]  /*0d60*/  PRMT R2, R6, 0x7610, R6 ;  /* 0x0000761006027816 */ /* 0x004fe40000000006 */
[----:B------:R-:W-:Y:S02]  /*0d70*/  LEA.HI.X R5, R0, UR13, R3, 0x2, P0 ;  /* 0x0000000d00057c11 */ /* 0x000fe400080f1403 */
[----:B------:R-:W-:-:S05]  /*0d80*/  PRMT R0, R7, 0x5432, R7 ;  /* 0x0000543207007816 */ /* 0x000fca0000000007 */
[----:B------:R-:W-:-:S03]  /*0d90*/  UIADD3 UR5, UPT, UPT, UR9, UR4, URZ ;  /* 0x0000000409057290 */ /* 0x000fc6000fffe0ff */
[----:B------:R-:W-:-:S09]  /*0da0*/  UMOV UR4, URZ ;  /* 0x000000ff00047c82 */ /* 0x000fd20008000000 */
.L_x_3624:
[----:B------:R-:W-:Y:S01]  /*0db0*/  MOV R16, R4 ;  /* 0x0000000400107202 */ /* 0x000fe20000000f00 */
[----:B------:R-:W0:Y:S01]  /*0dc0*/  LDS.64 R14, [UR8] ;  /* 0x00000008ff0e7984 */ /* 0x000e220008000a00 */
[----:B------:R-:W-:-:S05]  /*0dd0*/  MOV R17, R5 ;  /* 0x0000000500117202 */ /* 0x000fca0000000f00 */
[----:B------:R-:W2:Y:S01]  /*0de0*/  LDG.E.128.CONSTANT R8, desc[UR18][R16.64] ;  /* 0x0000001210087981 */ /* 0x000ea2000c1e9d00 */
[----:B------:R-:W-:-:S05]  /*0df0*/  MOV R29, UR14 ;  /* 0x0000000e001d7c02 */ /* 0x000fca0008000f00 */
[----:B------:R-:W-:-:S05]  /*0e00*/  IMAD.WIDE R28, R29, 0x4, R16 ;  /* 0x000000041d1c7825 */ /* 0x000fca00078e0210 */
[----:B------:R-:W3:Y:S01]  /*0e10*/  LDG.E.128.CONSTANT R4, desc[UR18][R28.64] ;  /* 0x000000121c047981 */ /* 0x000ee2000c1e9d00 */
[----:B------:R-:W-:-:S06]  /*0e20*/  UISETP.NE.AND UP0, UPT, UR9, UR5, UPT ;  /* 0x000000050900728c */ /* 0x000fcc000bf05270 */
[----:B------:R-:W-:-:S05]  /*0e30*/  PLOP3.LUT P0, PT, PT, PT, UP0, 0x80, 0x8 ;  /* 0x000000000008781c */ /* 0x000fca0003f0f008 */
[----:B------:R-:W-:Y:S01]  /*0e40*/  @!UP0 ULEA UR12, UR4, UR21, 0x3 ;  /* 0x00000015040c8291 */ /* 0x000fe2000f8e18ff */
[----:B------:R-:W-:Y:S01]  /*0e50*/  @!UP0 UMOV UR6, UR10 ;  /* 0x0000000a00068c82 */ /* 0x000fe20008000000 */
[----:B------:R-:W-:Y:S01]  /*0e60*/  @!UP0 UMOV UR7, UR11 ;  /* 0x0000000b00078c82 */ /* 0x000fe20008000000 */
[----:B--2---:R-:W-:Y:S02]  /*0e70*/  LOP3.LUT R3, R8, 0xf000f, RZ, 0xc0, !PT ;  /* 0x000f000f08037812 */ /* 0x004fe400078ec0ff */
        /* <DEDUP_REMOVED lines=8> */
[----:B------:R-:W-:Y:S02]  /*0f00*/  HADD2 R23, R20, -1032, -1032 ;  /* 0xe408e40814177430 */ /* 0x000fe40000000000 */
[----:B0-----:R-:W-:Y:S02]  /*0f10*/  HADD2.F32 R20, -RZ, R14.H0_H0 ;  /* 0x2000000eff147230 */ /* 0x001fe40000004100 */
[----:B------:R-:W-:Y:S02]  /*0f20*/  HADD2 R24, R21, -1032, -1032 ;  /* 0xe408e40815187430 */ /* 0x000fe40000000000 */
[----:B------:R-:W-:-:S02]  /*0f30*/  HADD2.F32 R31, -RZ, R17.H0_H0 ;  /* 0x20000011ff1f7230 */ /* 0x000fc40000004100 */
[----:B------:R-:W-:Y:S02]  /*0f40*/  HADD2 R3, R22, -1032, -1032 ;  /* 0xe408e40816037430 */ /* 0x000fe40000000000 */
[----:B------:R-:W-:Y:S01]  /*0f50*/  HADD2.F32 R27, -RZ, R23.H0_H0 ;  /* 0x20000017ff1b7230 */ /* 0x000fe20000004100 */
[----:B------:R-:W-:Y:S01]  /*0f60*/  LOP3.LUT R26, R11, 0xf000f0, RZ, 0xc0, !PT ;  /* 0x00f000f00b1a7812 */ /* 0x000fe200078ec0ff */
[----:B------:R-:W-:Y:S02]  /*0f70*/  HADD2.F32 R25, -RZ, R24.H0_H0 ;  /* 0x20000018ff197230 */ /* 0x000fe40000004100 */
[----:B------:R-:W-:Y:S01]  /*0f80*/  FFMA.FTZ R22, R31, R20, RZ ;  /* 0x000000141f167223 */ /* 0x000fe200000100ff */
[----:B------:R-:W-:Y:S02]  /*0f90*/  HADD2.F32 R21, -RZ, R3.H0_H0 ;  /* 0x20000003ff157230 */ /* 0x000fe40000004100 */
[----:B------:R-:W-:Y:S01]  /*0fa0*/  FFMA.FTZ R16, R20, R27, RZ ;  /* 0x0000001b14107223 */ /* 0x000fe200000100ff */
[----:B------:R-:W-:-:S02]  /*0fb0*/  HADD2.F32 R23, -RZ, R23.H1_H1 ;  /* 0x30000017ff177230 */ /* 0x000fc40000004100 */
[C---:B------:R-:W-:Y:S01]  /*0fc0*/  FFMA.FTZ R32, R20.reuse, R25, RZ ;  /* 0x0000001914207223 */ /* 0x040fe200000100ff */
[----:B------:R-:W-:Y:S02]  /*0fd0*/  HADD2.F32 R25, -RZ, R24.H1_H1 ;  /* 0x30000018ff197230 */ /* 0x000fe40000004100 */
[----:B------:R-:W-:Y:S01]  /*0fe0*/  FFMA.FTZ R20, R20, R21, RZ ;  /* 0x0000001514147223 */ /* 0x000fe200000100ff */
[----:B------:R-:W-:Y:S01]  /*0ff0*/  HADD2.F32 R21, -RZ, R14.H1_H1 ;  /* 0x3000000eff157230 */ /* 0x000fe20000004100 */
[----:B------:R-:W-:Y:S01]  /*1000*/  LOP3.LUT R14, R8, 0xf000f0, RZ, 0xc0, !PT ;  /* 0x00f000f0080e7812 */ /* 0x000fe200078ec0ff */
[----:B------:R-:W-:Y:S01]  /*1010*/  HADD2.F32 R17, -RZ, R17.H1_H1 ;  /* 0x30000011ff117230 */ /* 0x000fe20000004100 */
[----:B------:R-:W-:Y:S02]  /*1020*/  LOP3.LUT R26, R26, 0x64006400, RZ, 0xfc, !PT ;  /* 0x640064001a1a7812 */ /* 0x000fe400078efcff */
[----:B------:R-:W-:Y:S01]  /*1030*/  FFMA.FTZ R23, R21, R23, R16 ;  /* 0x0000001715177223 */ /* 0x000fe20000010010 */
[----:B------:R-:W-:Y:S01]  /*1040*/  HFMA2 R16, -RZ, RZ, 0, 0.0625 ;  /* 0x00002c00ff107431 */ /* 0x000fe200000001ff */
[----:B------:R-:W-:Y:S01]  /*1050*/  LOP3.LUT R14, R14, 0x64006400, RZ, 0xfc, !PT ;  /* 0x640064000e0e7812 */ /* 0x000fe200078efcff */
[----:B------:R-:W-:Y:S01]  /*1060*/  FFMA.FTZ R17, R17, R21, R22 ;  /* 0x0000001511117223 */ /* 0x000fe20000010016 */
[----:B------:R-:W-:Y:S01]  /*1070*/  LOP3.LUT R22, R10, 0xf000f0, RZ, 0xc0, !PT ;  /* 0x00f000f00a167812 */ /* 0x000fe200078ec0ff */
[----:B------:R-:W-:Y:S01]  /*1080*/  FFMA.FTZ R32, R21, R25, R32 ;  /* 0x0000001915207223 */ /* 0x000fe20000010020 */
[----:B------:R-:W-:Y:S01]  /*1090*/  HADD2.F32 R25, -RZ, R15.H1_H1 ;  /* 0x3000000fff197230 */ /* 0x000fe20000004100 */
[----:B------:R-:W-:-:S02]  /*10a0*/  SHF.R.U32.HI R11, RZ, 0x8, R11 ;  /* 0x00000008ff0b7819 */ /* 0x000fc4000001160b */
[----:B------:R-:W-:Y:S02]  /*10b0*/  LOP3.LUT R22, R22, 0x64006400, RZ, 0xfc, !PT ;  /* 0x6400640016167812 */ /* 0x000fe400078efcff */
[----:B------:R-:W-:Y:S02]  /*10c0*/  PRMT R3, R16, 0x7610, R3 ;  /* 0x0000761010037816 */ /* 0x000fe40000000003 */
[----:B------:R-:W-:-:S03]  /*10d0*/  MOV R31, UR7 ;  /* 0x00000007001f7c02 */ /* 0x000fc60008000f00 */
[-C--:B------:R-:W-:Y:S01]  /*10e0*/  HFMA2 R24, R14, R3.reuse.H0_H0, -72, -72 ;  /* 0xd480d4800e187431 */ /* 0x080fe20000040003 */
[----:B------:R-:W-:Y:S01]  /*10f0*/  LOP3.LUT R14, R9, 0xf000f0, RZ, 0xc0, !PT ;  /* 0x00f000f0090e7812 */ /* 0x000fe200078ec0ff */
[----:B------:R-:W-:Y:S02]  /*1100*/  HADD2.F32 R16, -RZ, R3.H1_H1 ;  /* 0x30000003ff107230 */ /* 0x000fe40000004100 */
[-C--:B------:R-:W-:Y:S01]  /*1110*/  HFMA2 R22, R22, R3.reuse.H0_H0, -72, -72 ;  /* 0xd480d48016167431 */ /* 0x080fe20000040003 */
[----:B------:R-:W-:Y:S01]  /*1120*/  SHF.R.U32.HI R9, RZ, 0x8, R9 ;  /* 0x00000008ff097819 */ /* 0x000fe20000011609 */
[----:B------:R-:W-:Y:S01]  /*1130*/  HADD2.F32 R30, -RZ, R24.H0_H0 ;  /* 0x20000018ff1e7230 */ /* 0x000fe20000004100 */
[----:B------:R-:W-:Y:S01]  /*1140*/  LOP3.LUT R14, R14, 0x64006400, RZ, 0xfc, !PT ;  /* 0x640064000e0e7812 */ /* 0x000fe200078efcff */
[----:B------:R-:W-:Y:S01]  /*1150*/  FFMA.FTZ R20, R21, R16, R20 ;  /* 0x0000001015147223 */ /* 0x000fe20000010014 */
[----:B------:R-:W-:Y:S02]  /*1160*/  HADD2.F32 R16, -RZ, R15.H0_H0 ;  /* 0x2000000fff107230 */ /* 0x000fe40000004100 */
[----:B------:R-:W-:-:S02]  /*1170*/  HFMA2 R21, R26, R3.H0_H0, -72, -72 ;  /* 0xd480d4801a157431 */ /* 0x000fc40000040003 */
[----:B------:R-:W-:Y:S02]  /*1180*/  HADD2.F32 R15, -RZ, R24.H1_H1 ;  /* 0x30000018ff0f7230 */ /* 0x000fe40000004100 */
[----:B------:R-:W-:Y:S02]  /*1190*/  HFMA2 R14, R14, R3.H0_H0, -72, -72 ;  /* 0xd480d4800e0e7431 */ /* 0x000fe40000040003 */
[----:B------:R-:W-:-:S03]  /*11a0*/  FFMA.FTZ R30, R30, R16, R17 ;  /* 0x000000101e1e7223 */ /* 0x000fc60000010011 */
[--C-:B------:R-:W-:Y:S02]  /*11b0*/  HADD2.F32 R17, -RZ, R14.reuse.H0_H0 ;  /* 0x2000000eff117230 */ /* 0x100fe40000004100 */
[----:B------:R-:W-:Y:S01]  /*11c0*/  FFMA.FTZ R24, R15, R25, R30 ;  /* 0x000000190f187223 */ /* 0x000fe2000001001e */
[----:B------:R-:W-:Y:S02]  /*11d0*/  HADD2.F32 R14, -RZ, R14.H1_H1 ;  /* 0x3000000eff0e7230 */ /* 0x000fe40000004100 */
[----:B------:R-:W-:Y:S01]  /*11e0*/  FFMA.FTZ R26, R16, R17, R23 ;  /* 0x00000011101a7223 */ /* 0x000fe20000010017 */
[--C-:B------:R-:W-:Y:S02]  /*11f0*/  HADD2.F32 R23, -RZ, R22.reuse.H0_H0 ;  /* 0x20000016ff177230 */ /* 0x100fe40000004100 */
[----:B------:R-:W-:Y:S02]  /*1200*/  HADD2.F32 R17, -RZ, R21.H0_H0 ;  /* 0x20000015ff117230 */ /* 0x000fe40000004100 */
[----:B------:R-:W-:Y:S01]  /*1210*/  FFMA.FTZ R14, R25, R14, R26 ;  /* 0x0000000e190e7223 */ /* 0x000fe2000001001a */
[----:B------:R-:W-:-:S02]  /*1220*/  HADD2.F32 R26, -RZ, R22.H1_H1 ;  /* 0x30000016ff1a7230 */ /* 0x000fc40000004100 */
[C---:B------:R-:W-:Y:S01]  /*1230*/  FFMA.FTZ R23, R16.reuse, R23, R32 ;  /* 0x0000001710177223 */ /* 0x040fe20000010020 */
[----:B------:R-:W-:Y:S01]  /*1240*/  SHF.R.U32.HI R22, RZ, 0x8, R8 ;  /* 0x00000008ff167819 */ /* 0x000fe20000011608 */
[----:B------:R-:W-:Y:S01]  /*1250*/  FFMA.FTZ R20, R16, R17, R20 ;  /* 0x0000001110147223 */ /* 0x000fe20000010014 */
[----:B------:R-:W-:Y:S01]  /*1260*/  HADD2.F32 R21, -RZ, R21.H1_H1 ;  /* 0x30000015ff157230 */ /* 0x000fe20000004100 */
[----:B------:R-:W0:Y:S01]  /*1270*/  LDS.64 R16, [UR8+0x8] ;  /* 0x00000808ff107984 */ /* 0x000e220008000a00 */
[C---:B------:R-:W-:Y:S01]  /*1280*/  LOP3.LUT R8, R22.reuse, 0xf000f, RZ, 0xc0, !PT ;  /* 0x000f000f16087812 */ /* 0x040fe200078ec0ff */
[C---:B------:R-:W-:Y:S01]  /*1290*/  FFMA.FTZ R15, R25.reuse, R26, R23 ;  /* 0x0000001a190f7223 */ /* 0x040fe20000010017 */
[----:B------:R-:W-:Y:S01]  /*12a0*/  LOP3.LUT R22, R22, 0xf000f0, RZ, 0xc0, !PT ;  /* 0x00f000f016167812 */ /* 0x000fe200078ec0ff */
[----:B------:R-:W-:Y:S01]  /*12b0*/  FFMA.FTZ R20, R25, R21, R20 ;  /* 0x0000001519147223 */ /* 0x000fe20000010014 */
[----:B------:R-:W-:Y:S02]  /*12c0*/  LOP3.LUT R8, R8, 0x64006400, RZ, 0xfc, !PT ;  /* 0x6400640008087812 */ /* 0x000fe400078efcff */
[----:B------:R-:W-:-:S02]  /*12d0*/  SHF.R.U32.HI R25, RZ, 0x8, R10 ;  /* 0x00000008ff197819 */ /* 0x000fc4000001160a */
[----:B------:R-:W-:Y:S01]  /*12e0*/  LOP3.LUT R22, R22, 0x64006400, RZ, 0xfc, !PT ;  /* 0x6400640016167812 */ /* 0x000fe200078efcff */
[----:B------:R-:W-:-:S05]  /*12f0*/  HADD2 R8, R8, -1032, -1032 ;  /* 0xe408e40808087430 */ /* 0x000fca0000000000 */
[--C-:B------:R-:W-:Y:S02]  /*1300*/  HADD2.F32 R23, -RZ, R8.reuse.H0_H0 ;  /* 0x20000008ff177230 */ /* 0x100fe40000004100 */
[----:B------:R-:W-:Y:S02]  /*1310*/  HADD2.F32 R8, -RZ, R8.H1_H1 ;  /* 0x30000008ff087230 */ /* 0x000fe40000004100 */
[--C-:B0-----:R-:W-:Y:S02]  /*1320*/  HADD2.F32 R21, -RZ, R16.reuse.H0_H0 ;  /* 0x20000010ff157230 */ /* 0x101fe40000004100 */
[----:B------:R-:W-:-:S03]  /*1330*/  HADD2.F32 R16, -RZ, R16.H1_H1 ;  /* 0x30000010ff107230 */ /* 0x000fc60000004100 */
[----:B------:R-:W-:Y:S01]  /*1340*/  FFMA.FTZ R23, R23, R21, R24 ;  /* 0x0000001517177223 */ /* 0x000fe20000010018 */
[----:B------:R-:W-:-:S03]  /*1350*/  LOP3.LUT R24, R9, 0xf000f, RZ, 0xc0, !PT ;  /* 0x000f000f09187812 */ /* 0x000fc600078ec0ff */
[----:B------:R-:W-:Y:S01]  /*1360*/  FFMA.FTZ R23, R8, R16, R23 ;  /* 0x0000001008177223 */ /* 0x000fe20000010017 */
[----:B------:R-:W-:Y:S02]  /*1370*/  LOP3.LUT R10, R24, 0x64006400, RZ, 0xfc, !PT ;  /* 0x64006400180a7812 */ /* 0x000fe400078efcff */
[C---:B------:R-:W-:Y:S02]  /*1380*/  LOP3.LUT R24, R25.reuse, 0xf000f, RZ, 0xc0, !PT ;  /* 0x000f000f19187812 */ /* 0x040fe400078ec0ff */
[----:B------:R-:W-:Y:S01]  /*1390*/  LOP3.LUT R25, R25, 0xf000f0, RZ, 0xc0, !PT ;  /* 0x00f000f019197812 */ /* 0x000fe200078ec0ff */
[----:B------:R-:W-:Y:S01]  /*13a0*/  HADD2 R10, R10, -1032, -1032 ;  /* 0xe408e4080a0a7430 */ /* 0x000fe20000000000 */
[----:B------:R-:W-:-:S04]  /*13b0*/  LOP3.LUT R24, R24, 0x64006400, RZ, 0xfc, !PT ;  /* 0x6400640018187812 */ /* 0x000fc800078efcff */
[----:B------:R-:W-:Y:S02]  /*13c0*/  HADD2.F32 R26, -RZ, R10.H0_H0 ;  /* 0x2000000aff1a7230 */ /* 0x000fe40000004100 */
[----:B------:R-:W-:-:S03]  /*13d0*/  HADD2 R24, R24, -1032, -1032 ;  /* 0xe408e40818187430 */ /* 0x000fc60000000000 */
[----:B------:R-:W-:Y:S02]  /*13e0*/  FFMA.FTZ R14, R21, R26, R14 ;  /* 0x0000001a150e7223 */ /* 0x000fe4000001000e */
[--C-:B------:R-:W-:Y:S02]  /*13f0*/  HADD2.F32 R26, -RZ, R24.reuse.H0_H0 ;  /* 0x20000018ff1a7230 */ /* 0x100fe40000004100 */
[----:B------:R-:W-:-:S03]  /*1400*/  HADD2.F32 R24, -RZ, R24.H1_H1 ;  /* 0x30000018ff187230 */ /* 0x000fc60000004100 */
[----:B------:R-:W-:Y:S01]  /*1410*/  FFMA.FTZ R27, R21, R26, R15 ;  /* 0x0000001a151b7223 */ /* 0x000fe2000001000f */
[----:B------:R-:W-:-:S03]  /*1420*/  LOP3.LUT R15, R11, 0xf000f, RZ, 0xc0, !PT ;  /* 0x000f000f0b0f7812 */ /* 0x000fc600078ec0ff */
[----:B------:R-:W-:Y:S01]  /*1430*/  FFMA.FTZ R27, R16, R24, R27 ;  /* 0x00000018101b7223 */ /* 0x000fe2000001001b */
[----:B------:R-:W-:-:S05]  /*1440*/  LOP3.LUT R15, R15, 0x64006400, RZ, 0xfc, !PT ;  /* 0x640064000f0f7812 */ /* 0x000fca00078efcff */
[----:B------:R-:W-:-:S05]  /*1450*/  HADD2 R15, R15, -1032, -1032 ;  /* 0xe408e4080f0f7430 */ /* 0x000fca0000000000 */
[--C-:B------:R-:W-:Y:S02]  /*1460*/  HADD2.F32 R26, -RZ, R15.reuse.H0_H0 ;  /* 0x2000000fff1a7230 */ /* 0x100fe40000004100 */
[----:B------:R-:W-:-:S03]  /*1470*/  HADD2.F32 R15, -RZ, R15.H1_H1 ;  /* 0x3000000fff0f7230 */ /* 0x000fc60000004100 */
[----:B------:R-:W-:Y:S01]  /*1480*/  FFMA.FTZ R20, R21, R26, R20 ;  /* 0x0000001a15147223 */ /* 0x000fe20000010014 */
[----:B------:R-:W-:Y:S01]  /*1490*/  HADD2.F32 R21, -RZ, R10.H1_H1 ;  /* 0x3000000aff157230 */ /* 0x000fe20000004100 */
[----:B------:R-:W-:Y:S02]  /*14a0*/  LOP3.LUT R10, R9, 0xf000f0, RZ, 0xc0, !PT ;  /* 0x00f000f0090a7812 */ /* 0x000fe400078ec0ff */
[----:B------:R-:W0:Y:S01]  /*14b0*/  LDS.64 R8, [UR8+0x10] ;  /* 0x00001008ff087984 */ /* 0x000e220008000a00 */
[----:B------:R-:W-:Y:S01]  /*14c0*/  LOP3.LUT R26, R11, 0xf000f0, RZ, 0xc0, !PT ;  /* 0x00f000f00b1a7812 */ /* 0x000fe200078ec0ff */
[----:B------:R-:W-:Y:S01]  /*14d0*/  FFMA.FTZ R14, R16, R21, R14 ;  /* 0x00000015100e7223 */ /* 0x000fe2000001000e */
[----:B------:R-:W-:Y:S01]  /*14e0*/  LOP3.LUT R24, R10, 0x64006400, RZ, 0xfc, !PT ;  /* 0x640064000a187812 */ /* 0x000fe200078efcff */
[----:B------:R-:W-:Y:S01]  /*14f0*/  FFMA.FTZ R20, R16, R15, R20 ;  /* 0x0000000f10147223 */ /* 0x000fe20000010014 */
[----:B------:R-:W-:Y:S01]  /*1500*/  HFMA2 R16, R22, R3.H0_H0, -72, -72 ;  /* 0xd480d48016107431 */ /* 0x000fe20000040003 */
[----:B------:R-:W-:Y:S01]  /*1510*/  LOP3.LUT R10, R25, 0x64006400, RZ, 0xfc, !PT ;  /* 0x64006400190a7812 */ /* 0x000fe200078efcff */
[----:B------:R-:W-:-:S02]  /*1520*/  HADD2.F32 R15, -RZ, R17.H0_H0 ;  /* 0x20000011ff0f7230 */ /* 0x000fc40000004100 */
[-C--:B------:R-:W-:Y:S01]  /*1530*/  HFMA2 R21, R24, R3.reuse.H0_H0, -72, -72 ;  /* 0xd480d48018157431 */ /* 0x080fe20000040003 */
[----:B------:R-:W-:Y:S01]  /*1540*/  LOP3.LUT R26, R26, 0x64006400, RZ, 0xfc, !PT ;  /* 0x640064001a1a7812 */ /* 0x000fe200078efcff */
[----:B------:R-:W-:Y:S02]  /*1550*/  HADD2.F32 R22, -RZ, R16.H0_H0 ;  /* 0x20000010ff167230 */ /* 0x000fe40000004100 */
[-C--:B------:R-:W-:Y:S02]  /*1560*/  HFMA2 R10, R10, R3.reuse.H0_H0, -72, -72 ;  /* 0xd480d4800a0a7431 */ /* 0x080fe40000040003 */
[----:B------:R-:W-:Y:S02]  /*1570*/  HADD2.F32 R17, -RZ, R17.H1_H1 ;  /* 0x30000011ff117230 */ /* 0x000fe40000004100 */
[----:B------:R-:W-:Y:S02]  /*1580*/  HADD2.F32 R25, -RZ, R21.H0_H0 ;  /* 0x20000015ff197230 */ /* 0x000fe40000004100 */
[----:B------:R-:W-:-:S02]  /*1590*/  HFMA2 R11, R26, R3.H0_H0, -72, -72 ;  /* 0xd480d4801a0b7431 */ /* 0x000fc40000040003 */
[----:B------:R-:W-:Y:S01]  /*15a0*/  FFMA.FTZ R22, R22, R15, R23 ;  /* 0x0000000f16167223 */ /* 0x000fe20000010017 */
[----:B------:R-:W-:Y:S02]  /*15b0*/  HADD2.F32 R24, -RZ, R10.H0_H0 ;  /* 0x2000000aff187230 */ /* 0x000fe40000004100 */
[C---:B------:R-:W-:Y:S01]  /*15c0*/  FFMA.FTZ R14, R15.reuse, R25, R14 ;  /* 0x000000190f0e7223 */ /* 0x040fe2000001000e */
        /* <DEDUP_REMOVED lines=8> */
[C---:B------:R-:W-:Y:S01]  /*1650*/  FFMA.FTZ R22, R17.reuse, R16, R14 ;  /* 0x0000001011167223 */ /* 0x040fe2000001000e */
[----:B---3--:R-:W-:Y:S01]  /*1660*/  LOP3.LUT R16, R4, 0xf000f, RZ, 0xc0, !PT ;  /* 0x000f000f04107812 */ /* 0x008fe200078ec0ff */
[----:B------:R-:W1:Y:S01]  /*1670*/  LDS.64 R14, [UR8+0x18] ;  /* 0x00001808ff0e7984 */ /* 0x000e620008000a00 */
[C---:B------:R-:W-:Y:S01]  /*1680*/  FFMA.FTZ R11, R17.reuse, R10, R24 ;  /* 0x0000000a110b7223 */ /* 0x040fe20000010018 */
[----:B------:R-:W-:Y:S01]  /*1690*/  FFMA.FTZ R10, R17, R25, R20 ;  /* 0x00000019110a7223 */ /* 0x000fe20000010014 */
[----:B------:R-:W-:Y:S02]  /*16a0*/  LOP3.LUT R16, R16, 0x64006400, RZ, 0xfc, !PT ;  /* 0x6400640010107812 */ /* 0x000fe400078efcff */
[----:B------:R-:W-:-:S02]  /*16b0*/  LOP3.LUT R20, R4, 0xf000f0, RZ, 0xc0, !PT ;  /* 0x00f000f004147812 */ /* 0x000fc400078ec0ff */
[----:B------:R-:W-:Y:S01]  /*16c0*/  SHF.R.U32.HI R4, RZ, 0x8, R4 ;  /* 0x00000008ff047819 */ /* 0x000fe20000011604 */
[----:B------:R-:W-:Y:S02]  /*16d0*/  HADD2 R23, R16, -1032, -1032 ;  /* 0xe408e40810177430 */ /* 0x000fe40000000000 */
[--C-:B0-----:R-:W-:Y:S01]  /*16e0*/  HADD2.F32 R17, -RZ, R8.reuse.H0_H0 ;  /* 0x20000008ff117230 */ /* 0x101fe20000004100 */
[----:B------:R-:W-:Y:S01]  /*16f0*/  LOP3.LUT R20, R20, 0x64006400, RZ, 0xfc, !PT ;  /* 0x6400640014147812 */ /* 0x000fe200078efcff */
[----:B------:R-:W-:Y:S02]  /*1700*/  HADD2.F32 R24, -RZ, R8.H1_H1 ;  /* 0x30000008ff187230 */ /* 0x000fe40000004100 */
[--C-:B------:R-:W-:Y:S02]  /*1710*/  HADD2.F32 R16, -RZ, R23.reuse.H0_H0 ;  /* 0x20000017ff107230 */ /* 0x100fe40000004100 */
[----:B------:R-:W-:Y:S02]  /*1720*/  HADD2.F32 R23, -RZ, R23.H1_H1 ;  /* 0x30000017ff177230 */ /* 0x000fe40000004100 */
[----:B------:R-:W-:Y:S01]  /*1730*/  HFMA2 R8, R20, R3.H0_H0, -72, -72 ;  /* 0xd480d48014087431 */ /* 0x000fe20000040003 */
[----:B------:R-:W-:Y:S01]  /*1740*/  LOP3.LUT R20, R4, 0xf000f, RZ, 0xc0, !PT ;  /* 0x000f000f04147812 */ /* 0x000fe200078ec0ff */
[----:B------:R-:W-:Y:S01]  /*1750*/  FFMA.FTZ R16, R16, R17, RZ ;  /* 0x0000001110107223 */ /* 0x000fe200000100ff */
[--C-:B------:R-:W-:Y:S01]  /*1760*/  HADD2.F32 R25, -RZ, R9.reuse.H0_H0 ;  /* 0x20000009ff197230 */ /* 0x100fe20000004100 */
[----:B------:R-:W-:Y:S01]  /*1770*/  LOP3.LUT R4, R4, 0xf000f0, RZ, 0xc0, !PT ;  /* 0x00f000f004047812 */ /* 0x000fe200078ec0ff */
[----:B------:R-:W-:-:S02]  /*1780*/  HADD2.F32 R26, -RZ, R9.H1_H1 ;  /* 0x30000009ff1a7230 */ /* 0x000fc40000004100 */
[----:B------:R-:W-:Y:S01]  /*1790*/  FFMA.FTZ R16, R23, R24, R16 ;  /* 0x0000001817107223 */ /* 0x000fe20000010010 */
[--C-:B------:R-:W-:Y:S01]  /*17a0*/  HADD2.F32 R23, -RZ, R8.reuse.H0_H0 ;  /* 0x20000008ff177230 */ /* 0x100fe20000004100 */
[----:B------:R-:W-:Y:S01]  /*17b0*/  LOP3.LUT R20, R20, 0x64006400, RZ, 0xfc, !PT ;  /* 0x6400640014147812 */ /* 0x000fe200078efcff */
[----:B------:R-:W-:Y:S01]  /*17c0*/  HADD2.F32 R8, -RZ, R8.H1_H1 ;  /* 0x30000008ff087230 */ /* 0x000fe20000004100 */
[----:B------:R-:W-:Y:S02]  /*17d0*/  LOP3.LUT R4, R4, 0x64006400, RZ, 0xfc, !PT ;  /* 0x6400640004047812 */ /* 0x000fe400078efcff */
[----:B------:R-:W-:Y:S01]  /*17e0*/  FFMA.FTZ R23, R23, R25, R16 ;  /* 0x0000001917177223 */ /* 0x000fe20000010010 */
[----:B------:R-:W-:Y:S02]  /*17f0*/  HADD2 R9, R20, -1032, -1032 ;  /* 0xe408e40814097430 */ /* 0x000fe40000000000 */
[----:B------:R-:W-:Y:S02]  /*1800*/  HFMA2 R4, R4, R3.H0_H0, -72, -72 ;  /* 0xd480d48004047431 */ /* 0x000fe40000040003 */
[----:B------:R-:W-:Y:S01]  /*1810*/  FFMA.FTZ R23, R8, R26, R23 ;  /* 0x0000001a08177223 */ /* 0x000fe20000010017 */
[----:B------:R-:W-:-:S02]  /*1820*/  HADD2.F32 R8, -RZ, R9.H0_H0 ;  /* 0x20000009ff087230 */ /* 0x000fc40000004100 */
[----:B-1----:R-:W-:Y:S02]  /*1830*/  HADD2.F32 R20, -RZ, R14.H0_H0 ;  /* 0x2000000eff147230 */ /* 0x002fe40000004100 */
[----:B------:R-:W-:-:S03]  /*1840*/  HADD2.F32 R16, -RZ, R15.H1_H1 ;  /* 0x3000000fff107230 */ /* 0x000fc60000004100 */
[----:B------:R-:W-:Y:S01]  /*1850*/  FFMA.FTZ R8, R8, R20, R23 ;  /* 0x0000001408087223 */ /* 0x000fe20000010017 */
[----:B------:R-:W-:Y:S02]  /*1860*/  HADD2.F32 R23, -RZ, R9.H1_H1 ;  /* 0x30000009ff177230 */ /* 0x000fe40000004100 */
[----:B------:R-:W-:Y:S02]  /*1870*/  HADD2.F32 R9, -RZ, R14.H1_H1 ;  /* 0x3000000eff097230 */ /* 0x000fe40000004100 */
[--C-:B------:R-:W-:Y:S02]  /*1880*/  HADD2.F32 R14, -RZ, R4.reuse.H0_H0 ;  /* 0x20000004ff0e7230 */ /* 0x100fe40000004100 */
[----:B------:R-:W-:Y:S02]  /*1890*/  HADD2.F32 R4, -RZ, R4.H1_H1 ;  /* 0x30000004ff047230 */ /* 0x000fe40000004100 */
[----:B------:R-:W-:Y:S01]  /*18a0*/  FFMA.FTZ R23, R23, R9, R8 ;  /* 0x0000000917177223 */ /* 0x000fe20000010008 */
[----:B------:R-:W-:-:S05]  /*18b0*/  HADD2.F32 R8, -RZ, R15.H0_H0 ;  /* 0x2000000fff087230 */ /* 0x000fca0000004100 */
[----:B------:R-:W-:-:S04]  /*18c0*/  FFMA.FTZ R23, R14, R8, R23 ;  /* 0x000000080e177223 */ /* 0x000fc80000010017 */
[----:B------:R-:W-:Y:S01]  /*18d0*/  FFMA.FTZ R15, R4, R16, R23 ;  /* 0x00000010040f7223 */ /* 0x000fe20000010017 */
[----:B------:R-:W-:-:S04]  /*18e0*/  LOP3.LUT R4, R5, 0xf000f, RZ, 0xc0, !PT ;  /* 0x000f000f05047812 */ /* 0x000fc800078ec0ff */
[----:B------:R-:W-:-:S05]  /*18f0*/  LOP3.LUT R4, R4, 0x64006400, RZ, 0xfc, !PT ;  /* 0x6400640004047812 */ /* 0x000fca00078efcff */
[----:B------:R-:W-:-:S05]  /*1900*/  HADD2 R4, R4, -1032, -1032 ;  /* 0xe408e40804047430 */ /* 0x000fca0000000000 */
[--C-:B------:R-:W-:Y:S02]  /*1910*/  HADD2.F32 R14, -RZ, R4.reuse.H0_H0 ;  /* 0x20000004ff0e7230 */ /* 0x100fe40000004100 */
[----:B------:R-:W-:-:S03]  /*1920*/  HADD2.F32 R4, -RZ, R4.H1_H1 ;  /* 0x30000004ff047230 */ /* 0x000fc60000004100 */
[----:B------:R-:W-:-:S04]  /*1930*/  FFMA.FTZ R23, R17, R14, RZ ;  /* 0x0000000e11177223 */ /* 0x000fc800000100ff */
[----:B------:R-:W-:Y:S01]  /*1940*/  FFMA.FTZ R30, R24, R4, R23 ;  /* 0x00000004181e7223 */ /* 0x000fe20000010017 */
[----:B------:R-:W-:Y:S02]  /*1950*/  LOP3.LUT R4, R5, 0xf000f0, RZ, 0xc0, !PT ;  /* 0x00f000f005047812 */ /* 0x000fe400078ec0ff */
[----:B------:R-:W-:Y:S02]  /*1960*/  SHF.R.U32.HI R5, RZ, 0x8, R5 ;  /* 0x00000008ff057819 */ /* 0x000fe40000011605 */
[----:B------:R-:W-:-:S05]  /*1970*/  LOP3.LUT R4, R4, 0x64006400, RZ, 0xfc, !PT ;  /* 0x6400640004047812 */ /* 0x000fca00078efcff */
[----:B------:R-:W-:-:S05]  /*1980*/  HFMA2 R4, R4, R3.H0_H0, -72, -72 ;  /* 0xd480d48004047431 */ /* 0x000fca0000040003 */
[--C-:B------:R-:W-:Y:S02]  /*1990*/  HADD2.F32 R14, -RZ, R4.reuse.H0_H0 ;  /* 0x20000004ff0e7230 */ /* 0x100fe40000004100 */
[----:B------:R-:W-:-:S03]  /*19a0*/  HADD2.F32 R4, -RZ, R4.H1_H1 ;  /* 0x30000004ff047230 */ /* 0x000fc60000004100 */
[----:B------:R-:W-:Y:S01]  /*19b0*/  FFMA.FTZ R23, R25, R14, R30 ;  /* 0x0000000e19177223 */ /* 0x000fe2000001001e */
[----:B------:R-:W-:-:S03]  /*19c0*/  LOP3.LUT R30, R5, 0xf000f0, RZ, 0xc0, !PT ;  /* 0x00f000f0051e7812 */ /* 0x000fc600078ec0ff */
[----:B------:R-:W-:Y:S01]  /*19d0*/  FFMA.FTZ R23, R26, R4, R23 ;  /* 0x000000041a177223 */ /* 0x000fe20000010017 */
[----:B------:R-:W-:Y:S02]  /*19e0*/  LOP3.LUT R4, R5, 0xf000f, RZ, 0xc0, !PT ;  /* 0x000f000f05047812 */ /* 0x000fe400078ec0ff */
[----:B------:R-:W-:Y:S02]  /*19f0*/  LOP3.LUT R30, R30, 0x64006400, RZ, 0xfc, !PT ;  /* 0x640064001e1e7812 */ /* 0x000fe400078efcff */
[----:B------:R-:W-:-:S05]  /*1a00*/  LOP3.LUT R4, R4, 0x64006400, RZ, 0xfc, !PT ;  /* 0x6400640004047812 */ /* 0x000fca00078efcff */
[----:B------:R-:W-:-:S05]  /*1a10*/  HADD2 R4, R4, -1032, -1032 ;  /* 0xe408e40804047430 */ /* 0x000fca0000000000 */
[--C-:B------:R-:W-:Y:S02]  /*1a20*/  HADD2.F32 R5, -RZ, R4.reuse.H0_H0 ;  /* 0x20000004ff057230 */ /* 0x100fe40000004100 */
[----:B------:R-:W-:-:S03]  /*1a30*/  HADD2.F32 R4, -RZ, R4.H1_H1 ;  /* 0x30000004ff047230 */ /* 0x000fc60000004100 */
[----:B------:R-:W-:Y:S01]  /*1a40*/  FFMA.FTZ R14, R20, R5, R23 ;  /* 0x00000005140e7223 */ /* 0x000fe20000010017 */
[----:B------:R-:W-:Y:S01]  /*1a50*/  HFMA2 R23, R30, R3.H0_H0, -72, -72 ;  /* 0xd480d4801e177431 */ /* 0x000fe20000040003 */
[----:B------:R-:W-:Y:S02]  /*1a60*/  MOV R30, UR6 ;  /* 0x00000006001e7c02 */ /* 0x000fe40008000f00 */
[----:B------:R-:W-:Y:S02]  /*1a70*/  FFMA.FTZ R27, R9, R4, R14 ;  /* 0x00000004091b7223 */ /* 0x000fe4000001000e */
[----:B------:R-:W-:Y:S01]  /*1a80*/  HADD2.F32 R4, -RZ, R23.H0_H0 ;  /* 0x20000017ff047230 */ /* 0x000fe20000004100 */
[----:B------:R0:W2:Y:S04]  /*1a90*/  @!P0 LDG.E.U16.CONSTANT R14, desc[UR18][R30.64] ;  /* 0x000000121e0e8981 */ /* 0x0000a8000c1e9500 */
[----:B------:R-:W-:-:S02]  /*1aa0*/  FFMA.FTZ R27, R8, R4, R27 ;  /* 0x00000004081b7223 */ /* 0x000fc4000001001b */
[----:B------:R-:W3:Y:S01]  /*1ab0*/  @!P0 LDL.64 R4, [UR12+0x8] ;  /* 0x0000080cff048983 */ /* 0x000ee20008100a00 */
[----:B------:R-:W-:-:S05]  /*1ac0*/  HADD2.F32 R23, -RZ, R23.H1_H1 ;  /* 0x30000017ff177230 */ /* 0x000fca0000004100 */
[----:B0-----:R-:W-:Y:S01]  /*1ad0*/  FFMA.FTZ R30, R16, R23, R27 ;  /* 0x00000017101e7223 */ /* 0x001fe2000001001b */
[----:B---3--:R-:W-:-:S04]  /*1ae0*/  @!P0 PRMT R2, R4, 0x7610, R2 ;  /* 0x0000761004028816 */ /* 0x008fc80000000002 */
[----:B------:R-:W-:Y:S02]  /*1af0*/  @!P0 PRMT R2, R2, 0x7610, R4 ;  /* 0x0000761002028816 */ /* 0x000fe40000000004 */
[----:B--2---:R-:W-:-:S03]  /*1b00*/  @!P0 R2UR UR7, R14 ;  /* 0x000000000e0782ca */ /* 0x004fc600000e0000 */
[----:B------:R-:W-:Y:S01]  /*1b10*/  HADD2.F32 R14, -RZ, R2.H0_H0 ;  /* 0x20000002ff0e7230 */ /* 0x000fe20000004100 */
[----:B------:R-:W-:-:S04]  /*1b20*/  @!P0 PRMT R0, R0, 0x5410, R5 ;  /* 0x0000541000008816 */ /* 0x000fc80000000005 */
[----:B------:R-:W-:Y:S01]  /*1b30*/  FMUL.FTZ R4, R21, R14 ;  /* 0x0000000e15047220 */ /* 0x000fe20000410000 */
[----:B------:R-:W-:Y:S01]  /*1b40*/  FMUL.FTZ R21, R14, R15 ;  /* 0x0000000f0e157220 */ /* 0x000fe20000410000 */
[----:B------:R-:W-:Y:S01]  /*1b50*/  HADD2.F32 R15, -RZ, R2.H1_H1 ;  /* 0x30000002ff0f7230 */ /* 0x000fe20000004100 */
[----:B------:R-:W-:-:S04]  /*1b60*/  @!P0 PRMT R0, R5, 0x7632, R0 ;  /* 0x0000763205008816 */ /* 0x000fc80000000000 */
[----:B------:R-:W-:Y:S01]  /*1b70*/  FMUL.FTZ R5, R22, R15 ;  /* 0x0000000f16057220 */ /* 0x000fe20000410000 */
[----:B------:R-:W-:Y:S02]  /*1b80*/  LOP3.LUT R22, R6, 0xf000f, RZ, 0xc0, !PT ;  /* 0x000f000f06167812 */ /* 0x000fe400078ec0ff */
[----:B------:R-:W-:Y:S02]  /*1b90*/  F2FP.F16.F32.PACK_AB R4, RZ, R4 ;  /* 0x00000004ff04723e */ /* 0x000fe400000000ff */
[----:B------:R-:W-:Y:S02]  /*1ba0*/  F2FP.F16.F32.PACK_AB R5, RZ, R5 ;  /* 0x00000005ff05723e */ /* 0x000fe400000000ff */
[----:B------:R-:W-:Y:S02]  /*1bb0*/  LOP3.LUT R22, R22, 0x64006400, RZ, 0xfc, !PT ;  /* 0x6400640016167812 */ /* 0x000fe400078efcff */
[----:B------:R-:W-:-:S03]  /*1bc0*/  PRMT R4, R4, 0x5410, R5 ;  /* 0x0000541004047816 */ /* 0x000fc60000000005 */
[----:B------:R-:W-:Y:S02]  /*1bd0*/  HADD2 R5, R22, -1032, -1032 ;  /* 0xe408e40816057430 */ /* 0x000fe40000000000 */
[----:B------:R-:W-:-:S03]  /*1be0*/  HFMA2 R22, R4, 1, 1, R19 ;  /* 0x3c003c0004167831 */ /* 0x000fc60000000013 */
[--C-:B------:R-:W-:Y:S02]  /*1bf0*/  HADD2.F32 R4, -RZ, R5.reuse.H0_H0 ;  /* 0x20000005ff047230 */ /* 0x100fe40000004100 */
[----:B------:R-:W-:-:S03]  /*1c00*/  HADD2.F32 R5, -RZ, R5.H1_H1 ;  /* 0x30000005ff057230 */ /* 0x000fc60000004100 */
[----:B------:R-:W-:-:S04]  /*1c10*/  FFMA.FTZ R19, R17, R4, RZ ;  /* 0x0000000411137223 */ /* 0x000fc800000100ff */
[----:B------:R-:W-:Y:S01]  /*1c20*/  FFMA.FTZ R4, R24, R5, R19 ;  /* 0x0000000518047223 */ /* 0x000fe20000010013 */
[----:B------:R-:W-:-:S04]  /*1c30*/  LOP3.LUT R5, R7, 0xf000f, RZ, 0xc0, !PT ;  /* 0x000f000f07057812 */ /* 0x000fc800078ec0ff */
[----:B------:R-:W-:Y:S01]  /*1c40*/  LOP3.LUT R5, R5, 0x64006400, RZ, 0xfc, !PT ;  /* 0x6400640005057812 */ /* 0x000fe200078efcff */
[----:B------:R-:W-:-:S04]  /*1c50*/  FMUL.FTZ R23, R15, R30 ;  /* 0x0000001e0f177220 */ /* 0x000fc80000410000 */
[----:B------:R-:W-:-:S05]  /*1c60*/  HADD2 R5, R5, -1032, -1032 ;  /* 0xe408e40805057430 */ /* 0x000fca0000000000 */
[--C-:B------:R-:W-:Y:S02]  /*1c70*/  HADD2.F32 R30, -RZ, R5.reuse.H0_H0 ;  /* 0x20000005ff1e7230 */ /* 0x100fe40000004100 */
[----:B------:R-:W-:-:S03]  /*1c80*/  HADD2.F32 R5, -RZ, R5.H1_H1 ;  /* 0x30000005ff057230 */ /* 0x000fc60000004100 */
[----:B------:R-:W-:Y:S01]  /*1c90*/  FFMA.FTZ R17, R17, R30, RZ ;  /* 0x0000001e11117223 */ /* 0x000fe200000100ff */
[----:B------:R-:W-:-:S03]  /*1ca0*/  LOP3.LUT R30, R7, 0xf000f0, RZ, 0xc0, !PT ;  /* 0x00f000f0071e7812 */ /* 0x000fc600078ec0ff */
[----:B------:R-:W-:Y:S01]  /*1cb0*/  FFMA.FTZ R24, R24, R5, R17 ;  /* 0x0000000518187223 */ /* 0x000fe20000010011 */
[----:B------:R-:W-:Y:S02]  /*1cc0*/  LOP3.LUT R5, R6, 0xf000f0, RZ, 0xc0, !PT ;  /* 0x00f000f006057812 */ /* 0x000fe400078ec0ff */
[----:B------:R-:W-:Y:S02]  /*1cd0*/  LOP3.LUT R30, R30, 0x64006400, RZ, 0xfc, !PT ;  /* 0x640064001e1e7812 */ /* 0x000fe400078efcff */
[----:B------:R-:W-:-:S03]  /*1ce0*/  LOP3.LUT R32, R5, 0x64006400, RZ, 0xfc, !PT ;  /* 0x6400640005207812 */ /* 0x000fc600078efcff */
[-C--:B------:R-:W-:Y:S02]  /*1cf0*/  HFMA2 R17, R30, R3.reuse.H0_H0, -72, -72 ;  /* 0xd480d4801e117431 */ /* 0x080fe40000040003 */
[----:B------:R-:W-:-:S03]  /*1d00*/  HFMA2 R5, R32, R3.H0_H0, -72, -72 ;  /* 0xd480d48020057431 */ /* 0x000fc60000040003 */
[----:B------:R-:W-:Y:S02]  /*1d10*/  HADD2.F32 R19, -RZ, R17.H0_H0 ;  /* 0x20000011ff137230 */ /* 0x000fe40000004100 */
[----:B------:R-:W-:-:S03]  /*1d20*/  HADD2.F32 R27, -RZ, R5.H0_H0 ;  /* 0x20000005ff1b7230 */ /* 0x000fc60000004100 */
[C---:B------:R-:W-:Y:S01]  /*1d30*/  FFMA.FTZ R19, R25.reuse, R19, R24 ;  /* 0x0000001319137223 */ /* 0x040fe20000010018 */
[----:B------:R-:W-:Y:S01]  /*1d40*/  SHF.R.U32.HI R24, RZ, 0x8, R6 ;  /* 0x00000008ff187819 */ /* 0x000fe20000011606 */
[----:B------:R-:W-:Y:S01]  /*1d50*/  FFMA.FTZ R27, R25, R27, R4 ;  /* 0x0000001b191b7223 */ /* 0x000fe20000010004 */
[----:B------:R-:W-:Y:S02]  /*1d60*/  SHF.R.U32.HI R25, RZ, 0x8, R7 ;  /* 0x00000008ff197819 */ /* 0x000fe40000011607 */
[----:B------:R-:W-:Y:S02]  /*1d70*/  LOP3.LUT R4, R24, 0xf000f, RZ, 0xc0, !PT ;  /* 0x000f000f18047812 */ /* 0x000fe400078ec0ff */
[----:B------:R-:W-:Y:S01]  /*1d80*/  LOP3.LUT R6, R25, 0xf000f, RZ, 0xc0, !PT ;  /* 0x000f000f19067812 */ /* 0x000fe200078ec0ff */
[----:B------:R-:W-:Y:S01]  /*1d90*/  HADD2.F32 R17, -RZ, R17.H1_H1 ;  /* 0x30000011ff117230 */ /* 0x000fe20000004100 */
[----:B------:R-:W-:Y:S01]  /*1da0*/  LOP3.LUT R4, R4, 0x64006400, RZ, 0xfc, !PT ;  /* 0x6400640004047812 */ /* 0x000fe200078efcff */
[----:B------:R-:W-:Y:S01]  /*1db0*/  HADD2.F32 R5, -RZ, R5.H1_H1 ;  /* 0x30000005ff057230 */ /* 0x000fe20000004100 */
[----:B------:R-:W-:-:S02]  /*1dc0*/  LOP3.LUT R6, R6, 0x64006400, RZ, 0xfc, !PT ;  /* 0x6400640006067812 */ /* 0x000fc400078efcff */
[C---:B------:R-:W-:Y:S01]  /*1dd0*/  FFMA.FTZ R7, R26.reuse, R17, R19 ;  /* 0x000000111a077223 */ /* 0x040fe20000010013 */
[----:B------:R-:W-:Y:S02]  /*1de0*/  HADD2 R17, R4, -1032, -1032 ;  /* 0xe408e40804117430 */ /* 0x000fe40000000000 */
[----:B------:R-:W-:Y:S01]  /*1df0*/  FFMA.FTZ R5, R26, R5, R27 ;  /* 0x000000051a057223 */ /* 0x000fe2000001001b */
[----:B------:R-:W-:Y:S01]  /*1e00*/  HADD2 R19, R6, -1032, -1032 ;  /* 0xe408e40806137430 */ /* 0x000fe20000000000 */
[----:B------:R-:W-:Y:S01]  /*1e10*/  MOV R27, UR14 ;  /* 0x0000000e001b7c02 */ /* 0x000fe20008000f00 */
[----:B------:R-:W-:-:S03]  /*1e20*/  HADD2.F32 R26, -RZ, R17.H0_H0 ;  /* 0x20000011ff1a7230 */ /* 0x000fc60000004100 */
[----:B------:R-:W-:Y:S02]  /*1e30*/  HADD2.F32 R4, -RZ, R19.H0_H0 ;  /* 0x20000013ff047230 */ /* 0x000fe40000004100 */
[----:B------:R-:W-:-:S04]  /*1e40*/  IMAD.WIDE R28, R27, 0x4, R28 ;  /* 0x000000041b1c7825 */ /* 0x000fc800078e021c */
[C---:B------:R-:W-:Y:S01]  /*1e50*/  FFMA.FTZ R26, R20.reuse, R26, R5 ;  /* 0x0000001a141a7223 */ /* 0x040fe20000010005 */
[----:B------:R-:W-:Y:S02]  /*1e60*/  FFMA.FTZ R20, R20, R4, R7 ;  /* 0x0000000414147223 */ /* 0x000fe40000010007 */
[----:B------:R-:W2:Y:S01]  /*1e70*/  LDG.E.128.CONSTANT R4, desc[UR18][R28.64] ;  /* 0x000000121c047981 */ /* 0x000ea2000c1e9d00 */
[----:B------:R-:W-:Y:S01]  /*1e80*/  HADD2.F32 R17, -RZ, R17.H1_H1 ;  /* 0x30000011ff117230 */ /* 0x000fe20000004100 */
[----:B------:R-:W-:Y:S01]  /*1e90*/  LOP3.LUT R24, R24, 0xf000f0, RZ, 0xc0, !PT ;  /* 0x00f000f018187812 */ /* 0x000fe200078ec0ff */
[----:B------:R-:W-:Y:S01]  /*1ea0*/  HADD2.F32 R19, -RZ, R19.H1_H1 ;  /* 0x30000013ff137230 */ /* 0x000fe20000004100 */
[----:B------:R-:W-:Y:S02]  /*1eb0*/  LOP3.LUT R25, R25, 0xf000f0, RZ, 0xc0, !PT ;  /* 0x00f000f019197812 */ /* 0x000fe400078ec0ff */
[C---:B------:R-:W-:Y:S01]  /*1ec0*/  FFMA.FTZ R17, R9.reuse, R17, R26 ;  /* 0x0000001109117223 */ /* 0x040fe2000001001a */
[----:B------:R-:W-:Y:S01]  /*1ed0*/  LOP3.LUT R24, R24, 0x64006400, RZ, 0xfc, !PT ;  /* 0x6400640018187812 */ /* 0x000fe200078efcff */
[----:B------:R-:W-:Y:S01]  /*1ee0*/  FFMA.FTZ R9, R9, R19, R20 ;  /* 0x0000001309097223 */ /* 0x000fe20000010014 */
[----:B------:R-:W-:-:S03]  /*1ef0*/  LOP3.LUT R20, R25, 0x64006400, RZ, 0xfc, !PT ;  /* 0x6400640019147812 */ /* 0x000fc600078efcff */
[-C--:B------:R-:W-:Y:S02]  /*1f00*/  HFMA2 R19, R24, R3.reuse.H0_H0, -72, -72 ;  /* 0xd480d48018137431 */ /* 0x080fe40000040003 */
[----:B------:R-:W-:-:S03]  /*1f10*/  HFMA2 R24, R20, R3.H0_H0, -72, -72 ;  /* 0xd480d48014187431 */ /* 0x000fc60000040003 */
[----:B------:R-:W-:Y:S02]  /*1f20*/  HADD2.F32 R25, -RZ, R19.H0_H0 ;  /* 0x20000013ff197230 */ /* 0x000fe40000004100 */
[----:B------:R-:W-:-:S03]  /*1f30*/  HADD2.F32 R20, -RZ, R24.H0_H0 ;  /* 0x20000018ff147230 */ /* 0x000fc60000004100 */
[C---:B------:R-:W-:Y:S02]  /*1f40*/  FFMA.FTZ R17, R8.reuse, R25, R17 ;  /* 0x0000001908117223 */ /* 0x040fe40000010011 */
[----:B------:R-:W-:Y:S02]  /*1f50*/  FFMA.FTZ R25, R8, R20, R9 ;  /* 0x0000001408197223 */ /* 0x000fe40000010009 */
[----:B------:R-:W0:Y:S01]  /*1f60*/  LDS.64 R8, [UR8+0x20] ;  /* 0x00002008ff087984 */ /* 0x000e220008000a00 */
[----:B------:R-:W-:Y:S02]  /*1f70*/  HADD2.F32 R26, -RZ, R19.H1_H1 ;  /* 0x30000013ff1a7230 */ /* 0x000fe40000004100 */
[--C-:B------:R-:W-:Y:S02]  /*1f80*/  HADD2.F32 R20, -RZ, R0.reuse.H1_H1 ;  /* 0x30000000ff147230 */ /* 0x100fe40000004100 */
[----:B------:R-:W-:-:S03]  /*1f90*/  HADD2.F32 R19, -RZ, R0.H0_H0 ;  /* 0x20000000ff137230 */ /* 0x000fc60000004100 */
[----:B------:R-:W-:Y:S02]  /*1fa0*/  FMUL.FTZ R11, R11, R20 ;  /* 0x000000140b0b7220 */ /* 0x000fe40000410000 */
[----:B------:R-:W-:Y:S01]  /*1fb0*/  FMUL.FTZ R10, R10, R19 ;  /* 0x000000130a0a7220 */ /* 0x000fe20000410000 */
[----:B------:R-:W-:Y:S02]  /*1fc0*/  HADD2.F32 R24, -RZ, R24.H1_H1 ;  /* 0x30000018ff187230 */ /* 0x000fe40000004100 */
[----:B------:R-:W-:Y:S02]  /*1fd0*/  F2FP.F16.F32.PACK_AB R11, RZ, R11 ;  /* 0x0000000bff0b723e */ /* 0x000fe400000000ff */
[----:B------:R-:W-:Y:S01]  /*1fe0*/  F2FP.F16.F32.PACK_AB R10, RZ, R10 ;  /* 0x0000000aff0a723e */ /* 0x000fe200000000ff */
[C---:B------:R-:W-:Y:S01]  /*1ff0*/  FFMA.FTZ R17, R16.reuse, R26, R17 ;  /* 0x0000001a10117223 */ /* 0x040fe20000010011 */
[----:B------:R-:W-:Y:S02]  /*2000*/  FFMA.FTZ R24, R16, R24, R25 ;  /* 0x0000001810187223 */ /* 0x000fe40000010019 */
[----:B------:R-:W-:Y:S01]  /*2010*/  PRMT R16, R11, 0x5410, R10 ;  /* 0x000054100b107816 */ /* 0x000fe2000000000a */
[----:B------:R-:W-:Y:S01]  /*2020*/  FMUL.FTZ R11, R20, R17 ;  /* 0x00000011140b7220 */ /* 0x000fe20000410000 */
[----:B------:R-:W-:-:S03]  /*2030*/  FMUL.FTZ R24, R19, R24 ;  /* 0x0000001813187220 */ /* 0x000fc60000410000 */
[----:B------:R-:W-:Y:S02]  /*2040*/  HFMA2 R18, R16, 1, 1, R18 ;  /* 0x3c003c0010127831 */ /* 0x000fe40000000012 */
[----:B------:R-:W1:Y:S01]  /*2050*/  LDS.64 R16, [UR8+0x28] ;  /* 0x00002808ff107984 */ /* 0x000e620008000a00 */
[----:B------:R-:W-:Y:S02]  /*2060*/  F2FP.F16.F32.PACK_AB R21, RZ, R21 ;  /* 0x00000015ff15723e */ /* 0x000fe400000000ff */
[----:B------:R-:W-:Y:S02]  /*2070*/  F2FP.F16.F32.PACK_AB R23, RZ, R23 ;  /* 0x00000017ff17723e */ /* 0x000fe400000000ff */
[----:B------:R-:W-:Y:S02]  /*2080*/  F2FP.F16.F32.PACK_AB R11, RZ, R11 ;  /* 0x0000000bff0b723e */ /* 0x000fe400000000ff */
[----:B------:R-:W-:Y:S02]  /*2090*/  F2FP.F16.F32.PACK_AB R24, RZ, R24 ;  /* 0x00000018ff18723e */ /* 0x000fe400000000ff */
[----:B------:R-:W-:-:S02]  /*20a0*/  PRMT R21, R21, 0x5410, R23 ;  /* 0x0000541015157816 */ /* 0x000fc40000000017 */
[----:B------:R-:W-:-:S03]  /*20b0*/  PRMT R11, R11, 0x5410, R24 ;  /* 0x000054100b0b7816 */ /* 0x000fc60000000018 */
[----:B------:R-:W-:Y:S02]  /*20c0*/  HFMA2 R21, R21, 1, 1, R22 ;  /* 0x3c003c0015157831 */ /* 0x000fe40000000016 */
[----:B------:R-:W-:Y:S01]  /*20d0*/  HADD2 R18, R11, R18 ;  /* 0x000000120b127230 */ /* 0x000fe20000000000 */
[----:B--2---:R-:W-:-:S04]  /*20e0*/  LOP3.LUT R10, R4, 0xf000f, RZ, 0xc0, !PT ;  /* 0x000f000f040a7812 */ /* 0x004fc800078ec0ff */
[----:B------:R-:W-:Y:S02]  /*20f0*/  LOP3.LUT R10, R10, 0x64006400, RZ, 0xfc, !PT ;  /* 0x640064000a0a7812 */ /* 0x000fe400078efcff */
[----:B------:R-:W-:-:S03]  /*2100*/  LOP3.LUT R22, R4, 0xf000f0, RZ, 0xc0, !PT ;  /* 0x00f000f004167812 */ /* 0x000fc600078ec0ff */
[----:B------:R-:W-:Y:S02]  /*2110*/  HADD2 R23, R10, -1032, -1032 ;  /* 0xe408e4080a177430 */ /* 0x000fe40000000000 */
[--C-:B0-----:R-:W-:Y:S01]  /*2120*/  HADD2.F32 R10, -RZ, R8.reuse.H0_H0 ;  /* 0x20000008ff0a7230 */ /* 0x101fe20000004100 */
[----:B------:R-:W-:Y:S02]  /*2130*/  LOP3.LUT R22, R22, 0x64006400, RZ, 0xfc, !PT ;  /* 0x6400640016167812 */ /* 0x000fe400078efcff */
[--C-:B------:R-:W-:Y:S02]  /*2140*/  HADD2.F32 R11, -RZ, R23.reuse.H0_H0 ;  /* 0x20000017ff0b7230 */ /* 0x100fe40000004100 */
[----:B------:R-:W-:Y:S02]  /*2150*/  HADD2.F32 R23, -RZ, R23.H1_H1 ;  /* 0x30000017ff177230 */ /* 0x000fe40000004100 */
[----:B------:R-:W-:Y:S02]  /*2160*/  HADD2.F32 R8, -RZ, R8.H1_H1 ;  /* 0x30000008ff087230 */ /* 0x000fe40000004100 */
[----:B------:R-:W-:Y:S01]  /*2170*/  FFMA.FTZ R24, R11, R10, RZ ;  /* 0x0000000a0b187223 */ /* 0x000fe200000100ff */
[----:B------:R-:W-:Y:S01]  /*2180*/  SHF.R.U32.HI R26, RZ, 0x8, R4 ;  /* 0x00000008ff1a7819 */ /* 0x000fe20000011604 */
[----:B------:R-:W-:-:S02]  /*2190*/  HFMA2 R22, R22, R3.H0_H0, -72, -72 ;  /* 0xd480d48016167431 */ /* 0x000fc40000040003 */
[----:B------:R-:W-:Y:S01]  /*21a0*/  FFMA.FTZ R24, R23, R8, R24 ;  /* 0x0000000817187223 */ /* 0x000fe20000010018 */
[----:B------:R-:W-:Y:S01]  /*21b0*/  LOP3.LUT R23, R26, 0xf000f, RZ, 0xc0, !PT ;  /* 0x000f000f1a177812 */ /* 0x000fe200078ec0ff */
[--C-:B------:R-:W-:Y:S02]  /*21c0*/  HADD2.F32 R11, -RZ, R9.reuse.H0_H0 ;  /* 0x20000009ff0b7230 */ /* 0x100fe40000004100 */
[----:B------:R-:W-:Y:S01]  /*21d0*/  HADD2.F32 R25, -RZ, R22.H0_H0 ;  /* 0x20000016ff197230 */ /* 0x000fe20000004100 */
[----:B------:R-:W-:Y:S01]  /*21e0*/  LOP3.LUT R23, R23, 0x64006400, RZ, 0xfc, !PT ;  /* 0x6400640017177812 */ /* 0x000fe200078efcff */
[----:B------:R-:W-:-:S03]  /*21f0*/  HADD2.F32 R9, -RZ, R9.H1_H1 ;  /* 0x30000009ff097230 */ /* 0x000fc60000004100 */
[----:B------:R-:W-:Y:S01]  /*2200*/  FFMA.FTZ R4, R25, R11, R24 ;  /* 0x0000000b19047223 */ /* 0x000fe20000010018 */
[----:B------:R-:W-:Y:S02]  /*2210*/  HADD2.F32 R25, -RZ, R22.H1_H1 ;  /* 0x30000016ff197230 */ /* 0x000fe40000004100 */
[----:B------:R-:W-:-:S03]  /*2220*/  HADD2 R23, R23, -1032, -1032 ;  /* 0xe408e40817177430 */ /* 0x000fc60000000000 */
[----:B------:R-:W-:Y:S01]  /*2230*/  FFMA.FTZ R25, R25, R9, R4 ;  /* 0x0000000919197223 */ /* 0x000fe20000010004 */
[----:B-1----:R-:W-:Y:S02]  /*2240*/  HADD2.F32 R4, -RZ, R16.H0_H0 ;  /* 0x20000010ff047230 */ /* 0x002fe40000004100 */
[----:B------:R-:W-:-:S05]  /*2250*/  HADD2.F32 R22, -RZ, R23.H0_H0 ;  /* 0x20000017ff167230 */ /* 0x000fca0000004100 */
[----:B------:R-:W-:Y:S01]  /*2260*/  FFMA.FTZ R25, R22, R4, R25 ;  /* 0x0000000416197223 */ /* 0x000fe20000010019 */
[----:B------:R-:W-:Y:S01]  /*2270*/  HADD2.F32 R22, -RZ, R16.H1_H1 ;  /* 0x30000010ff167230 */ /* 0x000fe20000004100 */
[----:B------:R-:W-:-:S04]  /*2280*/  LOP3.LUT R16, R5, 0xf000f, RZ, 0xc0, !PT ;  /* 0x000f000f05107812 */ /* 0x000fc800078ec0ff */
[----:B------:R-:W-:Y:S01]  /*2290*/  LOP3.LUT R16, R16, 0x64006400, RZ, 0xfc, !PT ;  /* 0x6400640010107812 */ /* 0x000fe200078efcff */
[----:B------:R-:W-:-:S04]  /*22a0*/  HADD2.F32 R24, -RZ, R23.H1_H1 ;  /* 0x30000017ff187230 */ /* 0x000fc80000004100 */
[----:B------:R-:W-:Y:S02]  /*22b0*/  HADD2 R16, R16, -1032, -1032 ;  /* 0xe408e40810107430 */ /* 0x000fe40000000000 */
[----:B------:R-:W-:-:S03]  /*22c0*/  FFMA.FTZ R23, R24, R22, R25 ;  /* 0x0000001618177223 */ /* 0x000fc60000010019 */
[--C-:B------:R-:W-:Y:S02]  /*22d0*/  HADD2.F32 R25, -RZ, R16.reuse.H0_H0 ;  /* 0x20000010ff197230 */ /* 0x100fe40000004100 */
[----:B------:R-:W-:-:S03]  /*22e0*/  HADD2.F32 R16, -RZ, R16.H1_H1 ;  /* 0x30000010ff107230 */ /* 0x000fc60000004100 */
[----:B------:R-:W-:-:S04]  /*22f0*/  FFMA.FTZ R25, R10, R25, RZ ;  /* 0x000000190a197223 */ /* 0x000fc800000100ff */
[----:B------:R-:W-:Y:S01]  /*2300*/  FFMA.FTZ R30, R8, R16, R25 ;  /* 0x00000010081e7223 */ /* 0x000fe20000010019 */
[----:B------:R-:W-:-:S04]  /*2310*/  LOP3.LUT R16, R5, 0xf000f0, RZ, 0xc0, !PT ;  /* 0x00f000f005107812 */ /* 0x000fc800078ec0ff */
[----:B------:R-:W-:-:S05]  /*2320*/  LOP3.LUT R16, R16, 0x64006400, RZ, 0xfc, !PT ;  /* 0x6400640010107812 */ /* 0x000fca00078efcff */
[----:B------:R-:W-:-:S05]  /*2330*/  HFMA2 R24, R16, R3.H0_H0, -72, -72 ;  /* 0xd480d48010187431 */ /* 0x000fca0000040003 */
[--C-:B------:R-:W-:Y:S02]  /*2340*/  HADD2.F32 R16, -RZ, R24.reuse.H0_H0 ;  /* 0x20000018ff107230 */ /* 0x100fe40000004100 */
[----:B------:R-:W-:-:S03]  /*2350*/  HADD2.F32 R24, -RZ, R24.H1_H1 ;  /* 0x30000018ff187230 */ /* 0x000fc60000004100 */
[----:B------:R-:W-:Y:S01]  /*2360*/  FFMA.FTZ R16, R11, R16, R30 ;  /* 0x000000100b107223 */ /* 0x000fe2000001001e */
[----:B------:R-:W-:-:S03]  /*2370*/  SHF.R.U32.HI R30, RZ, 0x8, R5 ;  /* 0x00000008ff1e7819 */ /* 0x000fc60000011605 */
[----:B------:R-:W-:Y:S01]  /*2380*/  FFMA.FTZ R5, R9, R24, R16 ;  /* 0x0000001809057223 */ /* 0x000fe20000010010 */
[----:B------:R-:W-:-:S04]  /*2390*/  LOP3.LUT R16, R30, 0xf000f, RZ, 0xc0, !PT ;  /* 0x000f000f1e107812 */ /* 0x000fc800078ec0ff */
[----:B------:R-:W-:-:S05]  /*23a0*/  LOP3.LUT R16, R16, 0x64006400, RZ, 0xfc, !PT ;  /* 0x6400640010107812 */ /* 0x000fca00078efcff */
[----:B------:R-:W-:-:S05]  /*23b0*/  HADD2 R16, R16, -1032, -1032 ;  /* 0xe408e40810107430 */ /* 0x000fca0000000000 */
[----:B------:R-:W-:-:S05]  /*23c0*/  HADD2.F32 R31, -RZ, R16.H0_H0 ;  /* 0x20000010ff1f7230 */ /* 0x000fca0000004100 */
        /* <DEDUP_REMOVED lines=17> */
[----:B------:R-:W-:-:S05]  /*24e0*/  HFMA2 R5, R8, R3.H0_H0, -72, -72 ;  /* 0xd480d48008057431 */ /* 0x000fca0000040003 */
[----:B------:R-:W-:-:S05]  /*24f0*/  HADD2.F32 R8, -RZ, R5.H0_H0 ;  /* 0x20000005ff087230 */ /* 0x000fca0000004100 */
[----:B------:R-:W-:Y:S01]  /*2500*/  FFMA.FTZ R32, R11, R8, R32 ;  /* 0x000000080b207223 */ /* 0x000fe20000010020 */
[----:B------:R-:W-:-:S04]  /*2510*/  LOP3.LUT R8, R7, 0xf000f0, RZ, 0xc0, !PT ;  /* 0x00f000f007087812 */ /* 0x000fc800078ec0ff */
[----:B------:R-:W-:-:S05]  /*2520*/  LOP3.LUT R8, R8, 0x64006400, RZ, 0xfc, !PT ;  /* 0x6400640008087812 */ /* 0x000fca00078efcff */
[----:B------:R-:W-:Y:S02]  /*2530*/  HFMA2 R8, R8, R3.H0_H0, -72, -72 ;  /* 0xd480d48008087431 */ /* 0x000fe40000040003 */
[----:B------:R-:W-:-:S03]  /*2540*/  HADD2.F32 R5, -RZ, R5.H1_H1 ;  /* 0x30000005ff057230 */ /* 0x000fc60000004100 */
[----:B------:R-:W-:-:S05]  /*2550*/  HADD2.F32 R24, -RZ, R8.H0_H0 ;  /* 0x20000008ff187230 */ /* 0x000fca0000004100 */
[----:B------:R-:W-:Y:S01]  /*2560*/  FFMA.FTZ R10, R11, R24, R10 ;  /* 0x000000180b0a7223 */ /* 0x000fe2000001000a */
[----:B------:R-:W-:Y:S01]  /*2570*/  SHF.R.U32.HI R24, RZ, 0x8, R6 ;  /* 0x00000008ff187819 */ /* 0x000fe20000011606 */
[----:B------:R-:W-:-:S03]  /*2580*/  FFMA.FTZ R11, R9, R5, R32 ;  /* 0x00000005090b7223 */ /* 0x000fc60000010020 */
[----:B------:R-:W-:Y:S01]  /*2590*/  LOP3.LUT R5, R24, 0xf000f, RZ, 0xc0, !PT ;  /* 0x000f000f18057812 */ /* 0x000fe200078ec0ff */
[----:B------:R-:W-:-:S03]  /*25a0*/  HADD2.F32 R8, -RZ, R8.H1_H1 ;  /* 0x30000008ff087230 */ /* 0x000fc60000004100 */
[----:B------:R-:W-:Y:S02]  /*25b0*/  LOP3.LUT R5, R5, 0x64006400, RZ, 0xfc, !PT ;  /* 0x6400640005057812 */ /* 0x000fe400078efcff */
[----:B------:R-:W-:Y:S01]  /*25c0*/  FFMA.FTZ R25, R9, R8, R10 ;  /* 0x0000000809197223 */ /* 0x000fe2000001000a */
[----:B------:R-:W-:Y:S02]  /*25d0*/  MOV R9, UR14 ;  /* 0x0000000e00097c02 */ /* 0x000fe40008000f00 */
[----:B------:R-:W-:-:S03]  /*25e0*/  HADD2 R5, R5, -1032, -1032 ;  /* 0xe408e40805057430 */ /* 0x000fc60000000000 */
[----:B------:R-:W-:-:S04]  /*25f0*/  IMAD.WIDE R28, R9, 0x4, R28 ;  /* 0x00000004091c7825 */ /* 0x000fc800078e021c */
[----:B------:R-:W-:-:S05]  /*2600*/  HADD2.F32 R27, -RZ, R5.H0_H0 ;  /* 0x20000005ff1b7230 */ /* 0x000fca0000004100 */
[----:B------:R-:W-:Y:S02]  /*2610*/  FFMA.FTZ R27, R4, R27, R11 ;  /* 0x0000001b041b7223 */ /* 0x000fe4000001000b */
[----:B------:R-:W2:Y:S01]  /*2620*/  LDG.E.128.CONSTANT R8, desc[UR18][R28.64] ;  /* 0x000000121c087981 */ /* 0x000ea2000c1e9d00 */
[----:B------:R-:W-:-:S05]  /*2630*/  HADD2.F32 R16, -RZ, R16.H1_H1 ;  /* 0x30000010ff107230 */ /* 0x000fca0000004100 */
[----:B------:R-:W-:Y:S01]  /*2640*/  FFMA.FTZ R31, R22, R16, R31 ;  /* 0x00000010161f7223 */ /* 0x000fe2000001001f */
[----:B------:R-:W-:Y:S02]  /*2650*/  LOP3.LUT R16, R26, 0xf000f0, RZ, 0xc0, !PT ;  /* 0x00f000f01a107812 */ /* 0x000fe400078ec0ff */
[----:B------:R-:W-:Y:S02]  /*2660*/  LOP3.LUT R26, R30, 0xf000f0, RZ, 0xc0, !PT ;  /* 0x00f000f01e1a7812 */ /* 0x000fe400078ec0ff */
[----:B------:R-:W-:Y:S02]  /*2670*/  LOP3.LUT R16, R16, 0x64006400, RZ, 0xfc, !PT ;  /* 0x6400640010107812 */ /* 0x000fe400078efcff */
[----:B------:R-:W-:-:S03]  /*2680*/  LOP3.LUT R26, R26, 0x64006400, RZ, 0xfc, !PT ;  /* 0x640064001a1a7812 */ /* 0x000fc600078efcff */
[-C--:B------:R-:W-:Y:S02]  /*2690*/  HFMA2 R16, R16, R3.reuse.H0_H0, -72, -72 ;  /* 0xd480d48010107431 */ /* 0x080fe40000040003 */
[----:B------:R-:W-:Y:S02]  /*26a0*/  HADD2.F32 R6, -RZ, R17.H0_H0 ;  /* 0x20000011ff067230 */ /* 0x000fe40000004100 */
[----:B------:R-:W-:Y:S02]  /*26b0*/  HFMA2 R26, R26, R3.H0_H0, -72, -72 ;  /* 0xd480d4801a1a7431 */ /* 0x000fe40000040003 */
[----:B------:R-:W-:-:S03]  /*26c0*/  HADD2.F32 R32, -RZ, R16.H0_H0 ;  /* 0x20000010ff207230 */ /* 0x000fc60000004100 */
[----:B------:R-:W-:Y:S02]  /*26d0*/  HADD2.F32 R30, -RZ, R26.H0_H0 ;  /* 0x2000001aff1e7230 */ /* 0x000fe40000004100 */
[----:B------:R-:W-:Y:S01]  /*26e0*/  FFMA.FTZ R32, R32, R6, R23 ;  /* 0x0000000620207223 */ /* 0x000fe20000010017 */
[----:B------:R-:W-:Y:S02]  /*26f0*/  HADD2.F32 R23, -RZ, R17.H1_H1 ;  /* 0x30000011ff177230 */ /* 0x000fe40000004100 */
[----:B------:R-:W-:Y:S02]  /*2700*/  HADD2.F32 R17, -RZ, R16.H1_H1 ;  /* 0x30000010ff117230 */ /* 0x000fe40000004100 */
[----:B------:R-:W-:Y:S01]  /*2710*/  FFMA.FTZ R30, R6, R30, R31 ;  /* 0x0000001e061e7223 */ /* 0x000fe2000001001f */
[----:B------:R-:W-:Y:S02]  /*2720*/  HADD2.F32 R26, -RZ, R26.H1_H1 ;  /* 0x3000001aff1a7230 */ /* 0x000fe40000004100 */
[----:B------:R-:W-:-:S03]  /*2730*/  FFMA.FTZ R17, R17, R23, R32 ;  /* 0x0000001711117223 */ /* 0x000fc60000010020 */
[----:B------:R-:W-:Y:S01]  /*2740*/  FFMA.FTZ R30, R23, R26, R30 ;  /* 0x0000001a171e7223 */ /* 0x000fe2000001001e */
[----:B------:R-:W-:-:S03]  /*2750*/  FMUL.FTZ R16, R14, R17 ;  /* 0x000000110e107220 */ /* 0x000fc60000410000 */
[----:B------:R-:W-:Y:S01]  /*2760*/  FMUL.FTZ R17, R15, R30 ;  /* 0x0000001e0f117220 */ /* 0x000fe20000410000 */
[----:B------:R-:W-:-:S04]  /*2770*/  SHF.R.U32.HI R30, RZ, 0x8, R7 ;  /* 0x00000008ff1e7819 */ /* 0x000fc80000011607 */
[----:B------:R-:W-:-:S04]  /*2780*/  LOP3.LUT R7, R30, 0xf000f, RZ, 0xc0, !PT ;  /* 0x000f000f1e077812 */ /* 0x000fc800078ec0ff */
[----:B------:R-:W-:-:S05]  /*2790*/  LOP3.LUT R7, R7, 0x64006400, RZ, 0xfc, !PT ;  /* 0x6400640007077812 */ /* 0x000fca00078efcff */
[----:B------:R-:W-:-:S05]  /*27a0*/  HADD2 R7, R7, -1032, -1032 ;  /* 0xe408e40807077430 */ /* 0x000fca0000000000 */
[----:B------:R-:W-:Y:S01]  /*27b0*/  HADD2.F32 R26, -RZ, R7.H0_H0 ;  /* 0x20000007ff1a7230 */ /* 0x000fe20000004100 */
[----:B------:R-:W-:Y:S01]  /*27c0*/  LOP3.LUT R24, R24, 0xf000f0, RZ, 0xc0, !PT ;  /* 0x00f000f018187812 */ /* 0x000fe200078ec0ff */
[----:B------:R-:W-:-:S03]  /*27d0*/  HADD2.F32 R5, -RZ, R5.H1_H1 ;  /* 0x30000005ff057230 */ /* 0x000fc60000004100 */
[----:B------:R-:W-:Y:S01]  /*27e0*/  FFMA.FTZ R25, R4, R26, R25 ;  /* 0x0000001a04197223 */ /* 0x000fe20000010019 */
[----:B------:R-:W-:Y:S01]  /*27f0*/  HADD2.F32 R4, -RZ, R7.H1_H1 ;  /* 0x30000007ff047230 */ /* 0x000fe20000004100 */
[----:B------:R-:W-:Y:S01]  /*2800*/  LOP3.LUT R30, R30, 0xf000f0, RZ, 0xc0, !PT ;  /* 0x00f000f01e1e7812 */ /* 0x000fe200078ec0ff */
[----:B------:R-:W-:Y:S01]  /*2810*/  FFMA.FTZ R27, R22, R5, R27 ;  /* 0x00000005161b7223 */ /* 0x000fe2000001001b */
[----:B------:R-:W-:Y:S02]  /*2820*/  LOP3.LUT R24, R24, 0x64006400, RZ, 0xfc, !PT ;  /* 0x6400640018187812 */ /* 0x000fe400078efcff */
[----:B------:R-:W-:Y:S01]  /*2830*/  FFMA.FTZ R25, R22, R4, R25 ;  /* 0x0000000416197223 */ /* 0x000fe20000010019 */
[----:B------:R-:W-:Y:S01]  /*2840*/  LOP3.LUT R22, R30, 0x64006400, RZ, 0xfc, !PT ;  /* 0x640064001e167812 */ /* 0x000fe200078efcff */
[----:B------:R-:W0:Y:S01]  /*2850*/  LDS.64 R4, [UR8+0x30] ;  /* 0x00003008ff047984 */ /* 0x000e220008000a00 */
[----:B------:R-:W-:-:S03]  /*2860*/  HFMA2 R7, R24, R3.H0_H0, -72, -72 ;  /* 0xd480d48018077431 */ /* 0x000fc60000040003 */
[----:B------:R-:W-:Y:S02]  /*2870*/  HFMA2 R22, R22, R3.H0_H0, -72, -72 ;  /* 0xd480d48016167431 */ /* 0x000fe40000040003 */
[----:B------:R-:W-:-:S03]  /*2880*/  HADD2.F32 R26, -RZ, R7.H0_H0 ;  /* 0x20000007ff1a7230 */ /* 0x000fc60000004100 */
[--C-:B------:R-:W-:Y:S02]  /*2890*/  HADD2.F32 R24, -RZ, R22.reuse.H0_H0 ;  /* 0x20000016ff187230 */ /* 0x100fe40000004100 */
[----:B------:R-:W-:Y:S02]  /*28a0*/  HADD2.F32 R7, -RZ, R7.H1_H1 ;  /* 0x30000007ff077230 */ /* 0x000fe40000004100 */
[C---:B------:R-:W-:Y:S01]  /*28b0*/  FFMA.FTZ R26, R6.reuse, R26, R27 ;  /* 0x0000001a061a7223 */ /* 0x040fe2000001001b */
[----:B------:R-:W-:Y:S01]  /*28c0*/  FFMA.FTZ R24, R6, R24, R25 ;  /* 0x0000001806187223 */ /* 0x000fe20000010019 */
[----:B------:R-:W-:Y:S02]  /*28d0*/  HADD2.F32 R25, -RZ, R22.H1_H1 ;  /* 0x30000016ff197230 */ /* 0x000fe40000004100 */
[----:B------:R-:W-:-:S03]  /*28e0*/  FFMA.FTZ R7, R23, R7, R26 ;  /* 0x0000000717077223 */ /* 0x000fc6000001001a */
[----:B------:R-:W-:Y:S01]  /*28f0*/  FFMA.FTZ R24, R23, R25, R24 ;  /* 0x0000001917187223 */ /* 0x000fe20000010018 */
[----:B------:R-:W-:Y:S02]  /*2900*/  FMUL.FTZ R23, R20, R7 ;  /* 0x0000000714177220 */ /* 0x000fe40000410000 */
[----:B------:R-:W1:Y:S01]  /*2910*/  LDS.64 R6, [UR8+0x38] ;  /* 0x00003808ff067984 */ /* 0x000e620008000a00 */
[----:B------:R-:W-:Y:S01]  /*2920*/  FMUL.FTZ R22, R19, R24 ;  /* 0x0000001813167220 */ /* 0x000fe20000410000 */
[----:B------:R-:W-:Y:S02]  /*2930*/  F2FP.F16.F32.PACK_AB R16, RZ, R16 ;  /* 0x00000010ff10723e */ /* 0x000fe400000000ff */
[----:B------:R-:W-:Y:S02]  /*2940*/  F2FP.F16.F32.PACK_AB R17, RZ, R17 ;  /* 0x00000011ff11723e */ /* 0x000fe400000000ff */
[----:B------:R-:W-:Y:S02]  /*2950*/  F2FP.F16.F32.PACK_AB R23, RZ, R23 ;  /* 0x00000017ff17723e */ /* 0x000fe400000000ff */
[----:B------:R-:W-:-:S02]  /*2960*/  F2FP.F16.F32.PACK_AB R22, RZ, R22 ;  /* 0x00000016ff16723e */ /* 0x000fc400000000ff */
[----:B------:R-:W-:Y:S02]  /*2970*/  PRMT R16, R16, 0x5410, R17 ;  /* 0x0000541010107816 */ /* 0x000fe40000000011 */
[----:B------:R-:W-:-:S03]  /*2980*/  PRMT R23, R23, 0x5410, R22 ;  /* 0x0000541017177816 */ /* 0x000fc60000000016 */
[----:B------:R-:W-:Y:S02]  /*2990*/  HFMA2 R21, R16, 1, 1, R21 ;  /* 0x3c003c0010157831 */ /* 0x000fe40000000015 */
[----:B0-----:R-:W-:Y:S02]  /*29a0*/  HADD2.F32 R16, -RZ, R4.H0_H0 ;  /* 0x20000004ff107230 */ /* 0x001fe40000004100 */
[----:B------:R-:W-:Y:S02]  /*29b0*/  HADD2 R18, R23, R18 ;  /* 0x0000001217127230 */ /* 0x000fe40000000000 */
[----:B------:R-:W-:Y:S01]  /*29c0*/  HADD2.F32 R4, -RZ, R4.H1_H1 ;  /* 0x30000004ff047230 */ /* 0x000fe20000004100 */
[----:B--2---:R-:W-:-:S04]  /*29d0*/  LOP3.LUT R24, R8, 0xf000f, RZ, 0xc0, !PT ;  /* 0x000f000f08187812 */ /* 0x004fc800078ec0ff */
[----:B------:R-:W-:-:S05]  /*29e0*/  LOP3.LUT R24, R24, 0x64006400, RZ, 0xfc, !PT ;  /* 0x6400640018187812 */ /* 0x000fca00078efcff */
[----:B------:R-:W-:Y:S01]  /*29f0*/  HADD2 R22, R24, -1032, -1032 ;  /* 0xe408e40818167430 */ /* 0x000fe20000000000 */
[----:B------:R-:W-:-:S04]  /*2a00*/  LOP3.LUT R24, R8, 0xf000f0, RZ, 0xc0, !PT ;  /* 0x00f000f008187812 */ /* 0x000fc800078ec0ff */
[--C-:B------:R-:W-:Y:S01]  /*2a10*/  HADD2.F32 R17, -RZ, R22.reuse.H0_H0 ;  /* 0x20000016ff117230 */ /* 0x100fe20000004100 */
[----:B------:R-:W-:Y:S01]  /*2a20*/  LOP3.LUT R24, R24, 0x64006400, RZ, 0xfc, !PT ;  /* 0x6400640018187812 */ /* 0x000fe200078efcff */
[----:B------:R-:W-:-:S03]  /*2a30*/  HADD2.F32 R23, -RZ, R22.H1_H1 ;  /* 0x30000016ff177230 */ /* 0x000fc60000004100 */
[----:B------:R-:W-:Y:S01]  /*2a40*/  FFMA.FTZ R26, R17, R16, RZ ;  /* 0x00000010111a7223 */ /* 0x000fe200000100ff */
[----:B------:R-:W-:Y:S01]  /*2a50*/  SHF.R.U32.HI R17, RZ, 0x8, R8 ;  /* 0x00000008ff117819 */ /* 0x000fe20000011608 */
[----:B------:R-:W-:Y:S02]  /*2a60*/  HFMA2 R22, R24, R3.H0_H0, -72, -72 ;  /* 0xd480d48018167431 */ /* 0x000fe40000040003 */
[----:B------:R-:W-:Y:S01]  /*2a70*/  HADD2.F32 R8, -RZ, R5.H0_H0 ;  /* 0x20000005ff087230 */ /* 0x000fe20000004100 */
[----:B------:R-:W-:Y:S01]  /*2a80*/  LOP3.LUT R25, R17, 0xf000f, RZ, 0xc0, !PT ;  /* 0x000f000f11197812 */ /* 0x000fe200078ec0ff */
[----:B------:R-:W-:Y:S01]  /*2a90*/  FFMA.FTZ R23, R23, R4, R26 ;  /* 0x0000000417177223 */ /* 0x000fe2000001001a */
[----:B------:R-:W-:Y:S02]  /*2aa0*/  HADD2.F32 R24, -RZ, R22.H0_H0 ;  /* 0x20000016ff187230 */ /* 0x000fe40000004100 */
[----:B------:R-:W-:-:S03]  /*2ab0*/  LOP3.LUT R25, R25, 0x64006400, RZ, 0xfc, !PT ;  /* 0x6400640019197812 */ /* 0x000fc600078efcff */
[----:B------:R-:W-:Y:S01]  /*2ac0*/  FFMA.FTZ R24, R24, R8, R23 ;  /* 0x0000000818187223 */ /* 0x000fe20000010017 */
[----:B------:R-:W-:Y:S02]  /*2ad0*/  HADD2.F32 R23, -RZ, R5.H1_H1 ;  /* 0x30000005ff177230 */ /* 0x000fe40000004100 */
[----:B------:R-:W-:Y:S02]  /*2ae0*/  HADD2 R5, R25, -1032, -1032 ;  /* 0xe408e40819057430 */ /* 0x000fe40000000000 */
[----:B------:R-:W-:Y:S01]  /*2af0*/  HADD2.F32 R27, -RZ, R22.H1_H1 ;  /* 0x30000016ff1b7230 */ /* 0x000fe20000004100 */
[----:B------:R-:W-:Y:S01]  /*2b00*/  LOP3.LUT R17, R17, 0xf000f0, RZ, 0xc0, !PT ;  /* 0x00f000f011117812 */ /* 0x000fe200078ec0ff */
[----:B-1----:R-:W-:Y:S02]  /*2b10*/  HADD2.F32 R22, -RZ, R6.H0_H0 ;  /* 0x20000006ff167230 */ /* 0x002fe40000004100 */
[--C-:B------:R-:W-:Y:S01]  /*2b20*/  HADD2.F32 R25, -RZ, R5.reuse.H0_H0 ;  /* 0x20000005ff197230 */ /* 0x100fe20000004100 */
[----:B------:R-:W-:Y:S01]  /*2b30*/  LOP3.LUT R26, R17, 0x64006400, RZ, 0xfc, !PT ;  /* 0x64006400111a7812 */ /* 0x000fe200078efcff */
[----:B------:R-:W-:Y:S01]  /*2b40*/  FFMA.FTZ R24, R27, R23, R24 ;  /* 0x000000171b187223 */ /* 0x000fe20000010018 */
[----:B------:R-:W-:-:S02]  /*2b50*/  HADD2.F32 R5, -RZ, R5.H1_H1 ;  /* 0x30000005ff057230 */ /* 0x000fc40000004100 */
[----:B------:R-:W-:Y:S02]  /*2b60*/  HADD2.F32 R6, -RZ, R6.H1_H1 ;  /* 0x30000006ff067230 */ /* 0x000fe40000004100 */
[----:B------:R-:W-:Y:S01]  /*2b70*/  FFMA.FTZ R24, R25, R22, R24 ;  /* 0x0000001619187223 */ /* 0x000fe20000010018 */
[----:B------:R-:W-:-:S03]  /*2b80*/  HFMA2 R26, R26, R3.H0_H0, -72, -72 ;  /* 0xd480d4801a1a7431 */ /* 0x000fc60000040003 */
[----:B------:R-:W-:Y:S01]  /*2b90*/  FFMA.FTZ R24, R5, R6, R24 ;  /* 0x0000000605187223 */ /* 0x000fe20000010018 */
[--C-:B------:R-:W-:Y:S02]  /*2ba0*/  HADD2.F32 R5, -RZ, R7.reuse.H0_H0 ;  /* 0x20000007ff057230 */ /* 0x100fe40000004100 */
[----:B------:R-:W-:Y:S02]  /*2bb0*/  HADD2.F32 R17, -RZ, R26.H0_H0 ;  /* 0x2000001aff117230 */ /* 0x000fe40000004100 */
[----:B------:R-:W-:-:S03]  /*2bc0*/  HADD2.F32 R7, -RZ, R7.H1_H1 ;  /* 0x30000007ff077230 */ /* 0x000fc60000004100 */
[----:B------:R-:W-:Y:S01]  /*2bd0*/  FFMA.FTZ R24, R17, R5, R24 ;  /* 0x0000000511187223 */ /* 0x000fe20000010018 */
[----:B------:R-:W-:Y:S01]  /*2be0*/  LOP3.LUT R17, R9, 0xf000f, RZ, 0xc0, !PT ;  /* 0x000f000f09117812 */ /* 0x000fe200078ec0ff */
[----:B------:R-:W-:-:S03]  /*2bf0*/  HADD2.F32 R27, -RZ, R26.H1_H1 ;  /* 0x3000001aff1b7230 */ /* 0x000fc60000004100 */
[----:B------:R-:W-:Y:S02]  /*2c00*/  LOP3.LUT R17, R17, 0x64006400, RZ, 0xfc, !PT ;  /* 0x6400640011117812 */ /* 0x000fe400078efcff */
[----:B------:R-:W-:Y:S01]  /*2c10*/  FFMA.FTZ R27, R27, R7, R24 ;  /* 0x000000071b1b7223 */ /* 0x000fe20000010018 */
[----:B------:R-:W-:Y:S02]  /*2c20*/  LOP3.LUT R24, R9, 0xf000f0, RZ, 0xc0, !PT ;  /* 0x00f000f009187812 */ /* 0x000fe400078ec0ff */
[----:B------:R-:W-:Y:S02]  /*2c30*/  HADD2 R17, R17, -1032, -1032 ;  /* 0xe408e40811117430 */ /* 0x000fe40000000000 */
[----:B------:R-:W-:-:S03]  /*2c40*/  LOP3.LUT R24, R24, 0x64006400, RZ, 0xfc, !PT ;  /* 0x6400640018187812 */ /* 0x000fc600078efcff */
[--C-:B------:R-:W-:Y:S02]  /*2c50*/  HADD2.F32 R25, -RZ, R17.reuse.H0_H0 ;  /* 0x20000011ff197230 */ /* 0x100fe40000004100 */
[----:B------:R-:W-:Y:S02]  /*2c60*/  HFMA2 R24, R24, R3.H0_H0, -72, -72 ;  /* 0xd480d48018187431 */ /* 0x000fe40000040003 */
[----:B------:R-:W-:Y:S02]  /*2c70*/  HADD2.F32 R17, -RZ, R17.H1_H1 ;  /* 0x30000011ff117230 */ /* 0x000fe40000004100 */
[----:B------:R-:W-:Y:S01]  /*2c80*/  FFMA.FTZ R25, R16, R25, RZ ;  /* 0x0000001910197223 */ /* 0x000fe200000100ff */
[----:B------:R-:W-:-:S03]  /*2c90*/  HADD2.F32 R26, -RZ, R24.H0_H0 ;  /* 0x20000018ff1a7230 */ /* 0x000fc60000004100 */
[----:B------:R-:W-:Y:S01]  /*2ca0*/  FFMA.FTZ R17, R4, R17, R25 ;  /* 0x0000001104117223 */ /* 0x000fe20000010019 */
[----:B------:R-:W-:-:S03]  /*2cb0*/  SHF.R.U32.HI R9, RZ, 0x8, R9 ;  /* 0x00000008ff097819 */ /* 0x000fc60000011609 */
[----:B------:R-:W-:Y:S01]  /*2cc0*/  FFMA.FTZ R26, R8, R26, R17 ;  /* 0x0000001a081a7223 */ /* 0x000fe20000010011 */
[----:B------:R-:W-:Y:S01]  /*2cd0*/  HADD2.F32 R17, -RZ, R24.H1_H1 ;  /* 0x30000018ff117230 */ /* 0x000fe20000004100 */
[----:B------:R-:W-:-:S04]  /*2ce0*/  LOP3.LUT R24, R9, 0xf000f, RZ, 0xc0, !PT ;  /* 0x000f000f09187812 */ /* 0x000fc800078ec0ff */
[----:B------:R-:W-:-:S05]  /*2cf0*/  LOP3.LUT R24, R24, 0x64006400, RZ, 0xfc, !PT ;  /* 0x6400640018187812 */ /* 0x000fca00078efcff */
[----:B------:R-:W-:Y:S02]  /*2d00*/  HADD2 R24, R24, -1032, -1032 ;  /* 0xe408e40818187430 */ /* 0x000fe40000000000 */
[----:B------:R-:W-:Y:S01]  /*2d10*/  FFMA.FTZ R17, R23, R17, R26 ;  /* 0x0000001117117223 */ /* 0x000fe2000001001a */
[----:B------:R-:W-:Y:S02]  /*2d20*/  LOP3.LUT R9, R9, 0xf000f0, RZ, 0xc0, !PT ;  /* 0x00f000f009097812 */ /* 0x000fe400078ec0ff */
[--C-:B------:R-:W-:Y:S02]  /*2d30*/  HADD2.F32 R25, -RZ, R24.reuse.H0_H0 ;  /* 0x20000018ff197230 */ /* 0x100fe40000004100 */
[----:B------:R-:W-:Y:S01]  /*2d40*/  LOP3.LUT R26, R9, 0x64006400, RZ, 0xfc, !PT ;  /* 0x64006400091a7812 */ /* 0x000fe200078efcff */
[----:B------:R-:W-:Y:S02]  /*2d50*/  HADD2.F32 R24, -RZ, R24.H1_H1 ;  /* 0x30000018ff187230 */ /* 0x000fe40000004100 */
[----:B------:R-:W-:Y:S01]  /*2d60*/  FFMA.FTZ R17, R22, R25, R17 ;  /* 0x0000001916117223 */ /* 0x000fe20000010011 */
[----:B------:R-:W-:-:S03]  /*2d70*/  LOP3.LUT R9, R10, 0xf000f, RZ, 0xc0, !PT ;  /* 0x000f000f0a097812 */ /* 0x000fc600078ec0ff */
[----:B------:R-:W-:Y:S01]  /*2d80*/  FFMA.FTZ R24, R6, R24, R17 ;  /* 0x0000001806187223 */ /* 0x000fe20000010011 */
[----:B------:R-:W-:Y:S01]  /*2d90*/  HFMA2 R17, R26, R3.H0_H0, -72, -72 ;  /* 0xd480d4801a117431 */ /* 0x000fe20000040003 */
[----:B------:R-:W-:-:S04]  /*2da0*/  LOP3.LUT R9, R9, 0x64006400, RZ, 0xfc, !PT ;  /* 0x6400640009097812 */ /* 0x000fc800078efcff */
[----:B------:R-:W-:Y:S02]  /*2db0*/  HADD2.F32 R25, -RZ, R17.H0_H0 ;  /* 0x20000011ff197230 */ /* 0x000fe40000004100 */
[----:B------:R-:W-:-:S03]  /*2dc0*/  HADD2 R9, R9, -1032, -1032 ;  /* 0xe408e40809097430 */ /* 0x000fc60000000000 */
[----:B------:R-:W-:Y:S01]  /*2dd0*/  FFMA.FTZ R24, R5, R25, R24 ;  /* 0x0000001905187223 */ /* 0x000fe20000010018 */
[----:B------:R-:W-:Y:S02]  /*2de0*/  HADD2.F32 R25, -RZ, R17.H1_H1 ;  /* 0x30000011ff197230 */ /* 0x000fe40000004100 */
[--C-:B------:R-:W-:Y:S02]  /*2df0*/  HADD2.F32 R17, -RZ, R9.reuse.H0_H0 ;  /* 0x20000009ff117230 */ /* 0x100fe40000004100 */
[----:B------:R-:W-:-:S03]  /*2e00*/  HADD2.F32 R9, -RZ, R9.H1_H1 ;  /* 0x30000009ff097230 */ /* 0x000fc60000004100 */
[----:B------:R-:W-:-:S04]  /*2e10*/  FFMA.FTZ R17, R16, R17, RZ ;  /* 0x0000001110117223 */ /* 0x000fc800000100ff */
[----:B------:R-:W-:Y:S01]  /*2e20*/  FFMA.FTZ R9, R4, R9, R17 ;  /* 0x0000000904097223 */ /* 0x000fe20000010011 */
[----:B------:R-:W-:-:S04]  /*2e30*/  LOP3.LUT R17, R10, 0xf000f0, RZ, 0xc0, !PT ;  /* 0x00f000f00a117812 */ /* 0x000fc800078ec0ff */
[----:B------:R-:W-:-:S05]  /*2e40*/  LOP3.LUT R26, R17, 0x64006400, RZ, 0xfc, !PT ;  /* 0x64006400111a7812 */ /* 0x000fca00078efcff */
[----:B------:R-:W-:Y:S01]  /*2e50*/  HFMA2 R17, R26, R3.H0_H0, -72, -72 ;  /* 0xd480d4801a117431 */ /* 0x000fe20000040003 */
[----:B------:R-:W-:-:S04]  /*2e60*/  SHF.R.U32.HI R10, RZ, 0x8, R10 ;  /* 0x00000008ff0a7819 */ /* 0x000fc8000001160a */
[----:B------:R-:W-:-:S05]  /*2e70*/  HADD2.F32 R26, -RZ, R17.H0_H0 ;  /* 0x20000011ff1a7230 */ /* 0x000fca0000004100 */
[----:B------:R-:W-:Y:S01]  /*2e80*/  FFMA.FTZ R26, R8, R26, R9 ;  /* 0x0000001a081a7223 */ /* 0x000fe20000010009 */
[----:B------:R-:W-:Y:S01]  /*2e90*/  HADD2.F32 R9, -RZ, R17.H1_H1 ;  /* 0x30000011ff097230 */ /* 0x000fe20000004100 */
[----:B------:R-:W-:-:S04]  /*2ea0*/  LOP3.LUT R17, R10, 0xf000f, RZ, 0xc0, !PT ;  /* 0x000f000f0a117812 */ /* 0x000fc800078ec0ff */
[----:B------:R-:W-:Y:S01]  /*2eb0*/  LOP3.LUT R17, R17, 0x64006400, RZ, 0xfc, !PT ;  /* 0x6400640011117812 */ /* 0x000fe200078efcff */
[----:B------:R-:W-:-:S04]  /*2ec0*/  FFMA.FTZ R24, R7, R25, R24 ;  /* 0x0000001907187223 */ /* 0x000fc80000010018 */
[----:B------:R-:W-:Y:S02]  /*2ed0*/  HADD2 R17, R17, -1032, -1032 ;  /* 0xe408e40811117430 */ /* 0x000fe40000000000 */
[----:B------:R-:W-:-:S03]  /*2ee0*/  FFMA.FTZ R9, R23, R9, R26 ;  /* 0x0000000917097223 */ /* 0x000fc6000001001a */
[----:B------:R-:W-:-:S05]  /*2ef0*/  HADD2.F32 R25, -RZ, R17.H0_H0 ;  /* 0x20000011ff197230 */ /* 0x000fca0000004100 */
[----:B------:R-:W-:Y:S01]  /*2f00*/  FFMA.FTZ R9, R22, R25, R9 ;  /* 0x0000001916097223 */ /* 0x000fe20000010009 */
[----:B------:R-:W-:Y:S01]  /*2f10*/  HADD2.F32 R25, -RZ, R17.H1_H1 ;  /* 0x30000011ff197230 */ /* 0x000fe20000004100 */
[----:B------:R-:W-:-:S04]  /*2f20*/  LOP3.LUT R17, R10, 0xf000f0, RZ, 0xc0, !PT ;  /* 0x00f000f00a117812 */ /* 0x000fc800078ec0ff */
[----:B------:R-:W-:Y:S02]  /*2f30*/  LOP3.LUT R26, R17, 0x64006400, RZ, 0xfc, !PT ;  /* 0x64006400111a7812 */ /* 0x000fe400078efcff */
[----:B------:R-:W-:Y:S01]  /*2f40*/  LOP3.LUT R17, R11, 0xf000f, RZ, 0xc0, !PT ;  /* 0x000f000f0b117812 */ /* 0x000fe200078ec0ff */
[----:B------:R-:W-:Y:S02]  /*2f50*/  FFMA.FTZ R10, R6, R25, R9 ;  /* 0x00000019060a7223 */ /* 0x000fe40000010009 */
[----:B------:R-:W-:Y:S01]  /*2f60*/  HFMA2 R9, R26, R3.H0_H0, -72, -72 ;  /* 0xd480d4801a097431 */ /* 0x000fe20000040003 */
[----:B------:R-:W-:-:S04]  /*2f70*/  LOP3.LUT R17, R17, 0x64006400, RZ, 0xfc, !PT ;  /* 0x6400640011117812 */ /* 0x000fc800078efcff */
[----:B------:R-:W-:Y:S02]  /*2f80*/  HADD2.F32 R25, -RZ, R9.H0_H0 ;  /* 0x20000009ff197230 */ /* 0x000fe40000004100 */
[----:B------:R-:W-:-:S03]  /*2f90*/  HADD2 R17, R17, -1032, -1032 ;  /* 0xe408e40811117430 */ /* 0x000fc60000000000 */
[----:B------:R-:W-:Y:S02]  /*2fa0*/  FFMA.FTZ R10, R5, R25, R10 ;  /* 0x00000019050a7223 */ /* 0x000fe4000001000a */
[----:B------:R-:W-:-:S05]  /*2fb0*/  HADD2.F32 R25, -RZ, R17.H0_H0 ;  /* 0x20000011ff197230 */ /* 0x000fca0000004100 */
[----:B------:R-:W-:Y:S01]  /*2fc0*/  FFMA.FTZ R25, R16, R25, RZ ;  /* 0x0000001910197223 */ /* 0x000fe200000100ff */
[----:B------:R-:W-:-:S04]  /*2fd0*/  LOP3.LUT R16, R11, 0xf000f0, RZ, 0xc0, !PT ;  /* 0x00f000f00b107812 */ /* 0x000fc800078ec0ff */
[----:B------:R-:W-:Y:S01]  /*2fe0*/  LOP3.LUT R16, R16, 0x64006400, RZ, 0xfc, !PT ;  /* 0x6400640010107812 */ /* 0x000fe200078efcff */
[----:B------:R-:W-:-:S04]  /*2ff0*/  HADD2.F32 R17, -RZ, R17.H1_H1 ;  /* 0x30000011ff117230 */ /* 0x000fc80000004100 */
[----:B------:R-:W-:Y:S02]  /*3000*/  HFMA2 R16, R16, R3.H0_H0, -72, -72 ;  /* 0xd480d48010107431 */ /* 0x000fe40000040003 */
[----:B------:R-:W-:Y:S01]  /*3010*/  FFMA.FTZ R17, R4, R17, R25 ;  /* 0x0000001104117223 */ /* 0x000fe20000010019 */
[----:B------:R-:W-:Y:S02]  /*3020*/  SHF.R.U32.HI R11, RZ, 0x8, R11 ;  /* 0x00000008ff0b7819 */ /* 0x000fe4000001160b */
[----:B------:R-:W-:-:S05]  /*3030*/  HADD2.F32 R4, -RZ, R16.H0_H0 ;  /* 0x20000010ff047230 */ /* 0x000fca0000004100 */
[----:B------:R-:W-:Y:S01]  /*3040*/  FFMA.FTZ R8, R8, R4, R17 ;  /* 0x0000000408087223 */ /* 0x000fe20000010011 */
[----:B------:R-:W-:-:S04]  /*3050*/  LOP3.LUT R4, R11, 0xf000f, RZ, 0xc0, !PT ;  /* 0x000f000f0b047812 */ /* 0x000fc800078ec0ff */
[----:B------:R-:W-:Y:S01]  /*3060*/  LOP3.LUT R4, R4, 0x64006400, RZ, 0xfc, !PT ;  /* 0x6400640004047812 */ /* 0x000fe200078efcff */
[----:B------:R-:W-:Y:S01]  /*3070*/  HADD2.F32 R16, -RZ, R16.H1_H1 ;  /* 0x30000010ff107230 */ /* 0x000fe20000004100 */
[----:B------:R-:W-:-:S03]  /*3080*/  LOP3.LUT R11, R11, 0xf000f0, RZ, 0xc0, !PT ;  /* 0x00f000f00b0b7812 */ /* 0x000fc600078ec0ff */
[----:B------:R-:W-:Y:S01]  /*3090*/  HADD2 R4, R4, -1032, -1032 ;  /* 0xe408e40804047430 */ /* 0x000fe20000000000 */
[----:B------:R-:W-:Y:S01]  /*30a0*/  LOP3.LUT R26, R11, 0x64006400, RZ, 0xfc, !PT ;  /* 0x640064000b1a7812 */ /* 0x000fe200078efcff */
[----:B------:R-:W-:-:S03]  /*30b0*/  FFMA.FTZ R23, R23, R16, R8 ;  /* 0x0000001017177223 */ /* 0x000fc60000010008 */
[--C-:B------:R-:W-:Y:S02]  /*30c0*/  HADD2.F32 R8, -RZ, R4.reuse.H0_H0 ;  /* 0x20000004ff087230 */ /* 0x100fe40000004100 */
[----:B------:R-:W-:Y:S02]  /*30d0*/  HFMA2 R3, R26, R3.H0_H0, -72, -72 ;  /* 0xd480d4801a037431 */ /* 0x000fe40000040003 */
[----:B------:R-:W-:Y:S02]  /*30e0*/  HADD2.F32 R11, -RZ, R4.H1_H1 ;  /* 0x30000004ff0b7230 */ /* 0x000fe40000004100 */
[----:B------:R-:W-:Y:S01]  /*30f0*/  FFMA.FTZ R23, R22, R8, R23 ;  /* 0x0000000816177223 */ /* 0x000fe20000010017 */
[----:B------:R-:W-:-:S03]  /*3100*/  HADD2.F32 R4, -RZ, R3.H0_H0 ;  /* 0x20000003ff047230 */ /* 0x000fc60000004100 */
[----:B------:R-:W-:Y:S01]  /*3110*/  FFMA.FTZ R6, R6, R11, R23 ;  /* 0x0000000b06067223 */ /* 0x000fe20000010017 */
[----:B------:R-:W-:Y:S02]  /*3120*/  HADD2.F32 R9, -RZ, R9.H1_H1 ;  /* 0x30000009ff097230 */ /* 0x000fe40000004100 */
[----:B------:R-:W-:Y:S02]  /*3130*/  HADD2.F32 R8, -RZ, R3.H1_H1 ;  /* 0x30000003ff087230 */ /* 0x000fe40000004100 */
[----:B------:R-:W-:Y:S01]  /*3140*/  FFMA.FTZ R3, R5, R4, R6 ;  /* 0x0000000405037223 */ /* 0x000fe20000010006 */
[----:B------:R-:W-:Y:S01]  /*3150*/  FMUL.FTZ R14, R14, R27 ;  /* 0x0000001b0e0e7220 */ /* 0x000fe20000410000 */
[----:B------:R-:W-:Y:S01]  /*3160*/  FFMA.FTZ R9, R7, R9, R10 ;  /* 0x0000000907097223 */ /* 0x000fe2000001000a */
[----:B------:R-:W-:Y:S01]  /*3170*/  FMUL.FTZ R24, R15, R24 ;  /* 0x000000180f187220 */ /* 0x000fe20000410000 */
[----:B------:R-:W-:Y:S01]  /*3180*/  FFMA.FTZ R8, R7, R8, R3 ;  /* 0x0000000807087223 */ /* 0x000fe20000010003 */
[----:B------:R-:W-:-:S02]  /*3190*/  UIADD3 UR10, UP1, UPT, UR10, 0x80, URZ ;  /* 0x000000800a0a7890 */ /* 0x000fc4000ff3e0ff */
[----:B------:R-:W-:Y:S01]  /*31a0*/  @!UP0 UIADD3 UR5, UPT, UPT, UR7, UR9, URZ ;  /* 0x0000000907058290 */ /* 0x000fe2000fffe0ff */
[----:B------:R-:W-:Y:S01]  /*31b0*/  FMUL.FTZ R9, R20, R9 ;  /* 0x0000000914097220 */ /* 0x000fe20000410000 */
[----:B------:R-:W-:Y:S01]  /*31c0*/  UIADD3 UR9, UPT, UPT, UR9, 0x20, URZ ;  /* 0x0000002009097890 */ /* 0x000fe2000fffe0ff */
[----:B------:R-:W-:Y:S01]  /*31d0*/  FMUL.FTZ R8, R19, R8 ;  /* 0x0000000813087220 */ /* 0x000fe20000410000 */
[----:B------:R-:W-:Y:S01]  /*31e0*/  F2FP.F16.F32.PACK_AB R14, RZ, R14 ;  /* 0x0000000eff0e723e */ /* 0x000fe200000000ff */
[----:B------:R-:W-:Y:S01]  /*31f0*/  UIADD3.X UR11, UPT, UPT, URZ, UR11, URZ, UP1, !UPT ;  /* 0x0000000bff0b7290 */ /* 0x000fe20008ffe4ff */
[----:B------:R-:W-:Y:S01]  /*3200*/  F2FP.F16.F32.PACK_AB R24, RZ, R24 ;  /* 0x00000018ff18723e */ /* 0x000fe200000000ff */
[----:B------:R-:W-:Y:S01]  /*3210*/  UISETP.GE.AND UP1, UPT, UR9, UR15, UPT ;  /* 0x0000000f0900728c */ /* 0x000fe2000bf26270 */
[----:B------:R-:W-:Y:S02]  /*3220*/  F2FP.F16.F32.PACK_AB R9, RZ, R9 ;  /* 0x00000009ff09723e */ /* 0x000fe400000000ff */
[----:B------:R-:W-:-:S02]  /*3230*/  F2FP.F16.F32.PACK_AB R8, RZ, R8 ;  /* 0x00000008ff08723e */ /* 0x000fc400000000ff */
[----:B------:R-:W-:Y:S01]  /*3240*/  PRMT R14, R14, 0x5410, R24 ;  /* 0x000054100e0e7816 */ /* 0x000fe20000000018 */
[----:B------:R-:W-:Y:S01]  /*3250*/  @!UP0 UIADD3 UR6, UPT, UPT, UR4, 0x1, URZ ;  /* 0x0000000104068890 */ /* 0x000fe2000fffe0ff */
[----:B------:R-:W-:Y:S02]  /*3260*/  MOV R11, UR14 ;  /* 0x0000000e000b7c02 */ /* 0x000fe40008000f00 */
[----:B------:R-:W-:Y:S01]  /*3270*/  PRMT R9, R9, 0x5410, R8 ;  /* 0x0000541009097816 */ /* 0x000fe20000000008 */
[----:B------:R-:W-:Y:S02]  /*3280*/  HFMA2 R19, R14, 1, 1, R21 ;  /* 0x3c003c000e137831 */ /* 0x000fe40000000015 */
[----:B------:R-:W-:-:S04]  /*3290*/  IMAD.WIDE R4, R11, 0x4, R28 ;  /* 0x000000040b047825 */ /* 0x000fc800078e021c */
[----:B------:R-:W-:Y:S01]  /*32a0*/  HADD2 R18, R9, R18 ;  /* 0x0000001209127230 */ /* 0x000fe20000000000 */
[----:B------:R-:W-:Y:S01]  /*32b0*/  UIADD3 UR8, UPT, UPT, UR8, 0x40, URZ ;  /* 0x0000004008087890 */ /* 0x000fe2000fffe0ff */
[----:B------:R-:W-:Y:S01]  /*32c0*/  @!UP0 UMOV UR4, UR6 ;  /* 0x0000000600048c82 */ /* 0x000fe20008000000 */
[----:B------:R-:W-:Y:S10]  /*32d0*/  BRA.U !UP1, `(.L_x_3624) ;  /* 0xffffffd909b47547 */ /* 0x000ff4000b83ffff */
.L_x_3623:
[----:B------:R-:W1:Y:S01]  /*32e0*/  LDC.64 R2, c[0x0][0x3a0] ;  /* 0x0000e800ff027b82 */ /* 0x000e620000000a00 */
[----:B0-----:R-:W-:-:S04]  /*32f0*/  IMAD R5, R13, UR14, R12 ;  /* 0x0000000e0d057c24 */ /* 0x001fc8000f8e020c */
        /* <DEDUP_REMOVED lines=8> */
.L_x_3628:
[----:B------:R-:W0:Y:S02]  /*3380*/  LDS R2, [R0] ;  /* 0x0000000000027984 */ /* 0x000e240000000800 */
[----:B0-----:R-:W-:-:S05]  /*3390*/  HFMA2 R3, R2, 1, 1, R19 ;  /* 0x3c003c0002037831 */ /* 0x001fca0000000013 */
[----:B------:R-:W0:Y:S02]  /*33a0*/  ATOMS.CAST.SPIN P0, [R0], R2, R3 ;  /* 0x000000020000758d */ /* 0x000e240001800003 */
[----:B0-----:R-:W-:Y:S05]  /*33b0*/  @!P0 BRA `(.L_x_3628) ;  /* 0xfffffffc00f08947 */ /* 0x001fea000383ffff */
[----:B------:R-:W-:Y:S05]  /*33c0*/  BRA `(.L_x_3626) ;  /* 0x00000000000c7947 */ /* 0x000fea0003800000 */
.L_x_3627:
[----:B------:R-:W2:Y:S02]  /*33d0*/  LD.E R0, desc[UR18][R4.64] ;  /* 0x0000001204007980 */ /* 0x000ea4000c101900 */
[----:B--2---:R-:W-:-:S05]  /*33e0*/  IADD3 R3, PT, PT, R19, R0, RZ ;  /* 0x0000000013037210 */ /* 0x004fca0007ffe0ff */
[----:B------:R0:W-:Y:S02]  /*33f0*/  ST.E desc[UR18][R4.64], R3 ;  /* 0x0000000304007985 */ /* 0x0001e4000c101912 */
.L_x_3626:
[----:B------:R-:W-:Y:S05]  /*3400*/  BSYNC.RECONVERGENT B0 ;  /* 0x0000000000007941 */ /* 0x000fea0003800200 */
.L_x_3625:
[----:B------:R1:W-:Y:S02]  /*3410*/  ATOM.E.ADD.F16x2.RN.STRONG.GPU P0, RZ, desc[UR18][R4.64+0x4], R18 ;  /* 0x8000041204ff79a2 */ /* 0x0003e4000c10e112 */
[----:B-1----:R-:W-:Y:S05]  /*3420*/  @P0 EXIT ;  /* 0x000000000000094d */ /* 0x002fea0003800000 */
[----:B------:R-:W1:Y:S02]  /*3430*/  QSPC.E.S P0, RZ, [R4+0x4] ;  /* 0x0000040004ff73aa */ /* 0x000e640000000500 */
[----:B-1----:R-:W-:Y:S05]  /*3440*/  @!P0 BRA `(.L_x_3629) ;  /* 0x00000000001c8947 */ /* 0x002fea0003800000 */
[----:B------:R-:W-:-:S04]  /*3450*/  MOV R2, R4 ;  /* 0x0000000400027202 */ /* 0x000fc80000000f00 */
[----:B------:R-:W-:-:S07]  /*3460*/  MOV R0, R2 ;  /* 0x0000000200007202 */ /* 0x000fce0000000f00 */
.L_x_3630:
[----:B------:R-:W0:Y:S02]  /*3470*/  LDS R2, [R0+0x4] ;  /* 0x0000040000027984 */ /* 0x000e240000000800 */
[----:B0-----:R-:W-:-:S05]  /*3480*/  HADD2 R3, R2, R18 ;  /* 0x0000001202037230 */ /* 0x001fca0000000000 */
[----:B------:R-:W0:Y:S02]  /*3490*/  ATOMS.CAST.SPIN P0, [R0+0x4], R2, R3 ;  /* 0x000004020000758d */ /* 0x000e240001800003 */
[----:B0-----:R-:W-:Y:S05]  /*34a0*/  @!P0 BRA `(.L_x_3630) ;  /* 0xfffffffc00f08947 */ /* 0x001fea000383ffff */
[----:B------:R-:W-:Y:S05]  /*34b0*/  EXIT ;  /* 0x000000000000794d */ /* 0x000fea0003800000 */
.L_x_3629:
[----:B------:R-:W0:Y:S02]  /*34c0*/  LD.E R0, desc[UR18][R4.64+0x4] ;  /* 0x0000041204007980 */ /* 0x000e24000c101900 */
[----:B0-----:R-:W-:-:S05]  /*34d0*/  IADD3 R3, PT, PT, R18, R0, RZ ;  /* 0x0000000012037210 */ /* 0x001fca0007ffe0ff */
[----:B------:R-:W-:Y:S01]  /*34e0*/  ST.E desc[UR18][R4.64+0x4], R3 ;  /* 0x0000040304007985 */ /* 0x000fe2000c101912 */
[----:B------:R-:W-:Y:S05]  /*34f0*/  EXIT ;  /* 0x000000000000794d */ /* 0x000fea0003800000 */
.L_x_3631:
        /* <DEDUP_REMOVED lines=16> */
.L_x_3977:


//--------------------- .text._Z23gemm_half_q_half_kernelILi1ELi12ELb1ELb0ELi64EEvPK6__halfPKjS4_S2_PS0_iiiiPKtS7_iiiiiibS2_i --------------------------
	.section	.text._Z23gemm_half_q_half_kernelILi1ELi12ELb1ELb0ELi64EEvPK6__halfPKjS4_S2_PS0_iiiiPKtS7_iiiiiibS2_i,"ax",@progbits
	.align	128
        .global         _Z23gemm_half_q_half_kernelILi1ELi12ELb1ELb0ELi64EEvPK6__halfPKjS4_S2_PS0_iiiiPKtS7_iiiiiibS2_i
        .type           _Z23gemm_half_q_half_kernelILi1ELi12ELb1ELb0ELi64EEvPK6__halfPKjS4_S2_PS0_iiiiPKtS7_iiiiiibS2_i,@function
        .size           _Z23gemm_half_q_half_kernelILi1ELi12ELb1ELb0ELi64EEvPK6__halfPKjS4_S2_PS0_iiiiPKtS7_iiiiiibS2_i,(.L_x_3978 - _Z23gemm_half_q_half_kernelILi1ELi12ELb1ELb0ELi64EEvPK6__halfPKjS4_S2_PS0_iiiiPKtS7_iiiiiibS2_i)
        .other          _Z23gemm_half_q_half_kernelILi1ELi12ELb1ELb0ELi64EEvPK6__halfPKjS4_S2_PS0_iiiiPKtS7_iiiiiibS2_i,@"STO_CUDA_ENTRY STV_DEFAULT"
_Z23gemm_half_q_half_kernelILi1ELi12ELb1ELb0ELi64EEvPK6__halfPKjS4_S2_PS0_iiiiPKtS7_iiiiiibS2_i:
.text._Z23gemm_half_q_half_kernelILi1ELi12ELb1ELb0ELi64EEvPK6__halfPKjS4_S2_PS0_iiiiPKtS7_iiiiiibS2_i:
[----:B------:R-:W0:Y:S08]  /*0000*/  LDC R1, c[0x0][0x37c] ;  /* 0x0000df00ff017b82 */ /* 0x000e300000000800 */
[----:B------:R-:W1:Y:S01]  /*0010*/  S2UR UR8, SR_CTAID.Y ;  /* 0x00000000000879c3 */ /* 0x000e620000002600 */
[----:B------:R-:W2:Y:S01]  /*0020*/  S2R R7, SR_CTAID.X ;  /* 0x0000000000077919 */ /* 0x000ea20000002500 */
[----:B0-----:R-:W-:-:S06]  /*0030*/  IADD3 R1, PT, PT, R1, -0x10, RZ ;  /* 0xfffffff001017810 */ /* 0x001fcc0007ffe0ff */
        /* <DEDUP_REMOVED lines=12> */
[----:B------:R-:W-:Y:S01]  /*0100*/  LEA R2, R7, R14, 0x6 ;  /* 0x0000000e07027211 */ /* 0x000fe200078e30ff */
[----:B------:R-:W-:Y:S03]  /*0110*/  BSSY.RECONVERGENT B0, `(.L_x_3632) ;  /* 0x000001b000007945 */ /* 0x000fe60003800200 */
[----:B------:R-:W-:Y:S02]  /*0120*/  SHF.L.U32 R2, R2, 0x2, RZ ;  /* 0x0000000202027819 */ /* 0x000fe400000006ff */
[----:B--2---:R-:W-:-:S04]  /*0130*/  MOV R3, UR9 ;  /* 0x0000000900037c02 */ /* 0x004fc80008000f00 */
[----:B------:R-:W-:Y:S02]  /*0140*/  ISETP.GE.AND P1, PT, R2, R3, PT ;  /* 0x000000030200720c */ /* 0x000fe40003f26270 */
[----:B0-----:R-:W-:-:S04]  /*0150*/  SHF.L.U32 R25, R5, 0x6, RZ ;  /* 0x0000000605197819 */ /* 0x001fc800000006ff */
[C---:B------:R-:W-:Y:S02]  /*0160*/  IADD3 R13, PT, PT, R25.reuse, R14, RZ ;  /* 0x0000000e190d7210 */ /* 0x040fe40007ffe0ff */
        /* <DEDUP_REMOVED lines=21> */
.L_x_3633:
[----:B------:R-:W-:Y:S05]  /*02c0*/  BSYNC.RECONVERGENT B0 ;  /* 0x0000000000007941 */ /* 0x000fea0003800200 */
.L_x_3632:
[----:B------:R-:W-:Y:S05]  /*02d0*/  @P1 EXIT ;  /* 0x000000000000194d */ /* 0x000fea0003800000 */
[----:B------:R-:W1:Y:S01]  /*02e0*/  LDC.64 R12, c[0x0][0x3b8] ;  /* 0x0000ee00ff0c7b82 */ /* 0x000e620000000a00 */
[----:B------:R-:W-:Y:S01]  /*02f0*/  SHF.L.U32 R11, R5, 0x7, RZ ;  /* 0x00000007050b7819 */ /* 0x000fe200000006ff */
[----:B------:R-:W2:Y:S04]  /*0300*/  LDCU.U8 UR4, c[0x0][0x3e0] ;  /* 0x00007c00ff0477ac */ /* 0x000ea80008000000 */
[----:B-1----:R-:W-:-:S05]  /*0310*/  IMAD.WIDE.U32 R10, R11, 0x2, R12 ;  /* 0x000000020b0a7825 */ /* 0x002fca00078e000c */
[----:B------:R1:W5:Y:S01]  /*0320*/  LDG.E.U16.CONSTANT R24, desc[UR6][R10.64+0x2] ;  /* 0x000002060a187981 */ /* 0x000362000c1e9500 */
[----:B--2---:R-:W-:Y:S01]  /*0330*/  UPRMT UR4, UR4, 0x8880, URZ ;  /* 0x0000888004047896 */ /* 0x004fe200080000ff */
[----:B------:R-:W-:-:S05]  /*0340*/  ISETP.GE.AND P1, PT, R25, R4, PT ;  /* 0x000000041900720c */ /* 0x000fca0003f26270 */
[----:B------:R-:W-:-:S04]  /*0350*/  ISETP.NE.AND P0, PT, RZ, UR4, PT ;  /* 0x00000004ff007c0c */ /* 0x000fc8000bf05270 */
[----:B------:R-:W-:-:S13]  /*0360*/  ISETP.NE.OR P0, PT, R5, RZ, !P0 ;  /* 0x000000ff0500720c */ /* 0x000fda0004705670 */
[----:B------:R-:W2:Y:S01]  /*0370*/  @!P0 LDC.64 R6, c[0x0][0x3a0] ;  /* 0x0000e800ff068b82 */ /* 0x000ea20000000a00 */
[----:B0-----:R-:W-:-:S04]  /*0380*/  @!P0 IMAD R9, R3, UR8, R2 ;  /* 0x0000000803098c24 */ /* 0x001fc8000f8e0202 */
[----:B--2---:R-:W-:-:S05]  /*0390*/  @!P0 IMAD.WIDE R6, R9, 0x2, R6 ;  /* 0x0000000209068825 */ /* 0x004fca00078e0206 */
[----:B------:R1:W-:Y:S01]  /*03a0*/  @!P0 STG.E.64 desc[UR6][R6.64], RZ ;  /* 0x000000ff06008986 */ /* 0x0003e2000c101b06 */
[----:B------:R-:W-:Y:S06]  /*03b0*/  BAR.SYNC.DEFER_BLOCKING 0x0 ;  /* 0x0000000000007b1d */ /* 0x000fec0000010000 */
[----:B------:R-:W-:Y:S05]  /*03c0*/  @P1 BRA `(.L_x_3634) ;  /* 0x0000000000d01947 */ /* 0x000fea0003800000 */
[----:B------:R0:W5:Y:S01]  /*03d0*/  LDG.E.U16.CONSTANT R0, desc[UR6][R10.64] ;  /* 0x000000060a007981 */ /* 0x000162000c1e9500 */
[----:B-1----:R-:W-:Y:S01]  /*03e0*/  SHF.R.S32.HI R7, RZ, 0x1f, R2 ;  /* 0x0000001fff077819 */ /* 0x002fe20000011402 */
[----:B------:R-:W-:Y:S01]  /*03f0*/  HFMA2 R6, -RZ, RZ, 0, 0 ;  /* 0x00000000ff067431 */ /* 0x000fe200000001ff */
[----:B------:R-:W-:Y:S02]  /*0400*/  SHF.L.U32 R8, R14, 0x4, RZ ;  /* 0x000000040e087819 */ /* 0x000fe400000006ff */
[----:B------:R-:W-:Y:S02]  /*0410*/  LEA.HI R9, R7, R2, RZ, 0x3 ;  /* 0x0000000207097211 */ /* 0x000fe400078f18ff */
[----:B------:R-:W-:Y:S02]  /*0420*/  MOV R7, R25 ;  /* 0x0000001900077202 */ /* 0x000fe40000000f00 */
[----:B------:R-:W-:Y:S02]  /*0430*/  LOP3.LUT R8, R8, 0x10, RZ, 0xc0, !PT ;  /* 0x0000001008087812 */ /* 0x000fe400078ec0ff */
[----:B0-----:R-:W-:-:S07]  /*0440*/  SHF.R.S32.HI R9, RZ, 0x3, R9 ;  /* 0x00000003ff097819 */ /* 0x001fce0000011409 */
.L_x_3635:
        /* <DEDUP_REMOVED lines=25> */
[----:B0-----:R-:W-:Y:S01]  /*05e0*/  IMAD R14, R21, R21, R21 ;  /* 0x00000015150e7224 */ /* 0x001fe200078e0215 */
[----:B------:R-:W-:Y:S01]  /*05f0*/  IADD3 R23, PT, PT, R20, 0x1, R23 ;  /* 0x0000000114177810 */ /* 0x000fe20007ffe017 */
[----:B------:R-:W-:-:S03]  /*0600*/  IMAD R10, R19, R19, R19 ;  /* 0x00000013130a7224 */ /* 0x000fc600078e0213 */
[----:B------:R-:W-:Y:S01]  /*0610*/  IADD3 R14, PT, PT, R21, 0x1, R14 ;  /* 0x00000001150e7810 */ /* 0x000fe20007ffe00e */
[----:B------:R-:W-:Y:S01]  /*0620*/  I2F.F16 R11, R11 ;  /* 0x0000000b000b7306 */ /* 0x000fe20000200c00 */
[----:B------:R-:W-:Y:S02]  /*0630*/  IADD3 R19, PT, PT, R19, 0x1, R10 ;  /* 0x0000000113137810 */ /* 0x000fe40007ffe00a */
[----:B----4-:R-:W-:-:S05]  /*0640*/  IADD3 R7, PT, PT, R16, R7, RZ ;  /* 0x0000000710077210 */ /* 0x010fca0007ffe0ff */
[----:B------:R-:W0:Y:S01]  /*0650*/  I2F.F16 R10, R19 ;  /* 0x00000013000a7306 */ /* 0x000e220000200c00 */
[----:B------:R-:W-:-:S07]  /*0660*/  ISETP.GE.AND P0, PT, R7, R18, PT ;  /* 0x000000120700720c */ /* 0x000fce0003f06270 */
[----:B------:R-:W-:Y:S01]  /*0670*/  I2F.F16 R23, R23 ;  /* 0x0000001700177306 */ /* 0x000fe20000200c00 */
[----:B0-----:R-:W-:-:S07]  /*0680*/  PRMT R10, R11, 0x5410, R10 ;  /* 0x000054100b0a7816 */ /* 0x001fce000000000a */
[----:B------:R-:W0:Y:S01]  /*0690*/  I2F.F16 R14, R14 ;  /* 0x0000000e000e7306 */ /* 0x000e220000200c00 */
[----:B---3--:R-:W-:Y:S01]  /*06a0*/  HMUL2 R21, R10, R15.H0_H0 ;  /* 0x2000000f0a157232 */ /* 0x008fe20000000000 */
[C---:B------:R-:W-:Y:S02]  /*06b0*/  LEA R10, R6.reuse, R1, 0x3 ;  /* 0x00000001060a7211 */ /* 0x040fe400078e18ff */
[----:B------:R-:W-:Y:S02]  /*06c0*/  IADD3 R6, PT, PT, R6, 0x1, RZ ;  /* 0x0000000106067810 */ /* 0x000fe40007ffe0ff */
[----:B0-----:R-:W-:-:S05]  /*06d0*/  PRMT R14, R23, 0x5410, R14 ;  /* 0x00005410170e7816 */ /* 0x001fca000000000e */
[----:B------:R-:W-:-:S05]  /*06e0*/  HMUL2 R20, R14, R15.H0_H0 ;  /* 0x2000000f0e147232 */ /* 0x000fca0000000000 */
[----:B------:R0:W-:Y:S01]  /*06f0*/  STL.64 [R10], R20 ;  /* 0x000000140a007387 */ /* 0x0001e20000100a00 */
[----:B------:R-:W-:Y:S05]  /*0700*/  @!P0 BRA `(.L_x_3635) ;  /* 0xfffffffc00508947 */ /* 0x000fea000383ffff */
.L_x_3634:
[----:B-1----:R1:W5:Y:S01]  /*0710*/  LDL.64 R6, [R1] ;  /* 0x0000000001067983 */ /* 0x0023620000100a00 */
[----:B------:R-:W2:Y:S01]  /*0720*/  LDCU UR4, c[0x0][0x3c8] ;  /* 0x00007900ff0477ac */ /* 0x000ea20008000800 */
[----:B------:R-:W-:Y:S01]  /*0730*/  HFMA2 R0, -RZ, RZ, 0, 0 ;  /* 0x00000000ff007431 */ /* 0x000fe200000001ff */
[----:B--2---:R-:W-:-:S13]  /*0740*/  ISETP.GT.AND P0, PT, R25, UR4, PT ;  /* 0x0000000419007c0c */ /* 0x004fda000bf04270 */
[----:B-1----:R-:W-:Y:S05]  /*0750*/  @!P0 BRA `(.L_x_3636) ;  /* 0x00000000001c8947 */ /* 0x002fea0003800000 */
[----:B------:R-:W1:Y:S02]  /*0760*/  LDC R0, c[0x0][0x3cc] ;  /* 0x0000f300ff007b82 */ /* 0x000e640000000800 */
[----:B-1----:R-:W-:-:S04]  /*0770*/  VIMNMX R0, PT, PT, R25, R0, PT ;  /* 0x0000000019007248 */ /* 0x002fc80003fe0100 */
[----:B------:R-:W-:-:S04]  /*0780*/  IADD3 R0, PT, PT, R0, -UR4, RZ ;  /* 0x8000000400007c10 */ /* 0x000fc8000fffe0ff */
[----:B------:R-:W-:-:S04]  /*0790*/  SHF.R.S32.HI R9, RZ, 0x1f, R0 ;  /* 0x0000001fff097819 */ /* 0x000fc80000011400 */
[----:B------:R-:W-:-:S04]  /*07a0*/  LEA.HI R9, R9, R0, RZ, 0x5 ;  /* 0x0000000009097211 */ /* 0x000fc800078f28ff */
[----:B------:R-:W-:-:S05]  /*07b0*/  SHF.R.S32.HI R9, RZ, 0x5, R9 ;  /* 0x00000005ff097819 */ /* 0x000fca0000011409 */
[----:B------:R-:W-:-:S07]  /*07c0*/  IMAD R0, R9, 0x6, RZ ;  /* 0x0000000609007824 */ /* 0x000fce00078e02ff */
.L_x_3636:
[----:B------:R-:W1:Y:S01]  /*07d0*/  LDCU UR5, c[0x0][0x3cc] ;  /* 0x00007980ff0577ac */ /* 0x000e620008000800 */
[----:B------:R-:W-:Y:S02]  /*07e0*/  MOV R8, RZ ;  /* 0x000000ff00087202 */ /* 0x000fe40000000f00 */
[----:B-1----:R-:W-:-:S13]  /*07f0*/  ISETP.GT.AND P0, PT, R25, UR5, PT ;  /* 0x0000000519007c0c */ /* 0x002fda000bf04270 */
[----:B------:R-:W-:Y:S05]  /*0800*/  @!P0 BRA `(.L_x_3637) ;  /* 0x00000000001c8947 */ /* 0x000fea0003800000 */
[----:B------:R-:W1:Y:S02]  /*0810*/  LDC R8, c[0x0][0x3d0] ;  /* 0x0000f400ff087b82 */ /* 0x000e640000000800 */
[----:B-1----:R-:W-:-:S04]  /*0820*/  VIMNMX R8, PT, PT, R25, R8, PT ;  /* 0x0000000819087248 */ /* 0x002fc80003fe0100 */
[----:B------:R-:W-:-:S04]  /*0830*/  IADD3 R8, PT, PT, R8, -UR5, RZ ;  /* 0x8000000508087c10 */ /* 0x000fc8000fffe0ff */
[----:B------:R-:W-:-:S04]  /*0840*/  SHF.R.S32.HI R9, RZ, 0x1f, R8 ;  /* 0x0000001fff097819 */ /* 0x000fc80000011408 */
[----:B------:R-:W-:-:S04]  /*0850*/  LEA.HI R9, R9, R8, RZ, 0x5 ;  /* 0x0000000809097211 */ /* 0x000fc800078f28ff */
[----:B------:R-:W-:-:S04]  /*0860*/  SHF.R.S32.HI R9, RZ, 0x5, R9 ;  /* 0x00000005ff097819 */ /* 0x000fc80000011409 */
[----:B------:R-:W-:-:S07]  /*0870*/  LEA R8, R9, R9, 0x2 ;  /* 0x0000000909087211 */ /* 0x000fce00078e10ff */
.L_x_3637:
[----:B------:R-:W1:Y:S01]  /*0880*/  LDCU UR5, c[0x0][0x3d0] ;  /* 0x00007a00ff0577ac */ /* 0x000e620008000800 */
[----:B------:R-:W-:Y:S02]  /*0890*/  MOV R9, RZ ;  /* 0x000000ff00097202 */ /* 0x000fe40000000f00 */
[----:B-1----:R-:W-:-:S13]  /*08a0*/  ISETP.GT.AND P0, PT, R25, UR5, PT ;  /* 0x0000000519007c0c */ /* 0x002fda000bf04270 */
[----:B------:R-:W-:Y:S05]  /*08b0*/  @!P0 BRA `(.L_x_3638) ;  /* 0x00000000001c8947 */ /* 0x000fea0003800000 */
[----:B0-----:R-:W0:Y:S02]  /*08c0*/  LDC R10, c[0x0][0x3d4] ;  /* 0x0000f500ff0a7b82 */ /* 0x001e240000000800 */
[----:B0-----:R-:W-:-:S04]  /*08d0*/  VIMNMX R9, PT, PT, R25, R10, PT ;  /* 0x0000000a19097248 */ /* 0x001fc80003fe0100 */
[----:B------:R-:W-:-:S04]  /*08e0*/  IADD3 R9, PT, PT, R9, -UR5, RZ ;  /* 0x8000000509097c10 */ /* 0x000fc8000fffe0ff */
[----:B------:R-:W-:-:S04]  /*08f0*/  SHF.R.S32.HI R10, RZ, 0x1f, R9 ;  /* 0x0000001fff0a7819 */ /* 0x000fc80000011409 */
[----:B------:R-:W-:-:S04]  /*0900*/  LEA.HI R10, R10, R9, RZ, 0x5 ;  /* 0x000000090a0a7211 */ /* 0x000fc800078f28ff */
[----:B------:R-:W-:-:S04]  /*0910*/  SHF.R.S32.HI R10, RZ, 0x5, R10 ;  /* 0x00000005ff0a7819 */ /* 0x000fc8000001140a */
[----:B------:R-:W-:-:S07]  /*0920*/  SHF.L.U32 R9, R10, 0x2, RZ ;  /* 0x000000020a097819 */ /* 0x000fce00000006ff */
.L_x_3638:
[----:B------:R-:W1:Y:S01]  /*0930*/  LDCU UR12, c[0x0][0x3d4] ;  /* 0x00007a80ff0c77ac */ /* 0x000e620008000800 */
[----:B0-----:R-:W-:Y:S01]  /*0940*/  HFMA2 R10, -RZ, RZ, 0, 0 ;  /* 0x00000000ff0a7431 */ /* 0x001fe200000001ff */
[----:B-1----:R-:W-:-:S13]  /*0950*/  ISETP.GT.AND P0, PT, R25, UR12, PT ;  /* 0x0000000c19007c0c */ /* 0x002fda000bf04270 */
        /* <DEDUP_REMOVED lines=8> */
.L_x_3639:
        /* <DEDUP_REMOVED lines=11> */
.L_x_3640:
[----:B------:R-:W-:Y:S01]  /*0a90*/  VIMNMX R14, PT, PT, R25, UR4, PT ;  /* 0x00000004190e7c48 */ /* 0x000fe2000bfe0100 */
[----:B------:R-:W0:Y:S01]  /*0aa0*/  S2UR UR5, SR_CgaCtaId ;  /* 0x00000000000579c3 */ /* 0x000e220000008800 */
[----:B------:R-:W1:Y:S01]  /*0ab0*/  LDCU.64 UR10, c[0x0][0x388] ;  /* 0x00007100ff0a77ac */ /* 0x000e620008000a00 */
[----:B------:R-:W-:Y:S02]  /*0ac0*/  VIMNMX R4, PT, PT, R4, UR12, PT ;  /* 0x0000000c04047c48 */ /* 0x000fe4000bfe0100 */
[----:B------:R-:W-:Y:S01]  /*0ad0*/  SHF.R.S32.HI R15, RZ, 0x1f, R14 ;  /* 0x0000001fff0f7819 */ /* 0x000fe2000001140e */
[----:B------:R-:W-:Y:S01]  /*0ae0*/  UMOV UR4, 0x400 ;  /* 0x0000040000047882 */ /* 0x000fe20000000000 */
[----:B-----5:R-:W-:Y:S02]  /*0af0*/  PRMT R29, R6, 0x7610, R6 ;  /* 0x00007610061d7816 */ /* 0x020fe40000000006 */
[----:B------:R-:W-:Y:S02]  /*0b00*/  LEA.HI R15, R15, R14, RZ, 0x5 ;  /* 0x0000000e0f0f7211 */ /* 0x000fe400078f28ff */
[----:B------:R-:W-:-:S02]  /*0b10*/  PRMT R28, R7, 0x7610, R7 ;  /* 0x00007610071c7816 */ /* 0x000fc40000000007 */
[----:B------:R-:W-:Y:S02]  /*0b20*/  SHF.R.S32.HI R15, RZ, 0x5, R15 ;  /* 0x00000005ff0f7819 */ /* 0x000fe4000001140f */
[----:B------:R-:W-:Y:S02]  /*0b30*/  PRMT R27, RZ, 0x5410, RZ ;  /* 0x00005410ff1b7816 */ /* 0x000fe400000000ff */
[----:B------:R-:W-:Y:S02]  /*0b40*/  LEA R0, R15, R0, 0x3 ;  /* 0x000000000f007211 */ /* 0x000fe400078e18ff */
[----:B------:R-:W-:Y:S02]  /*0b50*/  PRMT R26, RZ, 0x5410, RZ ;  /* 0x00005410ff1a7816 */ /* 0x000fe400000000ff */
[----:B------:R-:W-:Y:S02]  /*0b60*/  IADD3 R0, PT, PT, R9, R0, R8 ;  /* 0x0000000009007210 */ /* 0x000fe40007ffe008 */
[----:B------:R-:W-:-:S02]  /*0b70*/  IADD3 R24, PT, PT, R25, R24, RZ ;  /* 0x0000001819187210 */ /* 0x000fc40007ffe0ff */
[----:B------:R-:W-:Y:S01]  /*0b80*/  IADD3 R0, PT, PT, R11, R0, R10 ;  /* 0x000000000b007210 */ /* 0x000fe20007ffe00a */
[----:B0-----:R-:W-:-:S04]  /*0b90*/  ULEA UR4, UR5, UR4, 0x18 ;  /* 0x0000000405047291 */ /* 0x001fc8000f8ec0ff */
[----:B------:R-:W-:Y:S01]  /*0ba0*/  IMAD R9, R0, R3, RZ ;  /* 0x0000000300097224 */ /* 0x000fe200078e02ff */
[----:B------:R-:W-:-:S04]  /*0bb0*/  SHF.R.S32.HI R0, RZ, 0x1f, R2 ;  /* 0x0000001fff007819 */ /* 0x000fc80000011402 */
[----:B------:R-:W-:-:S04]  /*0bc0*/  IADD3 R8, P0, PT, R2, R9, RZ ;  /* 0x0000000902087210 */ /* 0x000fc80007f1e0ff */
[----:B------:R-:W-:Y:S02]  /*0bd0*/  LEA.HI.X.SX32 R9, R9, R0, 0x1, P0 ;  /* 0x0000000009097211 */ /* 0x000fe400000f0eff */
[----:B------:R-:W-:Y:S02]  /*0be0*/  ISETP.GT.AND P0, PT, R4, R25, PT ;  /* 0x000000190400720c */ /* 0x000fe40003f04270 */
[C---:B------:R-:W-:Y:S02]  /*0bf0*/  SHF.L.U32 R0, R8.reuse, 0x2, RZ ;  /* 0x0000000208007819 */ /* 0x040fe400000006ff */
[----:B------:R-:W-:Y:S02]  /*0c00*/  SHF.L.U64.HI R9, R8, 0x2, R9 ;  /* 0x0000000208097819 */ /* 0x000fe40000010209 */
[----:B-1----:R-:W-:Y:S02]  /*0c10*/  IADD3 R46, P1, PT, R0, UR10, RZ ;  /* 0x0000000a002e7c10 */ /* 0x002fe4000ff3e0ff */
[----:B------:R-:W-:-:S02]  /*0c20*/  MOV R0, RZ ;  /* 0x000000ff00007202 */ /* 0x000fc40000000f00 */
[----:B------:R-:W-:Y:S02]  /*0c30*/  IADD3.X R47, PT, PT, R9, UR11, RZ, P1, !PT ;  /* 0x0000000b092f7c10 */ /* 0x000fe40008ffe4ff */
[----:B------:R-:W-:Y:S02]  /*0c40*/  MOV R16, R46 ;  /* 0x0000002e00107202 */ /* 0x000fe40000000f00 */
[----:B------:R-:W-:Y:S01]  /*0c50*/  MOV R17, R47 ;  /* 0x0000002f00117202 */ /* 0x000fe20000000f00 */
[----:B------:R-:W-:Y:S06]  /*0c60*/  @!P0 BRA `(.L_x_3641) ;  /* 0x0000002400508947 */ /* 0x000fec0003800000 */
[----:B------:R-:W-:-:S04]  /*0c70*/  IMAD.WIDE.U32 R4, R5, 0x100, R12 ;  /* 0x0000010005047825 */ /* 0x000fc800078e000c */
[----:B------:R-:W-:Y:S01]  /*0c80*/  HFMA2 R0, -RZ, RZ, 0, 0 ;  /* 0x00000000ff007431 */ /* 0x000fe200000001ff */
[----:B------:R-:W-:Y:S02]  /*0c90*/  VIMNMX R20, PT, PT, R18, UR12, PT ;  /* 0x0000000c12147c48 */ /* 0x000fe4000bfe0100 */
[----:B------:R-:W-:Y:S02]  /*0ca0*/  PRMT R26, RZ, 0x5410, RZ ;  /* 0x00005410ff1a7816 */ /* 0x000fe400000000ff */
[----:B------:R-:W-:Y:S02]  /*0cb0*/  IADD3 R22, P0, PT, R4, 0x2, RZ ;  /* 0x0000000204167810 */ /* 0x000fe40007f1e0ff */
[----:B------:R-:W-:Y:S02]  /*0cc0*/  PRMT R27, RZ, 0x5410, RZ ;  /* 0x00005410ff1b7816 */ /* 0x000fe400000000ff */
[----:B------:R-:W-:-:S09]  /*0cd0*/  IADD3.X R19, PT, PT, RZ, R5, RZ, P0, !PT ;  /* 0x00000005ff137210 */ /* 0x000fd200007fe4ff */
.L_x_3642:
[----:B------:R-:W-:Y:S01]  /*0ce0*/  MOV R30, R46 ;  /* 0x0000002e001e7202 */ /* 0x000fe20000000f00 */
[----:B------:R-:W0:Y:S01]  /*0cf0*/  LDS.64 R14, [UR4] ;  /* 0x00000004ff0e7984 */ /* 0x000e220008000a00 */
[----:B------:R-:W-:-:S05]  /*0d00*/  MOV R31, R47 ;  /* 0x0000002f001f7202 */ /* 0x000fca0000000f00 */
[----:B------:R-:W2:Y:S01]  /*0d10*/  LDG.E.128.CONSTANT R8, desc[UR6][R30.64] ;  /* 0x000000061e087981 */ /* 0x000ea2000c1e9d00 */
[----:B------:R-:W-:-:S05]  /*0d20*/  MOV R3, UR9 ;  /* 0x0000000900037c02 */ /* 0x000fca0008000f00 */
[----:B------:R-:W-:-:S05]  /*0d30*/  IMAD.WIDE R42, R3, 0x4, R30 ;  /* 0x00000004032a7825 */ /* 0x000fca00078e021e */
[----:B------:R1:W3:Y:S01]  /*0d40*/  LDG.E.128.CONSTANT R4, desc[UR6][R42.64] ;  /* 0x000000062a047981 */ /* 0x0002e2000c1e9d00 */
[----:B------:R-:W-:Y:S01]  /*0d50*/  ISETP.NE.AND P0, PT, R25, R24, PT ;  /* 0x000000181900720c */ /* 0x000fe20003f05270 */
[----:B-1----:R-:W-:Y:S01]  /*0d60*/  IMAD.WIDE R42, R3, 0x4, R42 ;  /* 0x00000004032a7825 */ /* 0x002fe200078e022a */
        /* <DEDUP_REMOVED lines=14> */
[----:B------:R-:W-:Y:S02]  /*0e50*/  HADD2.F32 R38, -RZ, R21.H0_H0 ;  /* 0x20000015ff267230 */ /* 0x000fe40000004100 */
        /* <DEDUP_REMOVED lines=9> */
[----:B------:R-:W-:Y:S01]  /*0ef0*/  MOV R32, 0x2c00 ;  /* 0x00002c0000207802 */ /* 0x000fe20000000f00 */
[----:B------:R-:W-:Y:S02]  /*0f00*/  HADD2.F32 R36, -RZ, R36.H1_H1 ;  /* 0x30000024ff247230 */ /* 0x000fe40000004100 */
[----:B------:R-:W-:Y:S01]  /*0f10*/  FFMA.FTZ R44, R37, R14, R16 ;  /* 0x0000000e252c7223 */ /* 0x000fe20000010010 */
[----:B------:R-:W-:Y:S02]  /*0f20*/  HADD2.F32 R35, -RZ, R35.H1_H1 ;  /* 0x30000023ff237230 */ /* 0x000fe40000004100 */
[----:B------:R-:W-:Y:S01]  /*0f30*/  FFMA.FTZ R33, R14, R17, R33 ;  /* 0x000000110e217223 */ /* 0x000fe20000010021 */
[----:B------:R-:W-:Y:S01]  /*0f40*/  LOP3.LUT R16, R8, 0xf000f0, RZ, 0xc0, !PT ;  /* 0x00f000f008107812 */ /* 0x000fe200078ec0ff */
[C---:B------:R-:W-:Y:S01]  /*0f50*/  FFMA.FTZ R23, R14.reuse, R36, R23 ;  /* 0x000000240e177223 */ /* 0x040fe20000010017 */
[----:B------:R-:W-:Y:S01]  /*0f60*/  LOP3.LUT R17, R9, 0xf000f0, RZ, 0xc0, !PT ;  /* 0x00f000f009117812 */ /* 0x000fe200078ec0ff */
[----:B------:R-:W-:Y:S01]  /*0f70*/  FFMA.FTZ R14, R14, R35, R34 ;  /* 0x000000230e0e7223 */ /* 0x000fe20000010022 */
[----:B------:R-:W-:-:S02]  /*0f80*/  PRMT R21, R32, 0x7610, R21 ;  /* 0x0000761020157816 */ /* 0x000fc40000000015 */
[----:B------:R-:W-:Y:S02]  /*0f90*/  LOP3.LUT R32, R16, 0x64006400, RZ, 0xfc, !PT ;  /* 0x6400640010207812 */ /* 0x000fe400078efcff */
[----:B------:R-:W-:Y:S02]  /*0fa0*/  LOP3.LUT R34, R17, 0x64006400, RZ, 0xfc, !PT ;  /* 0x6400640011227812 */ /* 0x000fe400078efcff */
[----:B------:R-:W0:Y:S01]  /*0fb0*/  LDS.64 R16, [UR4+0x8] ;  /* 0x00000804ff107984 */ /* 0x000e220008000a00 */
[----:B------:R-:W-:Y:S01]  /*0fc0*/  LOP3.LUT R35, R10, 0xf000f0, RZ, 0xc0, !PT ;  /* 0x00f000f00a237812 */ /* 0x000fe200078ec0ff */
[-C--:B------:R-:W-:Y:S01]  /*0fd0*/  HFMA2 R32, R32, R21.reuse.H0_H0, -72, -72 ;  /* 0xd480d48020207431 */ /* 0x080fe20000040015 */
[----:B------:R-:W-:Y:S02]  /*0fe0*/  LOP3.LUT R37, R11, 0xf000f0, RZ, 0xc0, !PT ;  /* 0x00f000f00b257812 */ /* 0x000fe400078ec0ff */
[----:B------:R-:W-:Y:S02]  /*0ff0*/  LOP3.LUT R36, R35, 0x64006400, RZ, 0xfc, !PT ;  /* 0x6400640023247812 */ /* 0x000fe400078efcff */
[----:B------:R-:W-:Y:S01]  /*1000*/  LOP3.LUT R38, R37, 0x64006400, RZ, 0xfc, !PT ;  /* 0x6400640025267812 */ /* 0x000fe200078efcff */
[----:B------:R-:W-:-:S02]  /*1010*/  HFMA2 R37, R34, R21.H0_H0, -72, -72 ;  /* 0xd480d48022257431 */ /* 0x000fc40000040015 */
[----:B------:R-:W-:Y:S02]  /*1020*/  HADD2.F32 R34, -RZ, R15.H0_H0 ;  /* 0x2000000fff227230 */ /* 0x000fe40000004100 */
[-C--:B------:R-:W-:Y:S02]  /*1030*/  HFMA2 R36, R36, R21.reuse.H0_H0, -72, -72 ;  /* 0xd480d48024247431 */ /* 0x080fe40000040015 */
[----:B------:R-:W-:Y:S02]  /*1040*/  HADD2.F32 R41, -RZ, R32.H0_H0 ;  /* 0x20000020ff297230 */ /* 0x000fe40000004100 */
[----:B------:R-:W-:Y:S02]  /*1050*/  HFMA2 R35, R38, R21.H0_H0, -72, -72 ;  /* 0xd480d48026237431 */ /* 0x000fe40000040015 */
[----:B------:R-:W-:Y:S01]  /*1060*/  HADD2.F32 R38, -RZ, R37.H0_H0 ;  /* 0x20000025ff267230 */ /* 0x000fe20000004100 */
[----:B------:R-:W-:Y:S01]  /*1070*/  SHF.R.U32.HI R8, RZ, 0x8, R8 ;  /* 0x00000008ff087819 */ /* 0x000fe20000011608 */
[----:B------:R-:W-:-:S02]  /*1080*/  HADD2.F32 R40, -RZ, R36.H0_H0 ;  /* 0x20000024ff287230 */ /* 0x000fc40000004100 */
[----:B------:R-:W-:Y:S01]  /*1090*/  FFMA.FTZ R41, R41, R34, R44 ;  /* 0x0000002229297223 */ /* 0x000fe2000001002c */
[----:B------:R-:W-:Y:S02]  /*10a0*/  HADD2.F32 R39, -RZ, R35.H0_H0 ;  /* 0x20000023ff277230 */ /* 0x000fe40000004100 */
[C---:B------:R-:W-:Y:S01]  /*10b0*/  FFMA.FTZ R33, R34.reuse, R38, R33 ;  /* 0x0000002622217223 */ /* 0x040fe20000010021 */
[----:B------:R-:W-:Y:S02]  /*10c0*/  HADD2.F32 R32, -RZ, R32.H1_H1 ;  /* 0x30000020ff207230 */ /* 0x000fe40000004100 */
[C---:B------:R-:W-:Y:S01]  /*10d0*/  FFMA.FTZ R23, R34.reuse, R40, R23 ;  /* 0x0000002822177223 */ /* 0x040fe20000010017 */
[----:B------:R-:W-:Y:S01]  /*10e0*/  SHF.R.U32.HI R9, RZ, 0x8, R9 ;  /* 0x00000008ff097819 */ /* 0x000fe20000011609 */
[----:B------:R-:W-:Y:S01]  /*10f0*/  FFMA.FTZ R14, R34, R39, R14 ;  /* 0x00000027220e7223 */ /* 0x000fe2000001000e */
[----:B------:R-:W-:Y:S01]  /*1100*/  HADD2.F32 R34, -RZ, R15.H1_H1 ;  /* 0x3000000fff227230 */ /* 0x000fe20000004100 */
[----:B------:R-:W-:Y:S01]  /*1110*/  LOP3.LUT R15, R8, 0xf000f, RZ, 0xc0, !PT ;  /* 0x000f000f080f7812 */ /* 0x000fe200078ec0ff */
[----:B------:R-:W-:Y:S01]  /*1120*/  HADD2.F32 R37, -RZ, R37.H1_H1 ;  /* 0x30000025ff257230 */ /* 0x000fe20000004100 */
[----:B------:R-:W-:Y:S01]  /*1130*/  SHF.R.U32.HI R10, RZ, 0x8, R10 ;  /* 0x00000008ff0a7819 */ /* 0x000fe2000001160a */
[----:B------:R-:W-:-:S02]  /*1140*/  HADD2.F32 R36, -RZ, R36.H1_H1 ;  /* 0x30000024ff247230 */ /* 0x000fc40000004100 */
[----:B------:R-:W-:Y:S01]  /*1150*/  FFMA.FTZ R41, R32, R34, R41 ;  /* 0x0000002220297223 */ /* 0x000fe20000010029 */
[----:B------:R-:W-:Y:S01]  /*1160*/  HADD2.F32 R35, -RZ, R35.H1_H1 ;  /* 0x30000023ff237230 */ /* 0x000fe20000004100 */
[----:B------:R-:W-:Y:S01]  /*1170*/  LOP3.LUT R32, R9, 0xf000f, RZ, 0xc0, !PT ;  /* 0x000f000f09207812 */ /* 0x000fe200078ec0ff */
[C---:B------:R-:W-:Y:S01]  /*1180*/  FFMA.FTZ R33, R34.reuse, R37, R33 ;  /* 0x0000002522217223 */ /* 0x040fe20000010021 */
[----:B------:R-:W-:Y:S01]  /*1190*/  SHF.R.U32.HI R11, RZ, 0x8, R11 ;  /* 0x00000008ff0b7819 */ /* 0x000fe2000001160b */
[C---:B------:R-:W-:Y:S01]  /*11a0*/  FFMA.FTZ R23, R34.reuse, R36, R23 ;  /* 0x0000002422177223 */ /* 0x040fe20000010017 */
[----:B------:R-:W-:Y:S01]  /*11b0*/  LOP3.LUT R15, R15, 0x64006400, RZ, 0xfc, !PT ;  /* 0x640064000f0f7812 */ /* 0x000fe200078efcff */
[----:B------:R-:W-:Y:S01]  /*11c0*/  FFMA.FTZ R34, R34, R35, R14 ;  /* 0x0000002322227223 */ /* 0x000fe2000001000e */
[----:B------:R-:W-:Y:S02]  /*11d0*/  LOP3.LUT R35, R10, 0xf000f, RZ, 0xc0, !PT ;  /* 0x000f000f0a237812 */ /* 0x000fe400078ec0ff */
[----:B------:R-:W-:Y:S01]  /*11e0*/  LOP3.LUT R14, R32, 0x64006400, RZ, 0xfc, !PT ;  /* 0x64006400200e7812 */ /* 0x000fe200078efcff */
[----:B------:R-:W-:Y:S01]  /*11f0*/  HADD2 R15, R15, -1032, -1032 ;  /* 0xe408e4080f0f7430 */ /* 0x000fe20000000000 */
[----:B------:R-:W-:Y:S01]  /*1200*/  LOP3.LUT R32, R11, 0xf000f, RZ, 0xc0, !PT ;  /* 0x000f000f0b207812 */ /* 0x000fe200078ec0ff */
[----:B0-----:R-:W-:Y:S01]  /*1210*/  HADD2.F32 R36, -RZ, R16.H0_H0 ;  /* 0x20000010ff247230 */ /* 0x001fe20000004100 */
[----:B------:R-:W-:Y:S01]  /*1220*/  LOP3.LUT R35, R35, 0x64006400, RZ, 0xfc, !PT ;  /* 0x6400640023237812 */ /* 0x000fe200078efcff */
[----:B------:R-:W-:Y:S01]  /*1230*/  HADD2 R14, R14, -1032, -1032 ;  /* 0xe408e4080e0e7430 */ /* 0x000fe20000000000 */
[----:B------:R-:W-:Y:S01]  /*1240*/  LOP3.LUT R32, R32, 0x64006400, RZ, 0xfc, !PT ;  /* 0x6400640020207812 */ /* 0x000fe200078efcff */
[----:B------:R-:W-:Y:S01]  /*1250*/  HADD2.F32 R38, -RZ, R15.H0_H0 ;  /* 0x2000000fff267230 */ /* 0x000fe20000004100 */
[----:B------:R-:W-:Y:S01]  /*1260*/  LOP3.LUT R8, R8, 0xf000f0, RZ, 0xc0, !PT ;  /* 0x00f000f008087812 */ /* 0x000fe200078ec0ff */
[----:B------:R-:W-:-:S02]  /*1270*/  HADD2 R35, R35, -1032, -1032 ;  /* 0xe408e40823237430 */ /* 0x000fc40000000000 */
[----:B------:R-:W-:Y:S02]  /*1280*/  HADD2.F32 R37, -RZ, R14.H0_H0 ;  /* 0x2000000eff257230 */ /* 0x000fe40000004100 */
[----:B------:R-:W-:Y:S02]  /*1290*/  HADD2 R32, R32, -1032, -1032 ;  /* 0xe408e40820207430 */ /* 0x000fe40000000000 */
[----:B------:R-:W-:Y:S01]  /*12a0*/  FFMA.FTZ R41, R38, R36, R41 ;  /* 0x0000002426297223 */ /* 0x000fe20000010029 */
[----:B------:R-:W-:Y:S01]  /*12b0*/  HADD2.F32 R16, -RZ, R16.H1_H1 ;  /* 0x30000010ff107230 */ /* 0x000fe20000004100 */
[----:B------:R-:W-:Y:S01]  /*12c0*/  LOP3.LUT R9, R9, 0xf000f0, RZ, 0xc0, !PT ;  /* 0x00f000f009097812 */ /* 0x000fe200078ec0ff */
[----:B------:R-:W-:Y:S02]  /*12d0*/  HADD2.F32 R38, -RZ, R35.H0_H0 ;  /* 0x20000023ff267230 */ /* 0x000fe40000004100 */
[----:B------:R-:W-:Y:S01]  /*12e0*/  FFMA.FTZ R33, R36, R37, R33 ;  /* 0x0000002524217223 */ /* 0x000fe20000010021 */
[----:B------:R-:W-:-:S02]  /*12f0*/  HADD2.F32 R37, -RZ, R32.H0_H0 ;  /* 0x20000020ff257230 */ /* 0x000fc40000004100 */
[----:B------:R-:W-:Y:S02]  /*1300*/  HADD2.F32 R14, -RZ, R14.H1_H1 ;  /* 0x3000000eff0e7230 */ /* 0x000fe40000004100 */
[C---:B------:R-:W-:Y:S01]  /*1310*/  FFMA.FTZ R23, R36.reuse, R38, R23 ;  /* 0x0000002624177223 */ /* 0x040fe20000010017 */
[----:B------:R-:W-:Y:S02]  /*1320*/  HADD2.F32 R38, -RZ, R15.H1_H1 ;  /* 0x3000000fff267230 */ /* 0x000fe40000004100 */
[----:B------:R-:W-:Y:S01]  /*1330*/  FFMA.FTZ R37, R36, R37, R34 ;  /* 0x0000002524257223 */ /* 0x000fe20000010022 */
[----:B------:R-:W-:Y:S01]  /*1340*/  LOP3.LUT R15, R10, 0xf000f0, RZ, 0xc0, !PT ;  /* 0x00f000f00a0f7812 */ /* 0x000fe200078ec0ff */
[----:B------:R-:W-:Y:S01]  /*1350*/  FFMA.FTZ R33, R16, R14, R33 ;  /* 0x0000000e10217223 */ /* 0x000fe20000010021 */
[----:B------:R-:W-:Y:S01]  /*1360*/  HADD2.F32 R34, -RZ, R35.H1_H1 ;  /* 0x30000023ff227230 */ /* 0x000fe20000004100 */
[----:B------:R-:W-:Y:S01]  /*1370*/  LOP3.LUT R10, R8, 0x64006400, RZ, 0xfc, !PT ;  /* 0x64006400080a7812 */ /* 0x000fe200078efcff */
[----:B------:R-:W-:Y:S01]  /*1380*/  HADD2.F32 R32, -RZ, R32.H1_H1 ;  /* 0x30000020ff207230 */ /* 0x000fe20000004100 */
[----:B------:R-:W-:Y:S01]  /*1390*/  LOP3.LUT R14, R9, 0x64006400, RZ, 0xfc, !PT ;  /* 0x64006400090e7812 */ /* 0x000fe200078efcff */
[----:B------:R-:W-:Y:S01]  /*13a0*/  FFMA.FTZ R41, R38, R16, R41 ;  /* 0x0000001026297223 */ /* 0x000fe20000010029 */
[----:B------:R-:W0:Y:S01]  /*13b0*/  LDS.64 R8, [UR4+0x10] ;  /* 0x00001004ff087984 */ /* 0x000e220008000a00 */
[C---:B------:R-:W-:Y:S01]  /*13c0*/  FFMA.FTZ R23, R16.reuse, R34, R23 ;  /* 0x0000002210177223 */ /* 0x040fe20000010017 */
[----:B------:R-:W-:Y:S01]  /*13d0*/  FFMA.FTZ R16, R16, R32, R37 ;  /* 0x0000002010107223 */ /* 0x000fe20000010025 */
[----:B------:R-:W-:Y:S01]  /*13e0*/  LOP3.LUT R32, R11, 0xf000f0, RZ, 0xc0, !PT ;  /* 0x00f000f00b207812 */ /* 0x000fe200078ec0ff */
[-C--:B------:R-:W-:Y:S01]  /*13f0*/  HFMA2 R11, R10, R21.reuse.H0_H0, -72, -72 ;  /* 0xd480d4800a0b7431 */ /* 0x080fe20000040015 */
[----:B------:R-:W-:Y:S01]  /*1400*/  LOP3.LUT R34, R15, 0x64006400, RZ, 0xfc, !PT ;  /* 0x640064000f227812 */ /* 0x000fe200078efcff */
[----:B------:R-:W-:Y:S01]  /*1410*/  HFMA2 R14, R14, R21.H0_H0, -72, -72 ;  /* 0xd480d4800e0e7431 */ /* 0x000fe20000040015 */
[----:B------:R-:W-:Y:S01]  /*1420*/  LOP3.LUT R10, R32, 0x64006400, RZ, 0xfc, !PT ;  /* 0x64006400200a7812 */ /* 0x000fe200078efcff */
[----:B------:R-:W-:-:S02]  /*1430*/  HADD2.F32 R32, -RZ, R17.H0_H0 ;  /* 0x20000011ff207230 */ /* 0x000fc40000004100 */
[-C--:B------:R-:W-:Y:S02]  /*1440*/  HFMA2 R15, R34, R21.reuse.H0_H0, -72, -72 ;  /* 0xd480d480220f7431 */ /* 0x080fe40000040015 */
[----:B------:R-:W-:Y:S02]  /*1450*/  HADD2.F32 R34, -RZ, R11.H0_H0 ;  /* 0x2000000bff227230 */ /* 0x000fe40000004100 */
[----:B------:R-:W-:Y:S02]  /*1460*/  HFMA2 R10, R10, R21.H0_H0, -72, -72 ;  /* 0xd480d4800a0a7431 */ /* 0x000fe40000040015 */
[----:B------:R-:W-:Y:S02]  /*1470*/  HADD2.F32 R40, -RZ, R14.H0_H0 ;  /* 0x2000000eff287230 */ /* 0x000fe40000004100 */
[----:B------:R-:W-:Y:S02]  /*1480*/  HADD2.F32 R17, -RZ, R17.H1_H1 ;  /* 0x30000011ff117230 */ /* 0x000fe40000004100 */
[----:B------:R-:W-:Y:S01]  /*1490*/  FFMA.FTZ R34, R34, R32, R41 ;  /* 0x0000002022227223 */ /* 0x000fe20000010029 */
[----:B------:R-:W-:-:S02]  /*14a0*/  HADD2.F32 R11, -RZ, R11.H1_H1 ;  /* 0x3000000bff0b7230 */ /* 0x000fc40000004100 */
[----:B------:R-:W-:Y:S01]  /*14b0*/  FFMA.FTZ R40, R32, R40, R33 ;  /* 0x0000002820287223 */ /* 0x000fe20000010021 */
[--C-:B------:R-:W-:Y:S02]  /*14c0*/  HADD2.F32 R36, -RZ, R15.reuse.H0_H0 ;  /* 0x2000000fff247230 */ /* 0x100fe40000004100 */
[----:B------:R-:W-:Y:S02]  /*14d0*/  HADD2.F32 R14, -RZ, R14.H1_H1 ;  /* 0x3000000eff0e7230 */ /* 0x000fe40000004100 */
[----:B------:R-:W-:Y:S01]  /*14e0*/  FFMA.FTZ R39, R11, R17, R34 ;  /* 0x000000110b277223 */ /* 0x000fe20000010022 */
[--C-:B------:R-:W-:Y:S01]  /*14f0*/  HADD2.F32 R33, -RZ, R10.reuse.H0_H0 ;  /* 0x2000000aff217230 */ /* 0x100fe20000004100 */
[----:B---3--:R-:W-:Y:S01]  /*1500*/  LOP3.LUT R11, R4, 0xf000f, RZ, 0xc0, !PT ;  /* 0x000f000f040b7812 */ /* 0x008fe200078ec0ff */
[----:B------:R-:W-:Y:S02]  /*1510*/  HADD2.F32 R15, -RZ, R15.H1_H1 ;  /* 0x3000000fff0f7230 */ /* 0x000fe40000004100 */
[C---:B------:R-:W-:Y:S01]  /*1520*/  FFMA.FTZ R36, R32.reuse, R36, R23 ;  /* 0x0000002420247223 */ /* 0x040fe20000010017 */
[----:B------:R-:W-:Y:S01]  /*1530*/  FFMA.FTZ R40, R17, R14, R40 ;  /* 0x0000000e11287223 */ /* 0x000fe20000010028 */
        /* <DEDUP_REMOVED lines=9> */
[----:B------:R-:W-:Y:S01]  /*15d0*/  HADD2 R14, R11, -1032, -1032 ;  /* 0xe408e4080b0e7430 */ /* 0x000fe20000000000 */
[----:B------:R-:W-:-:S02]  /*15e0*/  LOP3.LUT R10, R23, 0x64006400, RZ, 0xfc, !PT ;  /* 0x64006400170a7812 */ /* 0x000fc400078efcff */
[----:B------:R-:W-:Y:S01]  /*15f0*/  LOP3.LUT R16, R32, 0x64006400, RZ, 0xfc, !PT ;  /* 0x6400640020107812 */ /* 0x000fe200078efcff */
[----:B------:R-:W-:Y:S02]  /*1600*/  HADD2 R15, R15, -1032, -1032 ;  /* 0xe408e4080f0f7430 */ /* 0x000fe40000000000 */
[--C-:B------:R-:W-:Y:S01]  /*1610*/  HADD2.F32 R11, -RZ, R14.reuse.H0_H0 ;  /* 0x2000000eff0b7230 */ /* 0x100fe20000004100 */
[----:B------:R-:W-:Y:S01]  /*1620*/  SHF.R.U32.HI R34, RZ, 0x8, R4 ;  /* 0x00000008ff227819 */ /* 0x000fe20000011604 */
[----:B------:R-:W-:Y:S02]  /*1630*/  HADD2.F32 R23, -RZ, R14.H1_H1 ;  /* 0x3000000eff177230 */ /* 0x000fe40000004100 */
[----:B------:R-:W-:Y:S02]  /*1640*/  HADD2 R14, R10, -1032, -1032 ;  /* 0xe408e4080a0e7430 */ /* 0x000fe40000000000 */
[----:B0-----:R-:W-:Y:S02]  /*1650*/  HADD2.F32 R10, -RZ, R8.H0_H0 ;  /* 0x20000008ff0a7230 */ /* 0x001fe40000004100 */
[----:B------:R-:W-:-:S02]  /*1660*/  HADD2 R16, R16, -1032, -1032 ;  /* 0xe408e40810107430 */ /* 0x000fc40000000000 */
[--C-:B------:R-:W-:Y:S01]  /*1670*/  HADD2.F32 R35, -RZ, R15.reuse.H0_H0 ;  /* 0x2000000fff237230 */ /* 0x100fe20000004100 */
[----:B------:R-:W-:Y:S01]  /*1680*/  SHF.R.U32.HI R36, RZ, 0x8, R5 ;  /* 0x00000008ff247819 */ /* 0x000fe20000011605 */
[----:B------:R-:W-:Y:S02]  /*1690*/  HADD2.F32 R33, -RZ, R15.H1_H1 ;  /* 0x3000000fff217230 */ /* 0x000fe40000004100 */
[----:B------:R-:W-:Y:S01]  /*16a0*/  FFMA.FTZ R32, R11, R10, RZ ;  /* 0x0000000a0b207223 */ /* 0x000fe200000100ff */
[----:B------:R-:W-:Y:S02]  /*16b0*/  HADD2.F32 R17, -RZ, R14.H0_H0 ;  /* 0x2000000eff117230 */ /* 0x000fe40000004100 */
[----:B------:R-:W-:Y:S01]  /*16c0*/  FFMA.FTZ R11, R10, R35, RZ ;  /* 0x000000230a0b7223 */ /* 0x000fe200000100ff */
[----:B------:R-:W-:Y:S02]  /*16d0*/  HADD2.F32 R15, -RZ, R16.H0_H0 ;  /* 0x20000010ff0f7230 */ /* 0x000fe40000004100 */
[----:B------:R-:W-:-:S02]  /*16e0*/  HADD2.F32 R8, -RZ, R8.H1_H1 ;  /* 0x30000008ff087230 */ /* 0x000fc40000004100 */
[C---:B------:R-:W-:Y:S01]  /*16f0*/  FFMA.FTZ R17, R10.reuse, R17, RZ ;  /* 0x000000110a117223 */ /* 0x040fe200000100ff */
[----:B------:R-:W-:Y:S01]  /*1700*/  FFMA.FTZ R35, R10, R15, RZ ;  /* 0x0000000f0a237223 */ /* 0x000fe200000100ff */
[----:B------:R-:W-:Y:S02]  /*1710*/  HADD2.F32 R10, -RZ, R14.H1_H1 ;  /* 0x3000000eff0a7230 */ /* 0x000fe40000004100 */
[----:B------:R-:W-:Y:S01]  /*1720*/  FFMA.FTZ R33, R8, R33, R11 ;  /* 0x0000002108217223 */ /* 0x000fe2000001000b */
[----:B------:R-:W-:Y:S01]  /*1730*/  FFMA.FTZ R41, R23, R8, R32 ;  /* 0x0000000817297223 */ /* 0x000fe20000010020 */
[----:B------:R-:W-:Y:S01]  /*1740*/  LOP3.LUT R11, R4, 0xf000f0, RZ, 0xc0, !PT ;  /* 0x00f000f0040b7812 */ /* 0x000fe200078ec0ff */
[----:B------:R-:W0:Y:S01]  /*1750*/  LDS.64 R14, [UR4+0x18] ;  /* 0x00001804ff0e7984 */ /* 0x000e220008000a00 */
[----:B------:R-:W-:Y:S01]  /*1760*/  FFMA.FTZ R23, R8, R10, R17 ;  /* 0x0000000a08177223 */ /* 0x000fe20000010011 */
[----:B------:R-:W-:Y:S02]  /*1770*/  LOP3.LUT R17, R5, 0xf000f0, RZ, 0xc0, !PT ;  /* 0x00f000f005117812 */ /* 0x000fe400078ec0ff */
[----:B------:R-:W-:Y:S01]  /*1780*/  LOP3.LUT R10, R11, 0x64006400, RZ, 0xfc, !PT ;  /* 0x640064000b0a7812 */ /* 0x000fe200078efcff */
[----:B------:R-:W-:Y:S01]  /*1790*/  HADD2.F32 R11, -RZ, R16.H1_H1 ;  /* 0x30000010ff0b7230 */ /* 0x000fe20000004100 */
[----:B------:R-:W-:-:S03]  /*17a0*/  LOP3.LUT R16, R17, 0x64006400, RZ, 0xfc, !PT ;  /* 0x6400640011107812 */ /* 0x000fc600078efcff */
[-C--:B------:R-:W-:Y:S02]  /*17b0*/  HFMA2 R10, R10, R21.reuse.H0_H0, -72, -72 ;  /* 0xd480d4800a0a7431 */ /* 0x080fe40000040015 */
[----:B------:R-:W-:Y:S01]  /*17c0*/  FFMA.FTZ R11, R8, R11, R35 ;  /* 0x0000000b080b7223 */ /* 0x000fe20000010023 */
[----:B------:R-:W-:Y:S02]  /*17d0*/  HFMA2 R16, R16, R21.H0_H0, -72, -72 ;  /* 0xd480d48010107431 */ /* 0x000fe40000040015 */
[--C-:B------:R-:W-:Y:S02]  /*17e0*/  HADD2.F32 R8, -RZ, R9.reuse.H0_H0 ;  /* 0x20000009ff087230 */ /* 0x100fe40000004100 */
[----:B------:R-:W-:Y:S02]  /*17f0*/  HADD2.F32 R9, -RZ, R9.H1_H1 ;  /* 0x30000009ff097230 */ /* 0x000fe40000004100 */
[--C-:B------:R-:W-:Y:S02]  /*1800*/  HADD2.F32 R17, -RZ, R16.reuse.H0_H0 ;  /* 0x20000010ff117230 */ /* 0x100fe40000004100 */
[----:B------:R-:W-:-:S02]  /*1810*/  HADD2.F32 R16, -RZ, R16.H1_H1 ;  /* 0x30000010ff107230 */ /* 0x000fc40000004100 */
[----:B------:R-:W-:Y:S02]  /*1820*/  HADD2.F32 R32, -RZ, R10.H0_H0 ;  /* 0x2000000aff207230 */ /* 0x000fe40000004100 */
[----:B------:R-:W-:Y:S01]  /*1830*/  FFMA.FTZ R4, R8, R17, R33 ;  /* 0x0000001108047223 */ /* 0x000fe20000010021 */
[----:B------:R-:W-:-:S03]  /*1840*/  LOP3.LUT R33, R34, 0xf000f, RZ, 0xc0, !PT ;  /* 0x000f000f22217812 */ /* 0x000fc600078ec0ff */
[----:B------:R-:W-:Y:S01]  /*1850*/  FFMA.FTZ R5, R9, R16, R4 ;  /* 0x0000001009057223 */ /* 0x000fe20000010004 */
[----:B------:R-:W-:Y:S01]  /*1860*/  LOP3.LUT R4, R36, 0xf000f, RZ, 0xc0, !PT ;  /* 0x000f000f24047812 */ /* 0x000fe200078ec0ff */
[----:B------:R-:W-:Y:S01]  /*1870*/  FFMA.FTZ R32, R32, R8, R41 ;  /* 0x0000000820207223 */ /* 0x000fe20000010029 */
[----:B------:R-:W-:Y:S01]  /*1880*/  HADD2.F32 R41, -RZ, R10.H1_H1 ;  /* 0x3000000aff297230 */ /* 0x000fe20000004100 */
[----:B------:R-:W-:Y:S02]  /*1890*/  LOP3.LUT R10, R6, 0xf000f0, RZ, 0xc0, !PT ;  /* 0x00f000f0060a7812 */ /* 0x000fe400078ec0ff */
[----:B------:R-:W-:Y:S02]  /*18a0*/  LOP3.LUT R4, R4, 0x64006400, RZ, 0xfc, !PT ;  /* 0x6400640004047812 */ /* 0x000fe400078efcff */
[----:B------:R-:W-:Y:S01]  /*18b0*/  LOP3.LUT R10, R10, 0x64006400, RZ, 0xfc, !PT ;  /* 0x640064000a0a7812 */ /* 0x000fe200078efcff */
[----:B------:R-:W-:Y:S01]  /*18c0*/  FFMA.FTZ R41, R41, R9, R32 ;  /* 0x0000000929297223 */ /* 0x000fe20000010020 */
[----:B------:R-:W-:Y:S01]  /*18d0*/  LOP3.LUT R33, R33, 0x64006400, RZ, 0xfc, !PT ;  /* 0x6400640021217812 */ /* 0x000fe200078efcff */
[----:B------:R-:W-:Y:S01]  /*18e0*/  HADD2 R35, R4, -1032, -1032 ;  /* 0xe408e40804237430 */ /* 0x000fe20000000000 */
[----:B------:R-:W-:Y:S01]  /*18f0*/  LOP3.LUT R4, R7, 0xf000f0, RZ, 0xc0, !PT ;  /* 0x00f000f007047812 */ /* 0x000fe200078ec0ff */
[----:B------:R-:W-:-:S02]  /*1900*/  HFMA2 R17, R10, R21.H0_H0, -72, -72 ;  /* 0xd480d4800a117431 */ /* 0x000fc40000040015 */
[----:B0-----:R-:W-:Y:S01]  /*1910*/  HADD2.F32 R16, -RZ, R14.H0_H0 ;  /* 0x2000000eff107230 */ /* 0x001fe20000004100 */
[----:B------:R-:W-:Y:S01]  /*1920*/  LOP3.LUT R32, R4, 0x64006400, RZ, 0xfc, !PT ;  /* 0x6400640004207812 */ /* 0x000fe200078efcff */
[----:B------:R-:W-:Y:S01]  /*1930*/  HADD2.F32 R46, -RZ, R35.H0_H0 ;  /* 0x20000023ff2e7230 */ /* 0x000fe20000004100 */
[----:B------:R-:W-:Y:S01]  /*1940*/  @!P0 LEA R4, R0, R1, 0x3 ;  /* 0x0000000100048211 */ /* 0x000fe200078e18ff */
[----:B------:R-:W-:Y:S02]  /*1950*/  HADD2.F32 R10, -RZ, R17.H0_H0 ;  /* 0x20000011ff0a7230 */ /* 0x000fe40000004100 */
[----:B------:R-:W-:Y:S02]  /*1960*/  HADD2 R33, R33, -1032, -1032 ;  /* 0xe408e40821217430 */ /* 0x000fe40000000000 */
[----:B------:R-:W-:Y:S02]  /*1970*/  FFMA.FTZ R46, R16, R46, R5 ;  /* 0x0000002e102e7223 */ /* 0x000fe40000010005 */
[----:B------:R-:W2:Y:S01]  /*1980*/  @!P0 LDL.64 R4, [R4+0x8] ;  /* 0x0000080004048983 */ /* 0x000ea20000100a00 */
[----:B------:R-:W-:Y:S01]  /*1990*/  FFMA.FTZ R10, R8, R10, R23 ;  /* 0x0000000a080a7223 */ /* 0x000fe20000010017 */
[----:B------:R-:W-:-:S02]  /*19a0*/  HFMA2 R23, R32, R21.H0_H0, -72, -72 ;  /* 0xd480d48020177431 */ /* 0x000fc40000040015 */
[----:B------:R-:W-:-:S03]  /*19b0*/  HADD2.F32 R44, -RZ, R33.H0_H0 ;  /* 0x20000021ff2c7230 */ /* 0x000fc60000004100 */
[----:B------:R-:W-:Y:S02]  /*19c0*/  HADD2.F32 R32, -RZ, R23.H0_H0 ;  /* 0x20000017ff207230 */ /* 0x000fe40000004100 */
[----:B------:R-:W-:Y:S01]  /*19d0*/  FFMA.FTZ R44, R44, R16, R41 ;  /* 0x000000102c2c7223 */ /* 0x000fe20000010029 */
[----:B------:R-:W-:Y:S02]  /*19e0*/  HADD2.F32 R41, -RZ, R17.H1_H1 ;  /* 0x30000011ff297230 */ /* 0x000fe40000004100 */
[----:B------:R-:W-:Y:S02]  /*19f0*/  HADD2.F32 R17, -RZ, R23.H1_H1 ;  /* 0x30000017ff117230 */ /* 0x000fe40000004100 */
[----:B------:R-:W-:Y:S01]  /*1a00*/  FFMA.FTZ R8, R8, R32, R11 ;  /* 0x0000002008087223 */ /* 0x000fe2000001000b */
[----:B------:R-:W-:-:S03]  /*1a10*/  FFMA.FTZ R41, R9, R41, R10 ;  /* 0x0000002909297223 */ /* 0x000fc6000001000a */
[----:B------:R-:W-:Y:S02]  /*1a20*/  FFMA.FTZ R17, R9, R17, R8 ;  /* 0x0000001109117223 */ /* 0x000fe40000010008 */
[----:B------:R-:W3:Y:S01]  /*1a30*/  LDG.E.128.CONSTANT R8, desc[UR6][R42.64] ;  /* 0x000000062a087981 */ /* 0x000ee2000c1e9d00 */
[----:B------:R-:W-:-:S04]  /*1a40*/  SHF.R.U32.HI R23, RZ, 0x8, R6 ;  /* 0x00000008ff177819 */ /* 0x000fc80000011606 */
[----:B------:R-:W-:-:S04]  /*1a50*/  LOP3.LUT R6, R23, 0xf000f, RZ, 0xc0, !PT ;  /* 0x000f000f17067812 */ /* 0x000fc800078ec0ff */
[----:B------:R-:W-:-:S05]  /*1a60*/  LOP3.LUT R6, R6, 0x64006400, RZ, 0xfc, !PT ;  /* 0x6400640006067812 */ /* 0x000fca00078efcff */
[----:B------:R-:W-:Y:S01]  /*1a70*/  HADD2 R6, R6, -1032, -1032 ;  /* 0xe408e40806067430 */ /* 0x000fe20000000000 */
[----:B------:R-:W-:-:S04]  /*1a80*/  LOP3.LUT R34, R34, 0xf000f0, RZ, 0xc0, !PT ;  /* 0x00f000f022227812 */ /* 0x000fc800078ec0ff */
[----:B------:R-:W-:Y:S01]  /*1a90*/  HADD2.F32 R32, -RZ, R6.H0_H0 ;  /* 0x20000006ff207230 */ /* 0x000fe20000004100 */
[----:B------:R-:W-:Y:S01]  /*1aa0*/  LOP3.LUT R34, R34, 0x64006400, RZ, 0xfc, !PT ;  /* 0x6400640022227812 */ /* 0x000fe200078efcff */
[----:B------:R-:W-:-:S03]  /*1ab0*/  HADD2.F32 R35, -RZ, R35.H1_H1 ;  /* 0x30000023ff237230 */ /* 0x000fc60000004100 */
[----:B------:R-:W-:Y:S01]  /*1ac0*/  FFMA.FTZ R32, R16, R32, R41 ;  /* 0x0000002010207223 */ /* 0x000fe20000010029 */
[----:B------:R-:W-:Y:S02]  /*1ad0*/  HADD2.F32 R41, -RZ, R33.H1_H1 ;  /* 0x30000021ff297230 */ /* 0x000fe40000004100 */
[----:B------:R-:W-:Y:S02]  /*1ae0*/  HFMA2 R34, R34, R21.H0_H0, -72, -72 ;  /* 0xd480d48022227431 */ /* 0x000fe40000040015 */
[----:B------:R-:W-:-:S05]  /*1af0*/  HADD2.F32 R33, -RZ, R14.H1_H1 ;  /* 0x3000000eff217230 */ /* 0x000fca0000004100 */
[----:B------:R-:W-:Y:S01]  /*1b00*/  FFMA.FTZ R44, R41, R33, R44 ;  /* 0x00000021292c7223 */ /* 0x000fe2000001002c */
[----:B------:R-:W-:Y:S01]  /*1b10*/  FFMA.FTZ R46, R33, R35, R46 ;  /* 0x00000023212e7223 */ /* 0x000fe2000001002e */
[--C-:B------:R-:W-:Y:S02]  /*1b20*/  HADD2.F32 R41, -RZ, R15.reuse.H0_H0 ;  /* 0x2000000fff297230 */ /* 0x100fe40000004100 */
        /* <DEDUP_REMOVED lines=8> */
[----:B------:R-:W-:Y:S01]  /*1bb0*/  HADD2 R7, R7, -1032, -1032 ;  /* 0xe408e40807077430 */ /* 0x000fe20000000000 */
[----:B------:R-:W-:-:S04]  /*1bc0*/  LOP3.LUT R23, R23, 0xf000f0, RZ, 0xc0, !PT ;  /* 0x00f000f017177812 */ /* 0x000fc800078ec0ff */
[----:B------:R-:W-:Y:S01]  /*1bd0*/  HADD2.F32 R34, -RZ, R7.H0_H0 ;  /* 0x20000007ff227230 */ /* 0x000fe20000004100 */
[----:B------:R-:W-:-:S04]  /*1be0*/  LOP3.LUT R44, R44, 0xf000f0, RZ, 0xc0, !PT ;  /* 0x00f000f02c2c7812 */ /* 0x000fc800078ec0ff */
[----:B------:R-:W-:Y:S01]  /*1bf0*/  FFMA.FTZ R34, R16, R34, R17 ;  /* 0x0000002210227223 */ /* 0x000fe20000010011 */
[----:B------:R-:W-:Y:S02]  /*1c00*/  LOP3.LUT R16, R23, 0x64006400, RZ, 0xfc, !PT ;  /* 0x6400640017107812 */ /* 0x000fe400078efcff */
[----:B------:R-:W-:Y:S01]  /*1c10*/  LOP3.LUT R44, R44, 0x64006400, RZ, 0xfc, !PT ;  /* 0x640064002c2c7812 */ /* 0x000fe200078efcff */
[----:B------:R-:W-:Y:S02]  /*1c20*/  HADD2.F32 R6, -RZ, R6.H1_H1 ;  /* 0x30000006ff067230 */ /* 0x000fe40000004100 */
[----:B------:R-:W-:Y:S02]  /*1c30*/  HADD2.F32 R7, -RZ, R7.H1_H1 ;  /* 0x30000007ff077230 */ /* 0x000fe40000004100 */
[-C--:B------:R-:W-:Y:S02]  /*1c40*/  HFMA2 R17, R16, R21.reuse.H0_H0, -72, -72 ;  /* 0xd480d48010117431 */ /* 0x080fe40000040015 */
[----:B------:R-:W-:-:S02]  /*1c50*/  HFMA2 R16, R44, R21.H0_H0, -72, -72 ;  /* 0xd480d4802c107431 */ /* 0x000fc40000040015 */
[C---:B------:R-:W-:Y:S01]  /*1c60*/  FFMA.FTZ R6, R33.reuse, R6, R32 ;  /* 0x0000000621067223 */ /* 0x040fe20000010020 */
[----:B------:R-:W-:Y:S01]  /*1c70*/  FFMA.FTZ R32, R33, R7, R34 ;  /* 0x0000000721207223 */ /* 0x000fe20000010022 */
[----:B------:R-:W-:Y:S01]  /*1c80*/  HADD2.F32 R34, -RZ, R17.H0_H0 ;  /* 0x20000011ff227230 */ /* 0x000fe20000004100 */
[----:B------:R-:W-:Y:S01]  /*1c90*/  LOP3.LUT R14, R36, 0xf000f0, RZ, 0xc0, !PT ;  /* 0x00f000f0240e7812 */ /* 0x000fe200078ec0ff */
[----:B------:R-:W-:-:S03]  /*1ca0*/  HADD2.F32 R7, -RZ, R16.H0_H0 ;  /* 0x20000010ff077230 */ /* 0x000fc60000004100 */
[----:B------:R-:W-:Y:S01]  /*1cb0*/  LOP3.LUT R14, R14, 0x64006400, RZ, 0xfc, !PT ;  /* 0x640064000e0e7812 */ /* 0x000fe200078efcff */
[C---:B------:R-:W-:Y:S01]  /*1cc0*/  FFMA.FTZ R34, R41.reuse, R34, R6 ;  /* 0x0000002229227223 */ /* 0x040fe20000010006 */
[----:B------:R-:W-:Y:S02]  /*1cd0*/  FFMA.FTZ R32, R41, R7, R32 ;  /* 0x0000000729207223 */ /* 0x000fe40000010020 */
[----:B------:R-:W0:Y:S01]  /*1ce0*/  LDS.64 R6, [UR4+0x20] ;  /* 0x00002004ff067984 */ /* 0x000e220008000a00 */
[----:B------:R-:W-:Y:S02]  /*1cf0*/  HFMA2 R14, R14, R21.H0_H0, -72, -72 ;  /* 0xd480d4800e0e7431 */ /* 0x000fe40000040015 */
[----:B------:R-:W-:Y:S02]  /*1d00*/  HADD2.F32 R17, -RZ, R17.H1_H1 ;  /* 0x30000011ff117230 */ /* 0x000fe40000004100 */
[----:B------:R-:W-:Y:S02]  /*1d10*/  HADD2.F32 R33, -RZ, R16.H1_H1 ;  /* 0x30000010ff217230 */ /* 0x000fe40000004100 */
[----:B------:R-:W-:-:S02]  /*1d20*/  HADD2.F32 R36, -RZ, R14.H0_H0 ;  /* 0x2000000eff247230 */ /* 0x000fc40000004100 */
[C---:B------:R-:W-:Y:S01]  /*1d30*/  FFMA.FTZ R34, R15.reuse, R17, R34 ;  /* 0x000000110f227223 */ /* 0x040fe20000010022 */
[----:B------:R-:W-:Y:S02]  /*1d40*/  HADD2.F32 R14, -RZ, R14.H1_H1 ;  /* 0x3000000eff0e7230 */ /* 0x000fe40000004100 */
[----:B------:R-:W-:Y:S01]  /*1d50*/  FFMA.FTZ R33, R15, R33, R32 ;  /* 0x000000210f217223 */ /* 0x000fe20000010020 */
[----:B------:R-:W-:-:S04]  /*1d60*/  FFMA.FTZ R36, R41, R36, R46 ;  /* 0x0000002429247223 */ /* 0x000fc8000001002e */
[----:B------:R-:W-:Y:S01]  /*1d70*/  FFMA.FTZ R36, R15, R14, R36 ;  /* 0x0000000e0f247223 */ /* 0x000fe20000010024 */
[----:B0-----:R-:W-:Y:S01]  /*1d80*/  HADD2.F32 R44, -RZ, R6.H1_H1 ;  /* 0x30000006ff2c7230 */ /* 0x001fe20000004100 */
[----:B--2---:R-:W-:Y:S02]  /*1d90*/  @!P0 PRMT R29, R4, 0x7610, R29 ;  /* 0x00007610041d8816 */ /* 0x004fe4000000001d */
[----:B------:R-:W-:Y:S02]  /*1da0*/  @!P0 PRMT R28, R5, 0x7610, R28 ;  /* 0x00007610051c8816 */ /* 0x000fe4000000001c */
[----:B------:R-:W-:Y:S02]  /*1db0*/  @!P0 PRMT R29, R29, 0x7610, R4 ;  /* 0x000076101d1d8816 */ /* 0x000fe40000000004 */
[----:B------:R-:W-:-:S03]  /*1dc0*/  @!P0 PRMT R28, R28, 0x7610, R5 ;  /* 0x000076101c1c8816 */ /* 0x000fc60000000005 */
[--C-:B------:R-:W-:Y:S02]  /*1dd0*/  HADD2.F32 R16, -RZ, R29.reuse.H0_H0 ;  /* 0x2000001dff107230 */ /* 0x100fe40000004100 */
[----:B------:R-:W-:Y:S02]  /*1de0*/  HADD2.F32 R17, -RZ, R29.H1_H1 ;  /* 0x3000001dff117230 */ /* 0x000fe40000004100 */
        /* <DEDUP_REMOVED lines=8> */
[----:B---3--:R-:W-:Y:S02]  /*1e70*/  LOP3.LUT R4, R8, 0xf000f, RZ, 0xc0, !PT ;  /* 0x000f000f08047812 */ /* 0x008fe400078ec0ff */
[----:B------:R-:W-:Y:S02]  /*1e80*/  F2FP.F16.F32.PACK_AB R15, RZ, R37 ;  /* 0x00000025ff0f723e */ /* 0x000fe400000000ff */
[----:B------:R-:W-:Y:S02]  /*1e90*/  PRMT R37, R5, 0x5410, R14 ;  /* 0x0000541005257816 */ /* 0x000fe4000000000e */
[----:B------:R-:W-:Y:S02]  /*1ea0*/  F2FP.F16.F32.PACK_AB R38, RZ, R38 ;  /* 0x00000026ff26723e */ /* 0x000fe400000000ff */
[----:B------:R-:W-:-:S02]  /*1eb0*/  LOP3.LUT R4, R4, 0x64006400, RZ, 0xfc, !PT ;  /* 0x6400640004047812 */ /* 0x000fc400078efcff */
[----:B------:R-:W-:Y:S01]  /*1ec0*/  PRMT R5, R38, 0x5410, R15 ;  /* 0x0000541026057816 */ /* 0x000fe2000000000f */
[----:B------:R-:W-:Y:S01]  /*1ed0*/  HFMA2 R27, R37, 1, 1, R27 ;  /* 0x3c003c00251b7831 */ /* 0x000fe2000000001b */
[----:B------:R-:W-:Y:S01]  /*1ee0*/  LOP3.LUT R38, R8, 0xf000f0, RZ, 0xc0, !PT ;  /* 0x00f000f008267812 */ /* 0x000fe200078ec0ff */
[----:B------:R-:W-:Y:S01]  /*1ef0*/  HADD2 R37, R4, -1032, -1032 ;  /* 0xe408e40804257430 */ /* 0x000fe20000000000 */
[----:B------:R-:W0:Y:S01]  /*1f00*/  LDS.64 R14, [UR4+0x28] ;  /* 0x00002804ff0e7984 */ /* 0x000e220008000a00 */
[----:B------:R-:W-:Y:S02]  /*1f10*/  HADD2.F32 R4, -RZ, R6.H0_H0 ;  /* 0x20000006ff047230 */ /* 0x000fe40000004100 */
[----:B------:R-:W-:Y:S01]  /*1f20*/  HFMA2 R26, R5, 1, 1, R26 ;  /* 0x3c003c00051a7831 */ /* 0x000fe2000000001a */
[----:B------:R-:W-:Y:S01]  /*1f30*/  LOP3.LUT R38, R38, 0x64006400, RZ, 0xfc, !PT ;  /* 0x6400640026267812 */ /* 0x000fe200078efcff */
[--C-:B------:R-:W-:Y:S02]  /*1f40*/  HADD2.F32 R5, -RZ, R37.reuse.H0_H0 ;  /* 0x20000025ff057230 */ /* 0x100fe40000004100 */
[----:B------:R-:W-:-:S02]  /*1f50*/  HADD2.F32 R37, -RZ, R37.H1_H1 ;  /* 0x30000025ff257230 */ /* 0x000fc40000004100 */
[----:B------:R-:W-:Y:S02]  /*1f60*/  HFMA2 R6, R38, R21.H0_H0, -72, -72 ;  /* 0xd480d48026067431 */ /* 0x000fe40000040015 */
[----:B------:R-:W-:Y:S01]  /*1f70*/  FFMA.FTZ R40, R5, R4, RZ ;  /* 0x0000000405287223 */ /* 0x000fe200000100ff */
[----:B------:R-:W-:-:S03]  /*1f80*/  HADD2.F32 R5, -RZ, R7.H0_H0 ;  /* 0x20000007ff057230 */ /* 0x000fc60000004100 */
[----:B------:R-:W-:Y:S01]  /*1f90*/  FFMA.FTZ R40, R37, R44, R40 ;  /* 0x0000002c25287223 */ /* 0x000fe20000010028 */
[----:B------:R-:W-:-:S05]  /*1fa0*/  HADD2.F32 R37, -RZ, R6.H0_H0 ;  /* 0x20000006ff257230 */ /* 0x000fca0000004100 */
[----:B------:R-:W-:Y:S01]  /*1fb0*/  FFMA.FTZ R40, R37, R5, R40 ;  /* 0x0000000525287223 */ /* 0x000fe20000010028 */
[----:B------:R-:W-:Y:S01]  /*1fc0*/  HADD2.F32 R37, -RZ, R6.H1_H1 ;  /* 0x30000006ff257230 */ /* 0x000fe20000004100 */
[----:B------:R-:W-:Y:S02]  /*1fd0*/  LOP3.LUT R6, R9, 0xf000f, RZ, 0xc0, !PT ;  /* 0x000f000f09067812 */ /* 0x000fe400078ec0ff */
[----:B------:R-:W-:Y:S02]  /*1fe0*/  SHF.R.U32.HI R8, RZ, 0x8, R8 ;  /* 0x00000008ff087819 */ /* 0x000fe40000011608 */
[----:B------:R-:W-:Y:S02]  /*1ff0*/  LOP3.LUT R6, R6, 0x64006400, RZ, 0xfc, !PT ;  /* 0x6400640006067812 */ /* 0x000fe400078efcff */
[----:B------:R-:W-:-:S03]  /*2000*/  LOP3.LUT R38, R8, 0xf000f, RZ, 0xc0, !PT ;  /* 0x000f000f08267812 */ /* 0x000fc600078ec0ff */
[----:B------:R-:W-:Y:S01]  /*2010*/  HADD2 R6, R6, -1032, -1032 ;  /* 0xe408e40806067430 */ /* 0x000fe20000000000 */
[----:B------:R-:W-:Y:S01]  /*2020*/  LOP3.LUT R38, R38, 0x64006400, RZ, 0xfc, !PT ;  /* 0x6400640026267812 */ /* 0x000fe200078efcff */
[----:B------:R-:W-:-:S03]  /*2030*/  HADD2.F32 R7, -RZ, R7.H1_H1 ;  /* 0x30000007ff077230 */ /* 0x000fc60000004100 */
[--C-:B------:R-:W-:Y:S02]  /*2040*/  HADD2.F32 R41, -RZ, R6.reuse.H0_H0 ;  /* 0x20000006ff297230 */ /* 0x100fe40000004100 */
[----:B------:R-:W-:Y:S01]  /*2050*/  HADD2.F32 R45, -RZ, R6.H1_H1 ;  /* 0x30000006ff2d7230 */ /* 0x000fe20000004100 */
[----:B------:R-:W-:Y:S01]  /*2060*/  LOP3.LUT R6, R9, 0xf000f0, RZ, 0xc0, !PT ;  /* 0x00f000f009067812 */ /* 0x000fe200078ec0ff */
[----:B------:R-:W-:Y:S02]  /*2070*/  HADD2 R38, R38, -1032, -1032 ;  /* 0xe408e40826267430 */ /* 0x000fe40000000000 */
[----:B------:R-:W-:Y:S01]  /*2080*/  FFMA.FTZ R40, R37, R7, R40 ;  /* 0x0000000725287223 */ /* 0x000fe20000010028 */
[----:B------:R-:W-:Y:S01]  /*2090*/  LOP3.LUT R6, R6, 0x64006400, RZ, 0xfc, !PT ;  /* 0x6400640006067812 */ /* 0x000fe200078efcff */
[----:B0-----:R-:W-:Y:S02]  /*20a0*/  HADD2.F32 R39, -RZ, R14.H0_H0 ;  /* 0x2000000eff277230 */ /* 0x001fe40000004100 */
[----:B------:R-:W-:-:S02]  /*20b0*/  HADD2.F32 R37, -RZ, R38.H0_H0 ;  /* 0x20000026ff257230 */ /* 0x000fc40000004100 */
[----:B------:R-:W-:Y:S01]  /*20c0*/  FFMA.FTZ R41, R4, R41, RZ ;  /* 0x0000002904297223 */ /* 0x000fe200000100ff */
[----:B------:R-:W-:Y:S02]  /*20d0*/  HFMA2 R6, R6, R21.H0_H0, -72, -72 ;  /* 0xd480d48006067431 */ /* 0x000fe40000040015 */
[----:B------:R-:W-:Y:S01]  /*20e0*/  FFMA.FTZ R37, R37, R39, R40 ;  /* 0x0000002725257223 */ /* 0x000fe20000010028 */
[----:B------:R-:W-:Y:S02]  /*20f0*/  FFMA.FTZ R40, R44, R45, R41 ;  /* 0x0000002d2c287223 */ /* 0x000fe40000010029 */
[----:B------:R-:W-:-:S05]  /*2100*/  HADD2.F32 R41, -RZ, R6.H0_H0 ;  /* 0x20000006ff297230 */ /* 0x000fca0000004100 */
[----:B------:R-:W-:Y:S01]  /*2110*/  FFMA.FTZ R40, R5, R41, R40 ;  /* 0x0000002905287223 */ /* 0x000fe20000010028 */
[----:B------:R-:W-:-:S04]  /*2120*/  SHF.R.U32.HI R41, RZ, 0x8, R9 ;  /* 0x00000008ff297819 */ /* 0x000fc80000011609 */
[----:B------:R-:W-:-:S04]  /*2130*/  LOP3.LUT R9, R41, 0xf000f, RZ, 0xc0, !PT ;  /* 0x000f000f29097812 */ /* 0x000fc800078ec0ff */
[----:B------:R-:W-:Y:S01]  /*2140*/  LOP3.LUT R9, R9, 0x64006400, RZ, 0xfc, !PT ;  /* 0x6400640009097812 */ /* 0x000fe200078efcff */
[----:B------:R-:W-:-:S04]  /*2150*/  HADD2.F32 R6, -RZ, R6.H1_H1 ;  /* 0x30000006ff067230 */ /* 0x000fc80000004100 */
[----:B------:R-:W-:Y:S02]  /*2160*/  HADD2 R9, R9, -1032, -1032 ;  /* 0xe408e40809097430 */ /* 0x000fe40000000000 */
[----:B------:R-:W-:-:S03]  /*2170*/  FFMA.FTZ R6, R7, R6, R40 ;  /* 0x0000000607067223 */ /* 0x000fc60000010028 */
        /* <DEDUP_REMOVED lines=23> */
[----:B------:R-:W-:Y:S02]  /*22f0*/  HADD2.F32 R45, -RZ, R6.H0_H0 ;  /* 0x20000006ff2d7230 */ /* 0x000fe40000004100 */
[----:B------:R-:W-:Y:S02]  /*2300*/  HADD2.F32 R4, -RZ, R4.H1_H1 ;  /* 0x30000004ff047230 */ /* 0x000fe40000004100 */
[C---:B------:R-:W-:Y:S01]  /*2310*/  FFMA.FTZ R44, R5.reuse, R44, R46 ;  /* 0x0000002c052c7223 */ /* 0x040fe2000001002e */
[----:B------:R-:W-:Y:S01]  /*2320*/  FFMA.FTZ R48, R5, R45, R48 ;  /* 0x0000002d05307223 */ /* 0x000fe20000010030 */
[----:B------:R-:W-:Y:S02]  /*2330*/  HADD2.F32 R5, -RZ, R6.H1_H1 ;  /* 0x30000006ff057230 */ /* 0x000fe40000004100 */
[----:B------:R-:W-:-:S04]  /*2340*/  IMAD.WIDE R46, R3, 0x4, R42 ;  /* 0x00000004032e7825 */ /* 0x000fc800078e022a */
[C---:B------:R-:W-:Y:S01]  /*2350*/  FFMA.FTZ R44, R7.reuse, R4, R44 ;  /* 0x00000004072c7223 */ /* 0x040fe2000001002c */
[----:B------:R-:W-:Y:S02]  /*2360*/  FFMA.FTZ R42, R7, R5, R48 ;  /* 0x00000005072a7223 */ /* 0x000fe40000010030 */
[----:B------:R-:W2:Y:S01]  /*2370*/  LDG.E.128.CONSTANT R4, desc[UR6][R46.64] ;  /* 0x000000062e047981 */ /* 0x000ea2000c1e9d00 */
[----:B------:R-:W-:-:S04]  /*2380*/  SHF.R.U32.HI R43, RZ, 0x8, R10 ;  /* 0x00000008ff2b7819 */ /* 0x000fc8000001160a */
[----:B------:R-:W-:-:S04]  /*2390*/  LOP3.LUT R10, R43, 0xf000f, RZ, 0xc0, !PT ;  /* 0x000f000f2b0a7812 */ /* 0x000fc800078ec0ff */
[----:B------:R-:W-:-:S05]  /*23a0*/  LOP3.LUT R10, R10, 0x64006400, RZ, 0xfc, !PT ;  /* 0x640064000a0a7812 */ /* 0x000fca00078efcff */
[----:B------:R-:W-:-:S05]  /*23b0*/  HADD2 R10, R10, -1032, -1032 ;  /* 0xe408e4080a0a7430 */ /* 0x000fca0000000000 */
[----:B------:R-:W-:-:S05]  /*23c0*/  HADD2.F32 R45, -RZ, R10.H0_H0 ;  /* 0x2000000aff2d7230 */ /* 0x000fca0000004100 */
[----:B------:R-:W-:Y:S01]  /*23d0*/  FFMA.FTZ R44, R39, R45, R44 ;  /* 0x0000002d272c7223 */ /* 0x000fe2000001002c */
[----:B------:R-:W-:Y:S01]  /*23e0*/  HADD2.F32 R45, -RZ, R14.H1_H1 ;  /* 0x3000000eff2d7230 */ /* 0x000fe20000004100 */
[----:B------:R-:W-:-:S04]  /*23f0*/  LOP3.LUT R14, R8, 0xf000f0, RZ, 0xc0, !PT ;  /* 0x00f000f0080e7812 */ /* 0x000fc800078ec0ff */
[----:B------:R-:W-:Y:S01]  /*2400*/  LOP3.LUT R14, R14, 0x64006400, RZ, 0xfc, !PT ;  /* 0x640064000e0e7812 */ /* 0x000fe200078efcff */
[----:B------:R-:W-:Y:S02]  /*2410*/  HADD2.F32 R38, -RZ, R38.H1_H1 ;  /* 0x30000026ff267230 */ /* 0x000fe40000004100 */
[----:B------:R-:W-:Y:S02]  /*2420*/  HADD2.F32 R9, -RZ, R9.H1_H1 ;  /* 0x30000009ff097230 */ /* 0x000fe40000004100 */
[----:B------:R-:W-:Y:S01]  /*2430*/  HFMA2 R14, R14, R21.H0_H0, -72, -72 ;  /* 0xd480d4800e0e7431 */ /* 0x000fe20000040015 */
[----:B------:R-:W-:Y:S01]  /*2440*/  LOP3.LUT R8, R41, 0xf000f0, RZ, 0xc0, !PT ;  /* 0x00f000f029087812 */ /* 0x000fe200078ec0ff */
[----:B------:R-:W-:Y:S01]  /*2450*/  FFMA.FTZ R37, R38, R45, R37 ;  /* 0x0000002d26257223 */ /* 0x000fe20000010025 */
[----:B------:R-:W-:Y:S01]  /*2460*/  FFMA.FTZ R9, R45, R9, R40 ;  /* 0x000000092d097223 */ /* 0x000fe20000010028 */
[----:B------:R-:W-:Y:S01]  /*2470*/  HADD2.F32 R40, -RZ, R15.H0_H0 ;  /* 0x2000000fff287230 */ /* 0x000fe20000004100 */
[----:B------:R-:W-:Y:S01]  /*2480*/  LOP3.LUT R8, R8, 0x64006400, RZ, 0xfc, !PT ;  /* 0x6400640008087812 */ /* 0x000fe200078efcff */
[----:B------:R-:W-:Y:S01]  /*2490*/  HADD2.F32 R38, -RZ, R14.H0_H0 ;  /* 0x2000000eff267230 */ /* 0x000fe20000004100 */
[----:B------:R-:W-:-:S04]  /*24a0*/  SHF.R.U32.HI R11, RZ, 0x8, R11 ;  /* 0x00000008ff0b7819 */ /* 0x000fc8000001160b */
[----:B------:R-:W-:Y:S01]  /*24b0*/  FFMA.FTZ R38, R38, R40, R37 ;  /* 0x0000002826267223 */ /* 0x000fe20000010025 */
[----:B------:R-:W-:Y:S01]  /*24c0*/  HFMA2 R37, R8, R21.H0_H0, -72, -72 ;  /* 0xd480d48008257431 */ /* 0x000fe20000040015 */
[----:B------:R-:W-:-:S04]  /*24d0*/  LOP3.LUT R8, R11, 0xf000f, RZ, 0xc0, !PT ;  /* 0x000f000f0b087812 */ /* 0x000fc800078ec0ff */
[----:B------:R-:W-:Y:S01]  /*24e0*/  LOP3.LUT R8, R8, 0x64006400, RZ, 0xfc, !PT ;  /* 0x6400640008087812 */ /* 0x000fe200078efcff */
[----:B------:R-:W-:-:S04]  /*24f0*/  HADD2.F32 R41, -RZ, R37.H0_H0 ;  /* 0x20000025ff297230 */ /* 0x000fc80000004100 */
[----:B------:R-:W-:Y:S02]  /*2500*/  HADD2 R8, R8, -1032, -1032 ;  /* 0xe408e40808087430 */ /* 0x000fe40000000000 */
[----:B------:R-:W-:Y:S01]  /*2510*/  FFMA.FTZ R41, R40, R41, R9 ;  /* 0x0000002928297223 */ /* 0x000fe20000010009 */
[----:B------:R-:W-:Y:S02]  /*2520*/  HADD2.F32 R10, -RZ, R10.H1_H1 ;  /* 0x3000000aff0a7230 */ /* 0x000fe40000004100 */
[----:B------:R-:W-:Y:S01]  /*2530*/  HADD2.F32 R9, -RZ, R8.H0_H0 ;  /* 0x20000008ff097230 */ /* 0x000fe20000004100 */
[----:B------:R-:W-:-:S04]  /*2540*/  LOP3.LUT R43, R43, 0xf000f0, RZ, 0xc0, !PT ;  /* 0x00f000f02b2b7812 */ /* 0x000fc800078ec0ff */
[----:B------:R-:W-:Y:S01]  /*2550*/  FFMA.FTZ R42, R39, R9, R42 ;  /* 0x00000009272a7223 */ /* 0x000fe2000001002a */
[----:B------:R-:W-:Y:S01]  /*2560*/  FFMA.FTZ R39, R45, R10, R44 ;  /* 0x0000000a2d277223 */ /* 0x000fe2000001002c */
[----:B------:R-:W-:Y:S01]  /*2570*/  LOP3.LUT R10, R43, 0x64006400, RZ, 0xfc, !PT ;  /* 0x640064002b0a7812 */ /* 0x000fe200078efcff */
[----:B------:R-:W-:Y:S01]  /*2580*/  HADD2.F32 R9, -RZ, R8.H1_H1 ;  /* 0x30000008ff097230 */ /* 0x000fe20000004100 */
[----:B------:R-:W-:-:S03]  /*2590*/  LOP3.LUT R8, R11, 0xf000f0, RZ, 0xc0, !PT ;  /* 0x00f000f00b087812 */ /* 0x000fc600078ec0ff */
[----:B------:R-:W-:Y:S02]  /*25a0*/  HFMA2 R10, R10, R21.H0_H0, -72, -72 ;  /* 0xd480d4800a0a7431 */ /* 0x000fe40000040015 */
[----:B------:R-:W-:Y:S01]  /*25b0*/  FFMA.FTZ R45, R45, R9, R42 ;  /* 0x000000092d2d7223 */ /* 0x000fe2000001002a */
[----:B------:R-:W-:Y:S02]  /*25c0*/  LOP3.LUT R8, R8, 0x64006400, RZ, 0xfc, !PT ;  /* 0x6400640008087812 */ /* 0x000fe400078efcff */
[----:B------:R-:W-:-:S03]  /*25d0*/  HADD2.F32 R9, -RZ, R10.H0_H0 ;  /* 0x2000000aff097230 */ /* 0x000fc60000004100 */
[----:B------:R-:W-:Y:S02]  /*25e0*/  HFMA2 R11, R8, R21.H0_H0, -72, -72 ;  /* 0xd480d480080b7431 */ /* 0x000fe40000040015 */
[----:B------:R-:W-:Y:S02]  /*25f0*/  FFMA.FTZ R39, R40, R9, R39 ;  /* 0x0000000928277223 */ /* 0x000fe40000010027 */
[----:B------:R-:W0:Y:S01]  /*2600*/  LDS.64 R8, [UR4+0x30] ;  /* 0x00003004ff087984 */ /* 0x000e220008000a00 */
[----:B------:R-:W-:Y:S01]  /*2610*/  FMUL.FTZ R35, R16, R35 ;  /* 0x0000002310237220 */ /* 0x000fe20000410000 */
[----:B------:R-:W-:-:S04]  /*2620*/  FMUL.FTZ R36, R17, R36 ;  /* 0x0000002411247220 */ /* 0x000fc80000410000 */
[----:B------:R-:W-:Y:S02]  /*2630*/  F2FP.F16.F32.PACK_AB R35, RZ, R35 ;  /* 0x00000023ff23723e */ /* 0x000fe400000000ff */
[----:B------:R-:W-:Y:S01]  /*2640*/  F2FP.F16.F32.PACK_AB R36, RZ, R36 ;  /* 0x00000024ff24723e */ /* 0x000fe200000000ff */
[----:B------:R-:W-:Y:S01]  /*2650*/  FMUL.FTZ R34, R23, R34 ;  /* 0x0000002217227220 */ /* 0x000fe20000410000 */
[----:B------:R-:W-:Y:S02]  /*2660*/  FMUL.FTZ R33, R32, R33 ;  /* 0x0000002120217220 */ /* 0x000fe40000410000 */
[----:B------:R-:W-:Y:S01]  /*2670*/  PRMT R35, R35, 0x5410, R36 ;  /* 0x0000541023237816 */ /* 0x000fe20000000024 */
[----:B------:R-:W-:Y:S02]  /*2680*/  HADD2.F32 R36, -RZ, R15.H1_H1 ;  /* 0x3000000fff247230 */ /* 0x000fe40000004100 */
[----:B------:R-:W-:Y:S02]  /*2690*/  HADD2.F32 R15, -RZ, R14.H1_H1 ;  /* 0x3000000eff0f7230 */ /* 0x000fe40000004100 */
[----:B------:R-:W-:Y:S01]  /*26a0*/  HADD2.F32 R14, -RZ, R37.H1_H1 ;  /* 0x30000025ff0e7230 */ /* 0x000fe20000004100 */
[----:B------:R-:W-:-:S02]  /*26b0*/  F2FP.F16.F32.PACK_AB R34, RZ, R34 ;  /* 0x00000022ff22723e */ /* 0x000fc400000000ff */
[----:B------:R-:W-:Y:S01]  /*26c0*/  F2FP.F16.F32.PACK_AB R33, RZ, R33 ;  /* 0x00000021ff21723e */ /* 0x000fe200000000ff */
[----:B------:R-:W-:Y:S01]  /*26d0*/  FFMA.FTZ R37, R15, R36, R38 ;  /* 0x000000240f257223 */ /* 0x000fe20000010026 */
[----:B------:R-:W-:Y:S01]  /*26e0*/  FFMA.FTZ R38, R36, R14, R41 ;  /* 0x0000000e24267223 */ /* 0x000fe20000010029 */
[--C-:B------:R-:W-:Y:S01]  /*26f0*/  HADD2.F32 R42, -RZ, R11.reuse.H0_H0 ;  /* 0x2000000bff2a7230 */ /* 0x100fe20000004100 */
[----:B------:R-:W-:Y:S01]  /*2700*/  PRMT R34, R34, 0x5410, R33 ;  /* 0x0000541022227816 */ /* 0x000fe20000000021 */
[----:B------:R-:W-:Y:S02]  /*2710*/  HADD2.F32 R10, -RZ, R10.H1_H1 ;  /* 0x3000000aff0a7230 */ /* 0x000fe40000004100 */
[----:B------:R-:W-:Y:S02]  /*2720*/  HADD2.F32 R11, -RZ, R11.H1_H1 ;  /* 0x3000000bff0b7230 */ /* 0x000fe40000004100 */
[----:B------:R-:W-:Y:S01]  /*2730*/  FFMA.FTZ R40, R40, R42, R45 ;  /* 0x0000002a28287223 */ /* 0x000fe2000001002d */
[----:B------:R-:W-:-:S02]  /*2740*/  HFMA2 R26, R34, 1, 1, R26 ;  /* 0x3c003c00221a7831 */ /* 0x000fc4000000001a */
[C---:B------:R-:W-:Y:S01]  /*2750*/  FFMA.FTZ R10, R36.reuse, R10, R39 ;  /* 0x0000000a240a7223 */ /* 0x040fe20000010027 */
[----:B------:R-:W-:Y:S01]  /*2760*/  FFMA.FTZ R11, R36, R11, R40 ;  /* 0x0000000b240b7223 */ /* 0x000fe20000010028 */
[----:B------:R-:W-:Y:S02]  /*2770*/  HFMA2 R27, R35, 1, 1, R27 ;  /* 0x3c003c00231b7831 */ /* 0x000fe4000000001b */
[----:B0-----:R-:W-:Y:S01]  /*2780*/  HADD2.F32 R40, -RZ, R8.H1_H1 ;  /* 0x30000008ff287230 */ /* 0x001fe20000004100 */
[----:B--2---:R-:W-:Y:S02]  /*2790*/  LOP3.LUT R14, R4, 0xf000f, RZ, 0xc0, !PT ;  /* 0x000f000f040e7812 */ /* 0x004fe400078ec0ff */
[----:B------:R-:W-:Y:S02]  /*27a0*/  LOP3.LUT R15, R5, 0xf000f, RZ, 0xc0, !PT ;  /* 0x000f000f050f7812 */ /* 0x000fe400078ec0ff */
[----:B------:R-:W-:Y:S02]  /*27b0*/  LOP3.LUT R14, R14, 0x64006400, RZ, 0xfc, !PT ;  /* 0x640064000e0e7812 */ /* 0x000fe400078efcff */
[----:B------:R-:W-:-:S03]  /*27c0*/  LOP3.LUT R15, R15, 0x64006400, RZ, 0xfc, !PT ;  /* 0x640064000f0f7812 */ /* 0x000fc600078efcff */
[----:B------:R-:W-:Y:S01]  /*27d0*/  HADD2 R34, R14, -1032, -1032 ;  /* 0xe408e4080e227430 */ /* 0x000fe20000000000 */
[----:B------:R-:W-:Y:S01]  /*27e0*/  LOP3.LUT R36, R6, 0xf000f, RZ, 0xc0, !PT ;  /* 0x000f000f06247812 */ /* 0x000fe200078ec0ff */
[----:B------:R-:W-:Y:S02]  /*27f0*/  HADD2 R33, R15, -1032, -1032 ;  /* 0xe408e4080f217430 */ /* 0x000fe40000000000 */
[----:B------:R-:W-:Y:S02]  /*2800*/  HADD2.F32 R14, -RZ, R8.H0_H0 ;  /* 0x20000008ff0e7230 */ /* 0x000fe40000004100 */
[--C-:B------:R-:W-:Y:S01]  /*2810*/  HADD2.F32 R15, -RZ, R34.reuse.H0_H0 ;  /* 0x20000022ff0f7230 */ /* 0x100fe20000004100 */
[----:B------:R-:W-:Y:S01]  /*2820*/  LOP3.LUT R8, R36, 0x64006400, RZ, 0xfc, !PT ;  /* 0x6400640024087812 */ /* 0x000fe200078efcff */
[----:B------:R-:W-:Y:S02]  /*2830*/  HADD2.F32 R39, -RZ, R33.H0_H0 ;  /* 0x20000021ff277230 */ /* 0x000fe40000004100 */
[----:B------:R-:W-:-:S02]  /*2840*/  HADD2.F32 R35, -RZ, R34.H1_H1 ;  /* 0x30000022ff237230 */ /* 0x000fc40000004100 */
[----:B------:R-:W-:Y:S01]  /*2850*/  FFMA.FTZ R34, R15, R14, RZ ;  /* 0x0000000e0f227223 */ /* 0x000fe200000100ff */
[----:B------:R-:W-:Y:S01]  /*2860*/  LOP3.LUT R15, R4, 0xf000f0, RZ, 0xc0, !PT ;  /* 0x00f000f0040f7812 */ /* 0x000fe200078ec0ff */
[----:B------:R-:W-:Y:S02]  /*2870*/  HADD2.F32 R33, -RZ, R33.H1_H1 ;  /* 0x30000021ff217230 */ /* 0x000fe40000004100 */
[----:B------:R-:W-:Y:S01]  /*2880*/  FFMA.FTZ R39, R14, R39, RZ ;  /* 0x000000270e277223 */ /* 0x000fe200000100ff */
[----:B------:R-:W-:Y:S02]  /*2890*/  HADD2 R8, R8, -1032, -1032 ;  /* 0xe408e40808087430 */ /* 0x000fe40000000000 */
[----:B------:R-:W-:Y:S01]  /*28a0*/  FFMA.FTZ R35, R35, R40, R34 ;  /* 0x0000002823237223 */ /* 0x000fe20000010022 */
[----:B------:R-:W-:Y:S01]  /*28b0*/  LOP3.LUT R34, R15, 0x64006400, RZ, 0xfc, !PT ;  /* 0x640064000f227812 */ /* 0x000fe200078efcff */
[----:B------:R-:W-:Y:S01]  /*28c0*/  FFMA.FTZ R39, R40, R33, R39 ;  /* 0x0000002128277223 */ /* 0x000fe20000010027 */
[----:B------:R-:W-:-:S03]  /*28d0*/  HADD2.F32 R33, -RZ, R8.H0_H0 ;  /* 0x20000008ff217230 */ /* 0x000fc60000004100 */
[----:B------:R-:W-:Y:S02]  /*28e0*/  HFMA2 R15, R34, R21.H0_H0, -72, -72 ;  /* 0xd480d480220f7431 */ /* 0x000fe40000040015 */
[----:B------:R-:W-:Y:S02]  /*28f0*/  HADD2.F32 R34, -RZ, R9.H0_H0 ;  /* 0x20000009ff227230 */ /* 0x000fe40000004100 */
[----:B------:R-:W-:Y:S01]  /*2900*/  FFMA.FTZ R41, R14, R33, RZ ;  /* 0x000000210e297223 */ /* 0x000fe200000100ff */
[----:B------:R-:W-:Y:S02]  /*2910*/  HADD2.F32 R33, -RZ, R8.H1_H1 ;  /* 0x30000008ff217230 */ /* 0x000fe40000004100 */
[----:B------:R-:W-:-:S03]  /*2920*/  HADD2.F32 R8, -RZ, R15.H0_H0 ;  /* 0x2000000fff087230 */ /* 0x000fc60000004100 */
[----:B------:R-:W-:Y:S02]  /*2930*/  FFMA.FTZ R36, R40, R33, R41 ;  /* 0x0000002128247223 */ /* 0x000fe40000010029 */
[----:B------:R-:W-:Y:S01]  /*2940*/  FFMA.FTZ R41, R8, R34, R35 ;  /* 0x0000002208297223 */ /* 0x000fe20000010023 */
[----:B------:R-:W-:Y:S02]  /*2950*/  LOP3.LUT R8, R5, 0xf000f0, RZ, 0xc0, !PT ;  /* 0x00f000f005087812 */ /* 0x000fe400078ec0ff */
[----:B------:R-:W-:Y:S02]  /*2960*/  LOP3.LUT R42, R6, 0xf000f0, RZ, 0xc0, !PT ;  /* 0x00f000f0062a7812 */ /* 0x000fe400078ec0ff */
[----:B------:R-:W-:Y:S02]  /*2970*/  LOP3.LUT R8, R8, 0x64006400, RZ, 0xfc, !PT ;  /* 0x6400640008087812 */ /* 0x000fe400078efcff */
[----:B------:R-:W-:-:S03]  /*2980*/  LOP3.LUT R42, R42, 0x64006400, RZ, 0xfc, !PT ;  /* 0x640064002a2a7812 */ /* 0x000fc600078efcff */
[-C--:B------:R-:W-:Y:S02]  /*2990*/  HFMA2 R8, R8, R21.reuse.H0_H0, -72, -72 ;  /* 0xd480d48008087431 */ /* 0x080fe40000040015 */
[----:B------:R-:W-:-:S03]  /*29a0*/  HFMA2 R33, R42, R21.H0_H0, -72, -72 ;  /* 0xd480d4802a217431 */ /* 0x000fc60000040015 */
[----:B------:R-:W-:-:S05]  /*29b0*/  HADD2.F32 R35, -RZ, R8.H0_H0 ;  /* 0x20000008ff237230 */ /* 0x000fca0000004100 */
[----:B------:R-:W-:Y:S01]  /*29c0*/  FFMA.FTZ R35, R34, R35, R39 ;  /* 0x0000002322237223 */ /* 0x000fe20000010027 */
[----:B------:R-:W-:-:S05]  /*29d0*/  HADD2.F32 R39, -RZ, R33.H0_H0 ;  /* 0x20000021ff277230 */ /* 0x000fca0000004100 */
[----:B------:R-:W-:Y:S01]  /*29e0*/  FFMA.FTZ R36, R34, R39, R36 ;  /* 0x0000002722247223 */ /* 0x000fe20000010024 */
[----:B------:R-:W-:-:S04]  /*29f0*/  LOP3.LUT R39, R7, 0xf000f, RZ, 0xc0, !PT ;  /* 0x000f000f07277812 */ /* 0x000fc800078ec0ff */
[----:B------:R-:W-:-:S05]  /*2a00*/  LOP3.LUT R39, R39, 0x64006400, RZ, 0xfc, !PT ;  /* 0x6400640027277812 */ /* 0x000fca00078efcff */
[----:B------:R-:W-:-:S05]  /*2a10*/  HADD2 R39, R39, -1032, -1032 ;  /* 0xe408e40827277430 */ /* 0x000fca0000000000 */
[----:B------:R-:W-:-:S05]  /*2a20*/  HADD2.F32 R43, -RZ, R39.H0_H0 ;  /* 0x20000027ff2b7230 */ /* 0x000fca0000004100 */
[----:B------:R-:W-:Y:S01]  /*2a30*/  FFMA.FTZ R43, R14, R43, RZ ;  /* 0x0000002b0e2b7223 */ /* 0x000fe200000100ff */
[----:B------:R-:W-:-:S04]  /*2a40*/  LOP3.LUT R14, R7, 0xf000f0, RZ, 0xc0, !PT ;  /* 0x00f000f0070e7812 */ /* 0x000fc800078ec0ff */
[----:B------:R-:W-:Y:S01]  /*2a50*/  LOP3.LUT R14, R14, 0x64006400, RZ, 0xfc, !PT ;  /* 0x640064000e0e7812 */ /* 0x000fe200078efcff */
[----:B------:R-:W-:-:S04]  /*2a60*/  HADD2.F32 R39, -RZ, R39.H1_H1 ;  /* 0x30000027ff277230 */ /* 0x000fc80000004100 */
[----:B------:R-:W-:Y:S02]  /*2a70*/  HFMA2 R14, R14, R21.H0_H0, -72, -72 ;  /* 0xd480d4800e0e7431 */ /* 0x000fe40000040015 */
[----:B------:R-:W-:-:S03]  /*2a80*/  FFMA.FTZ R43, R40, R39, R43 ;  /* 0x00000027282b7223 */ /* 0x000fc6000001002b */
[----:B------:R-:W-:Y:S01]  /*2a90*/  HADD2.F32 R39, -RZ, R14.H0_H0 ;  /* 0x2000000eff277230 */ /* 0x000fe20000004100 */
[----:B------:R-:W-:-:S04]  /*2aa0*/  @!P0 MOV R42, R22 ;  /* 0x00000016002a8202 */ /* 0x000fc80000000f00 */
[----:B------:R-:W-:Y:S01]  /*2ab0*/  FFMA.FTZ R34, R34, R39, R43 ;  /* 0x0000002722227223 */ /* 0x000fe2000001002b */
[----:B------:R-:W-:-:S05]  /*2ac0*/  @!P0 MOV R43, R19 ;  /* 0x00000013002b8202 */ /* 0x000fca0000000f00 */
[----:B------:R-:W2:Y:S01]  /*2ad0*/  @!P0 LDG.E.U16.CONSTANT R42, desc[UR6][R42.64] ;  /* 0x000000062a2a8981 */ /* 0x000ea2000c1e9500 */
[----:B------:R-:W-:Y:S01]  /*2ae0*/  FMUL.FTZ R40, R16, R37 ;  /* 0x0000002510287220 */ /* 0x000fe20000410000 */
[----:B------:R-:W-:Y:S01]  /*2af0*/  FMUL.FTZ R39, R17, R38 ;  /* 0x0000002611277220 */ /* 0x000fe20000410000 */
[----:B------:R-:W-:Y:S01]  /*2b00*/  FMUL.FTZ R38, R23, R10 ;  /* 0x0000000a17267220 */ /* 0x000fe20000410000 */
[----:B------:R-:W-:Y:S02]  /*2b10*/  FMUL.FTZ R37, R32, R11 ;  /* 0x0000000b20257220 */ /* 0x000fe40000410000 */
[----:B------:R-:W0:Y:S02]  /*2b20*/  LDS.64 R10, [UR4+0x38] ;  /* 0x00003804ff0a7984 */ /* 0x000e240008000a00 */
[----:B------:R-:W-:Y:S02]  /*2b30*/  F2FP.F16.F32.PACK_AB R38, RZ, R38 ;  /* 0x00000026ff26723e */ /* 0x000fe400000000ff */
[----:B------:R-:W-:-:S04]  /*2b40*/  F2FP.F16.F32.PACK_AB R37, RZ, R37 ;  /* 0x00000025ff25723e */ /* 0x000fc800000000ff */
[----:B------:R-:W-:Y:S02]  /*2b50*/  PRMT R38, R38, 0x5410, R37 ;  /* 0x0000541026267816 */ /* 0x000fe40000000025 */
[----:B------:R-:W-:Y:S01]  /*2b60*/  SHF.R.U32.HI R5, RZ, 0x8, R5 ;  /* 0x00000008ff057819 */ /* 0x000fe20000011605 */
[----:B------:R-:W-:Y:S02]  /*2b70*/  HADD2.F32 R9, -RZ, R9.H1_H1 ;  /* 0x30000009ff097230 */ /* 0x000fe40000004100 */
[----:B------:R-:W-:Y:S02]  /*2b80*/  HADD2 R26, R38, R26 ;  /* 0x0000001a261a7230 */ /* 0x000fe40000000000 */
[----:B------:R-:W-:Y:S01]  /*2b90*/  HADD2.F32 R8, -RZ, R8.H1_H1 ;  /* 0x30000008ff087230 */ /* 0x000fe20000004100 */
[----:B------:R-:W-:Y:S01]  /*2ba0*/  SHF.R.U32.HI R4, RZ, 0x8, R4 ;  /* 0x00000008ff047819 */ /* 0x000fe20000011604 */
[----:B------:R-:W-:Y:S01]  /*2bb0*/  HADD2.F32 R38, -RZ, R15.H1_H1 ;  /* 0x3000000fff267230 */ /* 0x000fe20000004100 */
[----:B------:R-:W-:-:S02]  /*2bc0*/  LOP3.LUT R15, R5, 0xf000f, RZ, 0xc0, !PT ;  /* 0x000f000f050f7812 */ /* 0x000fc400078ec0ff */
[----:B------:R-:W-:Y:S01]  /*2bd0*/  FFMA.FTZ R35, R9, R8, R35 ;  /* 0x0000000809237223 */ /* 0x000fe20000010023 */
[----:B------:R-:W-:Y:S02]  /*2be0*/  LOP3.LUT R8, R4, 0xf000f, RZ, 0xc0, !PT ;  /* 0x000f000f04087812 */ /* 0x000fe400078ec0ff */
[----:B------:R-:W-:Y:S01]  /*2bf0*/  LOP3.LUT R15, R15, 0x64006400, RZ, 0xfc, !PT ;  /* 0x640064000f0f7812 */ /* 0x000fe200078efcff */
[----:B------:R-:W-:Y:S01]  /*2c00*/  HADD2.F32 R33, -RZ, R33.H1_H1 ;  /* 0x30000021ff217230 */ /* 0x000fe20000004100 */
[----:B------:R-:W-:-:S03]  /*2c10*/  LOP3.LUT R8, R8, 0x64006400, RZ, 0xfc, !PT ;  /* 0x6400640008087812 */ /* 0x000fc600078efcff */
[----:B------:R-:W-:Y:S02]  /*2c20*/  HADD2 R15, R15, -1032, -1032 ;  /* 0xe408e4080f0f7430 */ /* 0x000fe40000000000 */
[----:B------:R-:W-:Y:S01]  /*2c30*/  FFMA.FTZ R33, R9, R33, R36 ;  /* 0x0000002109217223 */ /* 0x000fe20000010024 */
[----:B------:R-:W-:Y:S01]  /*2c40*/  HADD2 R8, R8, -1032, -1032 ;  /* 0xe408e40808087430 */ /* 0x000fe20000000000 */
[----:B------:R-:W-:Y:S01]  /*2c50*/  SHF.R.U32.HI R6, RZ, 0x8, R6 ;  /* 0x00000008ff067819 */ /* 0x000fe20000011606 */
[----:B------:R-:W-:Y:S02]  /*2c60*/  HADD2.F32 R37, -RZ, R15.H0_H0 ;  /* 0x2000000fff257230 */ /* 0x000fe40000004100 */
[----:B------:R-:W-:Y:S01]  /*2c70*/  FFMA.FTZ R41, R38, R9, R41 ;  /* 0x0000000926297223 */ /* 0x000fe20000010029 */
[----:B------:R-:W-:Y:S02]  /*2c80*/  HADD2.F32 R38, -RZ, R8.H0_H0 ;  /* 0x20000008ff267230 */ /* 0x000fe40000004100 */
[----:B0-----:R-:W-:-:S02]  /*2c90*/  HADD2.F32 R36, -RZ, R10.H0_H0 ;  /* 0x2000000aff247230 */ /* 0x001fc40000004100 */
[----:B------:R-:W-:-:S03]  /*2ca0*/  HADD2.F32 R14, -RZ, R14.H1_H1 ;  /* 0x3000000eff0e7230 */ /* 0x000fc60000004100 */
[----:B------:R-:W-:Y:S01]  /*2cb0*/  FFMA.FTZ R35, R36, R37, R35 ;  /* 0x0000002524237223 */ /* 0x000fe20000010023 */
[----:B------:R-:W-:Y:S01]  /*2cc0*/  LOP3.LUT R37, R6, 0xf000f, RZ, 0xc0, !PT ;  /* 0x000f000f06257812 */ /* 0x000fe200078ec0ff */
[----:B------:R-:W-:Y:S01]  /*2cd0*/  FFMA.FTZ R41, R38, R36, R41 ;  /* 0x0000002426297223 */ /* 0x000fe20000010029 */
[----:B------:R-:W-:Y:S02]  /*2ce0*/  SHF.R.U32.HI R7, RZ, 0x8, R7 ;  /* 0x00000008ff077819 */ /* 0x000fe40000011607 */
[----:B------:R-:W-:Y:S01]  /*2cf0*/  LOP3.LUT R38, R37, 0x64006400, RZ, 0xfc, !PT ;  /* 0x6400640025267812 */ /* 0x000fe200078efcff */
[----:B------:R-:W-:Y:S01]  /*2d00*/  FFMA.FTZ R37, R9, R14, R34 ;  /* 0x0000000e09257223 */ /* 0x000fe20000010022 */
[----:B------:R-:W-:Y:S01]  /*2d10*/  LOP3.LUT R9, R7, 0xf000f, RZ, 0xc0, !PT ;  /* 0x000f000f07097812 */ /* 0x000fe200078ec0ff */
[----:B------:R-:W-:Y:S02]  /*2d20*/  HADD2.F32 R8, -RZ, R8.H1_H1 ;  /* 0x30000008ff087230 */ /* 0x000fe40000004100 */
[----:B------:R-:W-:Y:S01]  /*2d30*/  HADD2 R14, R38, -1032, -1032 ;  /* 0xe408e408260e7430 */ /* 0x000fe20000000000 */
[----:B------:R-:W-:Y:S01]  /*2d40*/  LOP3.LUT R9, R9, 0x64006400, RZ, 0xfc, !PT ;  /* 0x6400640009097812 */ /* 0x000fe200078efcff */
[----:B------:R-:W-:-:S03]  /*2d50*/  HADD2.F32 R10, -RZ, R10.H1_H1 ;  /* 0x3000000aff0a7230 */ /* 0x000fc60000004100 */
[----:B------:R-:W-:Y:S02]  /*2d60*/  HADD2.F32 R34, -RZ, R14.H0_H0 ;  /* 0x2000000eff227230 */ /* 0x000fe40000004100 */
[----:B------:R-:W-:Y:S02]  /*2d70*/  HADD2 R9, R9, -1032, -1032 ;  /* 0xe408e40809097430 */ /* 0x000fe40000000000 */
[----:B------:R-:W-:Y:S01]  /*2d80*/  FFMA.FTZ R41, R8, R10, R41 ;  /* 0x0000000a08297223 */ /* 0x000fe20000010029 */
[----:B------:R-:W-:Y:S01]  /*2d90*/  @!P0 IADD3 R8, PT, PT, R0, 0x1, RZ ;  /* 0x0000000100088810 */ /* 0x000fe20007ffe0ff */
[----:B------:R-:W-:Y:S01]  /*2da0*/  FFMA.FTZ R33, R36, R34, R33 ;  /* 0x0000002224217223 */ /* 0x000fe20000010021 */
[----:B------:R-:W-:Y:S02]  /*2db0*/  HADD2.F32 R34, -RZ, R9.H0_H0 ;  /* 0x20000009ff227230 */ /* 0x000fe40000004100 */
[----:B------:R-:W-:Y:S01]  /*2dc0*/  @!P0 MOV R0, R8 ;  /* 0x0000000800008202 */ /* 0x000fe20000000f00 */
[----:B------:R-:W-:Y:S01]  /*2dd0*/  HADD2.F32 R15, -RZ, R15.H1_H1 ;  /* 0x3000000fff0f7230 */ /* 0x000fe20000004100 */
[----:B------:R-:W-:-:S02]  /*2de0*/  LOP3.LUT R5, R5, 0xf000f0, RZ, 0xc0, !PT ;  /* 0x00f000f005057812 */ /* 0x000fc400078ec0ff */
[----:B------:R-:W-:Y:S01]  /*2df0*/  LOP3.LUT R8, R6, 0xf000f0, RZ, 0xc0, !PT ;  /* 0x00f000f006087812 */ /* 0x000fe200078ec0ff */
[----:B------:R-:W-:Y:S01]  /*2e00*/  FFMA.FTZ R37, R36, R34, R37 ;  /* 0x0000002224257223 */ /* 0x000fe20000010025 */
[----:B------:R-:W-:Y:S01]  /*2e10*/  LOP3.LUT R4, R4, 0xf000f0, RZ, 0xc0, !PT ;  /* 0x00f000f004047812 */ /* 0x000fe200078ec0ff */
[----:B------:R-:W-:Y:S01]  /*2e20*/  FFMA.FTZ R35, R10, R15, R35 ;  /* 0x0000000f0a237223 */ /* 0x000fe20000010023 */
[----:B------:R-:W-:Y:S02]  /*2e30*/  LOP3.LUT R34, R5, 0x64006400, RZ, 0xfc, !PT ;  /* 0x6400640005227812 */ /* 0x000fe400078efcff */
[----:B------:R-:W-:Y:S02]  /*2e40*/  LOP3.LUT R36, R8, 0x64006400, RZ, 0xfc, !PT ;  /* 0x6400640008247812 */ /* 0x000fe400078efcff */
[----:B------:R-:W-:Y:S01]  /*2e50*/  LOP3.LUT R15, R7, 0xf000f0, RZ, 0xc0, !PT ;  /* 0x00f000f0070f7812 */ /* 0x000fe200078ec0ff */
[----:B------:R-:W-:Y:S01]  /*2e60*/  HADD2.F32 R14, -RZ, R14.H1_H1 ;  /* 0x3000000eff0e7230 */ /* 0x000fe20000004100 */
[----:B------:R-:W-:Y:S01]  /*2e70*/  LOP3.LUT R4, R4, 0x64006400, RZ, 0xfc, !PT ;  /* 0x6400640004047812 */ /* 0x000fe200078efcff */
[-C--:B------:R-:W-:Y:S01]  /*2e80*/  HFMA2 R7, R34, R21.reuse.H0_H0, -72, -72 ;  /* 0xd480d48022077431 */ /* 0x080fe20000040015 */
[----:B------:R-:W-:Y:S01]  /*2e90*/  LOP3.LUT R34, R15, 0x64006400, RZ, 0xfc, !PT ;  /* 0x640064000f227812 */ /* 0x000fe200078efcff */
[----:B------:R-:W-:-:S02]  /*2ea0*/  HFMA2 R5, R36, R21.H0_H0, -72, -72 ;  /* 0xd480d48024057431 */ /* 0x000fc40000040015 */
[----:B------:R-:W-:Y:S01]  /*2eb0*/  FFMA.FTZ R33, R10, R14, R33 ;  /* 0x0000000e0a217223 */ /* 0x000fe20000010021 */
[-C--:B------:R-:W-:Y:S02]  /*2ec0*/  HFMA2 R4, R4, R21.reuse.H0_H0, -72, -72 ;  /* 0xd480d48004047431 */ /* 0x080fe40000040015 */
[----:B------:R-:W-:Y:S02]  /*2ed0*/  HADD2.F32 R6, -RZ, R11.H0_H0 ;  /* 0x2000000bff067230 */ /* 0x000fe40000004100 */
[----:B------:R-:W-:Y:S02]  /*2ee0*/  HFMA2 R21, R34, R21.H0_H0, -72, -72 ;  /* 0xd480d48022157431 */ /* 0x000fe40000040015 */
[----:B------:R-:W-:Y:S02]  /*2ef0*/  HADD2.F32 R15, -RZ, R9.H1_H1 ;  /* 0x30000009ff0f7230 */ /* 0x000fe40000004100 */
[----:B------:R-:W-:Y:S02]  /*2f00*/  HADD2.F32 R14, -RZ, R5.H0_H0 ;  /* 0x20000005ff0e7230 */ /* 0x000fe40000004100 */
[----:B------:R-:W-:-:S02]  /*2f10*/  HADD2.F32 R9, -RZ, R7.H0_H0 ;  /* 0x20000007ff097230 */ /* 0x000fc40000004100 */
[--C-:B------:R-:W-:Y:S02]  /*2f20*/  HADD2.F32 R8, -RZ, R4.reuse.H0_H0 ;  /* 0x20000004ff087230 */ /* 0x100fe40000004100 */
[----:B------:R-:W-:Y:S01]  /*2f30*/  FFMA.FTZ R37, R10, R15, R37 ;  /* 0x0000000f0a257223 */ /* 0x000fe20000010025 */
[C---:B------:R-:W-:Y:S01]  /*2f40*/  FFMA.FTZ R33, R6.reuse, R14, R33 ;  /* 0x0000000e06217223 */ /* 0x040fe20000010021 */
[----:B------:R-:W-:Y:S01]  /*2f50*/  FFMA.FTZ R10, R6, R9, R35 ;  /* 0x00000009060a7223 */ /* 0x000fe20000010023 */
[----:B------:R-:W-:Y:S02]  /*2f60*/  HADD2.F32 R14, -RZ, R21.H0_H0 ;  /* 0x20000015ff0e7230 */ /* 0x000fe40000004100 */
[----:B------:R-:W-:Y:S01]  /*2f70*/  FFMA.FTZ R8, R8, R6, R41 ;  /* 0x0000000608087223 */ /* 0x000fe20000010029 */
[----:B------:R-:W-:Y:S02]  /*2f80*/  HADD2.F32 R11, -RZ, R11.H1_H1 ;  /* 0x3000000bff0b7230 */ /* 0x000fe40000004100 */
[----:B------:R-:W-:-:S02]  /*2f90*/  HADD2.F32 R9, -RZ, R4.H1_H1 ;  /* 0x30000004ff097230 */ /* 0x000fc40000004100 */
[----:B------:R-:W-:Y:S02]  /*2fa0*/  HADD2.F32 R7, -RZ, R7.H1_H1 ;  /* 0x30000007ff077230 */ /* 0x000fe40000004100 */
[----:B------:R-:W-:Y:S01]  /*2fb0*/  FFMA.FTZ R37, R6, R14, R37 ;  /* 0x0000000e06257223 */ /* 0x000fe20000010025 */
[----:B------:R-:W-:Y:S02]  /*2fc0*/  HADD2.F32 R4, -RZ, R5.H1_H1 ;  /* 0x30000005ff047230 */ /* 0x000fe40000004100 */
[----:B------:R-:W-:Y:S02]  /*2fd0*/  HADD2.F32 R34, -RZ, R21.H1_H1 ;  /* 0x30000015ff227230 */ /* 0x000fe40000004100 */
[----:B------:R-:W-:Y:S01]  /*2fe0*/  FFMA.FTZ R9, R9, R11, R8 ;  /* 0x0000000b09097223 */ /* 0x000fe20000010008 */
[C---:B------:R-:W-:Y:S01]  /*2ff0*/  FFMA.FTZ R10, R11.reuse, R7, R10 ;  /* 0x000000070b0a7223 */ /* 0x040fe2000001000a */
[----:B------:R-:W-:Y:S02]  /*3000*/  F2FP.F16.F32.PACK_AB R40, RZ, R40 ;  /* 0x00000028ff28723e */ /* 0x000fe400000000ff */
[----:B------:R-:W-:Y:S01]  /*3010*/  F2FP.F16.F32.PACK_AB R39, RZ, R39 ;  /* 0x00000027ff27723e */ /* 0x000fe200000000ff */
[C---:B------:R-:W-:Y:S01]  /*3020*/  FFMA.FTZ R4, R11.reuse, R4, R33 ;  /* 0x000000040b047223 */ /* 0x040fe20000010021 */
[----:B------:R-:W-:Y:S01]  /*3030*/  FFMA.FTZ R37, R11, R34, R37 ;  /* 0x000000220b257223 */ /* 0x000fe20000010025 */
[----:B------:R-:W-:Y:S01]  /*3040*/  FMUL.FTZ R9, R16, R9 ;  /* 0x0000000910097220 */ /* 0x000fe20000410000 */
[----:B------:R-:W-:Y:S01]  /*3050*/  FMUL.FTZ R10, R17, R10 ;  /* 0x0000000a110a7220 */ /* 0x000fe20000410000 */
[----:B------:R-:W-:Y:S01]  /*3060*/  PRMT R40, R40, 0x5410, R39 ;  /* 0x0000541028287816 */ /* 0x000fe20000000027 */
[----:B------:R-:W-:Y:S01]  /*3070*/  FMUL.FTZ R4, R23, R4 ;  /* 0x0000000417047220 */ /* 0x000fe20000410000 */
[----:B------:R-:W-:Y:S01]  /*3080*/  FMUL.FTZ R37, R32, R37 ;  /* 0x0000002520257220 */ /* 0x000fe20000410000 */
[----:B------:R-:W-:-:S02]  /*3090*/  F2FP.F16.F32.PACK_AB R9, RZ, R9 ;  /* 0x00000009ff09723e */ /* 0x000fc400000000ff */
[----:B------:R-:W-:Y:S01]  /*30a0*/  F2FP.F16.F32.PACK_AB R10, RZ, R10 ;  /* 0x0000000aff0a723e */ /* 0x000fe200000000ff */
[----:B------:R-:W-:Y:S01]  /*30b0*/  HFMA2 R27, R40, 1, 1, R27 ;  /* 0x3c003c00281b7831 */ /* 0x000fe2000000001b */
[----:B------:R-:W-:Y:S02]  /*30c0*/  F2FP.F16.F32.PACK_AB R4, RZ, R4 ;  /* 0x00000004ff04723e */ /* 0x000fe400000000ff */
[----:B------:R-:W-:Y:S02]  /*30d0*/  F2FP.F16.F32.PACK_AB R37, RZ, R37 ;  /* 0x00000025ff25723e */ /* 0x000fe400000000ff */
[----:B------:R-:W-:Y:S02]  /*30e0*/  PRMT R9, R9, 0x5410, R10 ;  /* 0x0000541009097816 */ /* 0x000fe4000000000a */
[----:B------:R-:W-:Y:S01]  /*30f0*/  PRMT R4, R4, 0x5410, R37 ;  /* 0x0000541004047816 */ /* 0x000fe20000000025 */
[----:B------:R-:W-:Y:S01]  /*3100*/  UIADD3 UR4, UPT, UPT, UR4, 0x40, URZ ;  /* 0x0000004004047890 */ /* 0x000fe2000fffe0ff */
[----:B------:R-:W-:Y:S01]  /*3110*/  IADD3 R22, P1, PT, R22, 0x80, RZ ;  /* 0x0000008016167810 */ /* 0x000fe20007f3e0ff */
[----:B------:R-:W-:-:S02]  /*3120*/  HFMA2 R27, R9, 1, 1, R27 ;  /* 0x3c003c00091b7831 */ /* 0x000fc4000000001b */
[----:B------:R-:W-:-:S04]  /*3130*/  IMAD.WIDE R46, R3, 0x4, R46 ;  /* 0x00000004032e7825 */ /* 0x000fc800078e022e */
[----:B------:R-:W-:Y:S01]  /*3140*/  HADD2 R26, R4, R26 ;  /* 0x0000001a041a7230 */ /* 0x000fe20000000000 */
[----:B------:R-:W-:Y:S02]  /*3150*/  IADD3.X R19, PT, PT, RZ, R19, RZ, P1, !PT ;  /* 0x00000013ff137210 */ /* 0x000fe40000ffe4ff */
[----:B--2---:R-:W-:Y:S02]  /*3160*/  @!P0 IADD3 R24, PT, PT, R42, R25, RZ ;  /* 0x000000192a188210 */ /* 0x004fe40007ffe0ff */
[----:B------:R-:W-:-:S04]  /*3170*/  IADD3 R25, PT, PT, R25, 0x20, RZ ;  /* 0x0000002019197810 */ /* 0x000fc80007ffe0ff */
[----:B------:R-:W-:-:S13]  /*3180*/  ISETP.GE.AND P0, PT, R25, R20, PT ;  /* 0x000000141900720c */ /* 0x000fda0003f06270 */
[----:B------:R-:W-:Y:S05]  /*3190*/  @!P0 BRA `(.L_x_3642) ;  /* 0xffffffd800d08947 */ /* 0x000fea000383ffff */
[----:B------:R-:W-:-:S07]  /*31a0*/  IMAD.WIDE R16, R3, 0x10, R30 ;  /* 0x0000001003107825 */ /* 0x000fce00078e021e */
.L_x_3641:
[----:B------:R-:W-:-:S04]  /*31b0*/  VIMNMX R32, PT, PT, R18, UR13, PT ;  /* 0x0000000d12207c48 */ /* 0x000fc8000bfe0100 */
[----:B------:R-:W-:-:S13]  /*31c0*/  ISETP.GT.AND P0, PT, R32, R25, PT ;  /* 0x000000192000720c */ /* 0x000fda0003f04270 */
[----:B------:R-:W-:Y:S05]  /*31d0*/  @!P0 BRA `(.L_x_3643) ;  /* 0x0000001400288947 */ /* 0x000fea0003800000 */
[----:B------:R-:W-:-:S03]  /*31e0*/  IMAD.WIDE.U32 R12, R25, 0x4, R12 ;  /* 0x00000004190c7825 */ /* 0x000fc600078e000c */
[----:B------:R-:W-:-:S04]  /*31f0*/  IADD3 R34, P0, PT, R12, 0x2, RZ ;  /* 0x000000020c227810 */ /* 0x000fc80007f1e0ff */
[----:B------:R-:W-:-:S09]  /*3200*/  IADD3.X R35, PT, PT, RZ, R13, RZ, P0, !PT ;  /* 0x0000000dff237210 */ /* 0x000fd200007fe4ff */
.L_x_3644:
[----:B------:R-:W2:Y:S01]  /*3210*/  LDG.E.128.CONSTANT R4, desc[UR6][R16.64] ;  /* 0x0000000610047981 */ /* 0x000ea2000c1e9d00 */
[----:B------:R-:W-:-:S03]  /*3220*/  MOV R3, UR9 ;  /* 0x0000000900037c02 */ /* 0x000fc60008000f00 */
[----:B------:R-:W0:Y:S02]  /*3230*/  LDS.128 R20, [UR4] ;  /* 0x00000004ff147984 */ /* 0x000e240008000c00 */
[----:B------:R-:W-:-:S05]  /*3240*/  IMAD.WIDE R18, R3, 0x4, R16 ;  /* 0x0000000403127825 */ /* 0x000fca00078e0210 */
[----:B------:R1:W3:Y:S01]  /*3250*/  LDG.E.128.CONSTANT R8, desc[UR6][R18.64] ;  /* 0x0000000612087981 */ /* 0x0002e2000c1e9d00 */
[----:B------:R-:W-:-:S05]  /*3260*/  IMAD.WIDE R30, R3, 0x4, R18 ;  /* 0x00000004031e7825 */ /* 0x000fca00078e0212 */
[----:B------:R-:W4:Y:S01]  /*3270*/  LDG.E.128.CONSTANT R12, desc[UR6][R30.64] ;  /* 0x000000061e0c7981 */ /* 0x000f22000c1e9d00 */
[----:B------:R-:W-:Y:S02]  /*3280*/  MOV R33, 0x3000 ;  /* 0x0000300000217802 */ /* 0x000fe40000000f00 */
        /* <DEDUP_REMOVED lines=8> */
[----:B------:R-:W-:Y:S01]  /*3310*/  LOP3.LUT R37, R5, 0x70007, RZ, 0xc0, !PT ;  /* 0x0007000705257812 */ /* 0x000fe200078ec0ff */
[----:B-1----:R-:W-:Y:S01]  /*3320*/  HADD2 R18, R17, -1028, -1028 ;  /* 0xe404e40411127430 */ /* 0x002fe20000000000 */
[----:B------:R-:W-:Y:S01]  /*3330*/  LOP3.LUT R38, R7, 0x70007, RZ, 0xc0, !PT ;  /* 0x0007000707267812 */ /* 0x000fe200078ec0ff */
[-C--:B0-----:R-:W-:Y:S01]  /*3340*/  HFMA2 R19, R36, R20.reuse, RZ ;  /* 0x0000001424137231 */ /* 0x081fe200000000ff */
[----:B------:R-:W-:Y:S01]  /*3350*/  LOP3.LUT R37, R37, 0x64006400, RZ, 0xfc, !PT ;  /* 0x6400640025257812 */ /* 0x000fe200078efcff */
[----:B------:R-:W-:Y:S01]  /*3360*/  HFMA2 R17, R16, R33.H0_H0, -132, -132 ;  /* 0xd820d82010117431 */ /* 0x000fe20000040021 */
[----:B------:R-:W-:Y:S01]  /*3370*/  LOP3.LUT R38, R38, 0x64006400, RZ, 0xfc, !PT ;  /* 0x6400640026267812 */ /* 0x000fe200078efcff */
[----:B------:R-:W-:Y:S01]  /*3380*/  HFMA2 R36, R18, R20, RZ ;  /* 0x0000001412247231 */ /* 0x000fe200000000ff */
[----:B------:R-:W-:Y:S01]  /*3390*/  LOP3.LUT R18, R5, 0x380038, RZ, 0xc0, !PT ;  /* 0x0038003805127812 */ /* 0x000fe200078ec0ff */
[----:B------:R-:W-:Y:S01]  /*33a0*/  HADD2 R37, R37, -1028, -1028 ;  /* 0xe404e40425257430 */ /* 0x000fe20000000000 */
[----:B------:R-:W-:Y:S01]  /*33b0*/  SHF.R.U32.HI R39, RZ, 0x6, R4 ;  /* 0x00000006ff277819 */ /* 0x000fe20000011604 */
[----:B------:R-:W-:-:S02]  /*33c0*/  HADD2 R38, R38, -1028, -1028 ;  /* 0xe404e40426267430 */ /* 0x000fc40000000000 */
[----:B------:R-:W-:Y:S01]  /*33d0*/  HFMA2 R17, R17, R21, R19 ;  /* 0x0000001511117231 */ /* 0x000fe20000000013 */
[----:B------:R-:W-:Y:S01]  /*33e0*/  LOP3.LUT R19, R6, 0x380038, RZ, 0xc0, !PT ;  /* 0x0038003806137812 */ /* 0x000fe200078ec0ff */
[-C--:B------:R-:W-:Y:S01]  /*33f0*/  HFMA2 R16, R37, R20.reuse, RZ.H0_H0 ;  /* 0x0000001425107231 */ /* 0x080fe200000400ff */
[----:B------:R-:W-:Y:S01]  /*3400*/  LOP3.LUT R37, R7, 0x380038, RZ, 0xc0, !PT ;  /* 0x0038003807257812 */ /* 0x000fe200078ec0ff */
[----:B------:R-:W-:Y:S01]  /*3410*/  HFMA2 R20, R38, R20, RZ.H0_H0 ;  /* 0x0000001426147231 */ /* 0x000fe200000400ff */
[----:B------:R-:W-:Y:S02]  /*3420*/  LOP3.LUT R38, R18, 0x64006400, RZ, 0xfc, !PT ;  /* 0x6400640012267812 */ /* 0x000fe400078efcff */
[----:B------:R-:W-:Y:S02]  /*3430*/  LOP3.LUT R40, R19, 0x64006400, RZ, 0xfc, !PT ;  /* 0x6400640013287812 */ /* 0x000fe400078efcff */
[----:B------:R-:W-:Y:S01]  /*3440*/  LOP3.LUT R18, R37, 0x64006400, RZ, 0xfc, !PT ;  /* 0x6400640025127812 */ /* 0x000fe200078efcff */
[-C--:B------:R-:W-:Y:S01]  /*3450*/  HFMA2 R38, R38, R33.reuse.H0_H0, -132, -132 ;  /* 0xd820d82026267431 */ /* 0x080fe20000040021 */
[----:B------:R-:W-:Y:S01]  /*3460*/  LOP3.LUT R19, R39, 0x70007, RZ, 0xc0, !PT ;  /* 0x0007000727137812 */ /* 0x000fe200078ec0ff */
[----:B------:R-:W-:Y:S01]  /*3470*/  HFMA2 R40, R40, R33.H0_H0, -132, -132 ;  /* 0xd820d82028287431 */ /* 0x000fe20000040021 */
[----:B------:R-:W-:-:S02]  /*3480*/  SHF.R.U32.HI R4, RZ, 0xf, R4 ;  /* 0x0000000fff047819 */ /* 0x000fc40000011604 */
[----:B------:R-:W-:Y:S01]  /*3490*/  LOP3.LUT R19, R19, 0x64006400, RZ, 0xfc, !PT ;  /* 0x6400640013137812 */ /* 0x000fe200078efcff */
[-C--:B------:R-:W-:Y:S02]  /*34a0*/  HFMA2 R36, R40, R21.reuse, R36 ;  /* 0x0000001528247231 */ /* 0x080fe40000000024 */
[----:B------:R-:W-:Y:S02]  /*34b0*/  HFMA2 R16, R38, R21, R16 ;  /* 0x0000001526107231 */ /* 0x000fe40000000010 */
[----:B------:R-:W-:Y:S01]  /*34c0*/  HFMA2 R40, R18, R33.H0_H0, -132, -132 ;  /* 0xd820d82012287431 */ /* 0x000fe20000040021 */
[----:B------:R-:W-:Y:S01]  /*34d0*/  SHF.R.U32.HI R38, RZ, 0x6, R5 ;  /* 0x00000006ff267819 */ /* 0x000fe20000011605 */
[----:B------:R-:W-:Y:S01]  /*34e0*/  HADD2 R19, R19, -1028, -1028 ;  /* 0xe404e40413137430 */ /* 0x000fe20000000000 */
[----:B------:R-:W-:Y:S02]  /*34f0*/  LOP3.LUT R4, R4, 0x10001, RZ, 0xc0, !PT ;  /* 0x0001000104047812 */ /* 0x000fe400078ec0ff */
[----:B------:R-:W-:Y:S01]  /*3500*/  LOP3.LUT R18, R38, 0x70007, RZ, 0xc0, !PT ;  /* 0x0007000726127812 */ /* 0x000fe200078ec0ff */
[----:B------:R-:W-:Y:S01]  /*3510*/  HFMA2 R40, R40, R21, R20 ;  /* 0x0000001528287231 */ /* 0x000fe20000000014 */
[----:B------:R-:W-:Y:S01]  /*3520*/  SHF.R.U32.HI R21, RZ, 0x6, R6 ;  /* 0x00000006ff157819 */ /* 0x000fe20000011606 */
[----:B------:R-:W-:Y:S01]  /*3530*/  HFMA2 R17, R19, R22, R17 ;  /* 0x0000001613117231 */ /* 0x000fe20000000011 */
[----:B------:R-:W-:-:S02]  /*3540*/  LOP3.LUT R19, R18, 0x64006400, RZ, 0xfc, !PT ;  /* 0x6400640012137812 */ /* 0x000fc400078efcff */
[----:B------:R-:W-:Y:S02]  /*3550*/  SHF.R.U32.HI R20, RZ, 0x6, R7 ;  /* 0x00000006ff147819 */ /* 0x000fe40000011607 */
[----:B------:R-:W-:Y:S01]  /*3560*/  LOP3.LUT R18, R21, 0x70007, RZ, 0xc0, !PT ;  /* 0x0007000715127812 */ /* 0x000fe200078ec0ff */
[----:B------:R-:W-:Y:S01]  /*3570*/  HADD2 R19, R19, -1028, -1028 ;  /* 0xe404e40413137430 */ /* 0x000fe20000000000 */
[----:B------:R-:W-:Y:S02]  /*3580*/  LOP3.LUT R37, R20, 0x70007, RZ, 0xc0, !PT ;  /* 0x0007000714257812 */ /* 0x000fe400078ec0ff */
[----:B------:R-:W-:Y:S02]  /*3590*/  LOP3.LUT R18, R18, 0x64006400, RZ, 0xfc, !PT ;  /* 0x6400640012127812 */ /* 0x000fe400078efcff */
[----:B------:R-:W-:Y:S01]  /*35a0*/  LOP3.LUT R37, R37, 0x64006400, RZ, 0xfc, !PT ;  /* 0x6400640025257812 */ /* 0x000fe200078efcff */
[-C--:B------:R-:W-:Y:S01]  /*35b0*/  HFMA2 R16, R19, R22.reuse, R16 ;  /* 0x0000001613107231 */ /* 0x080fe20000000010 */
[----:B------:R-:W-:Y:S01]  /*35c0*/  LOP3.LUT R19, R38, 0x380038, RZ, 0xc0, !PT ;  /* 0x0038003826137812 */ /* 0x000fe200078ec0ff */
[----:B------:R-:W-:Y:S01]  /*35d0*/  HADD2 R18, R18, -1028, -1028 ;  /* 0xe404e40412127430 */ /* 0x000fe20000000000 */
[C---:B------:R-:W-:Y:S01]  /*35e0*/  LOP3.LUT R41, R20.reuse, 0x380038, RZ, 0xc0, !PT ;  /* 0x0038003814297812 */ /* 0x040fe200078ec0ff */
[----:B------:R-:W-:Y:S01]  /*35f0*/  HADD2 R37, R37, -1028, -1028 ;  /* 0xe404e40425257430 */ /* 0x000fe20000000000 */
[----:B------:R-:W-:Y:S01]  /*3600*/  LOP3.LUT R20, R20, 0x1c001c0, RZ, 0xc0, !PT ;  /* 0x01c001c014147812 */ /* 0x000fe200078ec0ff */
[----:B------:R-:W-:Y:S01]  /*3610*/  HFMA2 R36, R18, R22, R36 ;  /* 0x0000001612247231 */ /* 0x000fe20000000024 */
[----:B------:R-:W-:-:S02]  /*3620*/  LOP3.LUT R18, R39, 0x380038, RZ, 0xc0, !PT ;  /* 0x0038003827127812 */ /* 0x000fc400078ec0ff */
[----:B------:R-:W-:Y:S01]  /*3630*/  LOP3.LUT R39, R39, 0x1c001c0, RZ, 0xc0, !PT ;  /* 0x01c001c027277812 */ /* 0x000fe200078ec0ff */
[----:B------:R-:W-:Y:S01]  /*3640*/  HFMA2 R40, R37, R22, R40 ;  /* 0x0000001625287231 */ /* 0x000fe20000000028 */
[----:B------:R-:W-:Y:S02]  /*3650*/  LOP3.LUT R18, R18, 0x64006400, RZ, 0xfc, !PT ;  /* 0x6400640012127812 */ /* 0x000fe400078efcff */
[----:B------:R-:W-:Y:S02]  /*3660*/  LOP3.LUT R22, R19, 0x64006400, RZ, 0xfc, !PT ;  /* 0x6400640013167812 */ /* 0x000fe400078efcff */
[----:B------:R-:W-:Y:S01]  /*3670*/  LOP3.LUT R20, R20, 0x64006400, RZ, 0xfc, !PT ;  /* 0x6400640014147812 */ /* 0x000fe200078efcff */
[-C--:B------:R-:W-:Y:S01]  /*3680*/  HFMA2 R37, R18, R33.reuse.H0_H0, -132, -132 ;  /* 0xd820d82012257431 */ /* 0x080fe20000040021 */
[C---:B------:R-:W-:Y:S01]  /*3690*/  LOP3.LUT R18, R21.reuse, 0x380038, RZ, 0xc0, !PT ;  /* 0x0038003815127812 */ /* 0x040fe200078ec0ff */
[----:B------:R-:W-:Y:S01]  /*36a0*/  HFMA2 R22, R22, R33.H0_H0, -132, -132 ;  /* 0xd820d82016167431 */ /* 0x000fe20000040021 */
[----:B------:R-:W-:-:S02]  /*36b0*/  LOP3.LUT R21, R21, 0x1c001c0, RZ, 0xc0, !PT ;  /* 0x01c001c015157812 */ /* 0x000fc400078ec0ff */
[----:B------:R-:W-:Y:S01]  /*36c0*/  LOP3.LUT R42, R18, 0x64006400, RZ, 0xfc, !PT ;  /* 0x64006400122a7812 */ /* 0x000fe200078efcff */
[-C--:B------:R-:W-:Y:S02]  /*36d0*/  HFMA2 R37, R37, R23.reuse, R17 ;  /* 0x0000001725257231 */ /* 0x080fe40000000011 */
[----:B------:R-:W-:Y:S01]  /*36e0*/  HFMA2 R22, R22, R23, R16 ;  /* 0x0000001716167231 */ /* 0x000fe20000000010 */
[----:B------:R-:W-:Y:S01]  /*36f0*/  SHF.R.U32.HI R6, RZ, 0xf, R6 ;  /* 0x0000000fff067819 */ /* 0x000fe20000011606 */
[----:B------:R-:W0:Y:S01]  /*3700*/  LDS.128 R16, [UR4+0x10] ;  /* 0x00001004ff107984 */ /* 0x000e220008000c00 */
[----:B------:R-:W-:Y:S01]  /*3710*/  HFMA2 R42, R42, R33.H0_H0, -132, -132 ;  /* 0xd820d8202a2a7431 */ /* 0x000fe20000040021 */
[----:B------:R-:W-:-:S03]  /*3720*/  SHF.R.U32.HI R7, RZ, 0xf, R7 ;  /* 0x0000000fff077819 */ /* 0x000fc60000011607 */
[----:B------:R-:W-:Y:S01]  /*3730*/  HFMA2 R36, R42, R23, R36 ;  /* 0x000000172a247231 */ /* 0x000fe20000000024 */
[----:B------:R-:W-:Y:S02]  /*3740*/  LOP3.LUT R42, R41, 0x64006400, RZ, 0xfc, !PT ;  /* 0x64006400292a7812 */ /* 0x000fe400078efcff */
[----:B------:R-:W-:-:S03]  /*3750*/  MOV R41, 0x2400 ;  /* 0x0000240000297802 */ /* 0x000fc60000000f00 */
[----:B------:R-:W-:Y:S01]  /*3760*/  HFMA2 R42, R42, R33.H0_H0, -132, -132 ;  /* 0xd820d8202a2a7431 */ /* 0x000fe20000040021 */
[----:B------:R-:W-:-:S03]  /*3770*/  PRMT R33, R33, 0x5410, R41 ;  /* 0x0000541021217816 */ /* 0x000fc60000000029 */
[----:B------:R-:W-:Y:S01]  /*3780*/  HFMA2 R23, R42, R23, R40 ;  /* 0x000000172a177231 */ /* 0x000fe20000000028 */
[----:B------:R-:W-:Y:S01]  /*3790*/  LOP3.LUT R40, R38, 0x1c001c0, RZ, 0xc0, !PT ;  /* 0x01c001c026287812 */ /* 0x000fe200078ec0ff */
[-C--:B------:R-:W-:Y:S01]  /*37a0*/  HFMA2 R20, R20, R33.reuse.H1_H1, -20, -20 ;  /* 0xcd00cd0014147431 */ /* 0x080fe20000060021 */
[----:B------:R-:W-:Y:S02]  /*37b0*/  LOP3.LUT R38, R39, 0x64006400, RZ, 0xfc, !PT ;  /* 0x6400640027267812 */ /* 0x000fe400078efcff */
[----:B------:R-:W-:Y:S02]  /*37c0*/  LOP3.LUT R40, R40, 0x64006400, RZ, 0xfc, !PT ;  /* 0x6400640028287812 */ /* 0x000fe400078efcff */
[----:B------:R-:W-:Y:S01]  /*37d0*/  LOP3.LUT R42, R7, 0x10001, RZ, 0xc0, !PT ;  /* 0x00010001072a7812 */ /* 0x000fe200078ec0ff */
[-C--:B------:R-:W-:Y:S01]  /*37e0*/  HFMA2 R39, R38, R33.reuse.H1_H1, -20, -20 ;  /* 0xcd00cd0026277431 */ /* 0x080fe20000060021 */
[----:B------:R-:W-:Y:S01]  /*37f0*/  LOP3.LUT R38, R21, 0x64006400, RZ, 0xfc, !PT ;  /* 0x6400640015267812 */ /* 0x000fe200078efcff */
[----:B------:R-:W-:Y:S01]  /*3800*/  HFMA2 R40, R40, R33.H1_H1, -20, -20 ;  /* 0xcd00cd0028287431 */ /* 0x000fe20000060021 */
[----:B---3--:R-:W-:-:S03]  /*3810*/  SHF.R.U32.HI R21, RZ, 0xe, R8 ;  /* 0x0000000eff157819 */ /* 0x008fc60000011608 */
[----:B------:R-:W-:Y:S01]  /*3820*/  HFMA2 R38, R38, R33.H1_H1, -20, -20 ;  /* 0xcd00cd0026267431 */ /* 0x000fe20000060021 */
[----:B------:R-:W-:Y:S02]  /*3830*/  LOP3.LUT R4, R4, 0x20002, R21, 0xf8, !PT ;  /* 0x0002000204047812 */ /* 0x000fe400078ef815 */
[----:B------:R-:W-:Y:S01]  /*3840*/  LOP3.LUT R21, R8, 0x70007, RZ, 0xc0, !PT ;  /* 0x0007000708157812 */ /* 0x000fe200078ec0ff */
[-C--:B0-----:R-:W-:Y:S02]  /*3850*/  HFMA2 R37, R39, R16.reuse, R37 ;  /* 0x0000001027257231 */ /* 0x081fe40000000025 */
[-C--:B------:R-:W-:Y:S02]  /*3860*/  HFMA2 R22, R40, R16.reuse, R22 ;  /* 0x0000001028167231 */ /* 0x080fe40000000016 */
[-C--:B------:R-:W-:Y:S02]  /*3870*/  HFMA2 R36, R38, R16.reuse, R36 ;  /* 0x0000001026247231 */ /* 0x080fe40000000024 */
[----:B------:R-:W-:Y:S01]  /*3880*/  HFMA2 R23, R20, R16, R23 ;  /* 0x0000001014177231 */ /* 0x000fe20000000017 */
[----:B------:R-:W-:-:S02]  /*3890*/  LOP3.LUT R16, R6, 0x10001, RZ, 0xc0, !PT ;  /* 0x0001000106107812 */ /* 0x000fc400078ec0ff */
[----:B------:R-:W-:Y:S02]  /*38a0*/  LOP3.LUT R6, R10, 0x70007, RZ, 0xc0, !PT ;  /* 0x000700070a067812 */ /* 0x000fe400078ec0ff */
[----:B------:R-:W-:Y:S02]  /*38b0*/  LOP3.LUT R20, R9, 0x70007, RZ, 0xc0, !PT ;  /* 0x0007000709147812 */ /* 0x000fe400078ec0ff */
[----:B------:R-:W-:Y:S02]  /*38c0*/  SHF.R.U32.HI R39, RZ, 0xe, R10 ;  /* 0x0000000eff277819 */ /* 0x000fe4000001160a */
[----:B------:R-:W-:Y:S02]  /*38d0*/  LOP3.LUT R6, R6, 0x64006400, RZ, 0xfc, !PT ;  /* 0x6400640006067812 */ /* 0x000fe400078efcff */
[----:B------:R-:W-:Y:S02]  /*38e0*/  LOP3.LUT R20, R20, 0x64006400, RZ, 0xfc, !PT ;  /* 0x6400640014147812 */ /* 0x000fe400078efcff */
[----:B------:R-:W-:-:S02]  /*38f0*/  LOP3.LUT R21, R21, 0x64006400, RZ, 0xfc, !PT ;  /* 0x6400640015157812 */ /* 0x000fc400078efcff */
[----:B------:R-:W-:Y:S01]  /*3900*/  LOP3.LUT R16, R16, 0x20002, R39, 0xf8, !PT ;  /* 0x0002000210107812 */ /* 0x000fe200078ef827 */
[----:B------:R-:W-:Y:S01]  /*3910*/  HADD2 R39, R6, -1028, -1028 ;  /* 0xe404e40406277430 */ /* 0x000fe20000000000 */
[----:B------:R-:W-:Y:S01]  /*3920*/  LOP3.LUT R40, R11, 0x70007, RZ, 0xc0, !PT ;  /* 0x000700070b287812 */ /* 0x000fe200078ec0ff */
[----:B------:R-:W-:Y:S02]  /*3930*/  HADD2 R20, R20, -1028, -1028 ;  /* 0xe404e40414147430 */ /* 0x000fe40000000000 */
[----:B------:R-:W-:Y:S01]  /*3940*/  HADD2 R38, R21, -1028, -1028 ;  /* 0xe404e40415267430 */ /* 0x000fe20000000000 */
[----:B------:R-:W-:Y:S01]  /*3950*/  LOP3.LUT R21, R40, 0x64006400, RZ, 0xfc, !PT ;  /* 0x6400640028157812 */ /* 0x000fe200078efcff */
[-C--:B------:R-:W-:Y:S02]  /*3960*/  HFMA2 R6, R20, R17.reuse, R22 ;  /* 0x0000001114067231 */ /* 0x080fe40000000016 */
[-C--:B------:R-:W-:Y:S01]  /*3970*/  HFMA2 R20, R39, R17.reuse, R36 ;  /* 0x0000001127147231 */ /* 0x080fe20000000024 */
[----:B------:R-:W-:Y:S01]  /*3980*/  LOP3.LUT R36, R8, 0x380038, RZ, 0xc0, !PT ;  /* 0x0038003808247812 */ /* 0x000fe200078ec0ff */
[----:B------:R-:W-:-:S02]  /*3990*/  HFMA2 R37, R38, R17, R37 ;  /* 0x0000001126257231 */ /* 0x000fc40000000025 */
[----:B------:R-:W-:Y:S01]  /*39a0*/  HADD2 R38, R21, -1028, -1028 ;  /* 0xe404e40415267430 */ /* 0x000fe20000000000 */
[----:B------:R-:W-:Y:S02]  /*39b0*/  LOP3.LUT R21, R9, 0x380038, RZ, 0xc0, !PT ;  /* 0x0038003809157812 */ /* 0x000fe400078ec0ff */
[----:B------:R-:W-:Y:S01]  /*39c0*/  LOP3.LUT R36, R36, 0x64006400, RZ, 0xfc, !PT ;  /* 0x6400640024247812 */ /* 0x000fe200078efcff */
[----:B------:R-:W-:Y:S01]  /*39d0*/  HFMA2 R23, R38, R17, R23 ;  /* 0x0000001126177231 */ /* 0x000fe20000000017 */
[----:B------:R-:W-:Y:S02]  /*39e0*/  LOP3.LUT R22, R10, 0x380038, RZ, 0xc0, !PT ;  /* 0x003800380a167812 */ /* 0x000fe400078ec0ff */
[----:B------:R-:W-:Y:S01]  /*39f0*/  LOP3.LUT R38, R21, 0x64006400, RZ, 0xfc, !PT ;  /* 0x6400640015267812 */ /* 0x000fe200078efcff */
[-C--:B------:R-:W-:Y:S01]  /*3a00*/  HFMA2 R36, R36, R33.reuse.H0_H0, -132, -132 ;  /* 0xd820d82024247431 */ /* 0x080fe20000040021 */
[----:B------:R-:W-:Y:S02]  /*3a10*/  LOP3.LUT R17, R11, 0x380038, RZ, 0xc0, !PT ;  /* 0x003800380b117812 */ /* 0x000fe400078ec0ff */
[----:B------:R-:W-:Y:S01]  /*3a20*/  LOP3.LUT R22, R22, 0x64006400, RZ, 0xfc, !PT ;  /* 0x6400640016167812 */ /* 0x000fe200078efcff */
[-C--:B------:R-:W-:Y:S01]  /*3a30*/  HFMA2 R38, R38, R33.reuse.H0_H0, -132, -132 ;  /* 0xd820d82026267431 */ /* 0x080fe20000040021 */
[----:B------:R-:W-:Y:S01]  /*3a40*/  SHF.R.U32.HI R8, RZ, 0x6, R8 ;  /* 0x00000006ff087819 */ /* 0x000fe20000011608 */
[-C--:B------:R-:W-:Y:S01]  /*3a50*/  HFMA2 R36, R36, R18.reuse, R37 ;  /* 0x0000001224247231 */ /* 0x080fe20000000025 */
[----:B------:R-:W-:Y:S01]  /*3a60*/  LOP3.LUT R40, R17, 0x64006400, RZ, 0xfc, !PT ;  /* 0x6400640011287812 */ /* 0x000fe200078efcff */
[-C--:B------:R-:W-:Y:S01]  /*3a70*/  HFMA2 R17, R22, R33.reuse.H0_H0, -132, -132 ;  /* 0xd820d82016117431 */ /* 0x080fe20000040021 */
[----:B------:R-:W-:Y:S01]  /*3a80*/  LOP3.LUT R21, R8, 0x70007, RZ, 0xc0, !PT ;  /* 0x0007000708157812 */ /* 0x000fe200078ec0ff */
[-C--:B------:R-:W-:Y:S01]  /*3a90*/  HFMA2 R6, R38, R18.reuse, R6 ;  /* 0x0000001226067231 */ /* 0x080fe20000000006 */
[----:B------:R-:W-:Y:S01]  /*3aa0*/  SHF.R.U32.HI R38, RZ, 0xf, R5 ;  /* 0x0000000fff267819 */ /* 0x000fe20000011605 */
[----:B------:R-:W-:Y:S01]  /*3ab0*/  HFMA2 R37, R40, R33.H0_H0, -132, -132 ;  /* 0xd820d82028257431 */ /* 0x000fe20000040021 */
[----:B------:R-:W-:Y:S01]  /*3ac0*/  LOP3.LUT R5, R21, 0x64006400, RZ, 0xfc, !PT ;  /* 0x6400640015057812 */ /* 0x000fe200078efcff */
[-C--:B------:R-:W-:Y:S01]  /*3ad0*/  HFMA2 R17, R17, R18.reuse, R20 ;  /* 0x0000001211117231 */ /* 0x080fe20000000014 */
[----:B------:R-:W-:Y:S01]  /*3ae0*/  LOP3.LUT R39, R38, 0x10001, RZ, 0xc0, !PT ;  /* 0x0001000126277812 */ /* 0x000fe200078ec0ff */
[----:B------:R-:W-:Y:S01]  /*3af0*/  HFMA2 R37, R37, R18, R23 ;  /* 0x0000001225257231 */ /* 0x000fe20000000017 */
[----:B------:R-:W-:Y:S01]  /*3b00*/  SHF.R.U32.HI R40, RZ, 0xe, R9 ;  /* 0x0000000eff287819 */ /* 0x000fe20000011609 */
[----:B------:R-:W0:Y:S01]  /*3b10*/  LDS.128 R20, [UR4+0x20] ;  /* 0x00002004ff147984 */ /* 0x000e220008000c00 */
[----:B------:R-:W-:Y:S01]  /*3b20*/  HADD2 R38, R5, -1028, -1028 ;  /* 0xe404e40405267430 */ /* 0x000fe20000000000 */
[----:B------:R-:W-:-:S02]  /*3b30*/  SHF.R.U32.HI R5, RZ, 0x6, R10 ;  /* 0x00000006ff057819 */ /* 0x000fc4000001160a */
[----:B------:R-:W-:Y:S02]  /*3b40*/  SHF.R.U32.HI R18, RZ, 0x6, R11 ;  /* 0x00000006ff127819 */ /* 0x000fe4000001160b */
[----:B------:R-:W-:Y:S01]  /*3b50*/  LOP3.LUT R10, R39, 0x20002, R40, 0xf8, !PT ;  /* 0x00020002270a7812 */ /* 0x000fe200078ef828 */
[----:B------:R-:W-:Y:S01]  /*3b60*/  HFMA2 R36, R38, R19, R36 ;  /* 0x0000001326247231 */ /* 0x000fe20000000024 */
[----:B------:R-:W-:Y:S02]  /*3b70*/  LOP3.LUT R40, R5, 0x70007, RZ, 0xc0, !PT ;  /* 0x0007000705287812 */ /* 0x000fe400078ec0ff */
[----:B------:R-:W-:Y:S02]  /*3b80*/  LOP3.LUT R38, R18, 0x70007, RZ, 0xc0, !PT ;  /* 0x0007000712267812 */ /* 0x000fe400078ec0ff */
[----:B------:R-:W-:Y:S02]  /*3b90*/  LOP3.LUT R40, R40, 0x64006400, RZ, 0xfc, !PT ;  /* 0x6400640028287812 */ /* 0x000fe400078efcff */
[----:B------:R-:W-:-:S02]  /*3ba0*/  SHF.R.U32.HI R9, RZ, 0x6, R9 ;  /* 0x00000006ff097819 */ /* 0x000fc40000011609 */
[----:B------:R-:W-:Y:S01]  /*3bb0*/  LOP3.LUT R38, R38, 0x64006400, RZ, 0xfc, !PT ;  /* 0x6400640026267812 */ /* 0x000fe200078efcff */
[----:B------:R-:W-:Y:S01]  /*3bc0*/  HADD2 R40, R40, -1028, -1028 ;  /* 0xe404e40428287430 */ /* 0x000fe20000000000 */
[----:B------:R-:W-:Y:S02]  /*3bd0*/  LOP3.LUT R39, R9, 0x70007, RZ, 0xc0, !PT ;  /* 0x0007000709277812 */ /* 0x000fe400078ec0ff */
[----:B------:R-:W-:Y:S01]  /*3be0*/  LOP3.LUT R44, R8, 0x380038, RZ, 0xc0, !PT ;  /* 0x00380038082c7812 */ /* 0x000fe200078ec0ff */
[----:B------:R-:W-:Y:S01]  /*3bf0*/  HADD2 R41, R38, -1028, -1028 ;  /* 0xe404e40426297430 */ /* 0x000fe20000000000 */
[----:B------:R-:W-:Y:S01]  /*3c00*/  LOP3.LUT R39, R39, 0x64006400, RZ, 0xfc, !PT ;  /* 0x6400640027277812 */ /* 0x000fe200078efcff */
[-C--:B------:R-:W-:Y:S01]  /*3c10*/  HFMA2 R38, R40, R19.reuse, R17 ;  /* 0x0000001328267231 */ /* 0x080fe20000000011 */
[----:B------:R-:W-:Y:S02]  /*3c20*/  LOP3.LUT R40, R9, 0x380038, RZ, 0xc0, !PT ;  /* 0x0038003809287812 */ /* 0x000fe400078ec0ff */
[----:B------:R-:W-:Y:S01]  /*3c30*/  SHF.R.U32.HI R17, RZ, 0xe, R11 ;  /* 0x0000000eff117819 */ /* 0x000fe2000001160b */
[----:B------:R-:W-:Y:S01]  /*3c40*/  HADD2 R39, R39, -1028, -1028 ;  /* 0xe404e40427277430 */ /* 0x000fe20000000000 */
[----:B------:R-:W-:Y:S01]  /*3c50*/  LOP3.LUT R40, R40, 0x64006400, RZ, 0xfc, !PT ;  /* 0x6400640028287812 */ /* 0x000fe200078efcff */
[-C--:B------:R-:W-:Y:S01]  /*3c60*/  HFMA2 R37, R41, R19.reuse, R37 ;  /* 0x0000001329257231 */ /* 0x080fe20000000025 */
[----:B------:R-:W-:Y:S01]  /*3c70*/  LOP3.LUT R11, R5, 0x380038, RZ, 0xc0, !PT ;  /* 0x00380038050b7812 */ /* 0x000fe200078ec0ff */
[----:B------:R-:W-:Y:S01]  /*3c80*/  HFMA2 R6, R39, R19, R6 ;  /* 0x0000001327067231 */ /* 0x000fe20000000006 */
[----:B------:R-:W-:Y:S01]  /*3c90*/  LOP3.LUT R44, R44, 0x64006400, RZ, 0xfc, !PT ;  /* 0x640064002c2c7812 */ /* 0x000fe200078efcff */
[----:B------:R-:W-:Y:S01]  /*3ca0*/  HFMA2 R7, R40, R33.H0_H0, -132, -132 ;  /* 0xd820d82028077431 */ /* 0x000fe20000040021 */
[----:B------:R-:W-:-:S02]  /*3cb0*/  LOP3.LUT R46, R11, 0x64006400, RZ, 0xfc, !PT ;  /* 0x640064000b2e7812 */ /* 0x000fc400078efcff */
[----:B------:R-:W-:Y:S01]  /*3cc0*/  LOP3.LUT R11, R18, 0x1c001c0, RZ, 0xc0, !PT ;  /* 0x01c001c0120b7812 */ /* 0x000fe200078ec0ff */
[-C--:B------:R-:W-:Y:S01]  /*3cd0*/  HFMA2 R44, R44, R33.reuse.H0_H0, -132, -132 ;  /* 0xd820d8202c2c7431 */ /* 0x080fe20000040021 */
[----:B------:R-:W-:Y:S01]  /*3ce0*/  LOP3.LUT R9, R9, 0x1c001c0, RZ, 0xc0, !PT ;  /* 0x01c001c009097812 */ /* 0x000fe200078ec0ff */
[----:B------:R-:W-:Y:S01]  /*3cf0*/  HFMA2 R19, R46, R33.H0_H0, -132, -132 ;  /* 0xd820d8202e137431 */ /* 0x000fe20000040021 */
[----:B------:R-:W-:Y:S01]  /*3d00*/  LOP3.LUT R8, R8, 0x1c001c0, RZ, 0xc0, !PT ;  /* 0x01c001c008087812 */ /* 0x000fe200078ec0ff */
[-C--:B0-----:R-:W-:Y:S01]  /*3d10*/  HFMA2 R7, R7, R20.reuse, R6 ;  /* 0x0000001407077231 */ /* 0x081fe20000000006 */
[----:B------:R-:W-:Y:S01]  /*3d20*/  LOP3.LUT R6, R18, 0x380038, RZ, 0xc0, !PT ;  /* 0x0038003812067812 */ /* 0x000fe200078ec0ff */
[-C--:B------:R-:W-:Y:S01]  /*3d30*/  HFMA2 R36, R44, R20.reuse, R36 ;  /* 0x000000142c247231 */ /* 0x080fe20000000024 */
[----:B------:R-:W-:Y:S01]  /*3d40*/  LOP3.LUT R40, R9, 0x64006400, RZ, 0xfc, !PT ;  /* 0x6400640009287812 */ /* 0x000fe200078efcff */
[----:B------:R-:W-:Y:S01]  /*3d50*/  HFMA2 R38, R19, R20, R38 ;  /* 0x0000001413267231 */ /* 0x000fe20000000026 */
[----:B------:R-:W-:-:S02]  /*3d60*/  LOP3.LUT R18, R6, 0x64006400, RZ, 0xfc, !PT ;  /* 0x6400640006127812 */ /* 0x000fc400078efcff */
[----:B------:R-:W-:Y:S02]  /*3d70*/  LOP3.LUT R5, R5, 0x1c001c0, RZ, 0xc0, !PT ;  /* 0x01c001c005057812 */ /* 0x000fe400078ec0ff */
[----:B------:R-:W-:Y:S01]  /*3d80*/  LOP3.LUT R6, R8, 0x64006400, RZ, 0xfc, !PT ;  /* 0x6400640008067812 */ /* 0x000fe200078efcff */
[-C--:B------:R-:W-:Y:S01]  /*3d90*/  HFMA2 R9, R18, R33.reuse.H0_H0, -132, -132 ;  /* 0xd820d82012097431 */ /* 0x080fe20000040021 */
[----:B------:R-:W-:Y:S02]  /*3da0*/  LOP3.LUT R8, R11, 0x64006400, RZ, 0xfc, !PT ;  /* 0x640064000b087812 */ /* 0x000fe400078efcff */
[----:B------:R-:W-:Y:S01]  /*3db0*/  LOP3.LUT R17, R42, 0x20002, R17, 0xf8, !PT ;  /* 0x000200022a117812 */ /* 0x000fe200078ef811 */
[-C--:B------:R-:W-:Y:S01]  /*3dc0*/  HFMA2 R18, R6, R33.reuse.H1_H1, -20, -20 ;  /* 0xcd00cd0006127431 */ /* 0x080fe20000060021 */
[----:B------:R-:W-:Y:S01]  /*3dd0*/  LOP3.LUT R42, R5, 0x64006400, RZ, 0xfc, !PT ;  /* 0x64006400052a7812 */ /* 0x000fe200078efcff */
[----:B------:R-:W-:Y:S02]  /*3de0*/  HFMA2 R20, R9, R20, R37 ;  /* 0x0000001409147231 */ /* 0x000fe40000000025 */
[-C--:B------:R-:W-:Y:S01]  /*3df0*/  HFMA2 R5, R40, R33.reuse.H1_H1, -20, -20 ;  /* 0xcd00cd0028057431 */ /* 0x080fe20000060021 */
[----:B----4-:R-:W-:Y:S01]  /*3e00*/  SHF.R.U32.HI R11, RZ, 0xd, R12 ;  /* 0x0000000dff0b7819 */ /* 0x010fe2000001160c */
[-C--:B------:R-:W-:Y:S01]  /*3e10*/  HFMA2 R37, R8, R33.reuse.H1_H1, -20, -20 ;  /* 0xcd00cd0008257431 */ /* 0x080fe20000060021 */
[----:B------:R-:W-:Y:S01]  /*3e20*/  LOP3.LUT R8, R14, 0x70007, RZ, 0xc0, !PT ;  /* 0x000700070e087812 */ /* 0x000fe200078ec0ff */
[----:B------:R-:W-:Y:S01]  /*3e30*/  HFMA2 R19, R42, R33.H1_H1, -20, -20 ;  /* 0xcd00cd002a137431 */ /* 0x000fe20000060021 */
[----:B------:R-:W-:Y:S01]  /*3e40*/  LOP3.LUT R11, R4, 0x40004, R11, 0xf8, !PT ;  /* 0x00040004040b7812 */ /* 0x000fe200078ef80b */
[-C--:B------:R-:W-:Y:S01]  /*3e50*/  HFMA2 R6, R18, R21.reuse, R36 ;  /* 0x0000001512067231 */ /* 0x080fe20000000024 */
[----:B------:R-:W-:Y:S01]  /*3e60*/  LOP3.LUT R18, R12, 0x70007, RZ, 0xc0, !PT ;  /* 0x000700070c127812 */ /* 0x000fe200078ec0ff */
[----:B------:R-:W-:-:S02]  /*3e70*/  HFMA2 R5, R5, R21, R7 ;  /* 0x0000001505057231 */ /* 0x000fc40000000007 */
[-C--:B------:R-:W-:Y:S02]  /*3e80*/  HFMA2 R36, R19, R21.reuse, R38 ;  /* 0x0000001513247231 */ /* 0x080fe40000000026 */
[----:B------:R-:W-:Y:S01]  /*3e90*/  HFMA2 R37, R37, R21, R20 ;  /* 0x0000001525257231 */ /* 0x000fe20000000014 */
[----:B------:R-:W-:Y:S02]  /*3ea0*/  LOP3.LUT R21, R18, 0x64006400, RZ, 0xfc, !PT ;  /* 0x6400640012157812 */ /* 0x000fe400078efcff */
[----:B------:R-:W-:Y:S02]  /*3eb0*/  LOP3.LUT R20, R13, 0x70007, RZ, 0xc0, !PT ;  /* 0x000700070d147812 */ /* 0x000fe400078ec0ff */
[----:B------:R-:W-:Y:S01]  /*3ec0*/  SHF.R.U32.HI R7, RZ, 0xd, R13 ;  /* 0x0000000dff077819 */ /* 0x000fe2000001160d */
[----:B------:R-:W-:Y:S01]  /*3ed0*/  HADD2 R21, R21, -1028, -1028 ;  /* 0xe404e40415157430 */ /* 0x000fe20000000000 */
[----:B------:R-:W-:Y:S02]  /*3ee0*/  LOP3.LUT R4, R12, 0x380038, RZ, 0xc0, !PT ;  /* 0x003800380c047812 */ /* 0x000fe400078ec0ff */
[----:B------:R-:W-:Y:S01]  /*3ef0*/  LOP3.LUT R18, R15, 0x70007, RZ, 0xc0, !PT ;  /* 0x000700070f127812 */ /* 0x000fe200078ec0ff */
[----:B------:R-:W-:Y:S01]  /*3f00*/  HFMA2 R6, R21, R22, R6 ;  /* 0x0000001615067231 */ /* 0x000fe20000000006 */
[----:B------:R-:W-:-:S02]  /*3f10*/  LOP3.LUT R20, R20, 0x64006400, RZ, 0xfc, !PT ;  /* 0x6400640014147812 */ /* 0x000fc400078efcff */
[----:B------:R-:W-:Y:S02]  /*3f20*/  LOP3.LUT R10, R10, 0x40004, R7, 0xf8, !PT ;  /* 0x000400040a0a7812 */ /* 0x000fe400078ef807 */
[----:B------:R-:W-:Y:S02]  /*3f30*/  LOP3.LUT R7, R13, 0x380038, RZ, 0xc0, !PT ;  /* 0x003800380d077812 */ /* 0x000fe400078ec0ff */
[----:B------:R-:W-:Y:S02]  /*3f40*/  LOP3.LUT R8, R8, 0x64006400, RZ, 0xfc, !PT ;  /* 0x6400640008087812 */ /* 0x000fe400078efcff */
[----:B------:R-:W-:Y:S01]  /*3f50*/  LOP3.LUT R21, R18, 0x64006400, RZ, 0xfc, !PT ;  /* 0x6400640012157812 */ /* 0x000fe200078efcff */
[----:B------:R-:W-:Y:S01]  /*3f60*/  HADD2 R18, R20, -1028, -1028 ;  /* 0xe404e40414127430 */ /* 0x000fe20000000000 */
[----:B------:R-:W-:Y:S02]  /*3f70*/  LOP3.LUT R4, R4, 0x64006400, RZ, 0xfc, !PT ;  /* 0x6400640004047812 */ /* 0x000fe400078efcff */
[----:B------:R-:W-:Y:S01]  /*3f80*/  LOP3.LUT R20, R7, 0x64006400, RZ, 0xfc, !PT ;  /* 0x6400640007147812 */ /* 0x000fe200078efcff */
[----:B------:R-:W-:Y:S01]  /*3f90*/  HADD2 R7, R8, -1028, -1028 ;  /* 0xe404e40408077430 */ /* 0x000fe20000000000 */
[----:B------:R-:W-:Y:S01]  /*3fa0*/  SHF.R.U32.HI R9, RZ, 0xd, R14 ;  /* 0x0000000dff097819 */ /* 0x000fe2000001160e */
[----:B------:R-:W-:-:S02]  /*3fb0*/  HFMA2 R8, R4, R33.H0_H0, -132, -132 ;  /* 0xd820d82004087431 */ /* 0x000fc40000040021 */
[-C--:B------:R-:W-:Y:S02]  /*3fc0*/  HFMA2 R18, R18, R22.reuse, R5 ;  /* 0x0000001612127231 */ /* 0x080fe40000000005 */
[----:B------:R-:W-:Y:S01]  /*3fd0*/  HFMA2 R20, R20, R33.H0_H0, -132, -132 ;  /* 0xd820d82014147431 */ /* 0x000fe20000040021 */
[----:B------:R-:W-:Y:S01]  /*3fe0*/  LOP3.LUT R16, R16, 0x40004, R9, 0xf8, !PT ;  /* 0x0004000410107812 */ /* 0x000fe200078ef809 */
[----:B------:R-:W-:Y:S02]  /*3ff0*/  HFMA2 R36, R7, R22, R36 ;  /* 0x0000001607247231 */ /* 0x000fe40000000024 */
[-C--:B------:R-:W-:Y:S01]  /*4000*/  HFMA2 R8, R8, R23.reuse, R6 ;  /* 0x0000001708087231 */ /* 0x080fe20000000006 */
[----:B------:R-:W-:Y:S01]  /*4010*/  LOP3.LUT R9, R14, 0x380038, RZ, 0xc0, !PT ;  /* 0x003800380e097812 */ /* 0x000fe200078ec0ff */
[----:B------:R-:W0:Y:S01]  /*4020*/  LDS.128 R4, [UR4+0x30] ;  /* 0x00003004ff047984 */ /* 0x000e220008000c00 */
[----:B------:R-:W-:Y:S02]  /*4030*/  HADD2 R21, R21, -1028, -1028 ;  /* 0xe404e40415157430 */ /* 0x000fe40000000000 */
[----:B------:R-:W-:Y:S01]  /*4040*/  HFMA2 R18, R20, R23, R18 ;  /* 0x0000001714127231 */ /* 0x000fe20000000012 */
[----:B------:R-:W-:-:S02]  /*4050*/  SHF.R.U32.HI R38, RZ, 0xd, R15 ;  /* 0x0000000dff267819 */ /* 0x000fc4000001160f */
[----:B------:R-:W-:Y:S02]  /*4060*/  LOP3.LUT R20, R9, 0x64006400, RZ, 0xfc, !PT ;  /* 0x6400640009147812 */ /* 0x000fe400078efcff */
[----:B------:R-:W-:Y:S01]  /*4070*/  LOP3.LUT R19, R15, 0x380038, RZ, 0xc0, !PT ;  /* 0x003800380f137812 */ /* 0x000fe200078ec0ff */
[----:B------:R-:W-:Y:S01]  /*4080*/  HFMA2 R37, R21, R22, R37 ;  /* 0x0000001615257231 */ /* 0x000fe20000000025 */
[----:B------:R-:W-:Y:S01]  /*4090*/  SHF.R.U32.HI R12, RZ, 0x6, R12 ;  /* 0x00000006ff0c7819 */ /* 0x000fe2000001160c */
[----:B------:R-:W-:Y:S01]  /*40a0*/  HFMA2 R9, R20, R33.H0_H0, -132, -132 ;  /* 0xd820d82014097431 */ /* 0x000fe20000040021 */
[----:B------:R-:W-:Y:S02]  /*40b0*/  SHF.R.U32.HI R14, RZ, 0x6, R14 ;  /* 0x00000006ff0e7819 */ /* 0x000fe4000001160e */
[----:B------:R-:W-:Y:S02]  /*40c0*/  LOP3.LUT R17, R17, 0x40004, R38, 0xf8, !PT ;  /* 0x0004000411117812 */ /* 0x000fe400078ef826 */
[----:B------:R-:W-:Y:S01]  /*40d0*/  LOP3.LUT R38, R19, 0x64006400, RZ, 0xfc, !PT ;  /* 0x6400640013267812 */ /* 0x000fe200078efcff */
[----:B------:R-:W-:Y:S01]  /*40e0*/  HFMA2 R36, R9, R23, R36 ;  /* 0x0000001709247231 */ /* 0x000fe20000000024 */
[----:B------:R-:W-:-:S02]  /*40f0*/  LOP3.LUT R42, R12, 0x380038, RZ, 0xc0, !PT ;  /* 0x003800380c2a7812 */ /* 0x000fc400078ec0ff */
[----:B------:R-:W-:Y:S01]  /*4100*/  LOP3.LUT R40, R14, 0x380038, RZ, 0xc0, !PT ;  /* 0x003800380e287812 */ /* 0x000fe200078ec0ff */
[----:B------:R-:W-:Y:S01]  /*4110*/  HFMA2 R38, R38, R33.H0_H0, -132, -132 ;  /* 0xd820d82026267431 */ /* 0x000fe20000040021 */
[----:B------:R-:W-:Y:S02]  /*4120*/  LOP3.LUT R42, R42, 0x64006400, RZ, 0xfc, !PT ;  /* 0x640064002a2a7812 */ /* 0x000fe400078efcff */
[----:B------:R-:W-:Y:S01]  /*4130*/  SHF.R.U32.HI R13, RZ, 0x6, R13 ;  /* 0x00000006ff0d7819 */ /* 0x000fe2000001160d */
[----:B------:R-:W-:Y:S01]  /*4140*/  HFMA2 R23, R38, R23, R37 ;  /* 0x0000001726177231 */ /* 0x000fe20000000025 */
[----:B------:R-:W-:Y:S01]  /*4150*/  LOP3.LUT R40, R40, 0x64006400, RZ, 0xfc, !PT ;  /* 0x6400640028287812 */ /* 0x000fe200078efcff */
[-C--:B------:R-:W-:Y:S01]  /*4160*/  HFMA2 R19, R42, R33.reuse.H0_H0, -132, -132 ;  /* 0xd820d8202a137431 */ /* 0x080fe20000040021 */
[C---:B------:R-:W-:Y:S02]  /*4170*/  LOP3.LUT R9, R12.reuse, 0x70007, RZ, 0xc0, !PT ;  /* 0x000700070c097812 */ /* 0x040fe400078ec0ff */
[----:B------:R-:W-:Y:S01]  /*4180*/  SHF.R.U32.HI R15, RZ, 0x6, R15 ;  /* 0x00000006ff0f7819 */ /* 0x000fe2000001160f */
[----:B------:R-:W-:Y:S01]  /*4190*/  HFMA2 R21, R40, R33.H0_H0, -132, -132 ;  /* 0xd820d82028157431 */ /* 0x000fe20000040021 */
[----:B------:R-:W-:-:S02]  /*41a0*/  LOP3.LUT R38, R12, 0x1c001c0, RZ, 0xc0, !PT ;  /* 0x01c001c00c267812 */ /* 0x000fc400078ec0ff */
[----:B------:R-:W-:Y:S02]  /*41b0*/  LOP3.LUT R12, R13, 0x1c001c0, RZ, 0xc0, !PT ;  /* 0x01c001c00d0c7812 */ /* 0x000fe400078ec0ff */
[----:B------:R-:W-:Y:S02]  /*41c0*/  LOP3.LUT R9, R9, 0x64006400, RZ, 0xfc, !PT ;  /* 0x6400640009097812 */ /* 0x000fe400078efcff */
[----:B------:R-:W-:Y:S02]  /*41d0*/  LOP3.LUT R44, R13, 0x380038, RZ, 0xc0, !PT ;  /* 0x003800380d2c7812 */ /* 0x000fe400078ec0ff */
[C---:B------:R-:W-:Y:S01]  /*41e0*/  LOP3.LUT R22, R15.reuse, 0x380038, RZ, 0xc0, !PT ;  /* 0x003800380f167812 */ /* 0x040fe200078ec0ff */
[----:B------:R-:W-:Y:S01]  /*41f0*/  HADD2 R39, R9, -1028, -1028 ;  /* 0xe404e40409277430 */ /* 0x000fe20000000000 */
[----:B------:R-:W-:Y:S02]  /*4200*/  LOP3.LUT R42, R14, 0x1c001c0, RZ, 0xc0, !PT ;  /* 0x01c001c00e2a7812 */ /* 0x000fe400078ec0ff */
[----:B------:R-:W-:-:S02]  /*4210*/  LOP3.LUT R40, R15, 0x1c001c0, RZ, 0xc0, !PT ;  /* 0x01c001c00f287812 */ /* 0x000fc400078ec0ff */
[----:B------:R-:W-:Y:S01]  /*4220*/  LOP3.LUT R12, R12, 0x64006400, RZ, 0xfc, !PT ;  /* 0x640064000c0c7812 */ /* 0x000fe200078efcff */
[----:B0-----:R-:W-:Y:S01]  /*4230*/  HFMA2 R39, R39, R4, R8 ;  /* 0x0000000427277231 */ /* 0x001fe20000000008 */
        /* <DEDUP_REMOVED lines=8> */
[-C--:B------:R-:W-:Y:S01]  /*42c0*/  HFMA2 R38, R38, R33.reuse.H1_H1, -20, -20 ;  /* 0xcd00cd0026267431 */ /* 0x080fe20000060021 */
[----:B------:R-:W-:Y:S01]  /*42d0*/  @!P0 LEA R9, R0, R1, 0x3 ;  /* 0x0000000100098211 */ /* 0x000fe200078e18ff */
[----:B------:R-:W-:-:S02]  /*42e0*/  HFMA2 R12, R42, R33.H1_H1, -20, -20 ;  /* 0xcd00cd002a0c7431 */ /* 0x000fc40000060021 */
[----:B------:R-:W-:Y:S02]  /*42f0*/  HFMA2 R33, R40, R33.H1_H1, -20, -20 ;  /* 0xcd00cd0028217431 */ /* 0x000fe40000060021 */
[----:B------:R0:W2:Y:S04]  /*4300*/  @!P0 LDG.E.U16.CONSTANT R40, desc[UR6][R34.64] ;  /* 0x0000000622288981 */ /* 0x0000a8000c1e9500 */
[----:B------:R-:W3:Y:S01]  /*4310*/  @!P0 LDL.64 R8, [R9+0x8] ;  /* 0x0000080009088983 */ /* 0x000ee20000100a00 */
[----:B------:R-:W-:-:S04]  /*4320*/  LOP3.LUT R14, R14, 0x70007, RZ, 0xc0, !PT ;  /* 0x000700070e0e7812 */ /* 0x000fc800078ec0ff */
[----:B------:R-:W-:-:S05]  /*4330*/  LOP3.LUT R14, R14, 0x64006400, RZ, 0xfc, !PT ;  /* 0x640064000e0e7812 */ /* 0x000fca00078efcff */
[----:B------:R-:W-:Y:S01]  /*4340*/  HADD2 R14, R14, -1028, -1028 ;  /* 0xe404e4040e0e7430 */ /* 0x000fe20000000000 */
[----:B------:R-:W-:-:S03]  /*4350*/  LOP3.LUT R13, R13, 0x70007, RZ, 0xc0, !PT ;  /* 0x000700070d0d7812 */ /* 0x000fc600078ec0ff */
[----:B------:R-:W-:Y:S01]  /*4360*/  HFMA2 R36, R14, R4, R36 ;  /* 0x000000040e247231 */ /* 0x000fe20000000024 */
[----:B------:R-:W-:Y:S01]  /*4370*/  LOP3.LUT R15, R15, 0x70007, RZ, 0xc0, !PT ;  /* 0x000700070f0f7812 */ /* 0x000fe200078ec0ff */
[-C--:B------:R-:W-:Y:S01]  /*4380*/  HFMA2 R19, R19, R5.reuse, R39 ;  /* 0x0000000513137231 */ /* 0x080fe20000000027 */
[----:B------:R-:W-:Y:S02]  /*4390*/  LOP3.LUT R13, R13, 0x64006400, RZ, 0xfc, !PT ;  /* 0x640064000d0d7812 */ /* 0x000fe400078efcff */
[----:B------:R-:W-:Y:S01]  /*43a0*/  LOP3.LUT R15, R15, 0x64006400, RZ, 0xfc, !PT ;  /* 0x640064000f0f7812 */ /* 0x000fe200078efcff */
[----:B------:R-:W-:Y:S01]  /*43b0*/  HFMA2 R21, R21, R5, R36 ;  /* 0x0000000515157231 */ /* 0x000fe20000000024 */
[----:B------:R-:W-:Y:S01]  /*43c0*/  LOP3.LUT R11, R11, 0x64006400, RZ, 0xfc, !PT ;  /* 0x640064000b0b7812 */ /* 0x000fe200078efcff */
[----:B------:R-:W-:Y:S02]  /*43d0*/  HADD2 R13, R13, -1028, -1028 ;  /* 0xe404e4040d0d7430 */ /* 0x000fe40000000000 */
[----:B------:R-:W-:Y:S01]  /*43e0*/  HFMA2 R19, R38, R6, R19 ;  /* 0x0000000626137231 */ /* 0x000fe20000000013 */
[----:B------:R-:W-:Y:S01]  /*43f0*/  LOP3.LUT R16, R16, 0x64006400, RZ, 0xfc, !PT ;  /* 0x6400640010107812 */ /* 0x000fe200078efcff */
[----:B------:R-:W-:-:S02]  /*4400*/  HADD2 R15, R15, -1028, -1028 ;  /* 0xe404e4040f0f7430 */ /* 0x000fc40000000000 */
[----:B------:R-:W-:Y:S02]  /*4410*/  HFMA2 R18, R13, R4, R18 ;  /* 0x000000040d127231 */ /* 0x000fe40000000012 */
[----:B------:R-:W-:Y:S02]  /*4420*/  HFMA2 R12, R12, R6, R21 ;  /* 0x000000060c0c7231 */ /* 0x000fe40000000015 */
[----:B------:R-:W-:Y:S01]  /*4430*/  HADD2 R11, R11, -1028, -1028 ;  /* 0xe404e4040b0b7430 */ /* 0x000fe20000000000 */
[----:B------:R-:W-:Y:S01]  /*4440*/  LOP3.LUT R10, R10, 0x64006400, RZ, 0xfc, !PT ;  /* 0x640064000a0a7812 */ /* 0x000fe200078efcff */
[----:B------:R-:W-:Y:S02]  /*4450*/  HFMA2 R15, R15, R4, R23 ;  /* 0x000000040f0f7231 */ /* 0x000fe40000000017 */
[----:B------:R-:W-:Y:S02]  /*4460*/  HADD2 R16, R16, -1028, -1028 ;  /* 0xe404e40410107430 */ /* 0x000fe40000000000 */
[----:B------:R-:W-:Y:S01]  /*4470*/  HFMA2 R18, R20, R5, R18 ;  /* 0x0000000514127231 */ /* 0x000fe20000000012 */
[----:B------:R-:W-:Y:S01]  /*4480*/  LOP3.LUT R17, R17, 0x64006400, RZ, 0xfc, !PT ;  /* 0x6400640011117812 */ /* 0x000fe200078efcff */
[----:B------:R-:W-:-:S02]  /*4490*/  HFMA2 R11, R11, R7, R19 ;  /* 0x000000070b0b7231 */ /* 0x000fc40000000013 */
[----:B------:R-:W-:Y:S01]  /*44a0*/  HFMA2 R15, R22, R5, R15 ;  /* 0x00000005160f7231 */ /* 0x000fe2000000000f */
[----:B------:R-:W-:Y:S01]  /*44b0*/  @!P0 IADD3 R13, PT, PT, R0, 0x1, RZ ;  /* 0x00000001000d8810 */ /* 0x000fe20007ffe0ff */
[-C--:B------:R-:W-:Y:S02]  /*44c0*/  HFMA2 R5, R37, R6.reuse, R18 ;  /* 0x0000000625057231 */ /* 0x080fe40000000012 */
[-C--:B------:R-:W-:Y:S02]  /*44d0*/  HFMA2 R12, R16, R7.reuse, R12 ;  /* 0x00000007100c7231 */ /* 0x080fe4000000000c */
[----:B------:R-:W-:Y:S02]  /*44e0*/  HADD2 R10, R10, -1028, -1028 ;  /* 0xe404e4040a0a7430 */ /* 0x000fe40000000000 */
[----:B------:R-:W-:Y:S02]  /*44f0*/  HFMA2 R15, R33, R6, R15 ;  /* 0x00000006210f7231 */ /* 0x000fe4000000000f */
[----:B------:R-:W-:Y:S01]  /*4500*/  HADD2 R17, R17, -1028, -1028 ;  /* 0xe404e40411117430 */ /* 0x000fe20000000000 */
[----:B------:R-:W-:Y:S01]  /*4510*/  @!P0 MOV R0, R13 ;  /* 0x0000000d00008202 */ /* 0x000fe20000000f00 */
[----:B------:R-:W-:-:S02]  /*4520*/  HFMA2 R5, R10, R7, R5 ;  /* 0x000000070a057231 */ /* 0x000fc40000000005 */
        /* <DEDUP_REMOVED lines=21> */
.L_x_3643:
        /* <DEDUP_REMOVED lines=10> */
.L_x_3648:
[----:B------:R-:W0:Y:S02]  /*4720*/  LDS R2, [R0] ;  /* 0x0000000000027984 */ /* 0x000e240000000800 */
[----:B0-----:R-:W-:-:S05]  /*4730*/  HADD2 R3, R2, R27 ;  /* 0x0000001b02037230 */ /* 0x001fca0000000000 */
[----:B------:R-:W0:Y:S02]  /*4740*/  ATOMS.CAST.SPIN P0, [R0], R2, R3 ;  /* 0x000000020000758d */ /* 0x000e240001800003 */
[----:B0-----:R-:W-:Y:S05]  /*4750*/  @!P0 BRA `(.L_x_3648) ;  /* 0xfffffffc00f08947 */ /* 0x001fea000383ffff */
[----:B------:R-:W-:Y:S05]  /*4760*/  BRA `(.L_x_3646) ;  /* 0x00000000000c7947 */ /* 0x000fea0003800000 */
.L_x_3647:
[----:B------:R-:W2:Y:S02]  /*4770*/  LD.E R0, desc[UR6][R4.64] ;  /* 0x0000000604007980 */ /* 0x000ea4000c101900 */
[----:B--2---:R-:W-:-:S05]  /*4780*/  IADD3 R3, PT, PT, R27, R0, RZ ;  /* 0x000000001b037210 */ /* 0x004fca0007ffe0ff */
[----:B------:R0:W-:Y:S02]  /*4790*/  ST.E desc[UR6][R4.64], R3 ;  /* 0x0000000304007985 */ /* 0x0001e4000c101906 */
.L_x_3646:
[----:B------:R-:W-:Y:S05]  /*47a0*/  BSYNC.RECONVERGENT B0 ;  /* 0x0000000000007941 */ /* 0x000fea0003800200 */
.L_x_3645:
[----:B------:R1:W-:Y:S02]  /*47b0*/  ATOM.E.ADD.F16x2.RN.STRONG.GPU P0, RZ, desc[UR6][R4.64+0x4], R26 ;  /* 0x8000041a04ff79a2 */ /* 0x0003e4000c10e106 */
[----:B-1----:R-:W-:Y:S05]  /*47c0*/  @P0 EXIT ;  /* 0x000000000000094d */ /* 0x002fea0003800000 */
[----:B------:R-:W1:Y:S02]  /*47d0*/  QSPC.E.S P0, RZ, [R4+0x4] ;  /* 0x0000040004ff73aa */ /* 0x000e640000000500 */
[----:B-1----:R-:W-:Y:S05]  /*47e0*/  @!P0 BRA `(.L_x_3649) ;  /* 0x00000000001c8947 */ /* 0x002fea0003800000 */
[----:B------:R-:W-:-:S04]  /*47f0*/  MOV R2, R4 ;  /* 0x0000000400027202 */ /* 0x000fc80000000f00 */
[----:B------:R-:W-:-:S07]  /*4800*/  MOV R0, R2 ;  /* 0x0000000200007202 */ /* 0x000fce0000000f00 */
.L_x_3650:
[----:B------:R-:W0:Y:S02]  /*4810*/  LDS R2, [R0+0x4] ;  /* 0x0000040000027984 */ /* 0x000e240000000800 */
[----:B0-----:R-:W-:-:S05]  /*4820*/  HFMA2 R3, R2, 1, 1, R26 ;  /* 0x3c003c0002037831 */ /* 0x001fca000000001a */
[----:B------:R-:W0:Y:S02]  /*4830*/  ATOMS.CAST.SPIN P0, [R0+0x4], R2, R3 ;  /* 0x000004020000758d */ /* 0x000e240001800003 */
[----:B0-----:R-:W-:Y:S05]  /*4840*/  @!P0 BRA `(.L_x_3650) ;  /* 0xfffffffc00f08947 */ /* 0x001fea000383ffff */
[----:B------:R-:W-:Y:S05]  /*4850*/  EXIT ;  /* 0x000000000000794d */ /* 0x000fea0003800000 */
.L_x_3649:
[----:B------:R-:W0:Y:S02]  /*4860*/  LD.E R0, desc[UR6][R4.64+0x4] ;  /* 0x0000040604007980 */ /* 0x000e24000c101900 */
[----:B0-----:R-:W-:-:S05]  /*4870*/  IADD3 R3, PT, PT, R26, R0, RZ ;  /* 0x000000001a037210 */ /* 0x001fca0007ffe0ff */
[----:B------:R-:W-:Y:S01]  /*4880*/  ST.E desc[UR6][R4.64+0x4], R3 ;  /* 0x0000040304007985 */ /* 0x000fe2000c101906 */
[----:B------:R-:W-:Y:S05]  /*4890*/  EXIT ;  /* 0x000000000000794d */ /* 0x000fea0003800000 */
.L_x_3651:
        /* <DEDUP_REMOVED lines=14> */
.L_x_3978:


//--------------------- .text._Z23gemm_half_q_half_kernelILi1ELi14ELb1ELb0ELi64EEvPK6__halfPKjS4_S2_PS0_iiiiPKtS7_iiiiiibS2_i --------------------------
	.section	.text._Z23gemm_half_q_half_kernelILi1ELi14ELb1ELb0ELi64EEvPK6__halfPKjS4_S2_PS0_iiiiPKtS7_iiiiiibS2_i,"ax",@progbits
	.align	128
        .global         _Z23gemm_half_q_half_kernelILi1ELi14ELb1ELb0ELi64EEvPK6__halfPKjS4_S2_PS0_iiiiPKtS7_iiiiiibS2_i
        .type           _Z23gemm_half_q_half_kernelILi1ELi14ELb1ELb0ELi64EEvPK6__halfPKjS4_S2_PS0_iiiiPKtS7_iiiiiibS2_i,@function
        .size           _Z23gemm_half_q_half_kernelILi1ELi14ELb1ELb0ELi64EEvPK6__halfPKjS4_S2_PS0_iiiiPKtS7_iiiiiibS2_i,(.L_x_3979 - _Z23gemm_half_q_half_kernelILi1ELi14ELb1ELb0ELi64EEvPK6__halfPKjS4_S2_PS0_iiiiPKtS7_iiiiiibS2_i)
        .other          _Z23gemm_half_q_half_kernelILi1ELi14ELb1ELb0ELi64EEvPK6__halfPKjS4_S2_PS0_iiiiPKtS7_iiiiiibS2_i,@"STO_CUDA_ENTRY STV_DEFAULT"
_Z23gemm_half_q_half_kernelILi1ELi14ELb1ELb0ELi64EEvPK6__halfPKjS4_S2_PS0_iiiiPKtS7_iiiiiibS2_i:
.text._Z23gemm_half_q_half_kernelILi1ELi14ELb1ELb0ELi64EEvPK6__halfPKjS4_S2_PS0_iiiiPKtS7_iiiiiibS2_i:
        /* <DEDUP_REMOVED lines=44> */
.L_x_3653:
[----:B------:R-:W-:Y:S05]  /*02c0*/  BSYNC.RECONVERGENT B0 ;  /* 0x0000000000007941 */ /* 0x000fea0003800200 */
.L_x_3652:
        /* <DEDUP_REMOVED lines=17> */
[----:B------:R-:W-:Y:S02]  /*03e0*/  SHF.R.S32.HI R7, RZ, 0x1f, R0 ;  /* 0x0000001fff077819 */ /* 0x000fe40000011400 */
[----:B------:R-:W-:Y:S02]  /*03f0*/  SHF.L.U32 R8, R17, 0x4, RZ ;  /* 0x0000000411087819 */ /* 0x000fe400000006ff */
[----:B------:R-:W-:Y:S01]  /*0400*/  LEA.HI R10, R7, R0, RZ, 0x3 ;  /* 0x00000000070a7211 */ /* 0x000fe200078f18ff */
[----:B------:R-:W-:Y:S01]  /*0410*/  HFMA2 R7, -RZ, RZ, 0, 0 ;  /* 0x00000000ff077431 */ /* 0x000fe200000001ff */
[----:B-1----:R-:W-:Y:S02]  /*0420*/  MOV R13, R6 ;  /* 0x00000006000d7202 */ /* 0x002fe40000000f00 */
[----:B------:R-:W-:Y:S02]  /*0430*/  LOP3.LUT R8, R8, 0x10, RZ, 0xc0, !PT ;  /* 0x0000001008087812 */ /* 0x000fe400078ec0ff */
[----:B0-----:R-:W-:-:S07]  /*0440*/  SHF.R.S32.HI R10, RZ, 0x3, R10 ;  /* 0x00000003ff0a7819 */ /* 0x001fce000001140a */
.L_x_3655:
[----:B------:R-:W0:Y:S01]  /*0450*/  LDC.64 R14, c[0x0][0x390] ;  /* 0x0000e400ff0e7b82 */ /* 0x000e220000000a00 */
        /* <DEDUP_REMOVED lines=8> */
[----:B------:R-:W-:-:S05]  /*04e0*/  SHF.L.U32 R19, R13, 0x1, RZ ;  /* 0x000000010d137819 */ /* 0x000fca00000006ff */
[----:B------:R-:W-:-:S06]  /*04f0*/  IMAD.WIDE.U32 R18, R19, 0x2, R28 ;  /* 0x0000000213127825 */ /* 0x000fcc00078e001c */
[----:B------:R-:W3:Y:S01]  /*0500*/  LDG.E.U16.CONSTANT R18, desc[UR6][R18.64+0x2] ;  /* 0x0000020612127981 */ /* 0x000ee2000c1e9500 */
[----:B0-----:R-:W-:-:S06]  /*0510*/  IMAD.WIDE.U32 R16, R12, 0x2, R16 ;  /* 0x000000020c107825 */ /* 0x001fcc00078e0010 */
[----:B------:R0:W4:Y:S01]  /*0520*/  LDG.E.U16.CONSTANT R17, desc[UR6][R16.64] ;  /* 0x0000000610117981 */ /* 0x000122000c1e9500 */
[----:B--2---:R-:W-:-:S04]  /*0530*/  SHF.R.U32.HI R12, RZ, R8, R15 ;  /* 0x00000008ff0c7219 */ /* 0x004fc8000001160f */
[--C-:B------:R-:W-:Y:S02]  /*0540*/  SHF.R.U32.HI R14, RZ, 0x8, R12.reuse ;  /* 0x00000008ff0e7819 */ /* 0x100fe4000001160c */
[----:B------:R-:W-:Y:S02]  /*0550*/  LOP3.LUT R20, R12, 0xf, RZ, 0xc0, !PT ;  /* 0x0000000f0c147812 */ /* 0x000fe400078ec0ff */
[----:B------:R-:W-:Y:S02]  /*0560*/  LOP3.LUT R14, R14, 0xf, RZ, 0xc0, !PT ;  /* 0x0000000f0e0e7812 */ /* 0x000fe400078ec0ff */
[--C-:B------:R-:W-:Y:S02]  /*0570*/  SHF.R.U32.HI R21, RZ, 0x4, R12.reuse ;  /* 0x00000004ff157819 */ /* 0x100fe4000001160c */
[----:B------:R-:W-:Y:S01]  /*0580*/  SHF.R.U32.HI R12, RZ, 0xc, R12 ;  /* 0x0000000cff0c7819 */ /* 0x000fe2000001160c */
[----:B------:R-:W-:Y:S01]  /*0590*/  IMAD R15, R14, R14, R14 ;  /* 0x0000000e0e0f7224 */ /* 0x000fe200078e020e */
[----:B------:R-:W-:-:S02]  /*05a0*/  LOP3.LUT R21, R21, 0xf, RZ, 0xc0, !PT ;  /* 0x0000000f15157812 */ /* 0x000fc400078ec0ff */
[----:B------:R-:W-:Y:S01]  /*05b0*/  LOP3.LUT R12, R12, 0xf, RZ, 0xc0, !PT ;  /* 0x0000000f0c0c7812 */ /* 0x000fe200078ec0ff */
[----:B------:R-:W-:Y:S01]  /*05c0*/  IMAD R23, R20, R20, R20 ;  /* 0x0000001414177224 */ /* 0x000fe200078e0214 */
[----:B------:R-:W-:Y:S01]  /*05d0*/  IADD3 R14, PT, PT, R14, 0x1, R15 ;  /* 0x000000010e0e7810 */ /* 0x000fe20007ffe00f */
[C---:B0-----:R-:W-:Y:S02]  /*05e0*/  IMAD R16, R21.reuse, R21, R21 ;  /* 0x0000001515107224 */ /* 0x041fe400078e0215 */
        /* <DEDUP_REMOVED lines=8> */
[----:B------:R-:W-:-:S02]  /*0670*/  LEA R12, R7, R1, 0x3 ;  /* 0x00000001070c7211 */ /* 0x000fc400078e18ff */
[----:B0-----:R-:W-:Y:S02]  /*0680*/  PRMT R16, R23, 0x5410, R16 ;  /* 0x0000541017107816 */ /* 0x001fe40000000010 */
[----:B-1----:R-:W-:-:S03]  /*0690*/  PRMT R14, R14, 0x5410, R15 ;  /* 0x000054100e0e7816 */ /* 0x002fc6000000000f */
[-C--:B----4-:R-:W-:Y:S02]  /*06a0*/  HMUL2 R20, R16, R17.reuse.H0_H0 ;  /* 0x2000001110147232 */ /* 0x090fe40000000000 */
[----:B------:R-:W-:Y:S01]  /*06b0*/  HMUL2 R21, R14, R17.H0_H0 ;  /* 0x200000110e157232 */ /* 0x000fe20000000000 */
[----:B---3--:R-:W-:-:S04]  /*06c0*/  IADD3 R13, PT, PT, R18, R13, RZ ;  /* 0x0000000d120d7210 */ /* 0x008fc80007ffe0ff */
[----:B------:R0:W-:Y:S01]  /*06d0*/  STL.64 [R12], R20 ;  /* 0x000000140c007387 */ /* 0x0001e20000100a00 */
[----:B------:R-:W-:Y:S02]  /*06e0*/  ISETP.GE.AND P0, PT, R13, R2, PT ;  /* 0x000000020d00720c */ /* 0x000fe40003f06270 */
[----:B------:R-:W-:-:S11]  /*06f0*/  IADD3 R7, PT, PT, R7, 0x1, RZ ;  /* 0x0000000107077810 */ /* 0x000fd60007ffe0ff */
[----:B0-----:R-:W-:Y:S05]  /*0700*/  @!P0 BRA `(.L_x_3655) ;  /* 0xfffffffc00508947 */ /* 0x001fea000383ffff */
.L_x_3654:
[----:B-1----:R0:W5:Y:S01]  /*0710*/  LDL.64 R12, [R1] ;  /* 0x00000000010c7983 */ /* 0x0021620000100a00 */
[----:B------:R-:W1:Y:S01]  /*0720*/  LDCU UR4, c[0x0][0x3c8] ;  /* 0x00007900ff0477ac */ /* 0x000e620008000800 */
[----:B------:R-:W-:Y:S01]  /*0730*/  HFMA2 R4, -RZ, RZ, 0, 0 ;  /* 0x00000000ff047431 */ /* 0x000fe200000001ff */
[----:B-1----:R-:W-:-:S13]  /*0740*/  ISETP.GT.AND P0, PT, R6, UR4, PT ;  /* 0x0000000406007c0c */ /* 0x002fda000bf04270 */
[----:B0-----:R-:W-:Y:S05]  /*0750*/  @!P0 BRA `(.L_x_3656) ;  /* 0x00000000001c8947 */ /* 0x001fea0003800000 */
[----:B------:R-:W0:Y:S02]  /*0760*/  LDC R7, c[0x0][0x3cc] ;  /* 0x0000f300ff077b82 */ /* 0x000e240000000800 */
[----:B0-----:R-:W-:-:S04]  /*0770*/  VIMNMX R4, PT, PT, R6, R7, PT ;  /* 0x0000000706047248 */ /* 0x001fc80003fe0100 */
[----:B------:R-:W-:-:S04]  /*0780*/  IADD3 R4, PT, PT, R4, -UR4, RZ ;  /* 0x8000000404047c10 */ /* 0x000fc8000fffe0ff */
[----:B------:R-:W-:-:S04]  /*0790*/  SHF.R.S32.HI R7, RZ, 0x1f, R4 ;  /* 0x0000001fff077819 */ /* 0x000fc80000011404 */
[----:B------:R-:W-:-:S04]  /*07a0*/  LEA.HI R7, R7, R4, RZ, 0x5 ;  /* 0x0000000407077211 */ /* 0x000fc800078f28ff */
[----:B------:R-:W-:-:S05]  /*07b0*/  SHF.R.S32.HI R7, RZ, 0x5, R7 ;  /* 0x00000005ff077819 */ /* 0x000fca0000011407 */
[----:B------:R-:W-:-:S07]  /*07c0*/  IMAD R4, R7, 0x6, RZ ;  /* 0x0000000607047824 */ /* 0x000fce00078e02ff */
.L_x_3656:
        /* <DEDUP_REMOVED lines=11> */
.L_x_3657:
        /* <DEDUP_REMOVED lines=11> */
.L_x_3658:
        /* <DEDUP_REMOVED lines=11> */
.L_x_3659:
        /* <DEDUP_REMOVED lines=11> */
.L_x_3660:
        /* <DEDUP_REMOVED lines=11> */
[----:B------:R-:W-:-:S04]  /*0b40*/  LEA R4, R17, R4, 0x3 ;  /* 0x0000000411047211 */ /* 0x000fc800078e18ff */
[----:B------:R-:W-:-:S04]  /*0b50*/  IADD3 R4, PT, PT, R8, R4, R7 ;  /* 0x0000000408047210 */ /* 0x000fc80007ffe007 */
        /* <DEDUP_REMOVED lines=24> */
.L_x_3662:
        /* <DEDUP_REMOVED lines=19> */
[----:B------:R-:W-:Y:S02]  /*0e10*/  HADD2 R35, R23, -1032, -1032 ;  /* 0xe408e40817237430 */ /* 0x000fe40000000000 */
[----:B0-----:R-:W-:Y:S02]  /*0e20*/  HADD2.F32 R23, -RZ, R20.H0_H0 ;  /* 0x20000014ff177230 */ /* 0x001fe40000004100 */
[----:B------:R-:W-:-:S02]  /*0e30*/  HADD2 R34, R34, -1032, -1032 ;  /* 0xe408e40822227430 */ /* 0x000fc40000000000 */
[----:B------:R-:W-:Y:S02]  /*0e40*/  HADD2.F32 R18, -RZ, R36.H0_H0 ;  /* 0x20000024ff127230 */ /* 0x000fe40000004100 */
        /* <DEDUP_REMOVED lines=12> */
[C---:B------:R-:W-:Y:S01]  /*0f10*/  FFMA.FTZ R33, R20.reuse, R27, R33 ;  /* 0x0000001b14217223 */ /* 0x040fe20000010021 */
[----:B------:R-:W-:Y:S02]  /*0f20*/  HADD2.F32 R37, -RZ, R34.H1_H1 ;  /* 0x30000022ff257230 */ /* 0x000fe40000004100 */
[----:B------:R-:W-:Y:S01]  /*0f30*/  FFMA.FTZ R42, R23, R20, R42 ;  /* 0x00000014172a7223 */ /* 0x000fe2000001002a */
[----:B------:R-:W-:Y:S01]  /*0f40*/  LOP3.LUT R23, R13, 0xf000f0, RZ, 0xc0, !PT ;  /* 0x00f000f00d177812 */ /* 0x000fe200078ec0ff */
[----:B------:R-:W-:Y:S01]  /*0f50*/  FFMA.FTZ R27, R20, R35, R22 ;  /* 0x00000023141b7223 */ /* 0x000fe20000010016 */
[----:B------:R-:W-:Y:S01]  /*0f60*/  LOP3.LUT R22, R12, 0xf000f0, RZ, 0xc0, !PT ;  /* 0x00f000f00c167812 */ /* 0x000fe200078ec0ff */
[----:B------:R-:W-:Y:S01]  /*0f70*/  FFMA.FTZ R20, R20, R37, R32 ;  /* 0x0000002514147223 */ /* 0x000fe20000010020 */
[----:B------:R-:W-:-:S02]  /*0f80*/  LOP3.LUT R37, R23, 0x64006400, RZ, 0xfc, !PT ;  /* 0x6400640017257812 */ /* 0x000fc400078efcff */
[----:B------:R-:W-:Y:S02]  /*0f90*/  LOP3.LUT R35, R22, 0x64006400, RZ, 0xfc, !PT ;  /* 0x6400640016237812 */ /* 0x000fe400078efcff */
[----:B------:R-:W-:Y:S01]  /*0fa0*/  LOP3.LUT R32, R14, 0xf000f0, RZ, 0xc0, !PT ;  /* 0x00f000f00e207812 */ /* 0x000fe200078ec0ff */
[----:B------:R-:W0:Y:S01]  /*0fb0*/  LDS.64 R22, [UR4+0x8] ;  /* 0x00000804ff167984 */ /* 0x000e220008000a00 */
[----:B------:R-:W-:Y:S01]  /*0fc0*/  LOP3.LUT R34, R15, 0xf000f0, RZ, 0xc0, !PT ;  /* 0x00f000f00f227812 */ /* 0x000fe200078ec0ff */
[-C--:B------:R-:W-:Y:S01]  /*0fd0*/  HFMA2 R37, R37, R18.reuse.H0_H0, -72, -72 ;  /* 0xd480d48025257431 */ /* 0x080fe20000040012 */
[----:B------:R-:W-:Y:S01]  /*0fe0*/  LOP3.LUT R39, R32, 0x64006400, RZ, 0xfc, !PT ;  /* 0x6400640020277812 */ /* 0x000fe200078efcff */
[-C--:B------:R-:W-:Y:S01]  /*0ff0*/  HFMA2 R32, R35, R18.reuse.H0_H0, -72, -72 ;  /* 0xd480d48023207431 */ /* 0x080fe20000040012 */
[----:B------:R-:W-:Y:S01]  /*1000*/  LOP3.LUT R41, R34, 0x64006400, RZ, 0xfc, !PT ;  /* 0x6400640022297812 */ /* 0x000fe200078efcff */
[----:B------:R-:W-:Y:S01]  /*1010*/  HADD2.F32 R34, -RZ, R21.H0_H0 ;  /* 0x20000015ff227230 */ /* 0x000fe20000004100 */
[----:B------:R-:W-:Y:S01]  /*1020*/  SHF.R.U32.HI R12, RZ, 0x8, R12 ;  /* 0x00000008ff0c7819 */ /* 0x000fe2000001160c */
[----:B------:R-:W-:-:S02]  /*1030*/  HFMA2 R36, R39, R18.H0_H0, -72, -72 ;  /* 0xd480d48027247431 */ /* 0x000fc40000040012 */
[----:B------:R-:W-:Y:S02]  /*1040*/  HADD2.F32 R38, -RZ, R37.H0_H0 ;  /* 0x20000025ff267230 */ /* 0x000fe40000004100 */
[----:B------:R-:W-:Y:S02]  /*1050*/  HFMA2 R35, R41, R18.H0_H0, -72, -72 ;  /* 0xd480d48029237431 */ /* 0x000fe40000040012 */
[----:B------:R-:W-:Y:S01]  /*1060*/  HADD2.F32 R41, -RZ, R32.H0_H0 ;  /* 0x20000020ff297230 */ /* 0x000fe20000004100 */
[----:B------:R-:W-:Y:S01]  /*1070*/  SHF.R.U32.HI R13, RZ, 0x8, R13 ;  /* 0x00000008ff0d7819 */ /* 0x000fe2000001160d */
        /* <DEDUP_REMOVED lines=8> */
[----:B------:R-:W-:Y:S01]  /*1100*/  HADD2.F32 R34, -RZ, R21.H1_H1 ;  /* 0x30000015ff227230 */ /* 0x000fe20000004100 */
[----:B------:R-:W-:Y:S01]  /*1110*/  LOP3.LUT R21, R12, 0xf000f, RZ, 0xc0, !PT ;  /* 0x000f000f0c157812 */ /* 0x000fe200078ec0ff */
[----:B------:R-:W-:Y:S01]  /*1120*/  HADD2.F32 R36, -RZ, R36.H1_H1 ;  /* 0x30000024ff247230 */ /* 0x000fe20000004100 */
[----:B------:R-:W-:Y:S01]  /*1130*/  SHF.R.U32.HI R14, RZ, 0x8, R14 ;  /* 0x00000008ff0e7819 */ /* 0x000fe2000001160e */
[----:B------:R-:W-:Y:S02]  /*1140*/  HADD2.F32 R35, -RZ, R35.H1_H1 ;  /* 0x30000023ff237230 */ /* 0x000fe40000004100 */
[----:B------:R-:W-:Y:S01]  /*1150*/  FFMA.FTZ R41, R32, R34, R41 ;  /* 0x0000002220297223 */ /* 0x000fe20000010029 */
[----:B------:R-:W-:Y:S01]  /*1160*/  LOP3.LUT R32, R13, 0xf000f, RZ, 0xc0, !PT ;  /* 0x000f000f0d207812 */ /* 0x000fe200078ec0ff */
[C---:B------:R-:W-:Y:S01]  /*1170*/  FFMA.FTZ R33, R34.reuse, R37, R33 ;  /* 0x0000002522217223 */ /* 0x040fe20000010021 */
[----:B------:R-:W-:Y:S01]  /*1180*/  SHF.R.U32.HI R15, RZ, 0x8, R15 ;  /* 0x00000008ff0f7819 */ /* 0x000fe2000001160f */
[C---:B------:R-:W-:Y:S01]  /*1190*/  FFMA.FTZ R27, R34.reuse, R36, R27 ;  /* 0x00000024221b7223 */ /* 0x040fe2000001001b */
[----:B------:R-:W-:Y:S01]  /*11a0*/  FFMA.FTZ R34, R34, R35, R20 ;  /* 0x0000002322227223 */ /* 0x000fe20000010014 */
[----:B------:R-:W-:-:S02]  /*11b0*/  LOP3.LUT R21, R21, 0x64006400, RZ, 0xfc, !PT ;  /* 0x6400640015157812 */ /* 0x000fc400078efcff */
[----:B------:R-:W-:Y:S02]  /*11c0*/  LOP3.LUT R20, R32, 0x64006400, RZ, 0xfc, !PT ;  /* 0x6400640020147812 */ /* 0x000fe400078efcff */
[----:B------:R-:W-:Y:S01]  /*11d0*/  LOP3.LUT R35, R14, 0xf000f, RZ, 0xc0, !PT ;  /* 0x000f000f0e237812 */ /* 0x000fe200078ec0ff */
[----:B------:R-:W-:Y:S01]  /*11e0*/  HADD2 R21, R21, -1032, -1032 ;  /* 0xe408e40815157430 */ /* 0x000fe20000000000 */
[----:B------:R-:W-:Y:S01]  /*11f0*/  LOP3.LUT R32, R15, 0xf000f, RZ, 0xc0, !PT ;  /* 0x000f000f0f207812 */ /* 0x000fe200078ec0ff */
[----:B------:R-:W-:Y:S01]  /*1200*/  HADD2 R20, R20, -1032, -1032 ;  /* 0xe408e40814147430 */ /* 0x000fe20000000000 */
[----:B------:R-:W-:Y:S01]  /*1210*/  LOP3.LUT R35, R35, 0x64006400, RZ, 0xfc, !PT ;  /* 0x6400640023237812 */ /* 0x000fe200078efcff */
[----:B0-----:R-:W-:Y:S01]  /*1220*/  HADD2.F32 R36, -RZ, R22.H0_H0 ;  /* 0x20000016ff247230 */ /* 0x001fe20000004100 */
[----:B------:R-:W-:Y:S01]  /*1230*/  LOP3.LUT R32, R32, 0x64006400, RZ, 0xfc, !PT ;  /* 0x6400640020207812 */ /* 0x000fe200078efcff */
[----:B------:R-:W-:Y:S01]  /*1240*/  HADD2.F32 R38, -RZ, R21.H0_H0 ;  /* 0x20000015ff267230 */ /* 0x000fe20000004100 */
[----:B------:R-:W-:Y:S01]  /*1250*/  LOP3.LUT R12, R12, 0xf000f0, RZ, 0xc0, !PT ;  /* 0x00f000f00c0c7812 */ /* 0x000fe200078ec0ff */
[----:B------:R-:W-:-:S02]  /*1260*/  HADD2.F32 R37, -RZ, R20.H0_H0 ;  /* 0x20000014ff257230 */ /* 0x000fc40000004100 */
[----:B------:R-:W-:Y:S01]  /*1270*/  HADD2 R35, R35, -1032, -1032 ;  /* 0xe408e40823237430 */ /* 0x000fe20000000000 */
[----:B------:R-:W-:Y:S01]  /*1280*/  LOP3.LUT R13, R13, 0xf000f0, RZ, 0xc0, !PT ;  /* 0x00f000f00d0d7812 */ /* 0x000fe200078ec0ff */
[----:B------:R-:W-:Y:S02]  /*1290*/  HADD2 R32, R32, -1032, -1032 ;  /* 0xe408e40820207430 */ /* 0x000fe40000000000 */
[----:B------:R-:W-:Y:S01]  /*12a0*/  FFMA.FTZ R41, R38, R36, R41 ;  /* 0x0000002426297223 */ /* 0x000fe20000010029 */
[----:B------:R-:W-:Y:S01]  /*12b0*/  FFMA.FTZ R33, R36, R37, R33 ;  /* 0x0000002524217223 */ /* 0x000fe20000010021 */
[----:B------:R-:W-:Y:S01]  /*12c0*/  HADD2.F32 R38, -RZ, R35.H0_H0 ;  /* 0x20000023ff267230 */ /* 0x000fe20000004100 */
[----:B------:R-:W-:Y:S01]  /*12d0*/  LOP3.LUT R14, R14, 0xf000f0, RZ, 0xc0, !PT ;  /* 0x00f000f00e0e7812 */ /* 0x000fe200078ec0ff */
[----:B------:R-:W-:Y:S01]  /*12e0*/  HADD2.F32 R37, -RZ, R32.H0_H0 ;  /* 0x20000020ff257230 */ /* 0x000fe20000004100 */
[----:B---3--:R-:W-:Y:S01]  /*12f0*/  SHF.R.U32.HI R40, RZ, 0x8, R9 ;  /* 0x00000008ff287819 */ /* 0x008fe20000011609 */
[----:B------:R-:W-:-:S02]  /*1300*/  HADD2.F32 R22, -RZ, R22.H1_H1 ;  /* 0x30000016ff167230 */ /* 0x000fc40000004100 */
[C---:B------:R-:W-:Y:S01]  /*1310*/  FFMA.FTZ R27, R36.reuse, R38, R27 ;  /* 0x00000026241b7223 */ /* 0x040fe2000001001b */
[----:B------:R-:W-:Y:S02]  /*1320*/  HADD2.F32 R38, -RZ, R21.H1_H1 ;  /* 0x30000015ff267230 */ /* 0x000fe40000004100 */
[----:B------:R-:W-:Y:S01]  /*1330*/  FFMA.FTZ R37, R36, R37, R34 ;  /* 0x0000002524257223 */ /* 0x000fe20000010022 */
[----:B------:R-:W-:Y:S01]  /*1340*/  HADD2.F32 R34, -RZ, R35.H1_H1 ;  /* 0x30000023ff227230 */ /* 0x000fe20000004100 */
[----:B------:R-:W-:Y:S01]  /*1350*/  LOP3.LUT R21, R12, 0x64006400, RZ, 0xfc, !PT ;  /* 0x640064000c157812 */ /* 0x000fe200078efcff */
[----:B------:R-:W-:Y:S01]  /*1360*/  HADD2.F32 R20, -RZ, R20.H1_H1 ;  /* 0x30000014ff147230 */ /* 0x000fe20000004100 */
[----:B------:R-:W-:Y:S01]  /*1370*/  LOP3.LUT R35, R13, 0x64006400, RZ, 0xfc, !PT ;  /* 0x640064000d237812 */ /* 0x000fe200078efcff */
[----:B------:R-:W-:Y:S01]  /*1380*/  HADD2.F32 R32, -RZ, R32.H1_H1 ;  /* 0x30000020ff207230 */ /* 0x000fe20000004100 */
[----:B------:R-:W0:Y:S01]  /*1390*/  LDS.64 R12, [UR4+0x10] ;  /* 0x00001004ff0c7984 */ /* 0x000e220008000a00 */
[----:B------:R-:W-:Y:S01]  /*13a0*/  FFMA.FTZ R41, R38, R22, R41 ;  /* 0x0000001626297223 */ /* 0x000fe20000010029 */
[C---:B------:R-:W-:Y:S01]  /*13b0*/  FFMA.FTZ R33, R22.reuse, R20, R33 ;  /* 0x0000001416217223 */ /* 0x040fe20000010021 */
        /* <DEDUP_REMOVED lines=8> */
[----:B------:R-:W-:Y:S02]  /*1440*/  HADD2.F32 R34, -RZ, R15.H0_H0 ;  /* 0x2000000fff227230 */ /* 0x000fe40000004100 */
[-C--:B------:R-:W-:Y:S02]  /*1450*/  HFMA2 R21, R37, R18.reuse.H0_H0, -72, -72 ;  /* 0xd480d48025157431 */ /* 0x080fe40000040012 */
[----:B------:R-:W-:Y:S02]  /*1460*/  HADD2.F32 R38, -RZ, R20.H0_H0 ;  /* 0x20000014ff267230 */ /* 0x000fe40000004100 */
[----:B------:R-:W-:Y:S02]  /*1470*/  HFMA2 R14, R35, R18.H0_H0, -72, -72 ;  /* 0xd480d480230e7431 */ /* 0x000fe40000040012 */
        /* <DEDUP_REMOVED lines=8> */
[----:B------:R-:W-:Y:S01]  /*1500*/  LOP3.LUT R15, R8, 0xf000f, RZ, 0xc0, !PT ;  /* 0x000f000f080f7812 */ /* 0x000fe200078ec0ff */
        /* <DEDUP_REMOVED lines=16> */
[--C-:B------:R-:W-:Y:S02]  /*1610*/  HADD2.F32 R15, -RZ, R20.reuse.H0_H0 ;  /* 0x20000014ff0f7230 */ /* 0x100fe40000004100 */
[----:B------:R-:W-:Y:S02]  /*1620*/  HADD2.F32 R27, -RZ, R20.H1_H1 ;  /* 0x30000014ff1b7230 */ /* 0x000fe40000004100 */
[----:B------:R-:W-:Y:S02]  /*1630*/  HADD2 R20, R14, -1032, -1032 ;  /* 0xe408e4080e147430 */ /* 0x000fe40000000000 */
[----:B0-----:R-:W-:Y:S02]  /*1640*/  HADD2.F32 R14, -RZ, R12.H0_H0 ;  /* 0x2000000cff0e7230 */ /* 0x001fe40000004100 */
[----:B------:R-:W-:-:S02]  /*1650*/  HADD2 R22, R22, -1032, -1032 ;  /* 0xe408e40816167430 */ /* 0x000fc40000000000 */
[--C-:B------:R-:W-:Y:S02]  /*1660*/  HADD2.F32 R35, -RZ, R21.reuse.H0_H0 ;  /* 0x20000015ff237230 */ /* 0x100fe40000004100 */
[----:B------:R-:W-:Y:S02]  /*1670*/  HADD2.F32 R33, -RZ, R21.H1_H1 ;  /* 0x30000015ff217230 */ /* 0x000fe40000004100 */
[----:B------:R-:W-:Y:S01]  /*1680*/  FFMA.FTZ R32, R15, R14, RZ ;  /* 0x0000000e0f207223 */ /* 0x000fe200000100ff */
[----:B------:R-:W-:Y:S02]  /*1690*/  HADD2.F32 R23, -RZ, R20.H0_H0 ;  /* 0x20000014ff177230 */ /* 0x000fe40000004100 */
[----:B------:R-:W-:Y:S01]  /*16a0*/  FFMA.FTZ R15, R14, R35, RZ ;  /* 0x000000230e0f7223 */ /* 0x000fe200000100ff */
[----:B------:R-:W-:Y:S02]  /*16b0*/  HADD2.F32 R21, -RZ, R22.H0_H0 ;  /* 0x20000016ff157230 */ /* 0x000fe40000004100 */
[----:B------:R-:W-:-:S02]  /*16c0*/  HADD2.F32 R12, -RZ, R12.H1_H1 ;  /* 0x3000000cff0c7230 */ /* 0x000fc40000004100 */
[C---:B------:R-:W-:Y:S01]  /*16d0*/  FFMA.FTZ R23, R14.reuse, R23, RZ ;  /* 0x000000170e177223 */ /* 0x040fe200000100ff */
[----:B------:R-:W-:Y:S02]  /*16e0*/  HADD2.F32 R22, -RZ, R22.H1_H1 ;  /* 0x30000016ff167230 */ /* 0x000fe40000004100 */
[----:B------:R-:W-:Y:S01]  /*16f0*/  FFMA.FTZ R35, R14, R21, RZ ;  /* 0x000000150e237223 */ /* 0x000fe200000100ff */
[----:B------:R-:W-:Y:S02]  /*1700*/  HADD2.F32 R14, -RZ, R20.H1_H1 ;  /* 0x30000014ff0e7230 */ /* 0x000fe40000004100 */
[----:B------:R-:W-:Y:S01]  /*1710*/  FFMA.FTZ R33, R12, R33, R15 ;  /* 0x000000210c217223 */ /* 0x000fe2000001000f */
[----:B------:R-:W-:Y:S01]  /*1720*/  LOP3.LUT R15, R8, 0xf000f0, RZ, 0xc0, !PT ;  /* 0x00f000f0080f7812 */ /* 0x000fe200078ec0ff */
[----:B------:R-:W-:Y:S01]  /*1730*/  FFMA.FTZ R41, R27, R12, R32 ;  /* 0x0000000c1b297223 */ /* 0x000fe20000010020 */
[----:B------:R-:W0:Y:S01]  /*1740*/  LDS.64 R20, [UR4+0x18] ;  /* 0x00001804ff147984 */ /* 0x000e220008000a00 */
[----:B------:R-:W-:Y:S01]  /*1750*/  FFMA.FTZ R27, R12, R14, R23 ;  /* 0x0000000e0c1b7223 */ /* 0x000fe20000010017 */
[----:B------:R-:W-:-:S02]  /*1760*/  LOP3.LUT R14, R9, 0xf000f0, RZ, 0xc0, !PT ;  /* 0x00f000f0090e7812 */ /* 0x000fc400078ec0ff */
[----:B------:R-:W-:Y:S02]  /*1770*/  LOP3.LUT R15, R15, 0x64006400, RZ, 0xfc, !PT ;  /* 0x640064000f0f7812 */ /* 0x000fe400078efcff */
[----:B------:R-:W-:-:S03]  /*1780*/  LOP3.LUT R23, R14, 0x64006400, RZ, 0xfc, !PT ;  /* 0x640064000e177812 */ /* 0x000fc600078efcff */
[-C--:B------:R-:W-:Y:S02]  /*1790*/  HFMA2 R14, R15, R18.reuse.H0_H0, -72, -72 ;  /* 0xd480d4800f0e7431 */ /* 0x080fe40000040012 */
[----:B------:R-:W-:Y:S01]  /*17a0*/  FFMA.FTZ R15, R12, R22, R35 ;  /* 0x000000160c0f7223 */ /* 0x000fe20000010023 */
[----:B------:R-:W-:Y:S02]  /*17b0*/  HFMA2 R22, R23, R18.H0_H0, -72, -72 ;  /* 0xd480d48017167431 */ /* 0x000fe40000040012 */
[--C-:B------:R-:W-:Y:S01]  /*17c0*/  HADD2.F32 R12, -RZ, R13.reuse.H0_H0 ;  /* 0x2000000dff0c7230 */ /* 0x100fe20000004100 */
[----:B------:R-:W-:Y:S01]  /*17d0*/  SHF.R.U32.HI R35, RZ, 0x8, R8 ;  /* 0x00000008ff237819 */ /* 0x000fe20000011608 */
[----:B------:R-:W-:Y:S02]  /*17e0*/  HADD2.F32 R32, -RZ, R14.H0_H0 ;  /* 0x2000000eff207230 */ /* 0x000fe40000004100 */
[----:B------:R-:W-:Y:S02]  /*17f0*/  HADD2.F32 R23, -RZ, R22.H0_H0 ;  /* 0x20000016ff177230 */ /* 0x000fe40000004100 */
[----:B------:R-:W-:-:S02]  /*1800*/  HADD2.F32 R13, -RZ, R13.H1_H1 ;  /* 0x3000000dff0d7230 */ /* 0x000fc40000004100 */
[----:B------:R-:W-:Y:S01]  /*1810*/  FFMA.FTZ R32, R32, R12, R41 ;  /* 0x0000000c20207223 */ /* 0x000fe20000010029 */
[----:B------:R-:W-:Y:S01]  /*1820*/  HADD2.F32 R41, -RZ, R14.H1_H1 ;  /* 0x3000000eff297230 */ /* 0x000fe20000004100 */
[----:B------:R-:W-:Y:S01]  /*1830*/  LOP3.LUT R14, R10, 0xf000f0, RZ, 0xc0, !PT ;  /* 0x00f000f00a0e7812 */ /* 0x000fe200078ec0ff */
[----:B------:R-:W-:Y:S02]  /*1840*/  HADD2.F32 R22, -RZ, R22.H1_H1 ;  /* 0x30000016ff167230 */ /* 0x000fe40000004100 */
[----:B------:R-:W-:Y:S01]  /*1850*/  FFMA.FTZ R8, R12, R23, R33 ;  /* 0x000000170c087223 */ /* 0x000fe20000010021 */
[----:B------:R-:W-:Y:S01]  /*1860*/  LOP3.LUT R33, R35, 0xf000f, RZ, 0xc0, !PT ;  /* 0x000f000f23217812 */ /* 0x000fe200078ec0ff */
[----:B------:R-:W-:Y:S01]  /*1870*/  FFMA.FTZ R41, R41, R13, R32 ;  /* 0x0000000d29297223 */ /* 0x000fe20000010020 */
[----:B------:R-:W-:Y:S01]  /*1880*/  LOP3.LUT R23, R14, 0x64006400, RZ, 0xfc, !PT ;  /* 0x640064000e177812 */ /* 0x000fe200078efcff */
[----:B------:R-:W-:Y:S01]  /*1890*/  FFMA.FTZ R9, R13, R22, R8 ;  /* 0x000000160d097223 */ /* 0x000fe20000010008 */
[----:B------:R-:W-:-:S02]  /*18a0*/  LOP3.LUT R8, R40, 0xf000f, RZ, 0xc0, !PT ;  /* 0x000f000f28087812 */ /* 0x000fc400078ec0ff */
[----:B------:R-:W-:Y:S01]  /*18b0*/  LOP3.LUT R33, R33, 0x64006400, RZ, 0xfc, !PT ;  /* 0x6400640021217812 */ /* 0x000fe200078efcff */
[----:B------:R-:W-:Y:S01]  /*18c0*/  HFMA2 R23, R23, R18.H0_H0, -72, -72 ;  /* 0xd480d48017177431 */ /* 0x000fe20000040012 */
[----:B------:R-:W-:-:S03]  /*18d0*/  LOP3.LUT R8, R8, 0x64006400, RZ, 0xfc, !PT ;  /* 0x6400640008087812 */ /* 0x000fc600078efcff */
[----:B------:R-:W-:Y:S02]  /*18e0*/  HADD2 R33, R33, -1032, -1032 ;  /* 0xe408e40821217430 */ /* 0x000fe40000000000 */
[----:B------:R-:W-:Y:S02]  /*18f0*/  HADD2.F32 R14, -RZ, R23.H0_H0 ;  /* 0x20000017ff0e7230 */ /* 0x000fe40000004100 */
[----:B------:R-:W-:Y:S01]  /*1900*/  HADD2 R36, R8, -1032, -1032 ;  /* 0xe408e40808247430 */ /* 0x000fe20000000000 */
[----:B------:R-:W-:Y:S01]  /*1910*/  LOP3.LUT R8, R11, 0xf000f0, RZ, 0xc0, !PT ;  /* 0x00f000f00b087812 */ /* 0x000fe200078ec0ff */
[----:B0-----:R-:W-:Y:S02]  /*1920*/  HADD2.F32 R22, -RZ, R20.H0_H0 ;  /* 0x20000014ff167230 */ /* 0x001fe40000004100 */
[----:B------:R-:W-:Y:S01]  /*1930*/  FFMA.FTZ R14, R12, R14, R27 ;  /* 0x0000000e0c0e7223 */ /* 0x000fe2000001001b */
[----:B------:R-:W-:Y:S01]  /*1940*/  LOP3.LUT R27, R8, 0x64006400, RZ, 0xfc, !PT ;  /* 0x64006400081b7812 */ /* 0x000fe200078efcff */
[----:B------:R-:W-:Y:S01]  /*1950*/  HADD2.F32 R42, -RZ, R36.H0_H0 ;  /* 0x20000024ff2a7230 */ /* 0x000fe20000004100 */
[----:B------:R-:W-:Y:S01]  /*1960*/  @!P0 LEA R8, R4, R1, 0x3 ;  /* 0x0000000104088211 */ /* 0x000fe200078e18ff */
[----:B------:R-:W-:-:S02]  /*1970*/  HADD2.F32 R46, -RZ, R33.H0_H0 ;  /* 0x20000021ff2e7230 */ /* 0x000fc40000004100 */
[----:B------:R-:W-:Y:S02]  /*1980*/  HFMA2 R27, R27, R18.H0_H0, -72, -72 ;  /* 0xd480d4801b1b7431 */ /* 0x000fe40000040012 */
[----:B------:R-:W-:Y:S02]  /*1990*/  FFMA.FTZ R42, R22, R42, R9 ;  /* 0x0000002a162a7223 */ /* 0x000fe40000010009 */
[----:B------:R-:W2:Y:S01]  /*19a0*/  @!P0 LDL.64 R8, [R8+0x8] ;  /* 0x0000080008088983 */ /* 0x000ea20000100a00 */
[----:B------:R-:W-:Y:S01]  /*19b0*/  FFMA.FTZ R46, R46, R22, R41 ;  /* 0x000000162e2e7223 */ /* 0x000fe20000010029 */
[----:B------:R-:W-:Y:S02]  /*19c0*/  HADD2.F32 R32, -RZ, R27.H0_H0 ;  /* 0x2000001bff207230 */ /* 0x000fe40000004100 */
[----:B------:R-:W-:Y:S02]  /*19d0*/  HADD2.F32 R41, -RZ, R23.H1_H1 ;  /* 0x30000017ff297230 */ /* 0x000fe40000004100 */
[----:B------:R-:W-:-:S02]  /*19e0*/  HADD2.F32 R23, -RZ, R27.H1_H1 ;  /* 0x3000001bff177230 */ /* 0x000fc40000004100 */
[----:B------:R-:W-:Y:S01]  /*19f0*/  FFMA.FTZ R12, R12, R32, R15 ;  /* 0x000000200c0c7223 */ /* 0x000fe2000001000f */
[----:B------:R-:W-:-:S03]  /*1a00*/  FFMA.FTZ R41, R13, R41, R14 ;  /* 0x000000290d297223 */ /* 0x000fc6000001000e */
[----:B------:R-:W-:Y:S02]  /*1a10*/  FFMA.FTZ R23, R13, R23, R12 ;  /* 0x000000170d177223 */ /* 0x000fe4000001000c */
[----:B------:R-:W3:Y:S01]  /*1a20*/  LDG.E.128.CONSTANT R12, desc[UR6][R44.64] ;  /* 0x000000062c0c7981 */ /* 0x000ee2000c1e9d00 */
[----:B------:R-:W-:-:S04]  /*1a30*/  SHF.R.U32.HI R27, RZ, 0x8, R10 ;  /* 0x00000008ff1b7819 */ /* 0x000fc8000001160a */
[----:B------:R-:W-:-:S04]  /*1a40*/  LOP3.LUT R10, R27, 0xf000f, RZ, 0xc0, !PT ;  /* 0x000f000f1b0a7812 */ /* 0x000fc800078ec0ff */
[----:B------:R-:W-:Y:S02]  /*1a50*/  LOP3.LUT R10, R10, 0x64006400, RZ, 0xfc, !PT ;  /* 0x640064000a0a7812 */ /* 0x000fe400078efcff */
[----:B------:R-:W-:-:S03]  /*1a60*/  LOP3.LUT R35, R35, 0xf000f0, RZ, 0xc0, !PT ;  /* 0x00f000f023237812 */ /* 0x000fc600078ec0ff */
[----:B------:R-:W-:Y:S01]  /*1a70*/  HADD2 R10, R10, -1032, -1032 ;  /* 0xe408e4080a0a7430 */ /* 0x000fe20000000000 */
[----:B------:R-:W-:Y:S01]  /*1a80*/  LOP3.LUT R35, R35, 0x64006400, RZ, 0xfc, !PT ;  /* 0x6400640023237812 */ /* 0x000fe200078efcff */
[----:B------:R-:W-:Y:S02]  /*1a90*/  HADD2.F32 R43, -RZ, R33.H1_H1 ;  /* 0x30000021ff2b7230 */ /* 0x000fe40000004100 */
[----:B------:R-:W-:Y:S02]  /*1aa0*/  HADD2.F32 R33, -RZ, R20.H1_H1 ;  /* 0x30000014ff217230 */ /* 0x000fe40000004100 */
[----:B------:R-:W-:Y:S02]  /*1ab0*/  HADD2.F32 R32, -RZ, R10.H0_H0 ;  /* 0x2000000aff207230 */ /* 0x000fe40000004100 */
[----:B------:R-:W-:Y:S02]  /*1ac0*/  HFMA2 R35, R35, R18.H0_H0, -72, -72 ;  /* 0xd480d48023237431 */ /* 0x000fe40000040012 */
[----:B------:R-:W-:-:S02]  /*1ad0*/  HADD2.F32 R36, -RZ, R36.H1_H1 ;  /* 0x30000024ff247230 */ /* 0x000fc40000004100 */
[----:B------:R-:W-:Y:S01]  /*1ae0*/  FFMA.FTZ R43, R43, R33, R46 ;  /* 0x000000212b2b7223 */ /* 0x000fe2000001002e */
[----:B------:R-:W-:Y:S01]  /*1af0*/  FFMA.FTZ R32, R22, R32, R41 ;  /* 0x0000002016207223 */ /* 0x000fe20000010029 */
[----:B------:R-:W-:Y:S02]  /*1b00*/  HADD2.F32 R46, -RZ, R35.H0_H0 ;  /* 0x20000023ff2e7230 */ /* 0x000fe40000004100 */
[----:B------:R-:W-:Y:S01]  /*1b10*/  FFMA.FTZ R41, R33, R36, R42 ;  /* 0x0000002421297223 */ /* 0x000fe2000001002a */
[----:B------:R-:W-:-:S05]  /*1b20*/  HADD2.F32 R36, -RZ, R21.H0_H0 ;  /* 0x20000015ff247230 */ /* 0x000fca0000004100 */
[----:B------:R-:W-:Y:S01]  /*1b30*/  FFMA.FTZ R46, R46, R36, R43 ;  /* 0x000000242e2e7223 */ /* 0x000fe2000001002b */
[----:B------:R-:W-:-:S04]  /*1b40*/  LOP3.LUT R43, R40, 0xf000f0, RZ, 0xc0, !PT ;  /* 0x00f000f0282b7812 */ /* 0x000fc800078ec0ff */
[----:B------:R-:W-:-:S05]  /*1b50*/  LOP3.LUT R43, R43, 0x64006400, RZ, 0xfc, !PT ;  /* 0x640064002b2b7812 */ /* 0x000fca00078efcff */
[----:B------:R-:W-:-:S05]  /*1b60*/  HFMA2 R20, R43, R18.H0_H0, -72, -72 ;  /* 0xd480d4802b147431 */ /* 0x000fca0000040012 */
[----:B------:R-:W-:-:S05]  /*1b70*/  HADD2.F32 R42, -RZ, R20.H0_H0 ;  /* 0x20000014ff2a7230 */ /* 0x000fca0000004100 */
[----:B------:R-:W-:Y:S01]  /*1b80*/  FFMA.FTZ R42, R36, R42, R41 ;  /* 0x0000002a242a7223 */ /* 0x000fe20000010029 */
[----:B------:R-:W-:-:S04]  /*1b90*/  SHF.R.U32.HI R41, RZ, 0x8, R11 ;  /* 0x00000008ff297819 */ /* 0x000fc8000001160b */
[----:B------:R-:W-:-:S04]  /*1ba0*/  LOP3.LUT R11, R41, 0xf000f, RZ, 0xc0, !PT ;  /* 0x000f000f290b7812 */ /* 0x000fc800078ec0ff */
[----:B------:R-:W-:Y:S02]  /*1bb0*/  LOP3.LUT R11, R11, 0x64006400, RZ, 0xfc, !PT ;  /* 0x640064000b0b7812 */ /* 0x000fe400078efcff */
[----:B------:R-:W-:-:S03]  /*1bc0*/  LOP3.LUT R41, R41, 0xf000f0, RZ, 0xc0, !PT ;  /* 0x00f000f029297812 */ /* 0x000fc600078ec0ff */
[----:B------:R-:W-:Y:S01]  /*1bd0*/  HADD2 R11, R11, -1032, -1032 ;  /* 0xe408e4080b0b7430 */ /* 0x000fe20000000000 */
[----:B------:R-:W-:Y:S02]  /*1be0*/  LOP3.LUT R27, R27, 0xf000f0, RZ, 0xc0, !PT ;  /* 0x00f000f01b1b7812 */ /* 0x000fe400078ec0ff */
[----:B------:R-:W-:Y:S02]  /*1bf0*/  LOP3.LUT R41, R41, 0x64006400, RZ, 0xfc, !PT ;  /* 0x6400640029297812 */ /* 0x000fe400078efcff */
[--C-:B------:R-:W-:Y:S01]  /*1c00*/  HADD2.F32 R40, -RZ, R11.reuse.H0_H0 ;  /* 0x2000000bff287230 */ /* 0x100fe20000004100 */
[----:B------:R-:W-:Y:S01]  /*1c10*/  LOP3.LUT R27, R27, 0x64006400, RZ, 0xfc, !PT ;  /* 0x640064001b1b7812 */ /* 0x000fe200078efcff */
[----:B------:R-:W-:Y:S02]  /*1c20*/  HADD2.F32 R10, -RZ, R10.H1_H1 ;  /* 0x3000000aff0a7230 */ /* 0x000fe40000004100 */
[----:B------:R-:W-:Y:S02]  /*1c30*/  HADD2.F32 R11, -RZ, R11.H1_H1 ;  /* 0x3000000bff0b7230 */ /* 0x000fe40000004100 */
[----:B------:R-:W-:Y:S01]  /*1c40*/  FFMA.FTZ R40, R22, R40, R23 ;  /* 0x0000002816287223 */ /* 0x000fe20000010017 */
[----:B------:R-:W-:-:S02]  /*1c50*/  HFMA2 R22, R41, R18.H0_H0, -72, -72 ;  /* 0xd480d48029167431 */ /* 0x000fc40000040012 */
[C---:B------:R-:W-:Y:S01]  /*1c60*/  FFMA.FTZ R23, R33.reuse, R10, R32 ;  /* 0x0000000a21177223 */ /* 0x040fe20000010020 */
[----:B------:R-:W-:Y:S02]  /*1c70*/  HFMA2 R27, R27, R18.H0_H0, -72, -72 ;  /* 0xd480d4801b1b7431 */ /* 0x000fe40000040012 */
[----:B------:R-:W-:Y:S01]  /*1c80*/  FFMA.FTZ R11, R33, R11, R40 ;  /* 0x0000000b210b7223 */ /* 0x000fe20000010028 */
[----:B------:R-:W-:Y:S02]  /*1c90*/  HADD2.F32 R32, -RZ, R22.H0_H0 ;  /* 0x20000016ff207230 */ /* 0x000fe40000004100 */
[----:B------:R-:W-:-:S03]  /*1ca0*/  HADD2.F32 R40, -RZ, R27.H0_H0 ;  /* 0x2000001bff287230 */ /* 0x000fc60000004100 */
[C---:B------:R-:W-:Y:S02]  /*1cb0*/  FFMA.FTZ R32, R36.reuse, R32, R11 ;  /* 0x0000002024207223 */ /* 0x040fe4000001000b */
[----:B------:R-:W0:Y:S01]  /*1cc0*/  LDS.64 R10, [UR4+0x20] ;  /* 0x00002004ff0a7984 */ /* 0x000e220008000a00 */
[----:B------:R-:W-:Y:S02]  /*1cd0*/  HADD2.F32 R21, -RZ, R21.H1_H1 ;  /* 0x30000015ff157230 */ /* 0x000fe40000004100 */
[----:B------:R-:W-:Y:S01]  /*1ce0*/  FFMA.FTZ R40, R36, R40, R23 ;  /* 0x0000002824287223 */ /* 0x000fe20000010017 */
[----:B------:R-:W-:Y:S02]  /*1cf0*/  HADD2.F32 R20, -RZ, R20.H1_H1 ;  /* 0x30000014ff147230 */ /* 0x000fe40000004100 */
[----:B------:R-:W-:-:S03]  /*1d00*/  HADD2.F32 R33, -RZ, R22.H1_H1 ;  /* 0x30000016ff217230 */ /* 0x000fc60000004100 */
[C---:B------:R-:W-:Y:S01]  /*1d10*/  FFMA.FTZ R42, R21.reuse, R20, R42 ;  /* 0x00000014152a7223 */ /* 0x040fe2000001002a */
[----:B------:R-:W-:Y:S02]  /*1d20*/  HADD2.F32 R27, -RZ, R27.H1_H1 ;  /* 0x3000001bff1b7230 */ /* 0x000fe40000004100 */
[----:B------:R-:W-:Y:S02]  /*1d30*/  HADD2.F32 R35, -RZ, R35.H1_H1 ;  /* 0x30000023ff237230 */ /* 0x000fe40000004100 */
[C---:B------:R-:W-:Y:S01]  /*1d40*/  FFMA.FTZ R33, R21.reuse, R33, R32 ;  /* 0x0000002115217223 */ /* 0x040fe20000010020 */
[----:B------:R-:W-:Y:S02]  /*1d50*/  FFMA.FTZ R36, R21, R27, R40 ;  /* 0x0000001b15247223 */ /* 0x000fe40000010028 */
[----:B------:R-:W-:Y:S01]  /*1d60*/  FFMA.FTZ R35, R35, R21, R46 ;  /* 0x0000001523237223 */ /* 0x000fe2000001002e */
[----:B--2---:R-:W-:-:S04]  /*1d70*/  @!P0 PRMT R25, R8, 0x7610, R25 ;  /* 0x0000761008198816 */ /* 0x004fc80000000019 */
[----:B------:R-:W-:Y:S02]  /*1d80*/  @!P0 PRMT R25, R25, 0x7610, R8 ;  /* 0x0000761019198816 */ /* 0x000fe40000000008 */
[----:B------:R-:W-:-:S03]  /*1d90*/  @!P0 PRMT R26, R9, 0x7610, R26 ;  /* 0x00007610091a8816 */ /* 0x000fc6000000001a */
[--C-:B------:R-:W-:Y:S02]  /*1da0*/  HADD2.F32 R23, -RZ, R25.reuse.H1_H1 ;  /* 0x30000019ff177230 */ /* 0x100fe40000004100 */
[----:B------:R-:W-:Y:S01]  /*1db0*/  HADD2.F32 R22, -RZ, R25.H0_H0 ;  /* 0x20000019ff167230 */ /* 0x000fe20000004100 */
[----:B------:R-:W-:Y:S02]  /*1dc0*/  @!P0 PRMT R26, R26, 0x7610, R9 ;  /* 0x000076101a1a8816 */ /* 0x000fe40000000009 */
[----:B------:R-:W-:Y:S02]  /*1dd0*/  FMUL.FTZ R20, R38, R23 ;  /* 0x0000001726147220 */ /* 0x000fe40000410000 */
[----:B------:R-:W-:-:S03]  /*1de0*/  FMUL.FTZ R9, R39, R22 ;  /* 0x0000001627097220 */ /* 0x000fc60000410000 */
[----:B------:R-:W-:Y:S02]  /*1df0*/  F2FP.F16.F32.PACK_AB R20, RZ, R20 ;  /* 0x00000014ff14723e */ /* 0x000fe400000000ff */
[----:B------:R-:W-:Y:S01]  /*1e00*/  F2FP.F16.F32.PACK_AB R9, RZ, R9 ;  /* 0x00000009ff09723e */ /* 0x000fe200000000ff */
[--C-:B------:R-:W-:Y:S02]  /*1e10*/  HADD2.F32 R27, -RZ, R26.reuse.H0_H0 ;  /* 0x2000001aff1b7230 */ /* 0x100fe40000004100 */
[----:B------:R-:W-:Y:S01]  /*1e20*/  HADD2.F32 R32, -RZ, R26.H1_H1 ;  /* 0x3000001aff207230 */ /* 0x000fe20000004100 */
[----:B------:R-:W-:Y:S02]  /*1e30*/  PRMT R9, R9, 0x5410, R20 ;  /* 0x0000541009097816 */ /* 0x000fe40000000014 */
[----:B------:R-:W1:Y:S01]  /*1e40*/  LDS.64 R20, [UR4+0x28] ;  /* 0x00002804ff147984 */ /* 0x000e620008000a00 */
[----:B------:R-:W-:Y:S01]  /*1e50*/  FMUL.FTZ R34, R34, R27 ;  /* 0x0000001b22227220 */ /* 0x000fe20000410000 */
[----:B------:R-:W-:Y:S01]  /*1e60*/  FMUL.FTZ R37, R37, R32 ;  /* 0x0000002025257220 */ /* 0x000fe20000410000 */
[----:B---3--:R-:W-:-:S03]  /*1e70*/  LOP3.LUT R8, R12, 0xf000f, RZ, 0xc0, !PT ;  /* 0x000f000f0c087812 */ /* 0x008fc600078ec0ff */
[----:B------:R-:W-:Y:S02]  /*1e80*/  F2FP.F16.F32.PACK_AB R34, RZ, R34 ;  /* 0x00000022ff22723e */ /* 0x000fe400000000ff */
[----:B------:R-:W-:Y:S02]  /*1e90*/  F2FP.F16.F32.PACK_AB R37, RZ, R37 ;  /* 0x00000025ff25723e */ /* 0x000fe400000000ff */
[----:B------:R-:W-:Y:S01]  /*1ea0*/  LOP3.LUT R8, R8, 0x64006400, RZ, 0xfc, !PT ;  /* 0x6400640008087812 */ /* 0x000fe200078efcff */
[----:B------:R-:W-:Y:S01]  /*1eb0*/  HFMA2 R24, R9, 1, 1, R24 ;  /* 0x3c003c0009187831 */ /* 0x000fe20000000018 */
[----:B------:R-:W-:Y:S02]  /*1ec0*/  PRMT R34, R34, 0x5410, R37 ;  /* 0x0000541022227816 */ /* 0x000fe40000000025 */
[----:B------:R-:W-:Y:S01]  /*1ed0*/  LOP3.LUT R39, R12, 0xf000f0, RZ, 0xc0, !PT ;  /* 0x00f000f00c277812 */ /* 0x000fe200078ec0ff */
[----:B------:R-:W-:Y:S02]  /*1ee0*/  HADD2 R9, R8, -1032, -1032 ;  /* 0xe408e40808097430 */ /* 0x000fe40000000000 */
[----:B------:R-:W-:-:S02]  /*1ef0*/  HFMA2 R34, R34, 1, 1, R7 ;  /* 0x3c003c0022227831 */ /* 0x000fc40000000007 */
[--C-:B0-----:R-:W-:Y:S01]  /*1f00*/  HADD2.F32 R7, -RZ, R10.reuse.H0_H0 ;  /* 0x2000000aff077230 */ /* 0x101fe20000004100 */
[----:B------:R-:W-:Y:S01]  /*1f10*/  LOP3.LUT R39, R39, 0x64006400, RZ, 0xfc, !PT ;  /* 0x6400640027277812 */ /* 0x000fe200078efcff */
[--C-:B------:R-:W-:Y:S01]  /*1f20*/  HADD2.F32 R8, -RZ, R9.reuse.H0_H0 ;  /* 0x20000009ff087230 */ /* 0x100fe20000004100 */
[----:B------:R-:W-:Y:S01]  /*1f30*/  SHF.R.U32.HI R12, RZ, 0x8, R12 ;  /* 0x00000008ff0c7819 */ /* 0x000fe2000001160c */
[----:B------:R-:W-:Y:S02]  /*1f40*/  HADD2.F32 R37, -RZ, R9.H1_H1 ;  /* 0x30000009ff257230 */ /* 0x000fe40000004100 */
[----:B------:R-:W-:Y:S02]  /*1f50*/  HADD2.F32 R10, -RZ, R10.H1_H1 ;  /* 0x3000000aff0a7230 */ /* 0x000fe40000004100 */
[----:B------:R-:W-:Y:S01]  /*1f60*/  FFMA.FTZ R8, R8, R7, RZ ;  /* 0x0000000708087223 */ /* 0x000fe200000100ff */
[----:B------:R-:W-:Y:S01]  /*1f70*/  HFMA2 R9, R39, R18.H0_H0, -72, -72 ;  /* 0xd480d48027097431 */ /* 0x000fe20000040012 */
[----:B------:R-:W-:-:S02]  /*1f80*/  LOP3.LUT R39, R12, 0xf000f, RZ, 0xc0, !PT ;  /* 0x000f000f0c277812 */ /* 0x000fc400078ec0ff */
[----:B------:R-:W-:Y:S01]  /*1f90*/  FFMA.FTZ R37, R37, R10, R8 ;  /* 0x0000000a25257223 */ /* 0x000fe20000010008 */
[----:B------:R-:W-:Y:S01]  /*1fa0*/  HADD2.F32 R8, -RZ, R11.H0_H0 ;  /* 0x2000000bff087230 */ /* 0x000fe20000004100 */
[----:B------:R-:W-:Y:S01]  /*1fb0*/  LOP3.LUT R39, R39, 0x64006400, RZ, 0xfc, !PT ;  /* 0x6400640027277812 */ /* 0x000fe200078efcff */
[----:B------:R-:W-:Y:S02]  /*1fc0*/  HADD2.F32 R38, -RZ, R9.H0_H0 ;  /* 0x20000009ff267230 */ /* 0x000fe40000004100 */
[----:B------:R-:W-:Y:S02]  /*1fd0*/  HADD2.F32 R11, -RZ, R11.H1_H1 ;  /* 0x3000000bff0b7230 */ /* 0x000fe40000004100 */
[----:B------:R-:W-:Y:S02]  /*1fe0*/  HADD2.F32 R9, -RZ, R9.H1_H1 ;  /* 0x30000009ff097230 */ /* 0x000fe40000004100 */
[----:B------:R-:W-:Y:S01]  /*1ff0*/  FFMA.FTZ R38, R38, R8, R37 ;  /* 0x0000000826267223 */ /* 0x000fe20000010025 */
[----:B------:R-:W-:-:S02]  /*2000*/  HADD2 R39, R39, -1032, -1032 ;  /* 0xe408e40827277430 */ /* 0x000fc40000000000 */
[----:B-1----:R-:W-:Y:S02]  /*2010*/  HADD2.F32 R40, -RZ, R20.H0_H0 ;  /* 0x20000014ff287230 */ /* 0x002fe40000004100 */
[----:B------:R-:W-:Y:S01]  /*2020*/  FFMA.FTZ R9, R9, R11, R38 ;  /* 0x0000000b09097223 */ /* 0x000fe20000010026 */
        /* <DEDUP_REMOVED lines=9> */
[----:B------:R-:W-:Y:S01]  /*20c0*/  LOP3.LUT R9, R13, 0xf000f0, RZ, 0xc0, !PT ;  /* 0x00f000f00d097812 */ /* 0x000fe200078ec0ff */
[----:B------:R-:W-:Y:S01]  /*20d0*/  FMUL.FTZ R37, R23, R42 ;  /* 0x0000002a17257220 */ /* 0x000fe20000410000 */
[----:B------:R-:W-:Y:S02]  /*20e0*/  SHF.R.U32.HI R42, RZ, 0x8, R13 ;  /* 0x00000008ff2a7819 */ /* 0x000fe4000001160d */
[----:B------:R-:W-:Y:S02]  /*20f0*/  LOP3.LUT R9, R9, 0x64006400, RZ, 0xfc, !PT ;  /* 0x6400640009097812 */ /* 0x000fe400078efcff */
[----:B------:R-:W-:-:S03]  /*2100*/  LOP3.LUT R13, R42, 0xf000f, RZ, 0xc0, !PT ;  /* 0x000f000f2a0d7812 */ /* 0x000fc600078ec0ff */
[----:B------:R-:W-:Y:S01]  /*2110*/  HFMA2 R9, R9, R18.H0_H0, -72, -72 ;  /* 0xd480d48009097431 */ /* 0x000fe20000040012 */
[----:B------:R-:W-:-:S04]  /*2120*/  LOP3.LUT R13, R13, 0x64006400, RZ, 0xfc, !PT ;  /* 0x640064000d0d7812 */ /* 0x000fc800078efcff */
[--C-:B------:R-:W-:Y:S02]  /*2130*/  HADD2.F32 R46, -RZ, R9.reuse.H0_H0 ;  /* 0x20000009ff2e7230 */ /* 0x100fe40000004100 */
[----:B------:R-:W-:Y:S02]  /*2140*/  HADD2 R13, R13, -1032, -1032 ;  /* 0xe408e4080d0d7430 */ /* 0x000fe40000000000 */
[----:B------:R-:W-:Y:S02]  /*2150*/  HADD2.F32 R9, -RZ, R9.H1_H1 ;  /* 0x30000009ff097230 */ /* 0x000fe40000004100 */
[----:B------:R-:W-:Y:S01]  /*2160*/  FFMA.FTZ R46, R8, R46, R41 ;  /* 0x0000002e082e7223 */ /* 0x000fe20000010029 */
[----:B------:R-:W-:-:S03]  /*2170*/  HADD2.F32 R41, -RZ, R13.H0_H0 ;  /* 0x2000000dff297230 */ /* 0x000fc60000004100 */
        /* <DEDUP_REMOVED lines=18> */
[----:B------:R-:W-:-:S03]  /*22a0*/  LOP3.LUT R9, R15, 0xf000f0, RZ, 0xc0, !PT ;  /* 0x00f000f00f097812 */ /* 0x000fc600078ec0ff */
[----:B------:R-:W-:Y:S01]  /*22b0*/  HFMA2 R7, R7, R18.H0_H0, -72, -72 ;  /* 0xd480d48007077431 */ /* 0x000fe20000040012 */
[----:B------:R-:W-:-:S04]  /*22c0*/  LOP3.LUT R9, R9, 0x64006400, RZ, 0xfc, !PT ;  /* 0x6400640009097812 */ /* 0x000fc800078efcff */
[----:B------:R-:W-:Y:S02]  /*22d0*/  HADD2.F32 R10, -RZ, R7.H0_H0 ;  /* 0x20000007ff0a7230 */ /* 0x000fe40000004100 */
[----:B------:R-:W-:-:S03]  /*22e0*/  HFMA2 R9, R9, R18.H0_H0, -72, -72 ;  /* 0xd480d48009097431 */ /* 0x000fc60000040012 */
[C---:B------:R-:W-:Y:S02]  /*22f0*/  FFMA.FTZ R10, R8.reuse, R10, R43 ;  /* 0x0000000a080a7223 */ /* 0x040fe4000001002b */
[----:B------:R-:W-:Y:S02]  /*2300*/  HADD2.F32 R43, -RZ, R9.H0_H0 ;  /* 0x20000009ff2b7230 */ /* 0x000fe40000004100 */
[----:B------:R-:W-:Y:S02]  /*2310*/  HADD2.F32 R7, -RZ, R7.H1_H1 ;  /* 0x30000007ff077230 */ /* 0x000fe40000004100 */
[----:B------:R-:W-:Y:S02]  /*2320*/  HADD2.F32 R9, -RZ, R9.H1_H1 ;  /* 0x30000009ff097230 */ /* 0x000fe40000004100 */
[----:B------:R-:W-:Y:S01]  /*2330*/  FFMA.FTZ R8, R8, R43, R47 ;  /* 0x0000002b08087223 */ /* 0x000fe2000001002f */
[----:B------:R-:W-:-:S04]  /*2340*/  IMAD.WIDE R46, R3, 0x4, R44 ;  /* 0x00000004032e7825 */ /* 0x000fc800078e022c */
[C---:B------:R-:W-:Y:S01]  /*2350*/  FFMA.FTZ R7, R11.reuse, R7, R10 ;  /* 0x000000070b077223 */ /* 0x040fe2000001000a */
[----:B------:R-:W-:Y:S02]  /*2360*/  FFMA.FTZ R43, R11, R9, R8 ;  /* 0x000000090b2b7223 */ /* 0x000fe40000010008 */
[----:B------:R-:W2:Y:S01]  /*2370*/  LDG.E.128.CONSTANT R8, desc[UR6][R46.64] ;  /* 0x000000062e087981 */ /* 0x000ea2000c1e9d00 */
[----:B------:R-:W-:Y:S02]  /*2380*/  HADD2.F32 R48, -RZ, R20.H1_H1 ;  /* 0x30000014ff307230 */ /* 0x000fe40000004100 */
[----:B------:R-:W-:Y:S01]  /*2390*/  HADD2.F32 R13, -RZ, R13.H1_H1 ;  /* 0x3000000dff0d7230 */ /* 0x000fe20000004100 */
[----:B------:R-:W-:-:S04]  /*23a0*/  SHF.R.U32.HI R44, RZ, 0x8, R14 ;  /* 0x00000008ff2c7819 */ /* 0x000fc8000001160e */
[----:B------:R-:W-:Y:S01]  /*23b0*/  FFMA.FTZ R50, R48, R13, R41 ;  /* 0x0000000d30327223 */ /* 0x000fe20000010029 */
[----:B------:R-:W-:Y:S02]  /*23c0*/  LOP3.LUT R14, R44, 0xf000f, RZ, 0xc0, !PT ;  /* 0x000f000f2c0e7812 */ /* 0x000fe400078ec0ff */
[----:B------:R-:W-:Y:S02]  /*23d0*/  LOP3.LUT R13, R12, 0xf000f0, RZ, 0xc0, !PT ;  /* 0x00f000f00c0d7812 */ /* 0x000fe400078ec0ff */
[----:B------:R-:W-:Y:S02]  /*23e0*/  SHF.R.U32.HI R15, RZ, 0x8, R15 ;  /* 0x00000008ff0f7819 */ /* 0x000fe4000001160f */
[----:B------:R-:W-:Y:S02]  /*23f0*/  LOP3.LUT R14, R14, 0x64006400, RZ, 0xfc, !PT ;  /* 0x640064000e0e7812 */ /* 0x000fe400078efcff */
[----:B------:R-:W-:Y:S01]  /*2400*/  LOP3.LUT R13, R13, 0x64006400, RZ, 0xfc, !PT ;  /* 0x640064000d0d7812 */ /* 0x000fe200078efcff */
[----:B------:R-:W-:Y:S01]  /*2410*/  HADD2.F32 R39, -RZ, R39.H1_H1 ;  /* 0x30000027ff277230 */ /* 0x000fe20000004100 */
[----:B------:R-:W-:Y:S01]  /*2420*/  LOP3.LUT R12, R15, 0xf000f, RZ, 0xc0, !PT ;  /* 0x000f000f0f0c7812 */ /* 0x000fe200078ec0ff */
[----:B------:R-:W-:-:S02]  /*2430*/  HADD2 R14, R14, -1032, -1032 ;  /* 0xe408e4080e0e7430 */ /* 0x000fc40000000000 */
[----:B------:R-:W-:Y:S01]  /*2440*/  HFMA2 R20, R13, R18.H0_H0, -72, -72 ;  /* 0xd480d4800d147431 */ /* 0x000fe20000040012 */
[----:B------:R-:W-:Y:S02]  /*2450*/  LOP3.LUT R13, R42, 0xf000f0, RZ, 0xc0, !PT ;  /* 0x00f000f02a0d7812 */ /* 0x000fe400078ec0ff */
[----:B------:R-:W-:Y:S01]  /*2460*/  LOP3.LUT R12, R12, 0x64006400, RZ, 0xfc, !PT ;  /* 0x640064000c0c7812 */ /* 0x000fe200078efcff */
[----:B------:R-:W-:Y:S01]  /*2470*/  FFMA.FTZ R38, R39, R48, R38 ;  /* 0x0000003027267223 */ /* 0x000fe20000010026 */
[----:B------:R-:W-:Y:S01]  /*2480*/  HADD2.F32 R45, -RZ, R14.H0_H0 ;  /* 0x2000000eff2d7230 */ /* 0x000fe20000004100 */
[----:B------:R-:W-:Y:S01]  /*2490*/  LOP3.LUT R13, R13, 0x64006400, RZ, 0xfc, !PT ;  /* 0x640064000d0d7812 */ /* 0x000fe200078efcff */
[----:B------:R-:W-:Y:S02]  /*24a0*/  HADD2.F32 R41, -RZ, R21.H0_H0 ;  /* 0x20000015ff297230 */ /* 0x000fe40000004100 */
[----:B------:R-:W-:Y:S02]  /*24b0*/  HADD2.F32 R39, -RZ, R20.H0_H0 ;  /* 0x20000014ff277230 */ /* 0x000fe40000004100 */
[----:B------:R-:W-:-:S02]  /*24c0*/  HADD2 R12, R12, -1032, -1032 ;  /* 0xe408e4080c0c7430 */ /* 0x000fc40000000000 */
[----:B------:R-:W-:Y:S02]  /*24d0*/  HADD2.F32 R14, -RZ, R14.H1_H1 ;  /* 0x3000000eff0e7230 */ /* 0x000fe40000004100 */
[----:B------:R-:W-:Y:S01]  /*24e0*/  FFMA.FTZ R7, R40, R45, R7 ;  /* 0x0000002d28077223 */ /* 0x000fe20000010007 */
[----:B------:R-:W-:Y:S01]  /*24f0*/  LOP3.LUT R44, R44, 0xf000f0, RZ, 0xc0, !PT ;  /* 0x00f000f02c2c7812 */ /* 0x000fe200078ec0ff */
[----:B------:R-:W-:Y:S01]  /*2500*/  FFMA.FTZ R39, R39, R41, R38 ;  /* 0x0000002927277223 */ /* 0x000fe20000010026 */
[----:B------:R-:W-:Y:S02]  /*2510*/  HFMA2 R38, R13, R18.H0_H0, -72, -72 ;  /* 0xd480d4800d267431 */ /* 0x000fe40000040012 */
[--C-:B------:R-:W-:Y:S02]  /*2520*/  HADD2.F32 R13, -RZ, R12.reuse.H0_H0 ;  /* 0x2000000cff0d7230 */ /* 0x100fe40000004100 */
[----:B------:R-:W-:Y:S01]  /*2530*/  FFMA.FTZ R14, R48, R14, R7 ;  /* 0x0000000e300e7223 */ /* 0x000fe20000010007 */
[----:B------:R-:W-:Y:S01]  /*2540*/  LOP3.LUT R7, R44, 0x64006400, RZ, 0xfc, !PT ;  /* 0x640064002c077812 */ /* 0x000fe200078efcff */
[----:B------:R-:W-:-:S02]  /*2550*/  HADD2.F32 R12, -RZ, R12.H1_H1 ;  /* 0x3000000cff0c7230 */ /* 0x000fc40000004100 */
[----:B------:R-:W-:Y:S02]  /*2560*/  FFMA.FTZ R13, R40, R13, R43 ;  /* 0x0000000d280d7223 */ /* 0x000fe4000001002b */
[----:B------:R-:W-:Y:S02]  /*2570*/  HFMA2 R7, R7, R18.H0_H0, -72, -72 ;  /* 0xd480d48007077431 */ /* 0x000fe40000040012 */
[----:B------:R-:W-:Y:S01]  /*2580*/  FFMA.FTZ R48, R48, R12, R13 ;  /* 0x0000000c30307223 */ /* 0x000fe2000001000d */
[----:B------:R-:W-:Y:S02]  /*2590*/  LOP3.LUT R13, R15, 0xf000f0, RZ, 0xc0, !PT ;  /* 0x00f000f00f0d7812 */ /* 0x000fe400078ec0ff */
[----:B------:R-:W-:Y:S02]  /*25a0*/  HADD2.F32 R15, -RZ, R7.H0_H0 ;  /* 0x20000007ff0f7230 */ /* 0x000fe40000004100 */
[----:B------:R-:W-:-:S03]  /*25b0*/  LOP3.LUT R13, R13, 0x64006400, RZ, 0xfc, !PT ;  /* 0x640064000d0d7812 */ /* 0x000fc600078efcff */
[----:B------:R-:W-:Y:S02]  /*25c0*/  FFMA.FTZ R15, R41, R15, R14 ;  /* 0x0000000f290f7223 */ /* 0x000fe4000001000e */
[----:B------:R-:W-:Y:S02]  /*25d0*/  HFMA2 R14, R13, R18.H0_H0, -72, -72 ;  /* 0xd480d4800d0e7431 */ /* 0x000fe40000040012 */
[----:B------:R-:W0:Y:S01]  /*25e0*/  LDS.64 R12, [UR4+0x30] ;  /* 0x00003004ff0c7984 */ /* 0x000e220008000a00 */
[----:B------:R-:W-:Y:S02]  /*25f0*/  HADD2.F32 R42, -RZ, R38.H0_H0 ;  /* 0x20000026ff2a7230 */ /* 0x000fe40000004100 */
[----:B------:R-:W-:Y:S01]  /*2600*/  FMUL.FTZ R36, R27, R36 ;  /* 0x000000241b247220 */ /* 0x000fe20000410000 */
[----:B------:R-:W-:Y:S02]  /*2610*/  HADD2.F32 R40, -RZ, R14.H0_H0 ;  /* 0x2000000eff287230 */ /* 0x000fe40000004100 */
[----:B------:R-:W-:Y:S01]  /*2620*/  FMUL.FTZ R33, R32, R33 ;  /* 0x0000002120217220 */ /* 0x000fe20000410000 */
[C---:B------:R-:W-:Y:S01]  /*2630*/  FFMA.FTZ R42, R41.reuse, R42, R50 ;  /* 0x0000002a292a7223 */ /* 0x040fe20000010032 */
[----:B------:R-:W-:Y:S01]  /*2640*/  F2FP.F16.F32.PACK_AB R36, RZ, R36 ;  /* 0x00000024ff24723e */ /* 0x000fe200000000ff */
[----:B------:R-:W-:-:S02]  /*2650*/  FFMA.FTZ R41, R41, R40, R48 ;  /* 0x0000002829297223 */ /* 0x000fc40000010030 */
[----:B------:R-:W-:Y:S01]  /*2660*/  F2FP.F16.F32.PACK_AB R33, RZ, R33 ;  /* 0x00000021ff21723e */ /* 0x000fe200000000ff */
[----:B------:R-:W-:Y:S02]  /*2670*/  HADD2.F32 R40, -RZ, R21.H1_H1 ;  /* 0x30000015ff287230 */ /* 0x000fe40000004100 */
[----:B------:R-:W-:Y:S01]  /*2680*/  HADD2.F32 R20, -RZ, R20.H1_H1 ;  /* 0x30000014ff147230 */ /* 0x000fe20000004100 */
[----:B------:R-:W-:Y:S01]  /*2690*/  PRMT R36, R36, 0x5410, R33 ;  /* 0x0000541024247816 */ /* 0x000fe20000000021 */
[----:B------:R-:W-:Y:S02]  /*26a0*/  HADD2.F32 R21, -RZ, R38.H1_H1 ;  /* 0x30000026ff157230 */ /* 0x000fe40000004100 */
[----:B------:R-:W-:Y:S01]  /*26b0*/  FMUL.FTZ R35, R22, R35 ;  /* 0x0000002316237220 */ /* 0x000fe20000410000 */
[----:B------:R-:W-:Y:S01]  /*26c0*/  FFMA.FTZ R39, R20, R40, R39 ;  /* 0x0000002814277223 */ /* 0x000fe20000010027 */
[----:B------:R-:W-:Y:S02]  /*26d0*/  HADD2.F32 R7, -RZ, R7.H1_H1 ;  /* 0x30000007ff077230 */ /* 0x000fe40000004100 */
[----:B------:R-:W-:Y:S01]  /*26e0*/  FFMA.FTZ R42, R40, R21, R42 ;  /* 0x00000015282a7223 */ /* 0x000fe2000001002a */
[----:B------:R-:W-:-:S02]  /*26f0*/  F2FP.F16.F32.PACK_AB R35, RZ, R35 ;  /* 0x00000023ff23723e */ /* 0x000fc400000000ff */
[----:B------:R-:W-:Y:S01]  /*2700*/  F2FP.F16.F32.PACK_AB R37, RZ, R37 ;  /* 0x00000025ff25723e */ /* 0x000fe200000000ff */
[----:B------:R-:W-:-:S03]  /*2710*/  HFMA2 R34, R36, 1, 1, R34 ;  /* 0x3c003c0024227831 */ /* 0x000fc60000000022 */
[----:B------:R-:W-:-:S05]  /*2720*/  PRMT R35, R35, 0x5410, R37 ;  /* 0x0000541023237816 */ /* 0x000fca0000000025 */
[----:B------:R-:W-:Y:S01]  /*2730*/  HFMA2 R24, R35, 1, 1, R24 ;  /* 0x3c003c0023187831 */ /* 0x000fe20000000018 */
[----:B--2---:R-:W-:Y:S02]  /*2740*/  LOP3.LUT R33, R9, 0xf000f, RZ, 0xc0, !PT ;  /* 0x000f000f09217812 */ /* 0x004fe400078ec0ff */
[----:B------:R-:W-:Y:S02]  /*2750*/  LOP3.LUT R20, R8, 0xf000f, RZ, 0xc0, !PT ;  /* 0x000f000f08147812 */ /* 0x000fe400078ec0ff */
[----:B------:R-:W-:Y:S02]  /*2760*/  LOP3.LUT R33, R33, 0x64006400, RZ, 0xfc, !PT ;  /* 0x6400640021217812 */ /* 0x000fe400078efcff */
[----:B------:R-:W-:Y:S01]  /*2770*/  LOP3.LUT R21, R20, 0x64006400, RZ, 0xfc, !PT ;  /* 0x6400640014157812 */ /* 0x000fe200078efcff */
[----:B------:R-:W-:Y:S02]  /*2780*/  HADD2.F32 R20, -RZ, R14.H1_H1 ;  /* 0x3000000eff147230 */ /* 0x000fe40000004100 */
[----:B------:R-:W-:Y:S01]  /*2790*/  FFMA.FTZ R14, R40, R7, R15 ;  /* 0x00000007280e7223 */ /* 0x000fe2000001000f */
[----:B------:R-:W-:Y:S01]  /*27a0*/  HADD2 R7, R33, -1032, -1032 ;  /* 0xe408e40821077430 */ /* 0x000fe20000000000 */
[----:B------:R-:W-:Y:S01]  /*27b0*/  LOP3.LUT R37, R10, 0xf000f, RZ, 0xc0, !PT ;  /* 0x000f000f0a257812 */ /* 0x000fe200078ec0ff */
[----:B0-----:R-:W-:-:S03]  /*27c0*/  HADD2.F32 R33, -RZ, R12.H0_H0 ;  /* 0x2000000cff217230 */ /* 0x001fc60000004100 */
[----:B------:R-:W-:Y:S01]  /*27d0*/  HADD2.F32 R36, -RZ, R7.H0_H0 ;  /* 0x20000007ff247230 */ /* 0x000fe20000004100 */
[----:B------:R-:W-:Y:S01]  /*27e0*/  LOP3.LUT R37, R37, 0x64006400, RZ, 0xfc, !PT ;  /* 0x6400640025257812 */ /* 0x000fe200078efcff */
[----:B------:R-:W-:-:S03]  /*27f0*/  HADD2 R21, R21, -1032, -1032 ;  /* 0xe408e40815157430 */ /* 0x000fc60000000000 */
[----:B------:R-:W-:Y:S01]  /*2800*/  FFMA.FTZ R35, R33, R36, RZ ;  /* 0x0000002421237223 */ /* 0x000fe200000100ff */
[----:B------:R-:W-:Y:S02]  /*2810*/  HADD2.F32 R36, -RZ, R7.H1_H1 ;  /* 0x30000007ff247230 */ /* 0x000fe40000004100 */
[----:B------:R-:W-:Y:S02]  /*2820*/  HADD2 R7, R37, -1032, -1032 ;  /* 0xe408e40825077430 */ /* 0x000fe40000000000 */
[----:B------:R-:W-:Y:S01]  /*2830*/  FFMA.FTZ R15, R40, R20, R41 ;  /* 0x00000014280f7223 */ /* 0x000fe20000010029 */
[----:B------:R-:W-:Y:S02]  /*2840*/  HADD2.F32 R20, -RZ, R21.H0_H0 ;  /* 0x20000015ff147230 */ /* 0x000fe40000004100 */
[----:B------:R-:W-:Y:S02]  /*2850*/  HADD2.F32 R38, -RZ, R7.H0_H0 ;  /* 0x20000007ff267230 */ /* 0x000fe40000004100 */
[----:B------:R-:W-:-:S02]  /*2860*/  HADD2.F32 R21, -RZ, R21.H1_H1 ;  /* 0x30000015ff157230 */ /* 0x000fc40000004100 */
[----:B------:R-:W-:Y:S02]  /*2870*/  HADD2.F32 R40, -RZ, R12.H1_H1 ;  /* 0x3000000cff287230 */ /* 0x000fe40000004100 */
[----:B------:R-:W-:Y:S01]  /*2880*/  FFMA.FTZ R12, R20, R33, RZ ;  /* 0x00000021140c7223 */ /* 0x000fe200000100ff */
[----:B------:R-:W-:Y:S01]  /*2890*/  LOP3.LUT R20, R8, 0xf000f0, RZ, 0xc0, !PT ;  /* 0x00f000f008147812 */ /* 0x000fe200078ec0ff */
[----:B------:R-:W-:Y:S02]  /*28a0*/  HADD2.F32 R7, -RZ, R7.H1_H1 ;  /* 0x30000007ff077230 */ /* 0x000fe40000004100 */
[----:B------:R-:W-:Y:S01]  /*28b0*/  FFMA.FTZ R43, R33, R38, RZ ;  /* 0x00000026212b7223 */ /* 0x000fe200000100ff */
[----:B------:R-:W-:Y:S01]  /*28c0*/  FFMA.FTZ R12, R21, R40, R12 ;  /* 0x00000028150c7223 */ /* 0x000fe2000001000c */
[----:B------:R-:W-:Y:S02]  /*28d0*/  LOP3.LUT R21, R20, 0x64006400, RZ, 0xfc, !PT ;  /* 0x6400640014157812 */ /* 0x000fe400078efcff */
[----:B------:R-:W-:Y:S01]  /*28e0*/  FFMA.FTZ R43, R40, R7, R43 ;  /* 0x00000007282b7223 */ /* 0x000fe2000001002b */
[----:B------:R-:W-:-:S02]  /*28f0*/  LOP3.LUT R7, R9, 0xf000f0, RZ, 0xc0, !PT ;  /* 0x00f000f009077812 */ /* 0x000fc400078ec0ff */
[-C--:B------:R-:W-:Y:S02]  /*2900*/  HFMA2 R20, R21, R18.reuse.H0_H0, -72, -72 ;  /* 0xd480d48015147431 */ /* 0x080fe40000040012 */
[----:B------:R-:W-:Y:S02]  /*2910*/  LOP3.LUT R7, R7, 0x64006400, RZ, 0xfc, !PT ;  /* 0x6400640007077812 */ /* 0x000fe400078efcff */
[----:B------:R-:W-:Y:S01]  /*2920*/  LOP3.LUT R21, R10, 0xf000f0, RZ, 0xc0, !PT ;  /* 0x00f000f00a157812 */ /* 0x000fe200078ec0ff */
[----:B------:R-:W-:Y:S02]  /*2930*/  HADD2.F32 R37, -RZ, R13.H0_H0 ;  /* 0x2000000dff257230 */ /* 0x000fe40000004100 */
[----:B------:R-:W-:Y:S02]  /*2940*/  HADD2.F32 R41, -RZ, R20.H0_H0 ;  /* 0x20000014ff297230 */ /* 0x000fe40000004100 */
[----:B------:R-:W-:Y:S01]  /*2950*/  HFMA2 R7, R7, R18.H0_H0, -72, -72 ;  /* 0xd480d48007077431 */ /* 0x000fe20000040012 */
[----:B------:R-:W-:Y:S01]  /*2960*/  LOP3.LUT R21, R21, 0x64006400, RZ, 0xfc, !PT ;  /* 0x6400640015157812 */ /* 0x000fe200078efcff */
[----:B------:R-:W-:Y:S01]  /*2970*/  FFMA.FTZ R36, R40, R36, R35 ;  /* 0x0000002428247223 */ /* 0x000fe20000010023 */
[----:B------:R-:W-:-:S02]  /*2980*/  FFMA.FTZ R41, R41, R37, R12 ;  /* 0x0000002529297223 */ /* 0x000fc4000001000c */
[----:B------:R-:W-:Y:S02]  /*2990*/  HADD2.F32 R12, -RZ, R7.H0_H0 ;  /* 0x20000007ff0c7230 */ /* 0x000fe40000004100 */
[----:B------:R-:W-:-:S03]  /*29a0*/  HFMA2 R21, R21, R18.H0_H0, -72, -72 ;  /* 0xd480d48015157431 */ /* 0x000fc60000040012 */
[----:B------:R-:W-:Y:S02]  /*29b0*/  FFMA.FTZ R35, R37, R12, R36 ;  /* 0x0000000c25237223 */ /* 0x000fe40000010024 */
[----:B------:R-:W-:-:S05]  /*29c0*/  HADD2.F32 R36, -RZ, R21.H0_H0 ;  /* 0x20000015ff247230 */ /* 0x000fca0000004100 */
[----:B------:R-:W-:Y:S02]  /*29d0*/  FFMA.FTZ R36, R37, R36, R43 ;  /* 0x0000002425247223 */ /* 0x000fe4000001002b */
[----:B------:R0:W2:Y:S01]  /*29e0*/  @!P0 LDG.E.U16.CONSTANT R43, desc[UR6][R16.64] ;  /* 0x00000006102b8981 */ /* 0x0000a2000c1e9500 */
        /* <DEDUP_REMOVED lines=12> */
[----:B------:R-:W-:Y:S01]  /*2ab0*/  FMUL.FTZ R38, R27, R14 ;  /* 0x0000000e1b267220 */ /* 0x000fe20000410000 */
[----:B------:R-:W-:Y:S02]  /*2ac0*/  FMUL.FTZ R37, R32, R15 ;  /* 0x0000000f20257220 */ /* 0x000fe40000410000 */
[----:B------:R-:W1:Y:S02]  /*2ad0*/  LDS.64 R14, [UR4+0x38] ;  /* 0x00003804ff0e7984 */ /* 0x000e640008000a00 */
[----:B------:R-:W-:Y:S02]  /*2ae0*/  F2FP.F16.F32.PACK_AB R38, RZ, R38 ;  /* 0x00000026ff26723e */ /* 0x000fe400000000ff */
[----:B------:R-:W-:-:S04]  /*2af0*/  F2FP.F16.F32.PACK_AB R37, RZ, R37 ;  /* 0x00000025ff25723e */ /* 0x000fc800000000ff */
[----:B------:R-:W-:Y:S01]  /*2b00*/  PRMT R38, R38, 0x5410, R37 ;  /* 0x0000541026267816 */ /* 0x000fe20000000025 */
[----:B------:R-:W-:Y:S01]  /*2b10*/  HADD2.F32 R7, -RZ, R7.H1_H1 ;  /* 0x30000007ff077230 */ /* 0x000fe20000004100 */
[----:B------:R-:W-:-:S03]  /*2b20*/  SHF.R.U32.HI R8, RZ, 0x8, R8 ;  /* 0x00000008ff087819 */ /* 0x000fc60000011608 */
[----:B------:R-:W-:Y:S02]  /*2b30*/  HADD2 R34, R38, R34 ;  /* 0x0000002226227230 */ /* 0x000fe40000000000 */
[----:B------:R-:W-:Y:S01]  /*2b40*/  HADD2.F32 R38, -RZ, R13.H1_H1 ;  /* 0x3000000dff267230 */ /* 0x000fe20000004100 */
[----:B------:R-:W-:-:S04]  /*2b50*/  SHF.R.U32.HI R9, RZ, 0x8, R9 ;  /* 0x00000008ff097819 */ /* 0x000fc80000011609 */
[----:B------:R-:W-:Y:S01]  /*2b60*/  FFMA.FTZ R35, R38, R7, R35 ;  /* 0x0000000726237223 */ /* 0x000fe20000010023 */
[----:B------:R-:W-:Y:S02]  /*2b70*/  LOP3.LUT R7, R8, 0xf000f, RZ, 0xc0, !PT ;  /* 0x000f000f08077812 */ /* 0x000fe400078ec0ff */
[----:B------:R-:W-:Y:S02]  /*2b80*/  LOP3.LUT R13, R9, 0xf000f, RZ, 0xc0, !PT ;  /* 0x000f000f090d7812 */ /* 0x000fe400078ec0ff */
[----:B------:R-:W-:Y:S01]  /*2b90*/  LOP3.LUT R7, R7, 0x64006400, RZ, 0xfc, !PT ;  /* 0x6400640007077812 */ /* 0x000fe200078efcff */
[----:B------:R-:W-:Y:S02]  /*2ba0*/  HADD2.F32 R20, -RZ, R20.H1_H1 ;  /* 0x30000014ff147230 */ /* 0x000fe40000004100 */
[----:B------:R-:W-:Y:S01]  /*2bb0*/  HADD2.F32 R21, -RZ, R21.H1_H1 ;  /* 0x30000015ff157230 */ /* 0x000fe20000004100 */
[----:B------:R-:W-:Y:S01]  /*2bc0*/  LOP3.LUT R13, R13, 0x64006400, RZ, 0xfc, !PT ;  /* 0x640064000d0d7812 */ /* 0x000fe200078efcff */
[----:B------:R-:W-:-:S02]  /*2bd0*/  HADD2 R7, R7, -1032, -1032 ;  /* 0xe408e40807077430 */ /* 0x000fc40000000000 */
[----:B------:R-:W-:Y:S01]  /*2be0*/  FFMA.FTZ R41, R20, R38, R41 ;  /* 0x0000002614297223 */ /* 0x000fe20000010029 */
[----:B------:R-:W-:Y:S01]  /*2bf0*/  FFMA.FTZ R21, R38, R21, R36 ;  /* 0x0000001526157223 */ /* 0x000fe20000010024 */
[----:B------:R-:W-:Y:S02]  /*2c00*/  HADD2 R13, R13, -1032, -1032 ;  /* 0xe408e4080d0d7430 */ /* 0x000fe40000000000 */
[----:B------:R-:W-:Y:S02]  /*2c10*/  HADD2.F32 R36, -RZ, R7.H0_H0 ;  /* 0x20000007ff247230 */ /* 0x000fe40000004100 */
[----:B-1----:R-:W-:Y:S01]  /*2c20*/  HADD2.F32 R20, -RZ, R14.H0_H0 ;  /* 0x2000000eff147230 */ /* 0x002fe20000004100 */
[----:B------:R-:W-:-:S04]  /*2c30*/  SHF.R.U32.HI R10, RZ, 0x8, R10 ;  /* 0x00000008ff0a7819 */ /* 0x000fc8000001160a */
[----:B------:R-:W-:Y:S01]  /*2c40*/  FFMA.FTZ R41, R36, R20, R41 ;  /* 0x0000001424297223 */ /* 0x000fe20000010029 */
[----:B------:R-:W-:Y:S02]  /*2c50*/  HADD2.F32 R36, -RZ, R13.H0_H0 ;  /* 0x2000000dff247230 */ /* 0x000fe40000004100 */
[----:B------:R-:W-:-:S03]  /*2c60*/  HADD2.F32 R12, -RZ, R12.H1_H1 ;  /* 0x3000000cff0c7230 */ /* 0x000fc60000004100 */
[----:B------:R-:W-:Y:S01]  /*2c70*/  FFMA.FTZ R35, R20, R36, R35 ;  /* 0x0000002414237223 */ /* 0x000fe20000010023 */
[----:B------:R-:W-:Y:S02]  /*2c80*/  LOP3.LUT R36, R10, 0xf000f, RZ, 0xc0, !PT ;  /* 0x000f000f0a247812 */ /* 0x000fe400078ec0ff */
[----:B------:R-:W-:Y:S02]  /*2c90*/  SHF.R.U32.HI R11, RZ, 0x8, R11 ;  /* 0x00000008ff0b7819 */ /* 0x000fe4000001160b */
[----:B------:R-:W-:Y:S01]  /*2ca0*/  LOP3.LUT R36, R36, 0x64006400, RZ, 0xfc, !PT ;  /* 0x6400640024247812 */ /* 0x000fe200078efcff */
[----:B------:R-:W-:Y:S01]  /*2cb0*/  FFMA.FTZ R37, R38, R12, R33 ;  /* 0x0000000c26257223 */ /* 0x000fe20000010021 */
[----:B------:R-:W-:-:S03]  /*2cc0*/  LOP3.LUT R12, R11, 0xf000f, RZ, 0xc0, !PT ;  /* 0x000f000f0b0c7812 */ /* 0x000fc600078ec0ff */
[----:B------:R-:W-:Y:S01]  /*2cd0*/  HADD2 R33, R36, -1032, -1032 ;  /* 0xe408e40824217430 */ /* 0x000fe20000000000 */
[----:B------:R-:W-:-:S04]  /*2ce0*/  LOP3.LUT R12, R12, 0x64006400, RZ, 0xfc, !PT ;  /* 0x640064000c0c7812 */ /* 0x000fc800078efcff */
[----:B------:R-:W-:Y:S02]  /*2cf0*/  HADD2.F32 R36, -RZ, R33.H0_H0 ;  /* 0x20000021ff247230 */ /* 0x000fe40000004100 */
[----:B------:R-:W-:-:S03]  /*2d00*/  HADD2 R12, R12, -1032, -1032 ;  /* 0xe408e4080c0c7430 */ /* 0x000fc60000000000 */
[----:B------:R-:W-:Y:S01]  /*2d10*/  FFMA.FTZ R21, R20, R36, R21 ;  /* 0x0000002414157223 */ /* 0x000fe20000010015 */
[----:B------:R-:W-:Y:S02]  /*2d20*/  HADD2.F32 R36, -RZ, R7.H1_H1 ;  /* 0x30000007ff247230 */ /* 0x000fe40000004100 */
[----:B------:R-:W-:Y:S01]  /*2d30*/  HADD2.F32 R7, -RZ, R12.H0_H0 ;  /* 0x2000000cff077230 */ /* 0x000fe20000004100 */
[----:B------:R-:W-:Y:S01]  /*2d40*/  LOP3.LUT R8, R8, 0xf000f0, RZ, 0xc0, !PT ;  /* 0x00f000f008087812 */ /* 0x000fe200078ec0ff */
[----:B------:R-:W-:-:S03]  /*2d50*/  HADD2.F32 R14, -RZ, R14.H1_H1 ;  /* 0x3000000eff0e7230 */ /* 0x000fc60000004100 */
[----:B------:R-:W-:Y:S01]  /*2d60*/  FFMA.FTZ R7, R20, R7, R37 ;  /* 0x0000000714077223 */ /* 0x000fe20000010025 */
[----:B------:R-:W-:Y:S01]  /*2d70*/  HADD2.F32 R20, -RZ, R13.H1_H1 ;  /* 0x3000000dff147230 */ /* 0x000fe20000004100 */
[----:B------:R-:W-:Y:S02]  /*2d80*/  @!P0 IADD3 R13, PT, PT, R4, 0x1, RZ ;  /* 0x00000001040d8810 */ /* 0x000fe40007ffe0ff */
[----:B------:R-:W-:Y:S02]  /*2d90*/  LOP3.LUT R9, R9, 0xf000f0, RZ, 0xc0, !PT ;  /* 0x00f000f009097812 */ /* 0x000fe400078ec0ff */
[----:B------:R-:W-:Y:S01]  /*2da0*/  @!P0 MOV R4, R13 ;  /* 0x0000000d00048202 */ /* 0x000fe20000000f00 */
[----:B------:R-:W-:Y:S01]  /*2db0*/  FFMA.FTZ R35, R14, R20, R35 ;  /* 0x000000140e237223 */ /* 0x000fe20000010023 */
[----:B------:R-:W-:Y:S02]  /*2dc0*/  LOP3.LUT R13, R8, 0x64006400, RZ, 0xfc, !PT ;  /* 0x64006400080d7812 */ /* 0x000fe400078efcff */
[----:B------:R-:W-:-:S02]  /*2dd0*/  LOP3.LUT R20, R10, 0xf000f0, RZ, 0xc0, !PT ;  /* 0x00f000f00a147812 */ /* 0x000fc400078ec0ff */
[----:B------:R-:W-:Y:S01]  /*2de0*/  LOP3.LUT R9, R9, 0x64006400, RZ, 0xfc, !PT ;  /* 0x6400640009097812 */ /* 0x000fe200078efcff */
[-C--:B------:R-:W-:Y:S01]  /*2df0*/  HFMA2 R8, R13, R18.reuse.H0_H0, -72, -72 ;  /* 0xd480d4800d087431 */ /* 0x080fe20000040012 */
[----:B------:R-:W-:Y:S01]  /*2e00*/  LOP3.LUT R13, R20, 0x64006400, RZ, 0xfc, !PT ;  /* 0x64006400140d7812 */ /* 0x000fe200078efcff */
[----:B------:R-:W-:Y:S01]  /*2e10*/  FFMA.FTZ R41, R36, R14, R41 ;  /* 0x0000000e24297223 */ /* 0x000fe20000010029 */
[----:B------:R-:W-:Y:S01]  /*2e20*/  LOP3.LUT R36, R11, 0xf000f0, RZ, 0xc0, !PT ;  /* 0x00f000f00b247812 */ /* 0x000fe200078ec0ff */
[-C--:B------:R-:W-:Y:S02]  /*2e30*/  HFMA2 R11, R9, R18.reuse.H0_H0, -72, -72 ;  /* 0xd480d480090b7431 */ /* 0x080fe40000040012 */
[----:B------:R-:W-:Y:S02]  /*2e40*/  HADD2.F32 R33, -RZ, R33.H1_H1 ;  /* 0x30000021ff217230 */ /* 0x000fe40000004100 */
[----:B------:R-:W-:Y:S01]  /*2e50*/  HFMA2 R9, R13, R18.H0_H0, -72, -72 ;  /* 0xd480d4800d097431 */ /* 0x000fe20000040012 */
[----:B------:R-:W-:Y:S01]  /*2e60*/  LOP3.LUT R13, R36, 0x64006400, RZ, 0xfc, !PT ;  /* 0x64006400240d7812 */ /* 0x000fe200078efcff */
[----:B------:R-:W-:-:S02]  /*2e70*/  HADD2.F32 R36, -RZ, R12.H1_H1 ;  /* 0x3000000cff247230 */ /* 0x000fc40000004100 */
[----:B------:R-:W-:Y:S02]  /*2e80*/  HADD2.F32 R10, -RZ, R15.H0_H0 ;  /* 0x2000000fff0a7230 */ /* 0x000fe40000004100 */
[----:B------:R-:W-:Y:S01]  /*2e90*/  FFMA.FTZ R21, R14, R33, R21 ;  /* 0x000000210e157223 */ /* 0x000fe20000010015 */
[----:B------:R-:W-:Y:S02]  /*2ea0*/  HADD2.F32 R12, -RZ, R9.H0_H0 ;  /* 0x20000009ff0c7230 */ /* 0x000fe40000004100 */
[----:B------:R-:W-:Y:S02]  /*2eb0*/  HFMA2 R18, R13, R18.H0_H0, -72, -72 ;  /* 0xd480d4800d127431 */ /* 0x000fe40000040012 */
[----:B------:R-:W-:Y:S02]  /*2ec0*/  HADD2.F32 R20, -RZ, R8.H0_H0 ;  /* 0x20000008ff147230 */ /* 0x000fe40000004100 */
[----:B------:R-:W-:Y:S02]  /*2ed0*/  HADD2.F32 R33, -RZ, R11.H0_H0 ;  /* 0x2000000bff217230 */ /* 0x000fe40000004100 */
[----:B------:R-:W-:Y:S01]  /*2ee0*/  FFMA.FTZ R21, R10, R12, R21 ;  /* 0x0000000c0a157223 */ /* 0x000fe20000010015 */
[----:B------:R-:W-:-:S02]  /*2ef0*/  HADD2.F32 R12, -RZ, R18.H0_H0 ;  /* 0x20000012ff0c7230 */ /* 0x000fc40000004100 */
[----:B------:R-:W-:Y:S01]  /*2f00*/  FMUL.FTZ R40, R22, R39 ;  /* 0x0000002716287220 */ /* 0x000fe20000410000 */
[----:B------:R-:W-:Y:S02]  /*2f10*/  HADD2.F32 R15, -RZ, R15.H1_H1 ;  /* 0x3000000fff0f7230 */ /* 0x000fe40000004100 */
[----:B------:R-:W-:Y:S01]  /*2f20*/  FFMA.FTZ R7, R14, R36, R7 ;  /* 0x000000240e077223 */ /* 0x000fe20000010007 */
[----:B------:R-:W-:Y:S02]  /*2f30*/  HADD2.F32 R13, -RZ, R8.H1_H1 ;  /* 0x30000008ff0d7230 */ /* 0x000fe40000004100 */
[----:B------:R-:W-:Y:S01]  /*2f40*/  FMUL.FTZ R39, R23, R42 ;  /* 0x0000002a17277220 */ /* 0x000fe20000410000 */
[----:B------:R-:W-:Y:S02]  /*2f50*/  HADD2.F32 R11, -RZ, R11.H1_H1 ;  /* 0x3000000bff0b7230 */ /* 0x000fe40000004100 */
[----:B------:R-:W-:Y:S01]  /*2f60*/  FFMA.FTZ R20, R20, R10, R41 ;  /* 0x0000000a14147223 */ /* 0x000fe20000010029 */
[----:B------:R-:W-:Y:S01]  /*2f70*/  FFMA.FTZ R14, R10, R33, R35 ;  /* 0x000000210a0e7223 */ /* 0x000fe20000010023 */
[----:B------:R-:W-:-:S02]  /*2f80*/  HADD2.F32 R8, -RZ, R9.H1_H1 ;  /* 0x30000009ff087230 */ /* 0x000fc40000004100 */
[----:B------:R-:W-:Y:S01]  /*2f90*/  FFMA.FTZ R7, R10, R12, R7 ;  /* 0x0000000c0a077223 */ /* 0x000fe20000010007 */
        /* <DEDUP_REMOVED lines=20> */
[----:B0-----:R-:W-:Y:S01]  /*30e0*/  IADD3 R16, P1, PT, R16, 0x80, RZ ;  /* 0x0000008010107810 */ /* 0x001fe20007f3e0ff */
        /* <DEDUP_REMOVED lines=9> */
.L_x_3661:
[----:B------:R-:W-:-:S04]  /*3180*/  VIMNMX R27, PT, PT, R2, UR13, PT ;  /* 0x0000000d021b7c48 */ /* 0x000fc8000bfe0100 */
[----:B------:R-:W-:-:S13]  /*3190*/  ISETP.GT.AND P0, PT, R27, R6, PT ;  /* 0x000000061b00720c */ /* 0x000fda0003f04270 */
[----:B------:R-:W-:Y:S05]  /*31a0*/  @!P0 BRA `(.L_x_3663) ;  /* 0x0000001400388947 */ /* 0x000fea0003800000 */
[----:B------:R-:W-:-:S03]  /*31b0*/  IMAD.WIDE.U32 R8, R6, 0x4, R28 ;  /* 0x0000000406087825 */ /* 0x000fc600078e001c */
[----:B------:R-:W-:-:S04]  /*31c0*/  IADD3 R30, P0, PT, R8, 0x2, RZ ;  /* 0x00000002081e7810 */ /* 0x000fc80007f1e0ff */
[----:B------:R-:W-:-:S09]  /*31d0*/  IADD3.X R31, PT, PT, RZ, R9, RZ, P0, !PT ;  /* 0x00000009ff1f7210 */ /* 0x000fd200007fe4ff */
.L_x_3664:
[----:B------:R-:W2:Y:S01]  /*31e0*/  LDG.E.128.CONSTANT R12, desc[UR6][R40.64] ;  /* 0x00000006280c7981 */ /* 0x000ea2000c1e9d00 */
[----:B------:R-:W-:-:S03]  /*31f0*/  MOV R3, UR9 ;  /* 0x0000000900037c02 */ /* 0x000fc60008000f00 */
[----:B------:R-:W0:Y:S02]  /*3200*/  LDS.128 R16, [UR4] ;  /* 0x00000004ff107984 */ /* 0x000e240008000c00 */
[----:B------:R-:W-:-:S05]  /*3210*/  IMAD.WIDE R42, R3, 0x4, R40 ;  /* 0x00000004032a7825 */ /* 0x000fca00078e0228 */
[----:B------:R1:W3:Y:S01]  /*3220*/  LDG.E.128.CONSTANT R8, desc[UR6][R42.64] ;  /* 0x000000062a087981 */ /* 0x0002e2000c1e9d00 */
[----:B------:R-:W-:-:S04]  /*3230*/  MOV R44, 0x3000 ;  /* 0x00003000002c7802 */ /* 0x000fc80000000f00 */
[----:B------:R-:W-:Y:S01]  /*3240*/  PRMT R44, R44, 0x5410, R44 ;  /* 0x000054102c2c7816 */ /* 0x000fe2000000002c */
        /* <DEDUP_REMOVED lines=20> */
[----:B------:R-:W-:Y:S01]  /*3390*/  LOP3.LUT R16, R14, 0x380038, RZ, 0xc0, !PT ;  /* 0x003800380e107812 */ /* 0x000fe200078ec0ff */
[----:B------:R-:W-:Y:S01]  /*33a0*/  HFMA2 R23, R23, R44.H1_H1, -132, -132 ;  /* 0xd820d82017177431 */ /* 0x000fe2000006002c */
[----:B------:R-:W-:Y:S02]  /*33b0*/  LOP3.LUT R21, R21, 0x64006400, RZ, 0xfc, !PT ;  /* 0x6400640015157812 */ /* 0x000fe400078efcff */
[----:B------:R-:W-:Y:S02]  /*33c0*/  LOP3.LUT R33, R16, 0x64006400, RZ, 0xfc, !PT ;  /* 0x6400640010217812 */ /* 0x000fe400078efcff */
[----:B------:R-:W-:Y:S01]  /*33d0*/  LOP3.LUT R16, R15, 0x380038, RZ, 0xc0, !PT ;  /* 0x003800380f107812 */ /* 0x000fe200078ec0ff */
[----:B------:R-:W-:-:S02]  /*33e0*/  HFMA2 R34, R23, R17, R34 ;  /* 0x0000001117227231 */ /* 0x000fc40000000022 */
[-C--:B------:R-:W-:Y:S01]  /*33f0*/  HFMA2 R21, R21, R44.reuse.H1_H1, -132, -132 ;  /* 0xd820d82015157431 */ /* 0x080fe2000006002c */
[----:B------:R-:W-:Y:S02]  /*3400*/  SHF.R.U32.HI R37, RZ, 0x6, R12 ;  /* 0x00000006ff257819 */ /* 0x000fe4000001160c */
[----:B------:R-:W-:Y:S01]  /*3410*/  LOP3.LUT R23, R16, 0x64006400, RZ, 0xfc, !PT ;  /* 0x6400640010177812 */ /* 0x000fe200078efcff */
[-C--:B------:R-:W-:Y:S01]  /*3420*/  HFMA2 R16, R33, R44.reuse.H1_H1, -132, -132 ;  /* 0xd820d82021107431 */ /* 0x080fe2000006002c */
[----:B------:R-:W-:Y:S01]  /*3430*/  SHF.R.U32.HI R36, RZ, 0x6, R13 ;  /* 0x00000006ff247819 */ /* 0x000fe2000001160d */
[-C--:B------:R-:W-:Y:S01]  /*3440*/  HFMA2 R35, R21, R17.reuse, R35 ;  /* 0x0000001115237231 */ /* 0x080fe20000000023 */
[----:B------:R-:W-:Y:S01]  /*3450*/  LOP3.LUT R21, R37, 0x70007, RZ, 0xc0, !PT ;  /* 0x0007000725157812 */ /* 0x000fe200078ec0ff */
[----:B------:R-:W-:Y:S01]  /*3460*/  HFMA2 R23, R23, R44.H1_H1, -132, -132 ;  /* 0xd820d82017177431 */ /* 0x000fe2000006002c */
[----:B------:R-:W-:Y:S01]  /*3470*/  SHF.R.U32.HI R32, RZ, 0x6, R15 ;  /* 0x00000006ff207819 */ /* 0x000fe2000001160f */
[-C--:B------:R-:W-:Y:S01]  /*3480*/  HFMA2 R16, R16, R17.reuse, R22 ;  /* 0x0000001110107231 */ /* 0x080fe20000000016 */
[----:B------:R-:W-:Y:S01]  /*3490*/  LOP3.LUT R21, R21, 0x64006400, RZ, 0xfc, !PT ;  /* 0x6400640015157812 */ /* 0x000fe200078efcff */
[----:B------:R-:W-:Y:S01]  /*34a0*/  HFMA2 R20, R23, R17, R20 ;  /* 0x0000001117147231 */ /* 0x000fe20000000014 */
[----:B------:R-:W-:-:S04]  /*34b0*/  LOP3.LUT R17, R36, 0x70007, RZ, 0xc0, !PT ;  /* 0x0007000724117812 */ /* 0x000fc800078ec0ff */
[----:B------:R-:W-:Y:S01]  /*34c0*/  LOP3.LUT R22, R17, 0x64006400, RZ, 0xfc, !PT ;  /* 0x6400640011167812 */ /* 0x000fe200078efcff */
[----:B------:R-:W-:Y:S01]  /*34d0*/  HADD2 R17, R21, -1028, -1028 ;  /* 0xe404e40415117430 */ /* 0x000fe20000000000 */
[----:B------:R-:W-:-:S03]  /*34e0*/  LOP3.LUT R21, R37, 0x380038, RZ, 0xc0, !PT ;  /* 0x0038003825157812 */ /* 0x000fc600078ec0ff */
[----:B------:R-:W-:Y:S01]  /*34f0*/  HADD2 R22, R22, -1028, -1028 ;  /* 0xe404e40416167430 */ /* 0x000fe20000000000 */
[----:B------:R-:W-:Y:S01]  /*3500*/  LOP3.LUT R21, R21, 0x64006400, RZ, 0xfc, !PT ;  /* 0x6400640015157812 */ /* 0x000fe200078efcff */
[-C--:B------:R-:W-:Y:S01]  /*3510*/  HFMA2 R34, R17, R18.reuse, R34 ;  /* 0x0000001211227231 */ /* 0x080fe20000000022 */
[----:B------:R-:W-:Y:S01]  /*3520*/  SHF.R.U32.HI R17, RZ, 0x6, R14 ;  /* 0x00000006ff117819 */ /* 0x000fe2000001160e */
[----:B------:R-:W-:Y:S01]  /*3530*/  HFMA2 R35, R22, R18, R35 ;  /* 0x0000001216237231 */ /* 0x000fe20000000023 */
[----:B------:R-:W-:Y:S01]  /*3540*/  LOP3.LUT R22, R32, 0x70007, RZ, 0xc0, !PT ;  /* 0x0007000720167812 */ /* 0x000fe200078ec0ff */
[----:B------:R-:W-:Y:S01]  /*3550*/  HFMA2 R21, R21, R44.H1_H1, -132, -132 ;  /* 0xd820d82015157431 */ /* 0x000fe2000006002c */
[----:B------:R-:W-:Y:S02]  /*3560*/  LOP3.LUT R23, R17, 0x70007, RZ, 0xc0, !PT ;  /* 0x0007000711177812 */ /* 0x000fe400078ec0ff */
[----:B------:R-:W-:Y:S02]  /*3570*/  LOP3.LUT R22, R22, 0x64006400, RZ, 0xfc, !PT ;  /* 0x6400640016167812 */ /* 0x000fe400078efcff */
[----:B------:R-:W-:Y:S01]  /*3580*/  LOP3.LUT R23, R23, 0x64006400, RZ, 0xfc, !PT ;  /* 0x6400640017177812 */ /* 0x000fe200078efcff */
[----:B------:R-:W-:Y:S01]  /*3590*/  HFMA2 R34, R21, R19, R34 ;  /* 0x0000001315227231 */ /* 0x000fe20000000022 */
[C---:B------:R-:W-:Y:S01]  /*35a0*/  LOP3.LUT R21, R17.reuse, 0x380038, RZ, 0xc0, !PT ;  /* 0x0038003811157812 */ /* 0x040fe200078ec0ff */
[----:B------:R-:W-:Y:S01]  /*35b0*/  HADD2 R22, R22, -1028, -1028 ;  /* 0xe404e40416167430 */ /* 0x000fe20000000000 */
[----:B------:R-:W-:Y:S01]  /*35c0*/  LOP3.LUT R17, R17, 0x1c001c0, RZ, 0xc0, !PT ;  /* 0x01c001c011117812 */ /* 0x000fe200078ec0ff */
[----:B------:R-:W-:Y:S01]  /*35d0*/  HADD2 R23, R23, -1028, -1028 ;  /* 0xe404e40417177430 */ /* 0x000fe20000000000 */
[----:B------:R-:W-:-:S02]  /*35e0*/  LOP3.LUT R21, R21, 0x64006400, RZ, 0xfc, !PT ;  /* 0x6400640015157812 */ /* 0x000fc400078efcff */
[----:B------:R-:W-:Y:S01]  /*35f0*/  LOP3.LUT R17, R17, 0x64006400, RZ, 0xfc, !PT ;  /* 0x6400640011117812 */ /* 0x000fe200078efcff */
[-C--:B------:R-:W-:Y:S02]  /*3600*/  HFMA2 R16, R23, R18.reuse, R16 ;  /* 0x0000001217107231 */ /* 0x080fe40000000010 */
[----:B------:R-:W-:Y:S01]  /*3610*/  HFMA2 R20, R22, R18, R20 ;  /* 0x0000001216147231 */ /* 0x000fe20000000014 */
[----:B------:R-:W-:Y:S01]  /*3620*/  LOP3.LUT R18, R36, 0x380038, RZ, 0xc0, !PT ;  /* 0x0038003824127812 */ /* 0x000fe200078ec0ff */
[----:B------:R-:W-:-:S03]  /*3630*/  HFMA2 R21, R21, R44.H1_H1, -132, -132 ;  /* 0xd820d82015157431 */ /* 0x000fc6000006002c */
[----:B------:R-:W-:Y:S02]  /*3640*/  LOP3.LUT R23, R18, 0x64006400, RZ, 0xfc, !PT ;  /* 0x6400640012177812 */ /* 0x000fe400078efcff */
[----:B------:R-:W-:Y:S01]  /*3650*/  LOP3.LUT R18, R32, 0x380038, RZ, 0xc0, !PT ;  /* 0x0038003820127812 */ /* 0x000fe200078ec0ff */
[----:B------:R-:W-:Y:S02]  /*3660*/  HFMA2 R16, R21, R19, R16 ;  /* 0x0000001315107231 */ /* 0x000fe40000000010 */
[----:B------:R-:W-:Y:S01]  /*3670*/  HFMA2 R23, R23, R44.H1_H1, -132, -132 ;  /* 0xd820d82017177431 */ /* 0x000fe2000006002c */
[----:B------:R-:W-:Y:S02]  /*3680*/  LOP3.LUT R33, R18, 0x64006400, RZ, 0xfc, !PT ;  /* 0x6400640012217812 */ /* 0x000fe400078efcff */
[----:B------:R-:W-:-:S03]  /*3690*/  MOV R18, 0x2400 ;  /* 0x0000240000127802 */ /* 0x000fc60000000f00 */
[----:B------:R-:W-:Y:S02]  /*36a0*/  HFMA2 R33, R33, R44.H1_H1, -132, -132 ;  /* 0xd820d82021217431 */ /* 0x000fe4000006002c */
[-C--:B------:R-:W-:Y:S01]  /*36b0*/  HFMA2 R35, R23, R19.reuse, R35 ;  /* 0x0000001317237231 */ /* 0x080fe20000000023 */
[----:B------:R-:W-:Y:S01]  /*36c0*/  PRMT R44, R18, 0x7610, R44 ;  /* 0x00007610122c7816 */ /* 0x000fe2000000002c */
[----:B------:R-:W-:Y:S01]  /*36d0*/  HFMA2 R33, R33, R19, R20 ;  /* 0x0000001321217231 */ /* 0x000fe20000000014 */
[----:B------:R-:W-:Y:S01]  /*36e0*/  LOP3.LUT R19, R37, 0x1c001c0, RZ, 0xc0, !PT ;  /* 0x01c001c025137812 */ /* 0x000fe200078ec0ff */
[----:B------:R-:W0:Y:S01]  /*36f0*/  LDS.128 R20, [UR4+0x10] ;  /* 0x00001004ff147984 */ /* 0x000e220008000c00 */
[----:B------:R-:W-:Y:S01]  /*3700*/  LOP3.LUT R37, R36, 0x1c001c0, RZ, 0xc0, !PT ;  /* 0x01c001c024257812 */ /* 0x000fe200078ec0ff */
[----:B------:R-:W-:Y:S01]  /*3710*/  HFMA2 R17, R17, R44.H0_H0, -20, -20 ;  /* 0xcd00cd0011117431 */ /* 0x000fe2000004002c */
[----:B------:R-:W-:Y:S02]  /*3720*/  LOP3.LUT R19, R19, 0x64006400, RZ, 0xfc, !PT ;  /* 0x6400640013137812 */ /* 0x000fe400078efcff */
[----:B------:R-:W-:-:S03]  /*3730*/  LOP3.LUT R37, R37, 0x64006400, RZ, 0xfc, !PT ;  /* 0x6400640025257812 */ /* 0x000fc600078efcff */
[-C--:B------:R-:W-:Y:S02]  /*3740*/  HFMA2 R19, R19, R44.reuse.H0_H0, -20, -20 ;  /* 0xcd00cd0013137431 */ /* 0x080fe4000004002c */
[----:B------:R-:W-:Y:S02]  /*3750*/  HFMA2 R18, R37, R44.H0_H0, -20, -20 ;  /* 0xcd00cd0025127431 */ /* 0x000fe4000004002c */
[-C--:B0-----:R-:W-:Y:S02]  /*3760*/  HFMA2 R34, R19, R20.reuse, R34 ;  /* 0x0000001413227231 */ /* 0x081fe40000000022 */
[-C--:B------:R-:W-:Y:S02]  /*3770*/  HFMA2 R35, R18, R20.reuse, R35 ;  /* 0x0000001412237231 */ /* 0x080fe40000000023 */
[----:B------:R-:W-:Y:S02]  /*3780*/  HFMA2 R36, R17, R20, R16 ;  /* 0x0000001411247231 */ /* 0x000fe40000000010 */
[----:B------:R-:W2:Y:S01]  /*3790*/  LDG.E.128.CONSTANT R16, desc[UR6][R42.64] ;  /* 0x000000062a107981 */ /* 0x000ea2000c1e9d00 */
[----:B------:R-:W-:-:S02]  /*37a0*/  LOP3.LUT R32, R32, 0x1c001c0, RZ, 0xc0, !PT ;  /* 0x01c001c020207812 */ /* 0x000fc400078ec0ff */
[----:B---3--:R-:W-:Y:S02]  /*37b0*/  SHF.R.U32.HI R38, RZ, 0x6, R11 ;  /* 0x00000006ff267819 */ /* 0x008fe4000001160b */
[----:B------:R-:W-:Y:S02]  /*37c0*/  LOP3.LUT R37, R32, 0x64006400, RZ, 0xfc, !PT ;  /* 0x6400640020257812 */ /* 0x000fe400078efcff */
[----:B------:R-:W-:Y:S02]  /*37d0*/  LOP3.LUT R32, R8, 0x70007, RZ, 0xc0, !PT ;  /* 0x0007000708207812 */ /* 0x000fe400078ec0ff */
[----:B------:R-:W-:Y:S01]  /*37e0*/  SHF.R.U32.HI R12, RZ, 0xf, R12 ;  /* 0x0000000fff0c7819 */ /* 0x000fe2000001160c */
[----:B------:R-:W-:Y:S01]  /*37f0*/  HFMA2 R37, R37, R44.H0_H0, -20, -20 ;  /* 0xcd00cd0025257431 */ /* 0x000fe2000004002c */
[----:B------:R-:W-:Y:S02]  /*3800*/  LOP3.LUT R32, R32, 0x64006400, RZ, 0xfc, !PT ;  /* 0x6400640020207812 */ /* 0x000fe400078efcff */
[----:B------:R-:W-:-:S02]  /*3810*/  LOP3.LUT R12, R12, 0x10001, RZ, 0xc0, !PT ;  /* 0x000100010c0c7812 */ /* 0x000fc400078ec0ff */
[----:B------:R-:W-:Y:S01]  /*3820*/  SHF.R.U32.HI R13, RZ, 0xf, R13 ;  /* 0x0000000fff0d7819 */ /* 0x000fe2000001160d */
[----:B------:R-:W-:Y:S01]  /*3830*/  HFMA2 R33, R37, R20, R33 ;  /* 0x0000001425217231 */ /* 0x000fe20000000021 */
[C---:B------:R-:W-:Y:S01]  /*3840*/  LOP3.LUT R20, R9.reuse, 0x70007, RZ, 0xc0, !PT ;  /* 0x0007000709147812 */ /* 0x040fe200078ec0ff */
[----:B------:R-:W-:Y:S01]  /*3850*/  HADD2 R32, R32, -1028, -1028 ;  /* 0xe404e40420207430 */ /* 0x000fe20000000000 */
[----:B------:R-:W-:Y:S02]  /*3860*/  LOP3.LUT R37, R9, 0x380038, RZ, 0xc0, !PT ;  /* 0x0038003809257812 */ /* 0x000fe400078ec0ff */
[----:B------:R-:W-:Y:S01]  /*3870*/  LOP3.LUT R20, R20, 0x64006400, RZ, 0xfc, !PT ;  /* 0x6400640014147812 */ /* 0x000fe200078efcff */
[----:B------:R-:W-:Y:S01]  /*3880*/  HFMA2 R34, R32, R21, R34 ;  /* 0x0000001520227231 */ /* 0x000fe20000000022 */
[----:B------:R-:W-:Y:S02]  /*3890*/  LOP3.LUT R32, R10, 0x70007, RZ, 0xc0, !PT ;  /* 0x000700070a207812 */ /* 0x000fe400078ec0ff */
[----:B------:R-:W-:Y:S01]  /*38a0*/  LOP3.LUT R37, R37, 0x64006400, RZ, 0xfc, !PT ;  /* 0x6400640025257812 */ /* 0x000fe200078efcff */
[----:B------:R-:W-:Y:S01]  /*38b0*/  HADD2 R20, R20, -1028, -1028 ;  /* 0xe404e40414147430 */ /* 0x000fe20000000000 */
[----:B------:R-:W-:-:S02]  /*38c0*/  LOP3.LUT R32, R32, 0x64006400, RZ, 0xfc, !PT ;  /* 0x6400640020207812 */ /* 0x000fc400078efcff */
[----:B------:R-:W-:Y:S02]  /*38d0*/  LOP3.LUT R13, R13, 0x10001, RZ, 0xc0, !PT ;  /* 0x000100010d0d7812 */ /* 0x000fe400078ec0ff */
[----:B------:R-:W-:Y:S01]  /*38e0*/  SHF.R.U32.HI R14, RZ, 0xf, R14 ;  /* 0x0000000fff0e7819 */ /* 0x000fe2000001160e */
[-C--:B------:R-:W-:Y:S01]  /*38f0*/  HFMA2 R35, R20, R21.reuse, R35 ;  /* 0x0000001514237231 */ /* 0x080fe20000000023 */
[----:B------:R-:W-:Y:S01]  /*3900*/  LOP3.LUT R20, R11, 0x70007, RZ, 0xc0, !PT ;  /* 0x000700070b147812 */ /* 0x000fe200078ec0ff */
[----:B------:R-:W-:Y:S01]  /*3910*/  HADD2 R32, R32, -1028, -1028 ;  /* 0xe404e40420207430 */ /* 0x000fe20000000000 */
[----:B------:R-:W-:Y:S02]  /*3920*/  SHF.R.U32.HI R15, RZ, 0xf, R15 ;  /* 0x0000000fff0f7819 */ /* 0x000fe4000001160f */
[----:B------:R-:W-:Y:S01]  /*3930*/  LOP3.LUT R20, R20, 0x64006400, RZ, 0xfc, !PT ;  /* 0x6400640014147812 */ /* 0x000fe200078efcff */
[----:B------:R-:W-:Y:S01]  /*3940*/  HFMA2 R36, R32, R21, R36 ;  /* 0x0000001520247231 */ /* 0x000fe20000000024 */
[----:B------:R-:W-:Y:S01]  /*3950*/  ISETP.NE.AND P0, PT, R6, R5, PT ;  /* 0x000000050600720c */ /* 0x000fe20003f05270 */
[----:B------:R-:W-:-:S02]  /*3960*/  HFMA2 R32, R37, R44.H1_H1, -132, -132 ;  /* 0xd820d82025207431 */ /* 0x000fc4000006002c */
[----:B------:R-:W-:Y:S02]  /*3970*/  HADD2 R20, R20, -1028, -1028 ;  /* 0xe404e40414147430 */ /* 0x000fe40000000000 */
[----:B------:R-:W-:Y:S01]  /*3980*/  HFMA2 R35, R32, R22, R35 ;  /* 0x0000001620237231 */ /* 0x000fe20000000023 */
[----:B------:R-:W-:Y:S01]  /*3990*/  SHF.R.U32.HI R32, RZ, 0x6, R8 ;  /* 0x00000006ff207819 */ /* 0x000fe20000011608 */
[----:B------:R-:W-:Y:S01]  /*39a0*/  HFMA2 R20, R20, R21, R33 ;  /* 0x0000001514147231 */ /* 0x000fe20000000021 */
[----:B------:R-:W-:Y:S02]  /*39b0*/  LOP3.LUT R21, R8, 0x380038, RZ, 0xc0, !PT ;  /* 0x0038003808157812 */ /* 0x000fe400078ec0ff */
[----:B------:R-:W-:Y:S02]  /*39c0*/  LOP3.LUT R33, R11, 0x380038, RZ, 0xc0, !PT ;  /* 0x003800380b217812 */ /* 0x000fe400078ec0ff */
[----:B------:R-:W-:Y:S02]  /*39d0*/  LOP3.LUT R21, R21, 0x64006400, RZ, 0xfc, !PT ;  /* 0x6400640015157812 */ /* 0x000fe400078efcff */
[----:B------:R-:W-:-:S02]  /*39e0*/  LOP3.LUT R33, R33, 0x64006400, RZ, 0xfc, !PT ;  /* 0x6400640021217812 */ /* 0x000fc400078efcff */
[----:B------:R-:W-:Y:S01]  /*39f0*/  SHF.R.U32.HI R11, RZ, 0xe, R11 ;  /* 0x0000000eff0b7819 */ /* 0x000fe2000001160b */
[-C--:B------:R-:W-:Y:S02]  /*3a00*/  HFMA2 R21, R21, R44.reuse.H1_H1, -132, -132 ;  /* 0xd820d82015157431 */ /* 0x080fe4000006002c */
[----:B------:R-:W-:Y:S01]  /*3a10*/  HFMA2 R39, R33, R44.H1_H1, -132, -132 ;  /* 0xd820d82021277431 */ /* 0x000fe2000006002c */
[----:B------:R-:W-:Y:S01]  /*3a20*/  SHF.R.U32.HI R33, RZ, 0x6, R9 ;  /* 0x00000006ff217819 */ /* 0x000fe20000011609 */
[-C--:B------:R-:W-:Y:S01]  /*3a30*/  HFMA2 R34, R21, R22.reuse, R34 ;  /* 0x0000001615227231 */ /* 0x080fe20000000022 */
[----:B------:R-:W-:Y:S01]  /*3a40*/  LOP3.LUT R21, R10, 0x380038, RZ, 0xc0, !PT ;  /* 0x003800380a157812 */ /* 0x000fe200078ec0ff */
[----:B------:R-:W-:Y:S01]  /*3a50*/  HFMA2 R39, R39, R22, R20 ;  /* 0x0000001627277231 */ /* 0x000fe20000000014 */
[----:B------:R-:W-:Y:S02]  /*3a60*/  LOP3.LUT R20, R33, 0x70007, RZ, 0xc0, !PT ;  /* 0x0007000721147812 */ /* 0x000fe400078ec0ff */
[----:B------:R-:W-:-:S02]  /*3a70*/  LOP3.LUT R21, R21, 0x64006400, RZ, 0xfc, !PT ;  /* 0x6400640015157812 */ /* 0x000fc400078efcff */
[----:B------:R-:W-:-:S03]  /*3a80*/  LOP3.LUT R20, R20, 0x64006400, RZ, 0xfc, !PT ;  /* 0x6400640014147812 */ /* 0x000fc600078efcff */
[----:B------:R-:W-:Y:S01]  /*3a90*/  HFMA2 R37, R21, R44.H1_H1, -132, -132 ;  /* 0xd820d82015257431 */ /* 0x000fe2000006002c */
[----:B------:R-:W-:Y:S01]  /*3aa0*/  LOP3.LUT R21, R32, 0x70007, RZ, 0xc0, !PT ;  /* 0x0007000720157812 */ /* 0x000fe200078ec0ff */
[----:B------:R-:W-:-:S03]  /*3ab0*/  HADD2 R20, R20, -1028, -1028 ;  /* 0xe404e40414147430 */ /* 0x000fc60000000000 */
[----:B------:R-:W-:Y:S01]  /*3ac0*/  LOP3.LUT R21, R21, 0x64006400, RZ, 0xfc, !PT ;  /* 0x6400640015157812 */ /* 0x000fe200078efcff */
[----:B------:R-:W-:Y:S01]  /*3ad0*/  HFMA2 R37, R37, R22, R36 ;  /* 0x0000001625257231 */ /* 0x000fe20000000024 */
[--C-:B------:R-:W-:Y:S01]  /*3ae0*/  SHF.R.U32.HI R36, RZ, 0x6, R10.reuse ;  /* 0x00000006ff247819 */ /* 0x100fe2000001160a */
[----:B------:R-:W-:Y:S01]  /*3af0*/  HFMA2 R35, R20, R23, R35 ;  /* 0x0000001714237231 */ /* 0x000fe20000000023 */
[----:B------:R-:W-:Y:S01]  /*3b00*/  SHF.R.U32.HI R10, RZ, 0xe, R10 ;  /* 0x0000000eff0a7819 */ /* 0x000fe2000001160a */
[----:B------:R-:W-:Y:S01]  /*3b10*/  HADD2 R21, R21, -1028, -1028 ;  /* 0xe404e40415157430 */ /* 0x000fe20000000000 */
[----:B------:R-:W-:-:S04]  /*3b20*/  LOP3.LUT R20, R36, 0x70007, RZ, 0xc0, !PT ;  /* 0x0007000724147812 */ /* 0x000fc800078ec0ff */
[----:B------:R-:W-:Y:S01]  /*3b30*/  LOP3.LUT R20, R20, 0x64006400, RZ, 0xfc, !PT ;  /* 0x6400640014147812 */ /* 0x000fe200078efcff */
[-C--:B------:R-:W-:Y:S01]  /*3b40*/  HFMA2 R34, R21, R23.reuse, R34 ;  /* 0x0000001715227231 */ /* 0x080fe20000000022 */
[----:B------:R-:W-:Y:S02]  /*3b50*/  SHF.R.U32.HI R21, RZ, 0xe, R8 ;  /* 0x0000000eff157819 */ /* 0x000fe40000011608 */
[----:B------:R-:W-:Y:S01]  /*3b60*/  SHF.R.U32.HI R8, RZ, 0xe, R9 ;  /* 0x0000000eff087819 */ /* 0x000fe20000011609 */
[----:B------:R-:W-:Y:S01]  /*3b70*/  HADD2 R20, R20, -1028, -1028 ;  /* 0xe404e40414147430 */ /* 0x000fe20000000000 */
[----:B------:R-:W-:Y:S02]  /*3b80*/  LOP3.LUT R12, R12, 0x20002, R21, 0xf8, !PT ;  /* 0x000200020c0c7812 */ /* 0x000fe400078ef815 */
[----:B------:R-:W-:Y:S02]  /*3b90*/  LOP3.LUT R9, R32, 0x380038, RZ, 0xc0, !PT ;  /* 0x0038003820097812 */ /* 0x000fe400078ec0ff */
[----:B------:R-:W-:Y:S01]  /*3ba0*/  LOP3.LUT R13, R13, 0x20002, R8, 0xf8, !PT ;  /* 0x000200020d0d7812 */ /* 0x000fe200078ef808 */
[----:B------:R-:W-:Y:S01]  /*3bb0*/  HFMA2 R37, R20, R23, R37 ;  /* 0x0000001714257231 */ /* 0x000fe20000000025 */
[----:B------:R-:W-:-:S02]  /*3bc0*/  LOP3.LUT R20, R38, 0x70007, RZ, 0xc0, !PT ;  /* 0x0007000726147812 */ /* 0x000fc400078ec0ff */
[----:B------:R-:W-:Y:S02]  /*3bd0*/  LOP3.LUT R9, R9, 0x64006400, RZ, 0xfc, !PT ;  /* 0x6400640009097812 */ /* 0x000fe400078efcff */
[----:B------:R-:W-:Y:S02]  /*3be0*/  LOP3.LUT R20, R20, 0x64006400, RZ, 0xfc, !PT ;  /* 0x6400640014147812 */ /* 0x000fe400078efcff */
[----:B------:R-:W-:Y:S01]  /*3bf0*/  LOP3.LUT R32, R32, 0x1c001c0, RZ, 0xc0, !PT ;  /* 0x01c001c020207812 */ /* 0x000fe200078ec0ff */
[----:B------:R-:W-:Y:S01]  /*3c00*/  HFMA2 R8, R9, R44.H1_H1, -132, -132 ;  /* 0xd820d82009087431 */ /* 0x000fe2000006002c */
[----:B------:R-:W-:Y:S01]  /*3c10*/  LOP3.LUT R9, R14, 0x10001, RZ, 0xc0, !PT ;  /* 0x000100010e097812 */ /* 0x000fe200078ec0ff */
[----:B------:R-:W-:Y:S01]  /*3c20*/  HADD2 R20, R20, -1028, -1028 ;  /* 0xe404e40414147430 */ /* 0x000fe20000000000 */
[----:B------:R-:W-:Y:S02]  /*3c30*/  LOP3.LUT R14, R15, 0x10001, RZ, 0xc0, !PT ;  /* 0x000100010f0e7812 */ /* 0x000fe400078ec0ff */
[----:B------:R-:W-:Y:S01]  /*3c40*/  LOP3.LUT R15, R9, 0x20002, R10, 0xf8, !PT ;  /* 0x00020002090f7812 */ /* 0x000fe200078ef80a */
[----:B------:R-:W-:Y:S01]  /*3c50*/  HFMA2 R39, R20, R23, R39 ;  /* 0x0000001714277231 */ /* 0x000fe20000000027 */
[----:B------:R-:W-:Y:S01]  /*3c60*/  LOP3.LUT R14, R14, 0x20002, R11, 0xf8, !PT ;  /* 0x000200020e0e7812 */ /* 0x000fe200078ef80b */
[----:B------:R-:W0:Y:S02]  /*3c70*/  LDS.128 R20, [UR4+0x20] ;  /* 0x00002004ff147984 */ /* 0x000e240008000c00 */
[----:B0-----:R-:W-:Y:S01]  /*3c80*/  HFMA2 R34, R8, R20, R34 ;  /* 0x0000001408227231 */ /* 0x001fe20000000022 */
[----:B------:R-:W-:-:S02]  /*3c90*/  LOP3.LUT R8, R33, 0x380038, RZ, 0xc0, !PT ;  /* 0x0038003821087812 */ /* 0x000fc400078ec0ff */
[----:B------:R-:W-:Y:S02]  /*3ca0*/  LOP3.LUT R33, R33, 0x1c001c0, RZ, 0xc0, !PT ;  /* 0x01c001c021217812 */ /* 0x000fe400078ec0ff */
[----:B------:R-:W-:Y:S02]  /*3cb0*/  LOP3.LUT R8, R8, 0x64006400, RZ, 0xfc, !PT ;  /* 0x6400640008087812 */ /* 0x000fe400078efcff */
[----:B------:R-:W-:-:S03]  /*3cc0*/  LOP3.LUT R33, R33, 0x64006400, RZ, 0xfc, !PT ;  /* 0x6400640021217812 */ /* 0x000fc600078efcff */
[-C--:B------:R-:W-:Y:S02]  /*3cd0*/  HFMA2 R8, R8, R44.reuse.H1_H1, -132, -132 ;  /* 0xd820d82008087431 */ /* 0x080fe4000006002c */
[----:B------:R-:W-:Y:S02]  /*3ce0*/  HFMA2 R33, R33, R44.H0_H0, -20, -20 ;  /* 0xcd00cd0021217431 */ /* 0x000fe4000004002c */
[----:B------:R-:W-:Y:S01]  /*3cf0*/  HFMA2 R35, R8, R20, R35 ;  /* 0x0000001408237231 */ /* 0x000fe20000000023 */
[C---:B------:R-:W-:Y:S02]  /*3d00*/  LOP3.LUT R8, R36.reuse, 0x380038, RZ, 0xc0, !PT ;  /* 0x0038003824087812 */ /* 0x040fe400078ec0ff */
[----:B------:R-:W-:Y:S02]  /*3d10*/  LOP3.LUT R36, R36, 0x1c001c0, RZ, 0xc0, !PT ;  /* 0x01c001c024247812 */ /* 0x000fe400078ec0ff */
[----:B------:R-:W-:Y:S01]  /*3d20*/  LOP3.LUT R8, R8, 0x64006400, RZ, 0xfc, !PT ;  /* 0x6400640008087812 */ /* 0x000fe200078efcff */
[----:B------:R-:W-:-:S04]  /*3d30*/  HFMA2 R33, R33, R21, R35 ;  /* 0x0000001521217231 */ /* 0x000fc80000000023 */
[----:B------:R-:W-:-:S04]  /*3d40*/  HFMA2 R8, R8, R44.H1_H1, -132, -132 ;  /* 0xd820d82008087431 */ /* 0x000fc8000006002c */
[----:B------:R-:W-:Y:S01]  /*3d50*/  HFMA2 R37, R8, R20, R37 ;  /* 0x0000001408257231 */ /* 0x000fe20000000025 */
[C---:B------:R-:W-:Y:S02]  /*3d60*/  LOP3.LUT R8, R38.reuse, 0x380038, RZ, 0xc0, !PT ;  /* 0x0038003826087812 */ /* 0x040fe400078ec0ff */
[----:B------:R-:W-:Y:S02]  /*3d70*/  LOP3.LUT R38, R38, 0x1c001c0, RZ, 0xc0, !PT ;  /* 0x01c001c026267812 */ /* 0x000fe400078ec0ff */
[----:B------:R-:W-:Y:S02]  /*3d80*/  LOP3.LUT R8, R8, 0x64006400, RZ, 0xfc, !PT ;  /* 0x6400640008087812 */ /* 0x000fe400078efcff */
[----:B------:R-:W-:-:S03]  /*3d90*/  LOP3.LUT R45, R38, 0x64006400, RZ, 0xfc, !PT ;  /* 0x64006400262d7812 */ /* 0x000fc600078efcff */
[-C--:B------:R-:W-:Y:S02]  /*3da0*/  HFMA2 R8, R8, R44.reuse.H1_H1, -132, -132 ;  /* 0xd820d82008087431 */ /* 0x080fe4000006002c */
[----:B------:R-:W-:Y:S02]  /*3db0*/  HFMA2 R45, R45, R44.H0_H0, -20, -20 ;  /* 0xcd00cd002d2d7431 */ /* 0x000fe4000004002c */
[----:B------:R-:W-:Y:S01]  /*3dc0*/  HFMA2 R8, R8, R20, R39 ;  /* 0x0000001408087231 */ /* 0x000fe20000000027 */
[----:B------:R-:W-:-:S05]  /*3dd0*/  LOP3.LUT R39, R32, 0x64006400, RZ, 0xfc, !PT ;  /* 0x6400640020277812 */ /* 0x000fca00078efcff */
[----:B------:R-:W-:Y:S01]  /*3de0*/  HFMA2 R11, R39, R44.H0_H0, -20, -20 ;  /* 0xcd00cd00270b7431 */ /* 0x000fe2000004002c */
[----:B------:R-:W-:Y:S01]  /*3df0*/  LOP3.LUT R39, R36, 0x64006400, RZ, 0xfc, !PT ;  /* 0x6400640024277812 */ /* 0x000fe200078efcff */
[----:B------:R-:W-:-:S04]  /*3e00*/  HFMA2 R8, R45, R21, R8 ;  /* 0x000000152d087231 */ /* 0x000fc80000000008 */
[----:B------:R-:W-:Y:S02]  /*3e10*/  HFMA2 R20, R39, R44.H0_H0, -20, -20 ;  /* 0xcd00cd0027147431 */ /* 0x000fe4000004002c */
[-C--:B------:R-:W-:Y:S02]  /*3e20*/  HFMA2 R11, R11, R21.reuse, R34 ;  /* 0x000000150b0b7231 */ /* 0x080fe40000000022 */
[----:B------:R-:W-:Y:S01]  /*3e30*/  HFMA2 R20, R20, R21, R37 ;  /* 0x0000001514147231 */ /* 0x000fe20000000025 */
        /* <DEDUP_REMOVED lines=9> */
[----:B------:R-:W-:Y:S01]  /*3ed0*/  LOP3.LUT R9, R9, 0x64006400, RZ, 0xfc, !PT ;  /* 0x6400640009097812 */ /* 0x000fe200078efcff */
[-C--:B------:R-:W-:Y:S01]  /*3ee0*/  HFMA2 R11, R32, R22.reuse, R11 ;  /* 0x00000016200b7231 */ /* 0x080fe2000000000b */
[----:B------:R-:W-:Y:S01]  /*3ef0*/  LOP3.LUT R32, R16, 0x380038, RZ, 0xc0, !PT ;  /* 0x0038003810207812 */ /* 0x000fe200078ec0ff */
[----:B------:R-:W-:Y:S01]  /*3f00*/  HADD2 R10, R10, -1028, -1028 ;  /* 0xe404e4040a0a7430 */ /* 0x000fe20000000000 */
[--C-:B------:R-:W-:Y:S01]  /*3f10*/  SHF.R.U32.HI R36, RZ, 0xd, R18.reuse ;  /* 0x0000000dff247819 */ /* 0x100fe20000011612 */
[-C--:B------:R-:W-:Y:S01]  /*3f20*/  HFMA2 R33, R34, R22.reuse, R33 ;  /* 0x0000001622217231 */ /* 0x080fe20000000021 */
[----:B------:R-:W-:Y:S01]  /*3f30*/  LOP3.LUT R21, R32, 0x64006400, RZ, 0xfc, !PT ;  /* 0x6400640020157812 */ /* 0x000fe200078efcff */
[----:B------:R-:W-:Y:S01]  /*3f40*/  HADD2 R34, R9, -1028, -1028 ;  /* 0xe404e40409227430 */ /* 0x000fe20000000000 */
[----:B------:R-:W-:Y:S01]  /*3f50*/  LOP3.LUT R9, R17, 0x380038, RZ, 0xc0, !PT ;  /* 0x0038003811097812 */ /* 0x000fe200078ec0ff */
[----:B------:R-:W-:Y:S01]  /*3f60*/  HFMA2 R20, R10, R22, R20 ;  /* 0x000000160a147231 */ /* 0x000fe20000000014 */
[----:B------:R-:W-:Y:S01]  /*3f70*/  LOP3.LUT R10, R18, 0x380038, RZ, 0xc0, !PT ;  /* 0x00380038120a7812 */ /* 0x000fe200078ec0ff */
[----:B------:R-:W-:Y:S01]  /*3f80*/  HFMA2 R32, R21, R44.H1_H1, -132, -132 ;  /* 0xd820d82015207431 */ /* 0x000fe2000006002c */
[----:B------:R-:W-:Y:S01]  /*3f90*/  LOP3.LUT R21, R9, 0x64006400, RZ, 0xfc, !PT ;  /* 0x6400640009157812 */ /* 0x000fe200078efcff */
[----:B------:R-:W-:Y:S01]  /*3fa0*/  HFMA2 R34, R34, R22, R8 ;  /* 0x0000001622227231 */ /* 0x000fe20000000008 */
[----:B------:R-:W-:Y:S01]  /*3fb0*/  LOP3.LUT R35, R10, 0x64006400, RZ, 0xfc, !PT ;  /* 0x640064000a237812 */ /* 0x000fe200078efcff */
[----:B------:R-:W-:Y:S01]  /*3fc0*/  HFMA2 R32, R32, R23, R11 ;  /* 0x0000001720207231 */ /* 0x000fe2000000000b */
[----:B------:R-:W-:Y:S01]  /*3fd0*/  SHF.R.U32.HI R18, RZ, 0x6, R18 ;  /* 0x00000006ff127819 */ /* 0x000fe20000011612 */
[-C--:B------:R-:W-:Y:S01]  /*3fe0*/  HFMA2 R21, R21, R44.reuse.H1_H1, -132, -132 ;  /* 0xd820d82015157431 */ /* 0x080fe2000006002c */
[----:B------:R-:W0:Y:S01]  /*3ff0*/  LDS.128 R8, [UR4+0x30] ;  /* 0x00003004ff087984 */ /* 0x000e220008000c00 */
[----:B------:R-:W-:Y:S01]  /*4000*/  HFMA2 R22, R35, R44.H1_H1, -132, -132 ;  /* 0xd820d82023167431 */ /* 0x000fe2000006002c */
[----:B------:R-:W-:-:S02]  /*4010*/  LOP3.LUT R35, R19, 0x380038, RZ, 0xc0, !PT ;  /* 0x0038003813237812 */ /* 0x000fc400078ec0ff */
[----:B------:R-:W-:Y:S01]  /*4020*/  LOP3.LUT R15, R15, 0x40004, R36, 0xf8, !PT ;  /* 0x000400040f0f7812 */ /* 0x000fe200078ef824 */
[-C--:B------:R-:W-:Y:S01]  /*4030*/  HFMA2 R33, R21, R23.reuse, R33 ;  /* 0x0000001715217231 */ /* 0x080fe20000000021 */
[--C-:B------:R-:W-:Y:S01]  /*4040*/  SHF.R.U32.HI R21, RZ, 0xd, R16.reuse ;  /* 0x0000000dff157819 */ /* 0x100fe20000011610 */
[----:B------:R-:W-:Y:S01]  /*4050*/  HFMA2 R22, R22, R23, R20 ;  /* 0x0000001716167231 */ /* 0x000fe20000000014 */
[----:B------:R-:W-:Y:S02]  /*4060*/  LOP3.LUT R35, R35, 0x64006400, RZ, 0xfc, !PT ;  /* 0x6400640023237812 */ /* 0x000fe400078efcff */
[----:B------:R-:W-:Y:S02]  /*4070*/  LOP3.LUT R20, R12, 0x40004, R21, 0xf8, !PT ;  /* 0x000400040c147812 */ /* 0x000fe400078ef815 */
[----:B------:R-:W-:Y:S02]  /*4080*/  SHF.R.U32.HI R12, RZ, 0xd, R17 ;  /* 0x0000000dff0c7819 */ /* 0x000fe40000011611 */
[----:B------:R-:W-:-:S02]  /*4090*/  SHF.R.U32.HI R16, RZ, 0x6, R16 ;  /* 0x00000006ff107819 */ /* 0x000fc40000011610 */
[----:B------:R-:W-:Y:S01]  /*40a0*/  LOP3.LUT R21, R13, 0x40004, R12, 0xf8, !PT ;  /* 0x000400040d157812 */ /* 0x000fe200078ef80c */
[----:B------:R-:W-:Y:S01]  /*40b0*/  HFMA2 R12, R35, R44.H1_H1, -132, -132 ;  /* 0xd820d820230c7431 */ /* 0x000fe2000006002c */
[----:B------:R-:W-:Y:S02]  /*40c0*/  SHF.R.U32.HI R13, RZ, 0xd, R19 ;  /* 0x0000000dff0d7819 */ /* 0x000fe40000011613 */
[----:B------:R-:W-:Y:S02]  /*40d0*/  SHF.R.U32.HI R17, RZ, 0x6, R17 ;  /* 0x00000006ff117819 */ /* 0x000fe40000011611 */
[----:B------:R-:W-:Y:S01]  /*40e0*/  LOP3.LUT R14, R14, 0x40004, R13, 0xf8, !PT ;  /* 0x000400040e0e7812 */ /* 0x000fe200078ef80d */
[----:B------:R-:W-:Y:S01]  /*40f0*/  HFMA2 R12, R12, R23, R34 ;  /* 0x000000170c0c7231 */ /* 0x000fe20000000022 */
        /* <DEDUP_REMOVED lines=11> */
[-C--:B0-----:R-:W-:Y:S02]  /*41b0*/  HFMA2 R32, R35, R8.reuse, R32 ;  /* 0x0000000823207231 */ /* 0x081fe40000000020 */
[----:B------:R-:W-:Y:S02]  /*41c0*/  HADD2 R34, R34, -1028, -1028 ;  /* 0xe404e40422227430 */ /* 0x000fe40000000000 */
[-C--:B------:R-:W-:Y:S02]  /*41d0*/  HFMA2 R33, R13, R8.reuse, R33 ;  /* 0x000000080d217231 */ /* 0x080fe40000000021 */
[----:B------:R-:W-:Y:S01]  /*41e0*/  HADD2 R23, R23, -1028, -1028 ;  /* 0xe404e40417177430 */ /* 0x000fe20000000000 */
[C---:B------:R-:W-:Y:S02]  /*41f0*/  LOP3.LUT R13, R17.reuse, 0x380038, RZ, 0xc0, !PT ;  /* 0x00380038110d7812 */ /* 0x040fe400078ec0ff */
[----:B------:R-:W-:Y:S01]  /*4200*/  LOP3.LUT R17, R17, 0x1c001c0, RZ, 0xc0, !PT ;  /* 0x01c001c011117812 */ /* 0x000fe200078ec0ff */
[----:B------:R-:W-:-:S02]  /*4210*/  HFMA2 R22, R23, R8, R22 ;  /* 0x0000000817167231 */ /* 0x000fc40000000016 */
[----:B------:R-:W-:Y:S01]  /*4220*/  HFMA2 R8, R34, R8, R12 ;  /* 0x0000000822087231 */ /* 0x000fe2000000000c */
[C---:B------:R-:W-:Y:S02]  /*4230*/  LOP3.LUT R12, R16.reuse, 0x380038, RZ, 0xc0, !PT ;  /* 0x00380038100c7812 */ /* 0x040fe400078ec0ff */
[----:B------:R-:W-:Y:S02]  /*4240*/  LOP3.LUT R16, R16, 0x1c001c0, RZ, 0xc0, !PT ;  /* 0x01c001c010107812 */ /* 0x000fe400078ec0ff */
[----:B------:R-:W-:Y:S02]  /*4250*/  LOP3.LUT R35, R12, 0x64006400, RZ, 0xfc, !PT ;  /* 0x640064000c237812 */ /* 0x000fe400078efcff */
[----:B------:R-:W-:Y:S02]  /*4260*/  LOP3.LUT R13, R13, 0x64006400, RZ, 0xfc, !PT ;  /* 0x640064000d0d7812 */ /* 0x000fe400078efcff */
[----:B------:R-:W-:Y:S01]  /*4270*/  @!P0 LEA R12, R4, R1, 0x3 ;  /* 0x00000001040c8211 */ /* 0x000fe200078e18ff */
[-C--:B------:R-:W-:Y:S01]  /*4280*/  HFMA2 R35, R35, R44.reuse.H1_H1, -132, -132 ;  /* 0xd820d82023237431 */ /* 0x080fe2000006002c */
[----:B------:R-:W-:Y:S01]  /*4290*/  LOP3.LUT R37, R16, 0x64006400, RZ, 0xfc, !PT ;  /* 0x6400640010257812 */ /* 0x000fe200078efcff */
[----:B------:R-:W-:Y:S01]  /*42a0*/  HFMA2 R16, R13, R44.H1_H1, -132, -132 ;  /* 0xd820d8200d107431 */ /* 0x000fe2000006002c */
[----:B------:R-:W-:-:S02]  /*42b0*/  LOP3.LUT R23, R18, 0x380038, RZ, 0xc0, !PT ;  /* 0x0038003812177812 */ /* 0x000fc400078ec0ff */
[----:B------:R-:W2:Y:S01]  /*42c0*/  @!P0 LDL.64 R12, [R12+0x8] ;  /* 0x000008000c0c8983 */ /* 0x000ea20000100a00 */
[-C--:B------:R-:W-:Y:S01]  /*42d0*/  HFMA2 R32, R35, R9.reuse, R32 ;  /* 0x0000000923207231 */ /* 0x080fe20000000020 */
[----:B------:R-:W-:Y:S01]  /*42e0*/  LOP3.LUT R23, R23, 0x64006400, RZ, 0xfc, !PT ;  /* 0x6400640017177812 */ /* 0x000fe200078efcff */
[-C--:B------:R-:W-:Y:S01]  /*42f0*/  HFMA2 R37, R37, R44.reuse.H0_H0, -20, -20 ;  /* 0xcd00cd0025257431 */ /* 0x080fe2000004002c */
[----:B------:R0:W3:Y:S01]  /*4300*/  @!P0 LDG.E.U16.CONSTANT R35, desc[UR6][R30.64] ;  /* 0x000000061e238981 */ /* 0x0000e2000c1e9500 */
[----:B------:R-:W-:Y:S02]  /*4310*/  LOP3.LUT R18, R18, 0x1c001c0, RZ, 0xc0, !PT ;  /* 0x01c001c012127812 */ /* 0x000fe400078ec0ff */
[----:B------:R-:W-:Y:S01]  /*4320*/  HFMA2 R23, R23, R44.H1_H1, -132, -132 ;  /* 0xd820d82017177431 */ /* 0x000fe2000006002c */
[----:B------:R-:W-:Y:S02]  /*4330*/  LOP3.LUT R17, R17, 0x64006400, RZ, 0xfc, !PT ;  /* 0x6400640011117812 */ /* 0x000fe400078efcff */
[----:B------:R-:W-:Y:S01]  /*4340*/  LOP3.LUT R39, R18, 0x64006400, RZ, 0xfc, !PT ;  /* 0x6400640012277812 */ /* 0x000fe200078efcff */
[-C--:B------:R-:W-:Y:S01]  /*4350*/  HFMA2 R16, R16, R9.reuse, R33 ;  /* 0x0000000910107231 */ /* 0x080fe20000000021 */
[----:B------:R-:W-:Y:S01]  /*4360*/  LOP3.LUT R34, R19, 0x380038, RZ, 0xc0, !PT ;  /* 0x0038003813227812 */ /* 0x000fe200078ec0ff */
[----:B------:R-:W-:-:S02]  /*4370*/  HFMA2 R22, R23, R9, R22 ;  /* 0x0000000917167231 */ /* 0x000fc40000000016 */
[-C--:B------:R-:W-:Y:S01]  /*4380*/  HFMA2 R17, R17, R44.reuse.H0_H0, -20, -20 ;  /* 0xcd00cd0011117431 */ /* 0x080fe2000004002c */
[----:B------:R-:W-:Y:S01]  /*4390*/  LOP3.LUT R20, R20, 0x64006400, RZ, 0xfc, !PT ;  /* 0x6400640014147812 */ /* 0x000fe200078efcff */
[----:B------:R-:W-:Y:S01]  /*43a0*/  HFMA2 R39, R39, R44.H0_H0, -20, -20 ;  /* 0xcd00cd0027277431 */ /* 0x000fe2000004002c */
[----:B------:R-:W-:Y:S01]  /*43b0*/  LOP3.LUT R19, R19, 0x1c001c0, RZ, 0xc0, !PT ;  /* 0x01c001c013137812 */ /* 0x000fe200078ec0ff */
[-C--:B------:R-:W-:Y:S01]  /*43c0*/  HFMA2 R32, R37, R10.reuse, R32 ;  /* 0x0000000a25207231 */ /* 0x080fe20000000020 */
[----:B------:R-:W-:Y:S01]  /*43d0*/  LOP3.LUT R45, R34, 0x64006400, RZ, 0xfc, !PT ;  /* 0x64006400222d7812 */ /* 0x000fe200078efcff */
[-C--:B------:R-:W-:Y:S01]  /*43e0*/  HFMA2 R17, R17, R10.reuse, R16 ;  /* 0x0000000a11117231 */ /* 0x080fe20000000010 */
[----:B------:R-:W-:Y:S01]  /*43f0*/  LOP3.LUT R15, R15, 0x64006400, RZ, 0xfc, !PT ;  /* 0x640064000f0f7812 */ /* 0x000fe200078efcff */
[----:B------:R-:W-:Y:S02]  /*4400*/  HADD2 R16, R20, -1028, -1028 ;  /* 0xe404e40414107430 */ /* 0x000fe40000000000 */
[----:B------:R-:W-:Y:S01]  /*4410*/  HFMA2 R39, R39, R10, R22 ;  /* 0x0000000a27277231 */ /* 0x000fe20000000016 */
[----:B------:R-:W-:Y:S01]  /*4420*/  LOP3.LUT R19, R19, 0x64006400, RZ, 0xfc, !PT ;  /* 0x6400640013137812 */ /* 0x000fe200078efcff */
[----:B------:R-:W-:Y:S01]  /*4430*/  HFMA2 R45, R45, R44.H1_H1, -132, -132 ;  /* 0xd820d8202d2d7431 */ /* 0x000fe2000006002c */
[----:B------:R-:W-:Y:S01]  /*4440*/  LOP3.LUT R21, R21, 0x64006400, RZ, 0xfc, !PT ;  /* 0x6400640015157812 */ /* 0x000fe200078efcff */
[----:B------:R-:W-:Y:S01]  /*4450*/  HADD2 R15, R15, -1028, -1028 ;  /* 0xe404e4040f0f7430 */ /* 0x000fe20000000000 */
[----:B------:R-:W-:Y:S01]  /*4460*/  LOP3.LUT R14, R14, 0x64006400, RZ, 0xfc, !PT ;  /* 0x640064000e0e7812 */ /* 0x000fe200078efcff */
[----:B------:R-:W-:-:S02]  /*4470*/  HFMA2 R16, R16, R11, R32 ;  /* 0x0000000b10107231 */ /* 0x000fc40000000020 */
[----:B------:R-:W-:Y:S02]  /*4480*/  HFMA2 R19, R19, R44.H0_H0, -20, -20 ;  /* 0xcd00cd0013137431 */ /* 0x000fe4000004002c */
[----:B------:R-:W-:Y:S01]  /*4490*/  HFMA2 R8, R45, R9, R8 ;  /* 0x000000092d087231 */ /* 0x000fe20000000008 */
[----:B------:R-:W-:Y:S01]  /*44a0*/  @!P0 IADD3 R18, PT, PT, R4, 0x1, RZ ;  /* 0x0000000104128810 */ /* 0x000fe20007ffe0ff */
[----:B------:R-:W-:Y:S02]  /*44b0*/  HADD2 R21, R21, -1028, -1028 ;  /* 0xe404e40415157430 */ /* 0x000fe40000000000 */
[-C--:B------:R-:W-:Y:S02]  /*44c0*/  HFMA2 R15, R15, R11.reuse, R39 ;  /* 0x0000000b0f0f7231 */ /* 0x080fe40000000027 */
        /* <DEDUP_REMOVED lines=12> */
[----:B------:R-:W-:Y:S02]  /*4590*/  PRMT R15, R15, 0x5410, R14 ;  /* 0x000054100f0f7816 */ /* 0x000fe4000000000e */
[----:B------:R-:W-:Y:S02]  /*45a0*/  MOV R8, R40 ;  /* 0x0000002800087202 */ /* 0x000fe40000000f00 */
[----:B------:R-:W-:Y:S01]  /*45b0*/  MOV R9, R41 ;  /* 0x0000002900097202 */ /* 0x000fe20000000f00 */
[----:B------:R-:W-:Y:S01]  /*45c0*/  IMAD.WIDE R40, R3, 0x4, R42 ;  /* 0x0000000403287825 */ /* 0x000fe200078e022a */
[----:B------:R-:W-:Y:S02]  /*45d0*/  IADD3.X R31, PT, PT, RZ, R31, RZ, P1, !PT ;  /* 0x0000001fff1f7210 */ /* 0x000fe40000ffe4ff */
[----:B--2---:R-:W-:Y:S02]  /*45e0*/  @!P0 PRMT R25, R12, 0x7610, R25 ;  /* 0x000076100c198816 */ /* 0x004fe40000000019 */
[----:B------:R-:W-:-:S02]  /*45f0*/  @!P0 PRMT R26, R13, 0x7610, R26 ;  /* 0x000076100d1a8816 */ /* 0x000fc4000000001a */
[----:B---3--:R-:W-:Y:S02]  /*4600*/  @!P0 IADD3 R5, PT, PT, R35, R6, RZ ;  /* 0x0000000623058210 */ /* 0x008fe40007ffe0ff */
[----:B------:R-:W-:Y:S02]  /*4610*/  IADD3 R6, PT, PT, R6, 0x20, RZ ;  /* 0x0000002006067810 */ /* 0x000fe40007ffe0ff */
[----:B------:R-:W-:Y:S02]  /*4620*/  @!P0 PRMT R25, R25, 0x7610, R12 ;  /* 0x0000761019198816 */ /* 0x000fe4000000000c */
[----:B------:R-:W-:Y:S02]  /*4630*/  @!P0 PRMT R26, R26, 0x7610, R13 ;  /* 0x000076101a1a8816 */ /* 0x000fe4000000000d */
[----:B------:R-:W-:Y:S01]  /*4640*/  ISETP.GE.AND P0, PT, R6, R27, PT ;  /* 0x0000001b0600720c */ /* 0x000fe20003f06270 */
[----:B------:R-:W-:Y:S02]  /*4650*/  HFMA2 R24, R16, R25, R24 ;  /* 0x0000001910187231 */ /* 0x000fe40000000018 */
[----:B------:R-:W-:-:S10]  /*4660*/  HFMA2 R7, R15, R26, R7 ;  /* 0x0000001a0f077231 */ /* 0x000fd40000000007 */
[----:B------:R-:W-:Y:S05]  /*4670*/  @!P0 BRA `(.L_x_3664) ;  /* 0xffffffe800d88947 */ /* 0x000fea000383ffff */
[----:B------:R-:W-:-:S07]  /*4680*/  IMAD.WIDE R40, R3, 0xc, R8 ;  /* 0x0000000c03287825 */ /* 0x000fce00078e0208 */
.L_x_3663:
[----:B------:R-:W0:Y:S01]  /*4690*/  LDCU UR5, c[0x0][0x3dc] ;  /* 0x00007b80ff0577ac */ /* 0x000e220008000800 */
[----:B------:R-:W1:Y:S01]  /*46a0*/  LDC.64 R20, c[0x0][0x3a0] ;  /* 0x0000e800ff147b82 */ /* 0x000e620000000a00 */
[----:B0-----:R-:W-:-:S04]  /*46b0*/  VIMNMX R23, PT, PT, R2, UR5, PT ;  /* 0x0000000502177c48 */ /* 0x001fc8000bfe0100 */
[----:B------:R-:W-:-:S13]  /*46c0*/  ISETP.GT.AND P0, PT, R23, R6, PT ;  /* 0x000000061700720c */ /* 0x000fda0003f04270 */
[----:B------:R-:W-:Y:S05]  /*46d0*/  @!P0 BRA `(.L_x_3665) ;  /* 0x0000000800a08947 */ /* 0x000fea0003800000 */
[----:B------:R-:W-:-:S03]  /*46e0*/  IMAD.WIDE.U32 R28, R6, 0x4, R28 ;  /* 0x00000004061c7825 */ /* 0x000fc600078e001c */
[----:B------:R-:W-:-:S04]  /*46f0*/  IADD3 R28, P0, PT, R28, 0x2, RZ ;  /* 0x000000021c1c7810 */ /* 0x000fc80007f1e0ff */
[----:B------:R-:W-:-:S09]  /*4700*/  IADD3.X R29, PT, PT, RZ, R29, RZ, P0, !PT ;  /* 0x0000001dff1d7210 */ /* 0x000fd200007fe4ff */
.L_x_3666:
[----:B------:R-:W2:Y:S01]  /*4710*/  LDG.E.128.CONSTANT R8, desc[UR6][R40.64] ;  /* 0x0000000628087981 */ /* 0x000ea2000c1e9d00 */
[----:B------:R-:W-:-:S03]  /*4720*/  ISETP.NE.AND P0, PT, R6, R5, PT ;  /* 0x000000050600720c */ /* 0x000fc60003f05270 */
[----:B------:R-:W0:Y:S10]  /*4730*/  LDS.128 R12, [UR4] ;  /* 0x00000004ff0c7984 */ /* 0x000e340008000c00 */
[----:B------:R-:W-:Y:S01]  /*4740*/  @!P0 LEA R2, R4, R1, 0x3 ;  /* 0x0000000104028211 */ /* 0x000fe200078e18ff */
[----:B------:R3:W4:Y:S05]  /*4750*/  @!P0 LDG.E.U16.CONSTANT R27, desc[UR6][R28.64] ;  /* 0x000000061c1b8981 */ /* 0x00072a000c1e9500 */
[----:B------:R-:W5:Y:S01]  /*4760*/  @!P0 LDL.64 R2, [R2+0x8] ;  /* 0x0000080002028983 */ /* 0x000f620000100a00 */
[----:B------:R-:W-:Y:S01]  /*4770*/  HFMA2 R16, -RZ, RZ, 0, 0.25 ;  /* 0x00003400ff107431 */ /* 0x000fe200000001ff */
[----:B------:R-:W-:-:S02]  /*4780*/  MOV R22, 0x2c00 ;  /* 0x00002c0000167802 */ /* 0x000fc40000000f00 */
[----:B---3--:R-:W-:-:S04]  /*4790*/  IADD3 R28, P1, PT, R28, 0x40, RZ ;  /* 0x000000401c1c7810 */ /* 0x008fc80007f3e0ff */
[----:B------:R-:W-:Y:S02]  /*47a0*/  IADD3.X R29, PT, PT, RZ, R29, RZ, P1, !PT ;  /* 0x0000001dff1d7210 */ /* 0x000fe40000ffe4ff */
[----:B--2---:R-:W-:Y:S02]  /*47b0*/  LOP3.LUT R17, R8, 0x30003, RZ, 0xc0, !PT ;  /* 0x0003000308117812 */ /* 0x004fe400078ec0ff */
        /* <DEDUP_REMOVED lines=13> */
[----:B0-----:R-:W-:-:S02]  /*4890*/  HFMA2 R30, R17, R12, RZ ;  /* 0x0000000c111e7231 */ /* 0x001fc400000000ff */
[----:B------:R-:W-:Y:S02]  /*48a0*/  HADD2 R19, R19, -1026, -1026 ;  /* 0xe402e40213137430 */ /* 0x000fe40000000000 */
[----:B------:R-:W-:Y:S02]  /*48b0*/  HADD2 R18, R33, -1026, -1026 ;  /* 0xe402e40221127430 */ /* 0x000fe40000000000 */
[----:B------:R-:W-:Y:S02]  /*48c0*/  HFMA2 R37, R37, R16.H0_H0, -258, -258 ;  /* 0xdc08dc0825257431 */ /* 0x000fe40000040010 */
[----:B------:R-:W-:Y:S02]  /*48d0*/  HFMA2 R17, R32, R12, RZ ;  /* 0x0000000c20117231 */ /* 0x000fe400000000ff */
[----:B------:R-:W-:Y:S02]  /*48e0*/  HFMA2 R38, R31, R16.H0_H0, -258, -258 ;  /* 0xdc08dc081f267431 */ /* 0x000fe40000040010 */
[----:B------:R-:W-:-:S02]  /*48f0*/  HFMA2 R19, R19, R12, RZ.H0_H0 ;  /* 0x0000000c13137231 */ /* 0x000fc400000400ff */
[----:B------:R-:W-:Y:S01]  /*4900*/  HFMA2 R18, R18, R12, RZ.H0_H0 ;  /* 0x0000000c12127231 */ /* 0x000fe200000400ff */
[----:B------:R-:W-:Y:S01]  /*4910*/  LOP3.LUT R12, R10, 0xc000c, RZ, 0xc0, !PT ;  /* 0x000c000c0a0c7812 */ /* 0x000fe200078ec0ff */
[-C--:B------:R-:W-:Y:S01]  /*4920*/  HFMA2 R37, R37, R13.reuse, R30 ;  /* 0x0000000d25257231 */ /* 0x080fe2000000001e */
[----:B------:R-:W-:Y:S01]  /*4930*/  LOP3.LUT R31, R11, 0xc000c, RZ, 0xc0, !PT ;  /* 0x000c000c0b1f7812 */ /* 0x000fe200078ec0ff */
[----:B------:R-:W-:Y:S01]  /*4940*/  HFMA2 R38, R38, R13, R19 ;  /* 0x0000000d26267231 */ /* 0x000fe20000000013 */
[----:B------:R-:W-:Y:S02]  /*4950*/  LOP3.LUT R30, R9, 0x300030, RZ, 0xc0, !PT ;  /* 0x00300030091e7812 */ /* 0x000fe400078ec0ff */
[----:B------:R-:W-:Y:S02]  /*4960*/  LOP3.LUT R19, R12, 0x64006400, RZ, 0xfc, !PT ;  /* 0x640064000c137812 */ /* 0x000fe400078efcff */
[----:B------:R-:W-:Y:S02]  /*4970*/  LOP3.LUT R12, R8, 0x300030, RZ, 0xc0, !PT ;  /* 0x00300030080c7812 */ /* 0x000fe400078ec0ff */
[----:B------:R-:W-:-:S02]  /*4980*/  LOP3.LUT R35, R31, 0x64006400, RZ, 0xfc, !PT ;  /* 0x640064001f237812 */ /* 0x000fc400078efcff */
[----:B------:R-:W-:Y:S01]  /*4990*/  LOP3.LUT R31, R30, 0x64006400, RZ, 0xfc, !PT ;  /* 0x640064001e1f7812 */ /* 0x000fe200078efcff */
[----:B------:R-:W-:Y:S01]  /*49a0*/  HFMA2 R34, R19, R16.H0_H0, -258, -258 ;  /* 0xdc08dc0813227431 */ /* 0x000fe20000040010 */
[----:B------:R-:W-:-:S03]  /*49b0*/  LOP3.LUT R19, R12, 0x64006400, RZ, 0xfc, !PT ;  /* 0x640064000c137812 */ /* 0x000fc600078efcff */
[----:B------:R-:W-:Y:S01]  /*49c0*/  HFMA2 R31, R31, R22.H0_H0, -66, -66 ;  /* 0xd420d4201f1f7431 */ /* 0x000fe20000040016 */
[----:B------:R-:W-:Y:S01]  /*49d0*/  LOP3.LUT R32, R10, 0x300030, RZ, 0xc0, !PT ;  /* 0x003000300a207812 */ /* 0x000fe200078ec0ff */
[----:B------:R-:W-:Y:S02]  /*49e0*/  HFMA2 R35, R35, R16.H0_H0, -258, -258 ;  /* 0xdc08dc0823237431 */ /* 0x000fe40000040010 */
[----:B------:R-:W-:Y:S02]  /*49f0*/  HFMA2 R19, R19, R22.H0_H0, -66, -66 ;  /* 0xd420d42013137431 */ /* 0x000fe40000040016 */
[-C--:B------:R-:W-:Y:S01]  /*4a00*/  HFMA2 R17, R34, R13.reuse, R17 ;  /* 0x0000000d22117231 */ /* 0x080fe20000000011 */
[----:B------:R-:W-:Y:S01]  /*4a10*/  LOP3.LUT R33, R32, 0x64006400, RZ, 0xfc, !PT ;  /* 0x6400640020217812 */ /* 0x000fe200078efcff */
[-C--:B------:R-:W-:Y:S02]  /*4a20*/  HFMA2 R38, R31, R14.reuse, R38 ;  /* 0x0000000e1f267231 */ /* 0x080fe40000000026 */
[----:B------:R-:W-:Y:S01]  /*4a30*/  HFMA2 R37, R19, R14, R37 ;  /* 0x0000000e13257231 */ /* 0x000fe20000000025 */
[----:B------:R-:W-:Y:S01]  /*4a40*/  SHF.R.U32.HI R31, RZ, 0x8, R9 ;  /* 0x00000008ff1f7819 */ /* 0x000fe20000011609 */
[----:B------:R-:W-:Y:S01]  /*4a50*/  HFMA2 R18, R35, R13, R18 ;  /* 0x0000000d23127231 */ /* 0x000fe20000000012 */
[----:B------:R-:W-:-:S02]  /*4a60*/  LOP3.LUT R19, R11, 0x300030, RZ, 0xc0, !PT ;  /* 0x003000300b137812 */ /* 0x000fc400078ec0ff */
[----:B------:R-:W-:Y:S02]  /*4a70*/  SHF.R.U32.HI R32, RZ, 0x8, R8 ;  /* 0x00000008ff207819 */ /* 0x000fe40000011608 */
[----:B------:R-:W-:Y:S02]  /*4a80*/  SHF.R.U32.HI R13, RZ, 0x8, R10 ;  /* 0x00000008ff0d7819 */ /* 0x000fe4000001160a */
[----:B------:R-:W-:Y:S01]  /*4a90*/  SHF.R.U32.HI R12, RZ, 0x8, R11 ;  /* 0x00000008ff0c7819 */ /* 0x000fe2000001160b */
[----:B------:R-:W-:Y:S01]  /*4aa0*/  HFMA2 R36, R33, R22.H0_H0, -66, -66 ;  /* 0xd420d42021247431 */ /* 0x000fe20000040016 */
[----:B------:R-:W-:Y:S02]  /*4ab0*/  LOP3.LUT R39, R31, 0xc000c, RZ, 0xc0, !PT ;  /* 0x000c000c1f277812 */ /* 0x000fe400078ec0ff */
[----:B------:R-:W-:Y:S02]  /*4ac0*/  LOP3.LUT R19, R19, 0x64006400, RZ, 0xfc, !PT ;  /* 0x6400640013137812 */ /* 0x000fe400078efcff */
[----:B------:R-:W-:-:S02]  /*4ad0*/  LOP3.LUT R43, R32, 0xc000c, RZ, 0xc0, !PT ;  /* 0x000c000c202b7812 */ /* 0x000fc400078ec0ff */
[----:B------:R-:W-:Y:S02]  /*4ae0*/  LOP3.LUT R33, R13, 0xc000c, RZ, 0xc0, !PT ;  /* 0x000c000c0d217812 */ /* 0x000fe400078ec0ff */
[----:B------:R-:W-:Y:S01]  /*4af0*/  LOP3.LUT R35, R12, 0xc000c, RZ, 0xc0, !PT ;  /* 0x000c000c0c237812 */ /* 0x000fe200078ec0ff */
[----:B------:R-:W-:Y:S01]  /*4b00*/  HFMA2 R36, R36, R14, R17 ;  /* 0x0000000e24247231 */ /* 0x000fe20000000011 */
[----:B------:R-:W-:Y:S01]  /*4b10*/  LOP3.LUT R39, R39, 0x64006400, RZ, 0xfc, !PT ;  /* 0x6400640027277812 */ /* 0x000fe200078efcff */
[----:B------:R-:W-:Y:S01]  /*4b20*/  HFMA2 R19, R19, R22.H0_H0, -66, -66 ;  /* 0xd420d42013137431 */ /* 0x000fe20000040016 */
[----:B------:R-:W-:Y:S02]  /*4b30*/  LOP3.LUT R17, R8, 0xc000c0, RZ, 0xc0, !PT ;  /* 0x00c000c008117812 */ /* 0x000fe400078ec0ff */
[----:B------:R-:W-:Y:S02]  /*4b40*/  LOP3.LUT R43, R43, 0x64006400, RZ, 0xfc, !PT ;  /* 0x640064002b2b7812 */ /* 0x000fe400078efcff */
[----:B------:R-:W-:-:S02]  /*4b50*/  LOP3.LUT R33, R33, 0x64006400, RZ, 0xfc, !PT ;  /* 0x6400640021217812 */ /* 0x000fc400078efcff */
[----:B------:R-:W-:Y:S01]  /*4b60*/  LOP3.LUT R35, R35, 0x64006400, RZ, 0xfc, !PT ;  /* 0x6400640023237812 */ /* 0x000fe200078efcff */
[-C--:B------:R-:W-:Y:S01]  /*4b70*/  HFMA2 R34, R39, R16.reuse.H0_H0, -258, -258 ;  /* 0xdc08dc0827227431 */ /* 0x080fe20000040010 */
[----:B------:R-:W-:Y:S02]  /*4b80*/  MOV R8, 0x2400 ;  /* 0x0000240000087802 */ /* 0x000fe40000000f00 */
[----:B------:R-:W-:Y:S01]  /*4b90*/  LOP3.LUT R39, R17, 0x64006400, RZ, 0xfc, !PT ;  /* 0x6400640011277812 */ /* 0x000fe200078efcff */
[----:B------:R-:W-:Y:S02]  /*4ba0*/  HFMA2 R30, R43, R16.H0_H0, -258, -258 ;  /* 0xdc08dc082b1e7431 */ /* 0x000fe40000040010 */
[----:B------:R-:W-:Y:S02]  /*4bb0*/  HFMA2 R14, R19, R14, R18 ;  /* 0x0000000e130e7231 */ /* 0x000fe40000000012 */
[-C--:B------:R-:W-:Y:S02]  /*4bc0*/  HFMA2 R33, R33, R16.reuse.H0_H0, -258, -258 ;  /* 0xdc08dc0821217431 */ /* 0x080fe40000040010 */
[----:B------:R-:W-:-:S02]  /*4bd0*/  HFMA2 R35, R35, R16.H0_H0, -258, -258 ;  /* 0xdc08dc0823237431 */ /* 0x000fc40000040010 */
[----:B------:R-:W0:Y:S01]  /*4be0*/  LDS.128 R16, [UR4+0x10] ;  /* 0x00001004ff107984 */ /* 0x000e220008000c00 */
[----:B------:R-:W-:Y:S01]  /*4bf0*/  HFMA2 R39, R39, R8.H0_H0, -18, -18 ;  /* 0xcc80cc8027277431 */ /* 0x000fe20000040008 */
[----:B------:R-:W-:-:S04]  /*4c00*/  LOP3.LUT R9, R9, 0xc000c0, RZ, 0xc0, !PT ;  /* 0x00c000c009097812 */ /* 0x000fc800078ec0ff */
[----:B------:R-:W-:Y:S01]  /*4c10*/  LOP3.LUT R9, R9, 0x64006400, RZ, 0xfc, !PT ;  /* 0x6400640009097812 */ /* 0x000fe200078efcff */
[----:B------:R-:W-:Y:S01]  /*4c20*/  HFMA2 R37, R39, R15, R37 ;  /* 0x0000000f27257231 */ /* 0x000fe20000000025 */
[----:B------:R-:W-:Y:S02]  /*4c30*/  LOP3.LUT R39, R10, 0xc000c0, RZ, 0xc0, !PT ;  /* 0x00c000c00a277812 */ /* 0x000fe400078ec0ff */
[----:B------:R-:W-:Y:S01]  /*4c40*/  LOP3.LUT R42, R11, 0xc000c0, RZ, 0xc0, !PT ;  /* 0x00c000c00b2a7812 */ /* 0x000fe200078ec0ff */
[----:B------:R-:W-:Y:S01]  /*4c50*/  HFMA2 R10, R9, R8.H0_H0, -18, -18 ;  /* 0xcc80cc80090a7431 */ /* 0x000fe20000040008 */
[----:B------:R-:W-:Y:S02]  /*4c60*/  LOP3.LUT R11, R39, 0x64006400, RZ, 0xfc, !PT ;  /* 0x64006400270b7812 */ /* 0x000fe400078efcff */
[----:B------:R-:W-:-:S03]  /*4c70*/  LOP3.LUT R9, R42, 0x64006400, RZ, 0xfc, !PT ;  /* 0x640064002a097812 */ /* 0x000fc600078efcff */
[-C--:B------:R-:W-:Y:S02]  /*4c80*/  HFMA2 R11, R11, R8.reuse.H0_H0, -18, -18 ;  /* 0xcc80cc800b0b7431 */ /* 0x080fe40000040008 */
[-C--:B------:R-:W-:Y:S02]  /*4c90*/  HFMA2 R10, R10, R15.reuse, R38 ;  /* 0x0000000f0a0a7231 */ /* 0x080fe40000000026 */
[----:B------:R-:W-:Y:S02]  /*4ca0*/  HFMA2 R38, R9, R8.H0_H0, -18, -18 ;  /* 0xcc80cc8009267431 */ /* 0x000fe40000040008 */
[-C--:B------:R-:W-:Y:S02]  /*4cb0*/  HFMA2 R9, R11, R15.reuse, R36 ;  /* 0x0000000f0b097231 */ /* 0x080fe40000000024 */
[----:B------:R-:W-:Y:S01]  /*4cc0*/  HFMA2 R14, R38, R15, R14 ;  /* 0x0000000f260e7231 */ /* 0x000fe2000000000e */
        /* <DEDUP_REMOVED lines=11> */
[----:B------:R-:W-:Y:S02]  /*4d80*/  HADD2 R38, R38, -1026, -1026 ;  /* 0xe402e40226267430 */ /* 0x000fe40000000000 */
[-C--:B0-----:R-:W-:Y:S02]  /*4d90*/  HFMA2 R15, R15, R16.reuse, R37 ;  /* 0x000000100f0f7231 */ /* 0x081fe40000000025 */
[-C--:B------:R-:W-:Y:S02]  /*4da0*/  HFMA2 R10, R11, R16.reuse, R10 ;  /* 0x000000100b0a7231 */ /* 0x080fe4000000000a */
[-C--:B------:R-:W-:Y:S01]  /*4db0*/  HFMA2 R9, R36, R16.reuse, R9 ;  /* 0x0000001024097231 */ /* 0x080fe20000000009 */
[----:B------:R-:W-:Y:S01]  /*4dc0*/  LOP3.LUT R11, R32, 0x300030, RZ, 0xc0, !PT ;  /* 0x00300030200b7812 */ /* 0x000fe200078ec0ff */
[----:B------:R-:W-:Y:S01]  /*4dd0*/  HFMA2 R16, R38, R16, R14 ;  /* 0x0000001026107231 */ /* 0x000fe2000000000e */
[----:B------:R-:W-:-:S02]  /*4de0*/  LOP3.LUT R14, R31, 0x300030, RZ, 0xc0, !PT ;  /* 0x003000301f0e7812 */ /* 0x000fc400078ec0ff */
[----:B------:R-:W-:Y:S02]  /*4df0*/  LOP3.LUT R36, R31, 0xc000c0, RZ, 0xc0, !PT ;  /* 0x00c000c01f247812 */ /* 0x000fe400078ec0ff */
[----:B------:R-:W-:Y:S02]  /*4e00*/  LOP3.LUT R31, R13, 0x300030, RZ, 0xc0, !PT ;  /* 0x003000300d1f7812 */ /* 0x000fe400078ec0ff */
[----:B------:R-:W-:Y:S01]  /*4e10*/  LOP3.LUT R11, R11, 0x64006400, RZ, 0xfc, !PT ;  /* 0x640064000b0b7812 */ /* 0x000fe200078efcff */
[-C--:B------:R-:W-:Y:S01]  /*4e20*/  HFMA2 R15, R30, R17.reuse, R15 ;  /* 0x000000111e0f7231 */ /* 0x080fe2000000000f */
[----:B------:R-:W-:Y:S02]  /*4e30*/  @!P0 IADD3 R39, PT, PT, R4, 0x1, RZ ;  /* 0x0000000104278810 */ /* 0x000fe40007ffe0ff */
[----:B------:R-:W-:Y:S01]  /*4e40*/  LOP3.LUT R31, R31, 0x64006400, RZ, 0xfc, !PT ;  /* 0x640064001f1f7812 */ /* 0x000fe200078efcff */
[-C--:B------:R-:W-:Y:S01]  /*4e50*/  HFMA2 R11, R11, R22.reuse.H0_H0, -66, -66 ;  /* 0xd420d4200b0b7431 */ /* 0x080fe20000040016 */
[----:B------:R-:W-:Y:S01]  /*4e60*/  LOP3.LUT R32, R32, 0xc000c0, RZ, 0xc0, !PT ;  /* 0x00c000c020207812 */ /* 0x000fe200078ec0ff */
[----:B------:R-:W-:Y:S01]  /*4e70*/  HFMA2 R9, R33, R17, R9 ;  /* 0x0000001121097231 */ /* 0x000fe20000000009 */
[----:B------:R-:W-:Y:S01]  /*4e80*/  @!P0 MOV R4, R39 ;  /* 0x0000002700048202 */ /* 0x000fe20000000f00 */
[----:B------:R-:W-:Y:S01]  /*4e90*/  HFMA2 R31, R31, R22.H0_H0, -66, -66 ;  /* 0xd420d4201f1f7431 */ /* 0x000fe20000040016 */
[----:B------:R-:W-:-:S02]  /*4ea0*/  LOP3.LUT R37, R13, 0xc000c0, RZ, 0xc0, !PT ;  /* 0x00c000c00d257812 */ /* 0x000fc400078ec0ff */
[----:B------:R-:W-:Y:S01]  /*4eb0*/  LOP3.LUT R39, R32, 0x64006400, RZ, 0xfc, !PT ;  /* 0x6400640020277812 */ /* 0x000fe200078efcff */
[----:B------:R-:W-:Y:S01]  /*4ec0*/  HFMA2 R11, R11, R18, R15 ;  /* 0x000000120b0b7231 */ /* 0x000fe2000000000f */
        /* <DEDUP_REMOVED lines=8> */
[----:B------:R-:W-:Y:S01]  /*4f50*/  HFMA2 R43, R43, R22.H0_H0, -66, -66 ;  /* 0xd420d4202b2b7431 */ /* 0x000fe20000040016 */
[----:B------:R-:W-:Y:S01]  /*4f60*/  LOP3.LUT R45, R36, 0x64006400, RZ, 0xfc, !PT ;  /* 0x64006400242d7812 */ /* 0x000fe200078efcff */
[----:B------:R-:W-:Y:S01]  /*4f70*/  HFMA2 R10, R34, R17, R10 ;  /* 0x00000011220a7231 */ /* 0x000fe2000000000a */
[----:B------:R-:W-:Y:S01]  /*4f80*/  LOP3.LUT R47, R12, 0x64006400, RZ, 0xfc, !PT ;  /* 0x640064000c2f7812 */ /* 0x000fe200078efcff */
[----:B------:R-:W-:-:S02]  /*4f90*/  HFMA2 R11, R39, R19, R11 ;  /* 0x00000013270b7231 */ /* 0x000fc4000000000b */
[----:B------:R-:W-:Y:S02]  /*4fa0*/  HFMA2 R13, R13, R22.H0_H0, -66, -66 ;  /* 0xd420d4200d0d7431 */ /* 0x000fe40000040016 */
[----:B------:R-:W-:Y:S02]  /*4fb0*/  HFMA2 R16, R35, R17, R16 ;  /* 0x0000001123107231 */ /* 0x000fe40000000010 */
[-C--:B------:R-:W-:Y:S02]  /*4fc0*/  HFMA2 R9, R37, R19.reuse, R9 ;  /* 0x0000001325097231 */ /* 0x080fe40000000009 */
[----:B------:R-:W-:Y:S01]  /*4fd0*/  HFMA2 R45, R45, R8.H0_H0, -18, -18 ;  /* 0xcc80cc802d2d7431 */ /* 0x000fe20000040008 */
[----:B-----5:R-:W-:Y:S01]  /*4fe0*/  @!P0 PRMT R25, R2, 0x7610, R25 ;  /* 0x0000761002198816 */ /* 0x020fe20000000019 */
[----:B------:R-:W-:Y:S01]  /*4ff0*/  HFMA2 R10, R43, R18, R10 ;  /* 0x000000122b0a7231 */ /* 0x000fe2000000000a */
[----:B------:R-:W-:Y:S02]  /*5000*/  @!P0 PRMT R26, R3, 0x7610, R26 ;  /* 0x00007610031a8816 */ /* 0x000fe4000000001a */
[----:B----4-:R-:W-:Y:S01]  /*5010*/  @!P0 IADD3 R5, PT, PT, R27, R6, RZ ;  /* 0x000000061b058210 */ /* 0x010fe20007ffe0ff */
[----:B------:R-:W-:Y:S01]  /*5020*/  HFMA2 R8, R47, R8.H0_H0, -18, -18 ;  /* 0xcc80cc802f087431 */ /* 0x000fe20000040008 */
[----:B------:R-:W-:Y:S01]  /*5030*/  IADD3 R6, PT, PT, R6, 0x10, RZ ;  /* 0x0000001006067810 */ /* 0x000fe20007ffe0ff */
[----:B------:R-:W-:Y:S01]  /*5040*/  HFMA2 R13, R13, R18, R16 ;  /* 0x000000120d0d7231 */ /* 0x000fe20000000010 */
[----:B------:R-:W-:Y:S01]  /*5050*/  @!P0 PRMT R25, R25, 0x7610, R2 ;  /* 0x0000761019198816 */ /* 0x000fe20000000002 */
[-C--:B------:R-:W-:Y:S01]  /*5060*/  HFMA2 R10, R45, R19.reuse, R10 ;  /* 0x000000132d0a7231 */ /* 0x080fe2000000000a */
[----:B------:R-:W-:Y:S01]  /*5070*/  @!P0 PRMT R26, R26, 0x7610, R3 ;  /* 0x000076101a1a8816 */ /* 0x000fe20000000003 */
[----:B------:R-:W-:Y:S01]  /*5080*/  HFMA2 R8, R8, R19, R13 ;  /* 0x0000001308087231 */ /* 0x000fe2000000000d */
[----:B------:R-:W-:Y:S01]  /*5090*/  ISETP.GE.AND P0, PT, R6, R23, PT ;  /* 0x000000170600720c */ /* 0x000fe20003f06270 */
[----:B------:R-:W-:-:S02]  /*50a0*/  HADD2 R11, R11.H0_H0, R11.H1_H1 ;  /* 0x3000000b0b0b7230 */ /* 0x000fc40000000800 */
[----:B------:R-:W-:Y:S02]  /*50b0*/  HADD2 R10, R10.H0_H0, R10.H1_H1 ;  /* 0x3000000a0a0a7230 */ /* 0x000fe40000000800 */
[----:B------:R-:W-:Y:S02]  /*50c0*/  HADD2 R9, R9.H0_H0, R9.H1_H1 ;  /* 0x3000000909097230 */ /* 0x000fe40000000800 */
[----:B------:R-:W-:Y:S01]  /*50d0*/  HADD2 R8, R8.H0_H0, R8.H1_H1 ;  /* 0x3000000808087230 */ /* 0x000fe20000000800 */
[----:B------:R-:W-:Y:S02]  /*50e0*/  PRMT R11, R11, 0x5410, R10 ;  /* 0x000054100b0b7816 */ /* 0x000fe4000000000a */
[----:B------:R-:W-:Y:S02]  /*50f0*/  MOV R3, UR9 ;  /* 0x0000000900037c02 */ /* 0x000fe40008000f00 */
[----:B------:R-:W-:Y:S01]  /*5100*/  PRMT R9, R9, 0x5410, R8 ;  /* 0x0000541009097816 */ /* 0x000fe20000000008 */
[----:B------:R-:W-:Y:S01]  /*5110*/  UIADD3 UR4, UPT, UPT, UR4, 0x20, URZ ;  /* 0x0000002004047890 */ /* 0x000fe2000fffe0ff */
[----:B------:R-:W-:-:S02]  /*5120*/  HFMA2 R24, R11, R25, R24 ;  /* 0x000000190b187231 */ /* 0x000fc40000000018 */
[----:B------:R-:W-:-:S04]  /*5130*/  IMAD.WIDE R40, R3, 0x4, R40 ;  /* 0x0000000403287825 */ /* 0x000fc800078e0228 */
[----:B------:R-:W-:Y:S01]  /*5140*/  HFMA2 R7, R9, R26, R7 ;  /* 0x0000001a09077231 */ /* 0x000fe20000000007 */
[----:B------:R-:W-:Y:S06]  /*5150*/  @!P0 BRA `(.L_x_3666) ;  /* 0xfffffff4006c8947 */ /* 0x000fec000383ffff */
.L_x_3665:
        /* <DEDUP_REMOVED lines=9> */
.L_x_3670:
[----:B------:R-:W0:Y:S02]  /*51f0*/  LDS R2, [R0] ;  /* 0x0000000000027984 */ /* 0x000e240000000800 */
[----:B0-----:R-:W-:-:S05]  /*5200*/  HADD2 R3, R2, R24 ;  /* 0x0000001802037230 */ /* 0x001fca0000000000 */
[----:B------:R-:W0:Y:S02]  /*5210*/  ATOMS.CAST.SPIN P0, [R0], R2, R3 ;  /* 0x000000020000758d */ /* 0x000e240001800003 */
[----:B0-----:R-:W-:Y:S05]  /*5220*/  @!P0 BRA `(.L_x_3670) ;  /* 0xfffffffc00f08947 */ /* 0x001fea000383ffff */
[----:B------:R-:W-:Y:S05]  /*5230*/  BRA `(.L_x_3668) ;  /* 0x00000000000c7947 */ /* 0x000fea0003800000 */
.L_x_3669:
[----:B------:R-:W2:Y:S02]  /*5240*/  LD.E R0, desc[UR6][R20.64] ;  /* 0x0000000614007980 */ /* 0x000ea4000c101900 */
[----:B--2---:R-:W-:-:S05]  /*5250*/  IADD3 R3, PT, PT, R24, R0, RZ ;  /* 0x0000000018037210 */ /* 0x004fca0007ffe0ff */
[----:B------:R0:W-:Y:S02]  /*5260*/  ST.E desc[UR6][R20.64], R3 ;  /* 0x0000000314007985 */ /* 0x0001e4000c101906 */
.L_x_3668:
[----:B------:R-:W-:Y:S05]  /*5270*/  BSYNC.RECONVERGENT B0 ;  /* 0x0000000000007941 */ /* 0x000fea0003800200 */
.L_x_3667:
[----:B------:R1:W-:Y:S02]  /*5280*/  ATOM.E.ADD.F16x2.RN.STRONG.GPU P0, RZ, desc[UR6][R20.64+0x4], R7 ;  /* 0x8000040714ff79a2 */ /* 0x0003e4000c10e106 */
[----:B-1----:R-:W-:Y:S05]  /*5290*/  @P0 EXIT ;  /* 0x000000000000094d */ /* 0x002fea0003800000 */
[----:B------:R-:W1:Y:S02]  /*52a0*/  QSPC.E.S P0, RZ, [R20+0x4] ;  /* 0x0000040014ff73aa */ /* 0x000e640000000500 */
[----:B-1----:R-:W-:Y:S05]  /*52b0*/  @!P0 BRA `(.L_x_3671) ;  /* 0x00000000001c8947 */ /* 0x002fea0003800000 */
[----:B------:R-:W-:-:S04]  /*52c0*/  MOV R2, R20 ;  /* 0x0000001400027202 */ /* 0x000fc80000000f00 */
[----:B------:R-:W-:-:S07]  /*52d0*/  MOV R0, R2 ;  /* 0x0000000200007202 */ /* 0x000fce0000000f00 */
.L_x_3672:
[----:B------:R-:W0:Y:S02]  /*52e0*/  LDS R2, [R0+0x4] ;  /* 0x0000040000027984 */ /* 0x000e240000000800 */
[----:B0-----:R-:W-:-:S05]  /*52f0*/  HFMA2 R3, R2, 1, 1, R7 ;  /* 0x3c003c0002037831 */ /* 0x001fca0000000007 */
[----:B------:R-:W0:Y:S02]  /*5300*/  ATOMS.CAST.SPIN P0, [R0+0x4], R2, R3 ;  /* 0x000004020000758d */ /* 0x000e240001800003 */
[----:B0-----:R-:W-:Y:S05]  /*5310*/  @!P0 BRA `(.L_x_3672) ;  /* 0xfffffffc00f08947 */ /* 0x001fea000383ffff */
[----:B------:R-:W-:Y:S05]  /*5320*/  EXIT ;  /* 0x000000000000794d */ /* 0x000fea0003800000 */
.L_x_3671:
[----:B------:R-:W0:Y:S02]  /*5330*/  LD.E R0, desc[UR6][R20.64+0x4] ;  /* 0x0000040614007980 */ /* 0x000e24000c101900 */
[----:B0-----:R-:W-:-:S05]  /*5340*/  IADD3 R3, PT, PT, R7, R0, RZ ;  /* 0x0000000007037210 */ /* 0x001fca0007ffe0ff */
[----:B------:R-:W-:Y:S01]  /*5350*/  ST.E desc[UR6][R20.64+0x4], R3 ;  /* 0x0000040314007985 */ /* 0x000fe2000c101906 */
[----:B------:R-:W-:Y:S05]  /*5360*/  EXIT ;  /* 0x000000000000794d */ /* 0x000fea0003800000 */
.L_x_3673:
        /* <DEDUP_REMOVED lines=9> */
.L_x_3979:


//--------------------- .text._Z23gemm_half_q_half_kernelILi1ELi4ELb1ELb0ELi64EEvPK6__halfPKjS4_S2_PS0_iiiiPKtS7_iiiiiibS2_i --------------------------
	.section	.text._Z23gemm_half_q_half_kernelILi1ELi4ELb1ELb0ELi64EEvPK6__halfPKjS4_S2_PS0_iiiiPKtS7_iiiiiibS2_i,"ax",@progbits
	.align	128
        .global         _Z23gemm_half_q_half_kernelILi1ELi4ELb1ELb0ELi64EEvPK6__halfPKjS4_S2_PS0_iiiiPKtS7_iiiiiibS2_i
        .type           _Z23gemm_half_q_half_kernelILi1ELi4ELb1ELb0ELi64EEvPK6__halfPKjS4_S2_PS0_iiiiPKtS7_iiiiiibS2_i,@function
        .size           _Z23gemm_half_q_half_kernelILi1ELi4ELb1ELb0ELi64EEvPK6__halfPKjS4_S2_PS0_iiiiPKtS7_iiiiiibS2_i,(.L_x_3980 - _Z23gemm_half_q_half_kernelILi1ELi4ELb1ELb0ELi64EEvPK6__halfPKjS4_S2_PS0_iiiiPKtS7_iiiiiibS2_i)
        .other          _Z23gemm_half_q_half_kernelILi1ELi4ELb1ELb0ELi64EEvPK6__halfPKjS4_S2_PS0_iiiiPKtS7_iiiiiibS2_i,@"STO_CUDA_ENTRY STV_DEFAULT"
_Z23gemm_half_q_half_kernelILi1ELi4ELb1ELb0ELi64EEvPK6__halfPKjS4_S2_PS0_iiiiPKtS7_iiiiiibS2_i:
.text._Z23gemm_half_q_half_kernelILi1ELi4ELb1ELb0ELi64EEvPK6__halfPKjS4_S2_PS0_iiiiPKtS7_iiiiiibS2_i:
        /* <DEDUP_REMOVED lines=44> */
.L_x_3675:
[----:B------:R-:W-:Y:S05]  /*02c0*/  BSYNC.RECONVERGENT B0 ;  /* 0x0000000000007941 */ /* 0x000fea0003800200 */
.L_x_3674:
[----:B------:R-:W-:Y:S05]  /*02d0*/  @P1 EXIT ;  /* 0x000000000000194d */ /* 0x000fea0003800000 */
[----:B------:R-:W1:Y:S01]  /*02e0*/  LDCU.U8 UR4, c[0x0][0x3e0] ;  /* 0x00007c00ff0477ac */ /* 0x000e620008000000 */
[----:B------:R-:W2:Y:S01]  /*02f0*/  LDC.64 R2, c[0x0][0x3b8] ;  /* 0x0000ee00ff027b82 */ /* 0x000ea20000000a00 */
[----:B------:R-:W-:Y:S01]  /*0300*/  ISETP.GE.AND P1, PT, R29, R0, PT ;  /* 0x000000001d00720c */ /* 0x000fe20003f26270 */
[----:B-1----:R-:W-:-:S06]  /*0310*/  UPRMT UR4, UR4, 0x8880, URZ ;  /* 0x0000888004047896 */ /* 0x002fcc00080000ff */
[----:B------:R-:W-:-:S04]  /*0320*/  ISETP.NE.AND P0, PT, RZ, UR4, PT ;  /* 0x00000004ff007c0c */ /* 0x000fc8000bf05270 */
[----:B------:R-:W-:-:S13]  /*0330*/  ISETP.NE.OR P0, PT, R5, RZ, !P0 ;  /* 0x000000ff0500720c */ /* 0x000fda0004705670 */
[----:B------:R-:W1:Y:S01]  /*0340*/  @!P0 LDC.64 R8, c[0x0][0x3a0] ;  /* 0x0000e800ff088b82 */ /* 0x000e620000000a00 */
[----:B0-----:R-:W-:-:S04]  /*0350*/  @!P0 IMAD R7, R30, UR8, R27 ;  /* 0x000000081e078c24 */ /* 0x001fc8000f8e021b */
[----:B-1----:R-:W-:-:S04]  /*0360*/  @!P0 IMAD.WIDE R8, R7, 0x2, R8 ;  /* 0x0000000207088825 */ /* 0x002fc800078e0208 */
[----:B------:R-:W-:Y:S01]  /*0370*/  IMAD.SHL.U32 R7, R5, 0x80, RZ ;  /* 0x0000008005077824 */ /* 0x000fe200078e00ff */
[----:B------:R0:W-:Y:S03]  /*0380*/  @!P0 STG.E.64 desc[UR6][R8.64], RZ ;  /* 0x000000ff08008986 */ /* 0x0001e6000c101b06 */
[----:B--2---:R-:W-:Y:S01]  /*0390*/  IMAD.WIDE.U32 R6, R7, 0x2, R2 ;  /* 0x0000000207067825 */ /* 0x004fe200078e0002 */
        /* <DEDUP_REMOVED lines=10> */
.L_x_3677:
[----:B--2---:R-:W0:Y:S01]  /*0440*/  LDC.64 R12, c[0x0][0x390] ;  /* 0x0000e400ff0c7b82 */ /* 0x004e220000000a00 */
        /* <DEDUP_REMOVED lines=12> */
[----:B------:R4:W3:Y:S01]  /*0510*/  LDG.E.U16.CONSTANT R24, desc[UR6][R16.64+0x2] ;  /* 0x0000020610187981 */ /* 0x0008e2000c1e9500 */
        /* <DEDUP_REMOVED lines=14> */
[----:B----4-:R-:W-:Y:S01]  /*0600*/  IADD3 R16, PT, PT, R12, 0x1, R13 ;  /* 0x000000010c107810 */ /* 0x010fe20007ffe00d */
[----:B------:R-:W-:Y:S02]  /*0610*/  IMAD R13, R18, R18, R18 ;  /* 0x00000012120d7224 */ /* 0x000fe400078e0212 */
[----:B------:R-:W-:-:S02]  /*0620*/  IMAD R12, R8, 0x8, R1 ;  /* 0x00000008080c7824 */ /* 0x000fc400078e0201 */
[----:B------:R-:W-:Y:S01]  /*0630*/  VIADD R8, R8, 0x1 ;  /* 0x0000000108087836 */ /* 0x000fe20000000000 */
[----:B------:R-:W-:Y:S01]  /*0640*/  IADD3 R13, PT, PT, R18, 0x1, R13 ;  /* 0x00000001120d7810 */ /* 0x000fe20007ffe00d */
[----:B------:R-:W0:Y:S01]  /*0650*/  I2F.F16 R22, R22 ;  /* 0x0000001600167306 */ /* 0x000e220000200c00 */
[----:B---3--:R-:W-:-:S05]  /*0660*/  IMAD.IADD R9, R24, 0x1, R9 ;  /* 0x0000000118097824 */ /* 0x008fca00078e0209 */
[----:B------:R-:W-:Y:S02]  /*0670*/  ISETP.GE.AND P0, PT, R9, R34, PT ;  /* 0x000000220900720c */ /* 0x000fe40003f06270 */
[----:B------:R-:W-:Y:S01]  /*0680*/  I2F.F16 R16, R16 ;  /* 0x0000001000107306 */ /* 0x000fe20000200c00 */
[----:B0-----:R-:W-:-:S07]  /*0690*/  PRMT R15, R22, 0x5410, R15 ;  /* 0x00005410160f7816 */ /* 0x001fce000000000f */
[----:B------:R-:W0:Y:S01]  /*06a0*/  I2F.F16 R13, R13 ;  /* 0x0000000d000d7306 */ /* 0x000e220000200c00 */
[----:B------:R-:W-:Y:S01]  /*06b0*/  HMUL2 R18, R15, R14.H0_H0 ;  /* 0x2000000e0f127232 */ /* 0x000fe20000000000 */
[----:B0-----:R-:W-:-:S05]  /*06c0*/  PRMT R13, R16, 0x5410, R13 ;  /* 0x00005410100d7816 */ /* 0x001fca000000000d */
[----:B------:R-:W-:-:S05]  /*06d0*/  HMUL2 R19, R13, R14.H0_H0 ;  /* 0x2000000e0d137232 */ /* 0x000fca0000000000 */
[----:B------:R2:W-:Y:S01]  /*06e0*/  STL.64 [R12], R18 ;  /* 0x000000120c007387 */ /* 0x0005e20000100a00 */
[----:B------:R-:W-:Y:S05]  /*06f0*/  @!P0 BRA `(.L_x_3677) ;  /* 0xfffffffc00508947 */ /* 0x000fea000383ffff */
.L_x_3676:
[----:B------:R-:W3:Y:S01]  /*0700*/  LDCU UR4, c[0x0][0x3c8] ;  /* 0x00007900ff0477ac */ /* 0x000ee20008000800 */
[----:B------:R-:W-:Y:S01]  /*0710*/  IMAD.MOV.U32 R4, RZ, RZ, RZ ;  /* 0x000000ffff047224 */ /* 0x000fe200078e00ff */
[----:B---3--:R-:W-:-:S13]  /*0720*/  ISETP.GT.AND P0, PT, R29, UR4, PT ;  /* 0x000000041d007c0c */ /* 0x008fda000bf04270 */
[----:B------:R-:W-:Y:S05]  /*0730*/  @!P0 BRA `(.L_x_3678) ;  /* 0x00000000001c8947 */ /* 0x000fea0003800000 */
[----:B------:R-:W3:Y:S02]  /*0740*/  LDC R4, c[0x0][0x3cc] ;  /* 0x0000f300ff047b82 */ /* 0x000ee40000000800 */
[----:B---3--:R-:W-:-:S05]  /*0750*/  VIMNMX R4, PT, PT, R29, R4, PT ;  /* 0x000000041d047248 */ /* 0x008fca0003fe0100 */
[----:B------:R-:W-:-:S05]  /*0760*/  VIADD R4, R4, -UR4 ;  /* 0x8000000404047c36 */ /* 0x000fca0008000000 */
[----:B0-----:R-:W-:-:S04]  /*0770*/  SHF.R.S32.HI R9, RZ, 0x1f, R4 ;  /* 0x0000001fff097819 */ /* 0x001fc80000011404 */
[----:B------:R-:W-:-:S04]  /*0780*/  LEA.HI R9, R9, R4, RZ, 0x5 ;  /* 0x0000000409097211 */ /* 0x000fc800078f28ff */
[----:B------:R-:W-:-:S05]  /*0790*/  SHF.R.S32.HI R9, RZ, 0x5, R9 ;  /* 0x00000005ff097819 */ /* 0x000fca0000011409 */
[----:B------:R-:W-:-:S07]  /*07a0*/  IMAD R4, R9, 0x6, RZ ;  /* 0x0000000609047824 */ /* 0x000fce00078e02ff */
.L_x_3678:
[----:B------:R-:W3:Y:S01]  /*07b0*/  LDCU UR5, c[0x0][0x3cc] ;  /* 0x00007980ff0577ac */ /* 0x000ee20008000800 */
[----:B0-----:R-:W-:Y:S01]  /*07c0*/  IMAD.MOV.U32 R8, RZ, RZ, RZ ;  /* 0x000000ffff087224 */ /* 0x001fe200078e00ff */
[----:B---3--:R-:W-:-:S13]  /*07d0*/  ISETP.GT.AND P0, PT, R29, UR5, PT ;  /* 0x000000051d007c0c */ /* 0x008fda000bf04270 */
        /* <DEDUP_REMOVED lines=8> */
.L_x_3679:
        /* <DEDUP_REMOVED lines=11> */
.L_x_3680:
        /* <DEDUP_REMOVED lines=11> */
.L_x_3681:
[----:B------:R-:W0:Y:S01]  /*09c0*/  LDCU UR12, c[0x0][0x3d8] ;  /* 0x00007b00ff0c77ac */ /* 0x000e220008000800 */
[----:B------:R-:W-:Y:S01]  /*09d0*/  IMAD.MOV.U32 R11, RZ, RZ, RZ ;  /* 0x000000ffff0b7224 */ /* 0x000fe200078e00ff */
[----:B0-----:R-:W-:-:S13]  /*09e0*/  ISETP.GT.AND P0, PT, R29, UR12, PT ;  /* 0x0000000c1d007c0c */ /* 0x001fda000bf04270 */
[----:B------:R-:W-:Y:S05]  /*09f0*/  @!P0 BRA `(.L_x_3682) ;  /* 0x00000000001c8947 */ /* 0x000fea0003800000 */
[----:B--2---:R-:W0:Y:S02]  /*0a00*/  LDC R12, c[0x0][0x3dc] ;  /* 0x0000f700ff0c7b82 */ /* 0x004e240000000800 */
[----:B0-----:R-:W-:-:S05]  /*0a10*/  VIMNMX R11, PT, PT, R29, R12, PT ;  /* 0x0000000c1d0b7248 */ /* 0x001fca0003fe0100 */
[----:B------:R-:W-:-:S05]  /*0a20*/  VIADD R11, R11, -UR12 ;  /* 0x8000000c0b0b7c36 */ /* 0x000fca0008000000 */
[----:B------:R-:W-:-:S04]  /*0a30*/  SHF.R.S32.HI R12, RZ, 0x1f, R11 ;  /* 0x0000001fff0c7819 */ /* 0x000fc8000001140b */
[----:B------:R-:W-:-:S04]  /*0a40*/  LEA.HI R12, R12, R11, RZ, 0x5 ;  /* 0x0000000b0c0c7211 */ /* 0x000fc800078f28ff */
[----:B------:R-:W-:-:S05]  /*0a50*/  SHF.R.S32.HI R12, RZ, 0x5, R12 ;  /* 0x00000005ff0c7819 */ /* 0x000fca000001140c */
[----:B------:R-:W-:-:S07]  /*0a60*/  IMAD.SHL.U32 R11, R12, 0x2, RZ ;  /* 0x000000020c0b7824 */ /* 0x000fce00078e00ff */
.L_x_3682:
[----:B--2---:R-:W-:Y:S02]  /*0a70*/  VIMNMX R12, PT, PT, R29, UR4, PT ;  /* 0x000000041d0c7c48 */ /* 0x004fe4000bfe0100 */
        /* <DEDUP_REMOVED lines=15> */
[----:B------:R-:W4:Y:S01]  /*0b70*/  S2UR UR5, SR_CgaCtaId ;  /* 0x00000000000579c3 */ /* 0x000f220000008800 */
        /* <DEDUP_REMOVED lines=13> */
[----:B----4-:R-:W-:Y:S01]  /*0c50*/  ULEA UR4, UR5, UR4, 0x18 ;  /* 0x0000000405047291 */ /* 0x010fe2000f8ec0ff */
[----:B--2---:R-:W-:Y:S02]  /*0c60*/  PRMT R26, R8, 0x7610, R8 ;  /* 0x00007610081a7816 */ /* 0x004fe40000000008 */
[----:B------:R-:W-:Y:S01]  /*0c70*/  PRMT R40, R9, 0x7610, R9 ;  /* 0x0000761009287816 */ /* 0x000fe20000000009 */
[----:B---3--:R-:W-:-:S08]  /*0c80*/  IMAD.IADD R32, R29, 0x1, R32 ;  /* 0x000000011d207824 */ /* 0x008fd000078e0220 */
.L_x_3684:
[----:B------:R-:W-:Y:S01]  /*0c90*/  IMAD.MOV.U32 R18, RZ, RZ, R2 ;  /* 0x000000ffff127224 */ /* 0x000fe200078e0002 */
[----:B------:R-:W0:Y:S01]  /*0ca0*/  LDS.128 R20, [UR4] ;  /* 0x00000004ff147984 */ /* 0x000e220008000c00 */
[----:B------:R-:W-:-:S05]  /*0cb0*/  IMAD.MOV.U32 R19, RZ, RZ, R25 ;  /* 0x000000ffff137224 */ /* 0x000fca00078e0019 */
[----:B-1----:R-:W2:Y:S01]  /*0cc0*/  LDG.E.128.CONSTANT R4, desc[UR6][R18.64] ;  /* 0x0000000612047981 */ /* 0x002ea2000c1e9d00 */
[----:B------:R-:W-:-:S04]  /*0cd0*/  IMAD.U32 R30, RZ, RZ, UR9 ;  /* 0x00000009ff1e7e24 */ /* 0x000fc8000f8e00ff */
[----:B------:R-:W-:-:S05]  /*0ce0*/  IMAD.WIDE R16, R30, 0x4, R18 ;  /* 0x000000041e107825 */ /* 0x000fca00078e0212 */
[----:B------:R1:W3:Y:S01]  /*0cf0*/  LDG.E.128.CONSTANT R8, desc[UR6][R16.64] ;  /* 0x0000000610087981 */ /* 0x0002e2000c1e9d00 */
[----:B------:R-:W-:-:S05]  /*0d00*/  IMAD.WIDE R24, R30, 0x4, R16 ;  /* 0x000000041e187825 */ /* 0x000fca00078e0210 */
[----:B------:R-:W4:Y:S01]  /*0d10*/  LDG.E.128.CONSTANT R12, desc[UR6][R24.64] ;  /* 0x00000006180c7981 */ /* 0x000f22000c1e9d00 */
[----:B------:R-:W-:Y:S01]  /*0d20*/  IMAD.MOV.U32 R2, RZ, RZ, 0x3000 ;  /* 0x00003000ff027424 */ /* 0x000fe200078e00ff */
        /* <DEDUP_REMOVED lines=12> */
[----:B-1----:R-:W-:Y:S01]  /*0df0*/  LOP3.LUT R17, R18, 0x64006400, RZ, 0xfc, !PT ;  /* 0x6400640012117812 */ /* 0x002fe200078efcff */
[----:B------:R-:W-:-:S02]  /*0e00*/  HADD2 R16, R36, -1028, -1028 ;  /* 0xe404e40424107430 */ /* 0x000fc40000000000 */
[----:B0-----:R-:W-:Y:S02]  /*0e10*/  HFMA2 R36, R35, R20, RZ ;  /* 0x0000001423247231 */ /* 0x001fe400000000ff */
[----:B------:R-:W-:Y:S01]  /*0e20*/  HADD2 R37, R37, -1028, -1028 ;  /* 0xe404e40425257430 */ /* 0x000fe20000000000 */
[----:B------:R-:W-:Y:S01]  /*0e30*/  LOP3.LUT R18, R5, 0x380038, RZ, 0xc0, !PT ;  /* 0x0038003805127812 */ /* 0x000fe200078ec0ff */
[----:B------:R-:W-:Y:S02]  /*0e40*/  HFMA2 R17, R17, R2.H0_H0, -132, -132 ;  /* 0xd820d82011117431 */ /* 0x000fe40000040002 */
[-C--:B------:R-:W-:Y:S02]  /*0e50*/  HFMA2 R35, R19, R20.reuse, RZ ;  /* 0x0000001413237231 */ /* 0x080fe400000000ff */
[-C--:B------:R-:W-:Y:S01]  /*0e60*/  HFMA2 R16, R16, R20.reuse, RZ.H0_H0 ;  /* 0x0000001410107231 */ /* 0x080fe200000400ff */
[----:B------:R-:W-:Y:S01]  /*0e70*/  LOP3.LUT R19, R6, 0x380038, RZ, 0xc0, !PT ;  /* 0x0038003806137812 */ /* 0x000fe200078ec0ff */
[----:B------:R-:W-:Y:S01]  /*0e80*/  HFMA2 R20, R37, R20, RZ.H0_H0 ;  /* 0x0000001425147231 */ /* 0x000fe200000400ff */
[----:B------:R-:W-:Y:S01]  /*0e90*/  LOP3.LUT R37, R18, 0x64006400, RZ, 0xfc, !PT ;  /* 0x6400640012257812 */ /* 0x000fe200078efcff */
[----:B------:R-:W-:Y:S01]  /*0ea0*/  HFMA2 R17, R17, R21, R36 ;  /* 0x0000001511117231 */ /* 0x000fe20000000024 */
[----:B------:R-:W-:-:S02]  /*0eb0*/  LOP3.LUT R36, R7, 0x380038, RZ, 0xc0, !PT ;  /* 0x0038003807247812 */ /* 0x000fc400078ec0ff */
[----:B------:R-:W-:Y:S01]  /*0ec0*/  LOP3.LUT R41, R19, 0x64006400, RZ, 0xfc, !PT ;  /* 0x6400640013297812 */ /* 0x000fe200078efcff */
[-C--:B------:R-:W-:Y:S01]  /*0ed0*/  HFMA2 R37, R37, R2.reuse.H0_H0, -132, -132 ;  /* 0xd820d82025257431 */ /* 0x080fe20000040002 */
[----:B------:R-:W-:Y:S02]  /*0ee0*/  SHF.R.U32.HI R39, RZ, 0x6, R4 ;  /* 0x00000006ff277819 */ /* 0x000fe40000011604 */
[----:B------:R-:W-:Y:S01]  /*0ef0*/  LOP3.LUT R19, R36, 0x64006400, RZ, 0xfc, !PT ;  /* 0x6400640024137812 */ /* 0x000fe200078efcff */
[-C--:B------:R-:W-:Y:S01]  /*0f00*/  HFMA2 R41, R41, R2.reuse.H0_H0, -132, -132 ;  /* 0xd820d82029297431 */ /* 0x080fe20000040002 */
[----:B------:R-:W-:Y:S01]  /*0f10*/  LOP3.LUT R18, R39, 0x70007, RZ, 0xc0, !PT ;  /* 0x0007000727127812 */ /* 0x000fe200078ec0ff */
[-C--:B------:R-:W-:Y:S01]  /*0f20*/  HFMA2 R16, R37, R21.reuse, R16 ;  /* 0x0000001525107231 */ /* 0x080fe20000000010 */
[----:B------:R-:W-:Y:S01]  /*0f30*/  SHF.R.U32.HI R38, RZ, 0x6, R5 ;  /* 0x00000006ff267819 */ /* 0x000fe20000011605 */
[----:B------:R-:W-:Y:S01]  /*0f40*/  HFMA2 R37, R19, R2.H0_H0, -132, -132 ;  /* 0xd820d82013257431 */ /* 0x000fe20000040002 */
[----:B------:R-:W-:Y:S01]  /*0f50*/  LOP3.LUT R18, R18, 0x64006400, RZ, 0xfc, !PT ;  /* 0x6400640012127812 */ /* 0x000fe200078efcff */
[----:B------:R-:W-:Y:S01]  /*0f60*/  HFMA2 R35, R41, R21, R35 ;  /* 0x0000001529237231 */ /* 0x000fe20000000023 */
[----:B------:R-:W-:-:S02]  /*0f70*/  LOP3.LUT R19, R38, 0x70007, RZ, 0xc0, !PT ;  /* 0x0007000726137812 */ /* 0x000fc400078ec0ff */
[----:B------:R-:W-:Y:S01]  /*0f80*/  SHF.R.U32.HI R4, RZ, 0xf, R4 ;  /* 0x0000000fff047819 */ /* 0x000fe20000011604 */
[----:B------:R-:W-:Y:S01]  /*0f90*/  HFMA2 R37, R37, R21, R20 ;  /* 0x0000001525257231 */ /* 0x000fe20000000014 */
[----:B------:R-:W-:Y:S01]  /*0fa0*/  SHF.R.U32.HI R20, RZ, 0x6, R7 ;  /* 0x00000006ff147819 */ /* 0x000fe20000011607 */
[----:B------:R-:W-:Y:S01]  /*0fb0*/  HADD2 R18, R18, -1028, -1028 ;  /* 0xe404e40412127430 */ /* 0x000fe20000000000 */
[----:B------:R-:W-:Y:S02]  /*0fc0*/  SHF.R.U32.HI R21, RZ, 0x6, R6 ;  /* 0x00000006ff157819 */ /* 0x000fe40000011606 */
[----:B------:R-:W-:Y:S01]  /*0fd0*/  LOP3.LUT R36, R20, 0x70007, RZ, 0xc0, !PT ;  /* 0x0007000714247812 */ /* 0x000fe200078ec0ff */
[----:B------:R-:W-:Y:S01]  /*0fe0*/  HFMA2 R17, R18, R22, R17 ;  /* 0x0000001612117231 */ /* 0x000fe20000000011 */
[----:B------:R-:W-:Y:S02]  /*0ff0*/  LOP3.LUT R18, R21, 0x70007, RZ, 0xc0, !PT ;  /* 0x0007000715127812 */ /* 0x000fe400078ec0ff */
[----:B------:R-:W-:-:S02]  /*1000*/  LOP3.LUT R19, R19, 0x64006400, RZ, 0xfc, !PT ;  /* 0x6400640013137812 */ /* 0x000fc400078efcff */
[----:B------:R-:W-:Y:S02]  /*1010*/  LOP3.LUT R36, R36, 0x64006400, RZ, 0xfc, !PT ;  /* 0x6400640024247812 */ /* 0x000fe400078efcff */
[----:B------:R-:W-:Y:S01]  /*1020*/  LOP3.LUT R18, R18, 0x64006400, RZ, 0xfc, !PT ;  /* 0x6400640012127812 */ /* 0x000fe200078efcff */
[----:B------:R-:W-:Y:S01]  /*1030*/  HADD2 R19, R19, -1028, -1028 ;  /* 0xe404e40413137430 */ /* 0x000fe20000000000 */
[----:B------:R-:W-:Y:S01]  /*1040*/  LOP3.LUT R4, R4, 0x10001, RZ, 0xc0, !PT ;  /* 0x0001000104047812 */ /* 0x000fe200078ec0ff */
[----:B------:R-:W-:Y:S01]  /*1050*/  HADD2 R36, R36, -1028, -1028 ;  /* 0xe404e40424247430 */ /* 0x000fe20000000000 */
[----:B------:R-:W-:Y:S01]  /*1060*/  SHF.R.U32.HI R6, RZ, 0xf, R6 ;  /* 0x0000000fff067819 */ /* 0x000fe20000011606 */
[----:B------:R-:W-:Y:S01]  /*1070*/  HADD2 R18, R18, -1028, -1028 ;  /* 0xe404e40412127430 */ /* 0x000fe20000000000 */
[----:B---3--:R-:W-:Y:S01]  /*1080*/  SHF.R.U32.HI R42, RZ, 0xe, R9 ;  /* 0x0000000eff2a7819 */ /* 0x008fe20000011609 */
[-C--:B------:R-:W-:Y:S01]  /*1090*/  HFMA2 R16, R19, R22.reuse, R16 ;  /* 0x0000001613107231 */ /* 0x080fe20000000010 */
[----:B------:R-:W-:Y:S01]  /*10a0*/  SHF.R.U32.HI R7, RZ, 0xf, R7 ;  /* 0x0000000fff077819 */ /* 0x000fe20000011607 */
[----:B------:R-:W-:-:S02]  /*10b0*/  HFMA2 R35, R18, R22, R35 ;  /* 0x0000001612237231 */ /* 0x000fc40000000023 */
[----:B------:R-:W-:Y:S01]  /*10c0*/  HFMA2 R37, R36, R22, R37 ;  /* 0x0000001624257231 */ /* 0x000fe20000000025 */
[----:B------:R-:W-:Y:S02]  /*10d0*/  LOP3.LUT R18, R39, 0x380038, RZ, 0xc0, !PT ;  /* 0x0038003827127812 */ /* 0x000fe400078ec0ff */
[----:B------:R-:W-:Y:S02]  /*10e0*/  LOP3.LUT R22, R38, 0x380038, RZ, 0xc0, !PT ;  /* 0x0038003826167812 */ /* 0x000fe400078ec0ff */
[----:B------:R-:W-:Y:S02]  /*10f0*/  LOP3.LUT R19, R18, 0x64006400, RZ, 0xfc, !PT ;  /* 0x6400640012137812 */ /* 0x000fe400078efcff */
[----:B------:R-:W-:Y:S02]  /*1100*/  LOP3.LUT R41, R22, 0x64006400, RZ, 0xfc, !PT ;  /* 0x6400640016297812 */ /* 0x000fe400078efcff */
[C---:B------:R-:W-:Y:S01]  /*1110*/  LOP3.LUT R18, R21.reuse, 0x380038, RZ, 0xc0, !PT ;  /* 0x0038003815127812 */ /* 0x040fe200078ec0ff */
[-C--:B------:R-:W-:Y:S01]  /*1120*/  HFMA2 R36, R19, R2.reuse.H0_H0, -132, -132 ;  /* 0xd820d82013247431 */ /* 0x080fe20000040002 */
[----:B------:R-:W-:Y:S01]  /*1130*/  LOP3.LUT R21, R21, 0x1c001c0, RZ, 0xc0, !PT ;  /* 0x01c001c015157812 */ /* 0x000fe200078ec0ff */
[----:B------:R-:W-:Y:S01]  /*1140*/  HFMA2 R22, R41, R2.H0_H0, -132, -132 ;  /* 0xd820d82029167431 */ /* 0x000fe20000040002 */
[----:B------:R-:W-:-:S02]  /*1150*/  LOP3.LUT R41, R18, 0x64006400, RZ, 0xfc, !PT ;  /* 0x6400640012297812 */ /* 0x000fc400078efcff */
[----:B------:R-:W-:Y:S01]  /*1160*/  LOP3.LUT R21, R21, 0x64006400, RZ, 0xfc, !PT ;  /* 0x6400640015157812 */ /* 0x000fe200078efcff */
[-C--:B------:R-:W-:Y:S02]  /*1170*/  HFMA2 R36, R36, R23.reuse, R17 ;  /* 0x0000001724247231 */ /* 0x080fe40000000011 */
[-C--:B------:R-:W-:Y:S02]  /*1180*/  HFMA2 R22, R22, R23.reuse, R16 ;  /* 0x0000001716167231 */ /* 0x080fe40000000010 */
[----:B------:R-:W-:Y:S01]  /*1190*/  HFMA2 R41, R41, R2.H0_H0, -132, -132 ;  /* 0xd820d82029297431 */ /* 0x000fe20000040002 */
[----:B------:R-:W0:Y:S03]  /*11a0*/  LDS.128 R16, [UR4+0x10] ;  /* 0x00001004ff107984 */ /* 0x000e260008000c00 */
[----:B------:R-:W-:Y:S01]  /*11b0*/  HFMA2 R35, R41, R23, R35 ;  /* 0x0000001729237231 */ /* 0x000fe20000000023 */
[----:B------:R-:W-:-:S02]  /*11c0*/  LOP3.LUT R41, R20, 0x380038, RZ, 0xc0, !PT ;  /* 0x0038003814297812 */ /* 0x000fc400078ec0ff */
[----:B------:R-:W-:Y:S02]  /*11d0*/  LOP3.LUT R20, R20, 0x1c001c0, RZ, 0xc0, !PT ;  /* 0x01c001c014147812 */ /* 0x000fe400078ec0ff */
[----:B------:R-:W-:-:S05]  /*11e0*/  LOP3.LUT R41, R41, 0x64006400, RZ, 0xfc, !PT ;  /* 0x6400640029297812 */ /* 0x000fca00078efcff */
[----:B------:R-:W-:-:S04]  /*11f0*/  HFMA2 R41, R41, R2.H0_H0, -132, -132 ;  /* 0xd820d82029297431 */ /* 0x000fc80000040002 */
[----:B------:R-:W-:Y:S02]  /*1200*/  HFMA2 R37, R41, R23, R37 ;  /* 0x0000001729257231 */ /* 0x000fe40000000025 */
[----:B------:R-:W-:Y:S01]  /*1210*/  IMAD.MOV.U32 R41, RZ, RZ, 0x2400 ;  /* 0x00002400ff297424 */ /* 0x000fe200078e00ff */
[----:B------:R-:W-:Y:S02]  /*1220*/  LOP3.LUT R23, R39, 0x1c001c0, RZ, 0xc0, !PT ;  /* 0x01c001c027177812 */ /* 0x000fe400078ec0ff */
[----:B------:R-:W-:Y:S02]  /*1230*/  LOP3.LUT R39, R38, 0x1c001c0, RZ, 0xc0, !PT ;  /* 0x01c001c026277812 */ /* 0x000fe400078ec0ff */
[----:B------:R-:W-:Y:S02]  /*1240*/  PRMT R38, R41, 0x7610, R38 ;  /* 0x0000761029267816 */ /* 0x000fe40000000026 */
[----:B------:R-:W-:Y:S02]  /*1250*/  LOP3.LUT R23, R23, 0x64006400, RZ, 0xfc, !PT ;  /* 0x6400640017177812 */ /* 0x000fe400078efcff */
[----:B------:R-:W-:Y:S01]  /*1260*/  LOP3.LUT R41, R20, 0x64006400, RZ, 0xfc, !PT ;  /* 0x6400640014297812 */ /* 0x000fe200078efcff */
[-C--:B------:R-:W-:Y:S01]  /*1270*/  HFMA2 R20, R21, R38.reuse.H0_H0, -20, -20 ;  /* 0xcd00cd0015147431 */ /* 0x080fe20000040026 */
[----:B------:R-:W-:Y:S01]  /*1280*/  LOP3.LUT R39, R39, 0x64006400, RZ, 0xfc, !PT ;  /* 0x6400640027277812 */ /* 0x000fe200078efcff */
[-C--:B------:R-:W-:Y:S01]  /*1290*/  HFMA2 R23, R23, R38.reuse.H0_H0, -20, -20 ;  /* 0xcd00cd0017177431 */ /* 0x080fe20000040026 */
[----:B------:R-:W-:Y:S01]  /*12a0*/  SHF.R.U32.HI R21, RZ, 0xe, R8 ;  /* 0x0000000eff157819 */ /* 0x000fe20000011608 */
[----:B------:R-:W-:-:S02]  /*12b0*/  HFMA2 R41, R41, R38.H0_H0, -20, -20 ;  /* 0xcd00cd0029297431 */ /* 0x000fc40000040026 */
[----:B------:R-:W-:Y:S01]  /*12c0*/  HFMA2 R39, R39, R38.H0_H0, -20, -20 ;  /* 0xcd00cd0027277431 */ /* 0x000fe20000040026 */
[----:B------:R-:W-:Y:S01]  /*12d0*/  LOP3.LUT R4, R4, 0x20002, R21, 0xf8, !PT ;  /* 0x0002000204047812 */ /* 0x000fe200078ef815 */
[-C--:B0-----:R-:W-:Y:S01]  /*12e0*/  HFMA2 R35, R20, R16.reuse, R35 ;  /* 0x0000001014237231 */ /* 0x081fe20000000023 */
[----:B------:R-:W-:Y:S01]  /*12f0*/  LOP3.LUT R21, R8, 0x70007, RZ, 0xc0, !PT ;  /* 0x0007000708157812 */ /* 0x000fe200078ec0ff */
[-C--:B------:R-:W-:Y:S02]  /*1300*/  HFMA2 R23, R23, R16.reuse, R36 ;  /* 0x0000001017177231 */ /* 0x080fe40000000024 */
[-C--:B------:R-:W-:Y:S01]  /*1310*/  HFMA2 R22, R39, R16.reuse, R22 ;  /* 0x0000001027167231 */ /* 0x080fe20000000016 */
[----:B------:R-:W-:Y:S01]  /*1320*/  LOP3.LUT R20, R9, 0x70007, RZ, 0xc0, !PT ;  /* 0x0007000709147812 */ /* 0x000fe200078ec0ff */
[----:B------:R-:W-:Y:S01]  /*1330*/  HFMA2 R37, R41, R16, R37 ;  /* 0x0000001029257231 */ /* 0x000fe20000000025 */
[----:B------:R-:W-:Y:S02]  /*1340*/  LOP3.LUT R16, R6, 0x10001, RZ, 0xc0, !PT ;  /* 0x0001000106107812 */ /* 0x000fe400078ec0ff */
[----:B------:R-:W-:-:S02]  /*1350*/  LOP3.LUT R21, R21, 0x64006400, RZ, 0xfc, !PT ;  /* 0x6400640015157812 */ /* 0x000fc400078efcff */
[----:B------:R-:W-:Y:S02]  /*1360*/  LOP3.LUT R6, R10, 0x70007, RZ, 0xc0, !PT ;  /* 0x000700070a067812 */ /* 0x000fe400078ec0ff */
[----:B------:R-:W-:Y:S01]  /*1370*/  LOP3.LUT R20, R20, 0x64006400, RZ, 0xfc, !PT ;  /* 0x6400640014147812 */ /* 0x000fe200078efcff */
[----:B------:R-:W-:Y:S01]  /*1380*/  HADD2 R21, R21, -1028, -1028 ;  /* 0xe404e40415157430 */ /* 0x000fe20000000000 */
[----:B------:R-:W-:Y:S02]  /*1390*/  SHF.R.U32.HI R39, RZ, 0xe, R10 ;  /* 0x0000000eff277819 */ /* 0x000fe4000001160a */
[----:B------:R-:W-:Y:S01]  /*13a0*/  LOP3.LUT R6, R6, 0x64006400, RZ, 0xfc, !PT ;  /* 0x6400640006067812 */ /* 0x000fe200078efcff */
[----:B------:R-:W-:Y:S01]  /*13b0*/  HADD2 R36, R20, -1028, -1028 ;  /* 0xe404e40414247430 */ /* 0x000fe20000000000 */
[----:B------:R-:W-:Y:S01]  /*13c0*/  LOP3.LUT R41, R11, 0x70007, RZ, 0xc0, !PT ;  /* 0x000700070b297812 */ /* 0x000fe200078ec0ff */
[-C--:B------:R-:W-:Y:S01]  /*13d0*/  HFMA2 R23, R21, R17.reuse, R23 ;  /* 0x0000001115177231 */ /* 0x080fe20000000017 */
[----:B------:R-:W-:Y:S01]  /*13e0*/  LOP3.LUT R16, R16, 0x20002, R39, 0xf8, !PT ;  /* 0x0002000210107812 */ /* 0x000fe200078ef827 */
[----:B------:R-:W-:Y:S01]  /*13f0*/  HADD2 R39, R6, -1028, -1028 ;  /* 0xe404e40406277430 */ /* 0x000fe20000000000 */
[----:B------:R-:W-:Y:S01]  /*1400*/  LOP3.LUT R20, R41, 0x64006400, RZ, 0xfc, !PT ;  /* 0x6400640029147812 */ /* 0x000fe200078efcff */
[----:B------:R-:W-:Y:S01]  /*1410*/  HFMA2 R6, R36, R17, R22 ;  /* 0x0000001124067231 */ /* 0x000fe20000000016 */
[----:B------:R-:W-:-:S02]  /*1420*/  LOP3.LUT R21, R8, 0x380038, RZ, 0xc0, !PT ;  /* 0x0038003808157812 */ /* 0x000fc400078ec0ff */
[----:B------:R-:W-:Y:S01]  /*1430*/  LOP3.LUT R22, R9, 0x380038, RZ, 0xc0, !PT ;  /* 0x0038003809167812 */ /* 0x000fe200078ec0ff */
[----:B------:R-:W-:Y:S02]  /*1440*/  HADD2 R36, R20, -1028, -1028 ;  /* 0xe404e40414247430 */ /* 0x000fe40000000000 */
[-C--:B------:R-:W-:Y:S01]  /*1450*/  HFMA2 R35, R39, R17.reuse, R35 ;  /* 0x0000001127237231 */ /* 0x080fe20000000023 */
[----:B------:R-:W-:Y:S02]  /*1460*/  LOP3.LUT R20, R10, 0x380038, RZ, 0xc0, !PT ;  /* 0x003800380a147812 */ /* 0x000fe400078ec0ff */
[----:B------:R-:W-:Y:S01]  /*1470*/  LOP3.LUT R21, R21, 0x64006400, RZ, 0xfc, !PT ;  /* 0x6400640015157812 */ /* 0x000fe200078efcff */
[----:B------:R-:W-:Y:S01]  /*1480*/  HFMA2 R37, R36, R17, R37 ;  /* 0x0000001124257231 */ /* 0x000fe20000000025 */
[----:B------:R-:W-:Y:S02]  /*1490*/  LOP3.LUT R39, R22, 0x64006400, RZ, 0xfc, !PT ;  /* 0x6400640016277812 */ /* 0x000fe400078efcff */
[----:B------:R-:W-:Y:S01]  /*14a0*/  LOP3.LUT R22, R11, 0x380038, RZ, 0xc0, !PT ;  /* 0x003800380b167812 */ /* 0x000fe200078ec0ff */
[-C--:B------:R-:W-:Y:S01]  /*14b0*/  HFMA2 R36, R21, R2.reuse.H0_H0, -132, -132 ;  /* 0xd820d82015247431 */ /* 0x080fe20000040002 */
[----:B------:R-:W-:Y:S01]  /*14c0*/  LOP3.LUT R17, R20, 0x64006400, RZ, 0xfc, !PT ;  /* 0x6400640014117812 */ /* 0x000fe200078efcff */
[----:B------:R-:W-:Y:S01]  /*14d0*/  HFMA2 R39, R39, R2.H0_H0, -132, -132 ;  /* 0xd820d82027277431 */ /* 0x000fe20000040002 */
[----:B------:R-:W-:-:S02]  /*14e0*/  LOP3.LUT R21, R22, 0x64006400, RZ, 0xfc, !PT ;  /* 0x6400640016157812 */ /* 0x000fc400078efcff */
[----:B------:R-:W-:Y:S01]  /*14f0*/  SHF.R.U32.HI R8, RZ, 0x6, R8 ;  /* 0x00000006ff087819 */ /* 0x000fe20000011608 */
[----:B------:R-:W-:Y:S02]  /*1500*/  HFMA2 R17, R17, R2.H0_H0, -132, -132 ;  /* 0xd820d82011117431 */ /* 0x000fe40000040002 */
[----:B------:R-:W-:Y:S02]  /*1510*/  HFMA2 R36, R36, R18, R23 ;  /* 0x0000001224247231 */ /* 0x000fe40000000017 */
[----:B------:R-:W-:Y:S01]  /*1520*/  HFMA2 R21, R21, R2.H0_H0, -132, -132 ;  /* 0xd820d82015157431 */ /* 0x000fe20000040002 */
[----:B------:R-:W-:Y:S01]  /*1530*/  LOP3.LUT R20, R8, 0x70007, RZ, 0xc0, !PT ;  /* 0x0007000708147812 */ /* 0x000fe200078ec0ff */
[-C--:B------:R-:W-:Y:S01]  /*1540*/  HFMA2 R6, R39, R18.reuse, R6 ;  /* 0x0000001227067231 */ /* 0x080fe20000000006 */
[----:B------:R-:W-:Y:S01]  /*1550*/  SHF.R.U32.HI R39, RZ, 0xf, R5 ;  /* 0x0000000fff277819 */ /* 0x000fe20000011605 */
[-C--:B------:R-:W-:Y:S01]  /*1560*/  HFMA2 R17, R17, R18.reuse, R35 ;  /* 0x0000001211117231 */ /* 0x080fe20000000023 */
[----:B------:R-:W-:Y:S01]  /*1570*/  LOP3.LUT R35, R20, 0x64006400, RZ, 0xfc, !PT ;  /* 0x6400640014237812 */ /* 0x000fe200078efcff */
[----:B------:R-:W-:Y:S01]  /*1580*/  HFMA2 R5, R21, R18, R37 ;  /* 0x0000001215057231 */ /* 0x000fe20000000025 */
[----:B------:R-:W-:Y:S01]  /*1590*/  LOP3.LUT R39, R39, 0x10001, RZ, 0xc0, !PT ;  /* 0x0001000127277812 */ /* 0x000fe200078ec0ff */
[----:B------:R-:W0:Y:S01]  /*15a0*/  LDS.128 R20, [UR4+0x20] ;  /* 0x00002004ff147984 */ /* 0x000e220008000c00 */
[----:B------:R-:W-:Y:S01]  /*15b0*/  SHF.R.U32.HI R9, RZ, 0x6, R9 ;  /* 0x00000006ff097819 */ /* 0x000fe20000011609 */
        /* <DEDUP_REMOVED lines=13> */
[----:B------:R-:W-:Y:S02]  /*1690*/  HADD2 R37, R37, -1028, -1028 ;  /* 0xe404e40425257430 */ /* 0x000fe40000000000 */
[-C--:B------:R-:W-:Y:S01]  /*16a0*/  HFMA2 R6, R39, R19.reuse, R6 ;  /* 0x0000001327067231 */ /* 0x080fe20000000006 */
[C---:B------:R-:W-:Y:S01]  /*16b0*/  LOP3.LUT R39, R9.reuse, 0x380038, RZ, 0xc0, !PT ;  /* 0x0038003809277812 */ /* 0x040fe200078ec0ff */
[----:B------:R-:W-:Y:S01]  /*16c0*/  HADD2 R41, R41, -1028, -1028 ;  /* 0xe404e40429297430 */ /* 0x000fe20000000000 */
[----:B------:R-:W-:Y:S01]  /*16d0*/  LOP3.LUT R9, R9, 0x1c001c0, RZ, 0xc0, !PT ;  /* 0x01c001c009097812 */ /* 0x000fe200078ec0ff */
[-C--:B------:R-:W-:Y:S01]  /*16e0*/  HFMA2 R37, R37, R19.reuse, R5 ;  /* 0x0000001325257231 */ /* 0x080fe20000000005 */
[----:B------:R-:W-:Y:S01]  /*16f0*/  SHF.R.U32.HI R5, RZ, 0xe, R11 ;  /* 0x0000000eff057819 */ /* 0x000fe2000001160b */
[----:B------:R-:W-:Y:S01]  /*1700*/  HFMA2 R17, R41, R19, R17 ;  /* 0x0000001329117231 */ /* 0x000fe20000000011 */
[----:B------:R-:W-:-:S02]  /*1710*/  LOP3.LUT R7, R39, 0x64006400, RZ, 0xfc, !PT ;  /* 0x6400640027077812 */ /* 0x000fc400078efcff */
[----:B------:R-:W-:Y:S02]  /*1720*/  LOP3.LUT R19, R8, 0x380038, RZ, 0xc0, !PT ;  /* 0x0038003808137812 */ /* 0x000fe400078ec0ff */
[----:B------:R-:W-:Y:S01]  /*1730*/  LOP3.LUT R11, R18, 0x380038, RZ, 0xc0, !PT ;  /* 0x00380038120b7812 */ /* 0x000fe200078ec0ff */
[----:B------:R-:W-:Y:S01]  /*1740*/  HFMA2 R7, R7, R2.H0_H0, -132, -132 ;  /* 0xd820d82007077431 */ /* 0x000fe20000040002 */
[----:B------:R-:W-:Y:S02]  /*1750*/  LOP3.LUT R19, R19, 0x64006400, RZ, 0xfc, !PT ;  /* 0x6400640013137812 */ /* 0x000fe400078efcff */
[----:B------:R-:W-:Y:S01]  /*1760*/  LOP3.LUT R11, R11, 0x64006400, RZ, 0xfc, !PT ;  /* 0x640064000b0b7812 */ /* 0x000fe200078efcff */
[----:B0-----:R-:W-:Y:S01]  /*1770*/  HFMA2 R7, R7, R20, R6 ;  /* 0x0000001407077231 */ /* 0x001fe20000000006 */
[----:B------:R-:W-:Y:S01]  /*1780*/  LOP3.LUT R6, R35, 0x380038, RZ, 0xc0, !PT ;  /* 0x0038003823067812 */ /* 0x000fe200078ec0ff */
[-C--:B------:R-:W-:Y:S01]  /*1790*/  HFMA2 R19, R19, R2.reuse.H0_H0, -132, -132 ;  /* 0xd820d82013137431 */ /* 0x080fe20000040002 */
[----:B------:R-:W-:Y:S01]  /*17a0*/  LOP3.LUT R8, R8, 0x1c001c0, RZ, 0xc0, !PT ;  /* 0x01c001c008087812 */ /* 0x000fe200078ec0ff */
[----:B------:R-:W-:Y:S01]  /*17b0*/  HFMA2 R11, R11, R2.H0_H0, -132, -132 ;  /* 0xd820d8200b0b7431 */ /* 0x000fe20000040002 */
[----:B------:R-:W-:-:S02]  /*17c0*/  LOP3.LUT R39, R6, 0x64006400, RZ, 0xfc, !PT ;  /* 0x6400640006277812 */ /* 0x000fc400078efcff */
[----:B------:R-:W-:Y:S01]  /*17d0*/  LOP3.LUT R18, R18, 0x1c001c0, RZ, 0xc0, !PT ;  /* 0x01c001c012127812 */ /* 0x000fe200078ec0ff */
[-C--:B------:R-:W-:Y:S01]  /*17e0*/  HFMA2 R36, R19, R20.reuse, R36 ;  /* 0x0000001413247231 */ /* 0x080fe20000000024 */
[----:B------:R-:W-:Y:S01]  /*17f0*/  LOP3.LUT R41, R35, 0x1c001c0, RZ, 0xc0, !PT ;  /* 0x01c001c023297812 */ /* 0x000fe200078ec0ff */
[----:B------:R-:W-:Y:S01]  /*1800*/  HFMA2 R17, R11, R20, R17 ;  /* 0x000000140b117231 */ /* 0x000fe20000000011 */
[----:B------:R-:W-:Y:S01]  /*1810*/  LOP3.LUT R11, R8, 0x64006400, RZ, 0xfc, !PT ;  /* 0x64006400080b7812 */ /* 0x000fe200078efcff */
[----:B------:R-:W-:Y:S01]  /*1820*/  HFMA2 R39, R39, R2.H0_H0, -132, -132 ;  /* 0xd820d82027277431 */ /* 0x000fe20000040002 */
[----:B------:R-:W-:Y:S02]  /*1830*/  LOP3.LUT R19, R9, 0x64006400, RZ, 0xfc, !PT ;  /* 0x6400640009137812 */ /* 0x000fe400078efcff */
[----:B------:R-:W-:Y:S01]  /*1840*/  LOP3.LUT R35, R18, 0x64006400, RZ, 0xfc, !PT ;  /* 0x6400640012237812 */ /* 0x000fe200078efcff */
[----:B------:R-:W-:Y:S01]  /*1850*/  HFMA2 R18, R11, R38.H0_H0, -20, -20 ;  /* 0xcd00cd000b127431 */ /* 0x000fe20000040026 */
[----:B------:R-:W-:Y:S01]  /*1860*/  LOP3.LUT R9, R41, 0x64006400, RZ, 0xfc, !PT ;  /* 0x6400640029097812 */ /* 0x000fe200078efcff */
[----:B------:R-:W-:-:S02]  /*1870*/  HFMA2 R37, R39, R20, R37 ;  /* 0x0000001427257231 */ /* 0x000fc40000000025 */
[-C--:B------:R-:W-:Y:S01]  /*1880*/  HFMA2 R19, R19, R38.reuse.H0_H0, -20, -20 ;  /* 0xcd00cd0013137431 */ /* 0x080fe20000040026 */
[----:B----4-:R-:W-:Y:S01]  /*1890*/  SHF.R.U32.HI R11, RZ, 0xd, R12 ;  /* 0x0000000dff0b7819 */ /* 0x010fe2000001160c */
[-C--:B------:R-:W-:Y:S01]  /*18a0*/  HFMA2 R6, R18, R21.reuse, R36 ;  /* 0x0000001512067231 */ /* 0x080fe20000000024 */
[----:B------:R-:W-:Y:S01]  /*18b0*/  LOP3.LUT R18, R12, 0x70007, RZ, 0xc0, !PT ;  /* 0x000700070c127812 */ /* 0x000fe200078ec0ff */
[-C--:B------:R-:W-:Y:S01]  /*18c0*/  HFMA2 R36, R9, R38.reuse.H0_H0, -20, -20 ;  /* 0xcd00cd0009247431 */ /* 0x080fe20000040026 */
[----:B------:R-:W-:Y:S01]  /*18d0*/  LOP3.LUT R11, R4, 0x40004, R11, 0xf8, !PT ;  /* 0x00040004040b7812 */ /* 0x000fe200078ef80b */
[----:B------:R-:W-:Y:S02]  /*18e0*/  HFMA2 R35, R35, R38.H0_H0, -20, -20 ;  /* 0xcd00cd0023237431 */ /* 0x000fe40000040026 */
[-C--:B------:R-:W-:Y:S01]  /*18f0*/  HFMA2 R7, R19, R21.reuse, R7 ;  /* 0x0000001513077231 */ /* 0x080fe20000000007 */
[----:B------:R-:W-:Y:S01]  /*1900*/  LOP3.LUT R4, R12, 0x380038, RZ, 0xc0, !PT ;  /* 0x003800380c047812 */ /* 0x000fe200078ec0ff */
[----:B------:R-:W-:-:S02]  /*1910*/  HFMA2 R35, R35, R21, R17 ;  /* 0x0000001523237231 */ /* 0x000fc40000000011 */
[----:B------:R-:W-:Y:S01]  /*1920*/  HFMA2 R36, R36, R21, R37 ;  /* 0x0000001524247231 */ /* 0x000fe20000000025 */
[----:B------:R-:W-:Y:S02]  /*1930*/  SHF.R.U32.HI R17, RZ, 0xd, R14 ;  /* 0x0000000dff117819 */ /* 0x000fe4000001160e */
[----:B------:R-:W-:Y:S02]  /*1940*/  LOP3.LUT R21, R18, 0x64006400, RZ, 0xfc, !PT ;  /* 0x6400640012157812 */ /* 0x000fe400078efcff */
[----:B------:R-:W-:Y:S02]  /*1950*/  SHF.R.U32.HI R8, RZ, 0x6, R12 ;  /* 0x00000006ff087819 */ /* 0x000fe4000001160c */
[----:B------:R-:W-:Y:S01]  /*1960*/  LOP3.LUT R5, R42, 0x20002, R5, 0xf8, !PT ;  /* 0x000200022a057812 */ /* 0x000fe200078ef805 */
[----:B------:R-:W-:Y:S01]  /*1970*/  HADD2 R37, R21, -1028, -1028 ;  /* 0xe404e40415257430 */ /* 0x000fe20000000000 */
[----:B------:R-:W-:Y:S02]  /*1980*/  LOP3.LUT R12, R13, 0x70007, RZ, 0xc0, !PT ;  /* 0x000700070d0c7812 */ /* 0x000fe400078ec0ff */
[----:B------:R-:W-:Y:S01]  /*1990*/  SHF.R.U32.HI R42, RZ, 0xd, R15 ;  /* 0x0000000dff2a7819 */ /* 0x000fe2000001160f */
[----:B------:R-:W-:Y:S01]  /*19a0*/  HFMA2 R6, R37, R22, R6 ;  /* 0x0000001625067231 */ /* 0x000fe20000000006 */
[----:B------:R-:W-:-:S02]  /*19b0*/  LOP3.LUT R16, R16, 0x40004, R17, 0xf8, !PT ;  /* 0x0004000410107812 */ /* 0x000fc400078ef811 */
[--C-:B------:R-:W-:Y:S02]  /*19c0*/  SHF.R.U32.HI R9, RZ, 0xd, R13.reuse ;  /* 0x0000000dff097819 */ /* 0x100fe4000001160d */
[----:B------:R-:W-:Y:S02]  /*19d0*/  LOP3.LUT R19, R13, 0x380038, RZ, 0xc0, !PT ;  /* 0x003800380d137812 */ /* 0x000fe400078ec0ff */
[----:B------:R-:W-:Y:S02]  /*19e0*/  SHF.R.U32.HI R17, RZ, 0x6, R13 ;  /* 0x00000006ff117819 */ /* 0x000fe4000001160d */
[----:B------:R-:W-:Y:S02]  /*19f0*/  LOP3.LUT R13, R14, 0x70007, RZ, 0xc0, !PT ;  /* 0x000700070e0d7812 */ /* 0x000fe400078ec0ff */
[----:B------:R-:W-:Y:S02]  /*1a00*/  LOP3.LUT R21, R12, 0x64006400, RZ, 0xfc, !PT ;  /* 0x640064000c157812 */ /* 0x000fe400078efcff */
[----:B------:R-:W-:-:S02]  /*1a10*/  LOP3.LUT R12, R5, 0x40004, R42, 0xf8, !PT ;  /* 0x00040004050c7812 */ /* 0x000fc400078ef82a */
[----:B------:R-:W-:Y:S02]  /*1a20*/  LOP3.LUT R5, R4, 0x64006400, RZ, 0xfc, !PT ;  /* 0x6400640004057812 */ /* 0x000fe400078efcff */
[----:B------:R-:W-:Y:S01]  /*1a30*/  LOP3.LUT R37, R13, 0x64006400, RZ, 0xfc, !PT ;  /* 0x640064000d257812 */ /* 0x000fe200078efcff */
[----:B------:R-:W-:Y:S01]  /*1a40*/  HADD2 R13, R21, -1028, -1028 ;  /* 0xe404e404150d7430 */ /* 0x000fe20000000000 */
[----:B------:R-:W-:Y:S01]  /*1a50*/  LOP3.LUT R19, R19, 0x64006400, RZ, 0xfc, !PT ;  /* 0x6400640013137812 */ /* 0x000fe200078efcff */
[----:B------:R-:W-:Y:S01]  /*1a60*/  HFMA2 R39, R5, R2.H0_H0, -132, -132 ;  /* 0xd820d82005277431 */ /* 0x000fe20000040002 */
[C---:B------:R-:W-:Y:S01]  /*1a70*/  LOP3.LUT R20, R15.reuse, 0x70007, RZ, 0xc0, !PT ;  /* 0x000700070f147812 */ /* 0x040fe200078ec0ff */
[----:B------:R-:W-:Y:S01]  /*1a80*/  HADD2 R37, R37, -1028, -1028 ;  /* 0xe404e40425257430 */ /* 0x000fe20000000000 */
[----:B------:R-:W-:Y:S01]  /*1a90*/  LOP3.LUT R10, R10, 0x40004, R9, 0xf8, !PT ;  /* 0x000400040a0a7812 */ /* 0x000fe200078ef809 */
[----:B------:R-:W-:Y:S02]  /*1aa0*/  HFMA2 R13, R13, R22, R7 ;  /* 0x000000160d0d7231 */ /* 0x000fe40000000007 */
[----:B------:R-:W-:Y:S01]  /*1ab0*/  HFMA2 R39, R39, R23, R6 ;  /* 0x0000001727277231 */ /* 0x000fe20000000006 */
[----:B------:R-:W-:Y:S01]  /*1ac0*/  LOP3.LUT R9, R14, 0x380038, RZ, 0xc0, !PT ;  /* 0x003800380e097812 */ /* 0x000fe200078ec0ff */
[----:B------:R-:W0:Y:S01]  /*1ad0*/  LDS.128 R4, [UR4+0x30] ;  /* 0x00003004ff047984 */ /* 0x000e220008000c00 */
[----:B------:R-:W-:Y:S01]  /*1ae0*/  HFMA2 R19, R19, R2.H0_H0, -132, -132 ;  /* 0xd820d82013137431 */ /* 0x000fe20000040002 */
[----:B------:R-:W-:Y:S01]  /*1af0*/  LOP3.LUT R18, R15, 0x380038, RZ, 0xc0, !PT ;  /* 0x003800380f127812 */ /* 0x000fe200078ec0ff */
[----:B------:R-:W-:Y:S01]  /*1b00*/  HFMA2 R35, R37, R22, R35 ;  /* 0x0000001625237231 */ /* 0x000fe20000000023 */
[----:B------:R-:W-:-:S02]  /*1b10*/  SHF.R.U32.HI R14, RZ, 0x6, R14 ;  /* 0x00000006ff0e7819 */ /* 0x000fc4000001160e */
[----:B------:R-:W-:Y:S01]  /*1b20*/  SHF.R.U32.HI R15, RZ, 0x6, R15 ;  /* 0x00000006ff0f7819 */ /* 0x000fe2000001160f */
[----:B------:R-:W-:Y:S01]  /*1b30*/  HFMA2 R13, R19, R23, R13 ;  /* 0x00000017130d7231 */ /* 0x000fe2000000000d */
[----:B------:R-:W-:Y:S02]  /*1b40*/  LOP3.LUT R20, R20, 0x64006400, RZ, 0xfc, !PT ;  /* 0x6400640014147812 */ /* 0x000fe400078efcff */
[----:B------:R-:W-:Y:S02]  /*1b50*/  LOP3.LUT R41, R8, 0x380038, RZ, 0xc0, !PT ;  /* 0x0038003808297812 */ /* 0x000fe400078ec0ff */
[----:B------:R-:W-:Y:S01]  /*1b60*/  LOP3.LUT R43, R17, 0x380038, RZ, 0xc0, !PT ;  /* 0x00380038112b7812 */ /* 0x000fe200078ec0ff */
[----:B------:R-:W-:Y:S01]  /*1b70*/  HADD2 R20, R20, -1028, -1028 ;  /* 0xe404e40414147430 */ /* 0x000fe20000000000 */
[----:B------:R-:W-:Y:S02]  /*1b80*/  LOP3.LUT R37, R14, 0x380038, RZ, 0xc0, !PT ;  /* 0x003800380e257812 */ /* 0x000fe400078ec0ff */
[----:B------:R-:W-:-:S02]  /*1b90*/  LOP3.LUT R19, R15, 0x380038, RZ, 0xc0, !PT ;  /* 0x003800380f137812 */ /* 0x000fc400078ec0ff */
[----:B------:R-:W-:Y:S01]  /*1ba0*/  LOP3.LUT R9, R9, 0x64006400, RZ, 0xfc, !PT ;  /* 0x6400640009097812 */ /* 0x000fe200078efcff */
[----:B------:R-:W-:Y:S01]  /*1bb0*/  HFMA2 R36, R20, R22, R36 ;  /* 0x0000001614247231 */ /* 0x000fe20000000024 */
        /* <DEDUP_REMOVED lines=9> */
[-C--:B------:R-:W-:Y:S02]  /*1c50*/  HFMA2 R18, R18, R23.reuse, R35 ;  /* 0x0000001712127231 */ /* 0x080fe40000000023 */
[-C--:B------:R-:W-:Y:S01]  /*1c60*/  HFMA2 R20, R37, R2.reuse.H0_H0, -132, -132 ;  /* 0xd820d82025147431 */ /* 0x080fe20000040002 */
[----:B------:R-:W-:Y:S01]  /*1c70*/  LOP3.LUT R37, R17, 0x1c001c0, RZ, 0xc0, !PT ;  /* 0x01c001c011257812 */ /* 0x000fe200078ec0ff */
[----:B------:R-:W-:Y:S01]  /*1c80*/  HFMA2 R19, R19, R2.H0_H0, -132, -132 ;  /* 0xd820d82013137431 */ /* 0x000fe20000040002 */
[C---:B------:R-:W-:Y:S01]  /*1c90*/  LOP3.LUT R2, R8.reuse, 0x70007, RZ, 0xc0, !PT ;  /* 0x0007000708027812 */ /* 0x040fe200078ec0ff */
[----:B------:R-:W-:Y:S01]  /*1ca0*/  HFMA2 R23, R9, R23, R36 ;  /* 0x0000001709177231 */ /* 0x000fe20000000024 */
[----:B------:R-:W-:Y:S01]  /*1cb0*/  LOP3.LUT R35, R8, 0x1c001c0, RZ, 0xc0, !PT ;  /* 0x01c001c008237812 */ /* 0x000fe200078ec0ff */
[----:B------:R-:W-:Y:S01]  /*1cc0*/  @!P0 IMAD R8, R28, 0x8, R1 ;  /* 0x000000081c088824 */ /* 0x000fe200078e0201 */
[----:B------:R-:W-:Y:S02]  /*1cd0*/  LOP3.LUT R2, R2, 0x64006400, RZ, 0xfc, !PT ;  /* 0x6400640002027812 */ /* 0x000fe400078efcff */
[----:B------:R-:W-:-:S02]  /*1ce0*/  LOP3.LUT R41, R14, 0x1c001c0, RZ, 0xc0, !PT ;  /* 0x01c001c00e297812 */ /* 0x000fc400078ec0ff */
[----:B------:R-:W-:Y:S01]  /*1cf0*/  LOP3.LUT R9, R15, 0x1c001c0, RZ, 0xc0, !PT ;  /* 0x01c001c00f097812 */ /* 0x000fe200078ec0ff */
[----:B------:R-:W-:Y:S01]  /*1d00*/  HADD2 R2, R2, -1028, -1028 ;  /* 0xe404e40402027430 */ /* 0x000fe20000000000 */
[----:B------:R-:W-:Y:S02]  /*1d10*/  LOP3.LUT R37, R37, 0x64006400, RZ, 0xfc, !PT ;  /* 0x6400640025257812 */ /* 0x000fe400078efcff */
[----:B------:R-:W-:Y:S02]  /*1d20*/  LOP3.LUT R35, R35, 0x64006400, RZ, 0xfc, !PT ;  /* 0x6400640023237812 */ /* 0x000fe400078efcff */
[----:B------:R-:W-:Y:S01]  /*1d30*/  LOP3.LUT R41, R41, 0x64006400, RZ, 0xfc, !PT ;  /* 0x6400640029297812 */ /* 0x000fe200078efcff */
[----:B0-----:R-:W-:Y:S01]  /*1d40*/  HFMA2 R39, R2, R4, R39 ;  /* 0x0000000402277231 */ /* 0x001fe20000000027 */
[----:B------:R-:W-:Y:S01]  /*1d50*/  LOP3.LUT R9, R9, 0x64006400, RZ, 0xfc, !PT ;  /* 0x6400640009097812 */ /* 0x000fe200078efcff */
[----:B------:R-:W-:Y:S02]  /*1d60*/  @!P0 IMAD.MOV.U32 R2, RZ, RZ, R0 ;  /* 0x000000ffff028224 */ /* 0x000fe400078e0000 */
[----:B------:R-:W-:-:S02]  /*1d70*/  HFMA2 R36, R37, R38.H0_H0, -20, -20 ;  /* 0xcd00cd0025247431 */ /* 0x000fc40000040026 */
[-C--:B------:R-:W-:Y:S02]  /*1d80*/  HFMA2 R35, R35, R38.reuse.H0_H0, -20, -20 ;  /* 0xcd00cd0023237431 */ /* 0x080fe40000040026 */
[-C--:B------:R-:W-:Y:S01]  /*1d90*/  HFMA2 R37, R41, R38.reuse.H0_H0, -20, -20 ;  /* 0xcd00cd0029257431 */ /* 0x080fe20000040026 */
[----:B------:R0:W2:Y:S01]  /*1da0*/  @!P0 LDG.E.U16.CONSTANT R42, desc[UR6][R2.64] ;  /* 0x00000006022a8981 */ /* 0x0000a2000c1e9500 */
[----:B------:R-:W-:-:S03]  /*1db0*/  HFMA2 R38, R9, R38.H0_H0, -20, -20 ;  /* 0xcd00cd0009267431 */ /* 0x000fc60000040026 */
        /* <DEDUP_REMOVED lines=25> */
[----:B------:R-:W-:Y:S02]  /*1f50*/  HFMA2 R19, R19, R5, R15 ;  /* 0x0000000513137231 */ /* 0x000fe4000000000f */
[----:B------:R-:W-:Y:S02]  /*1f60*/  @!P0 VIADD R14, R28, 0x1 ;  /* 0x000000011c0e8836 */ /* 0x000fe40000000000 */
[-C--:B------:R-:W-:Y:S02]  /*1f70*/  HFMA2 R5, R36, R6.reuse, R13 ;  /* 0x0000000624057231 */ /* 0x080fe4000000000d */
[----:B------:R-:W-:Y:S02]  /*1f80*/  HFMA2 R16, R16, R7, R18 ;  /* 0x0000000710107231 */ /* 0x000fe40000000012 */
[----:B------:R-:W-:Y:S02]  /*1f90*/  HADD2 R10, R10, -1028, -1028 ;  /* 0xe404e4040a0a7430 */ /* 0x000fe40000000000 */
[----:B------:R-:W-:-:S02]  /*1fa0*/  HFMA2 R6, R38, R6, R19 ;  /* 0x0000000626067231 */ /* 0x000fc40000000013 */
[----:B------:R-:W-:Y:S02]  /*1fb0*/  HADD2 R12, R12, -1028, -1028 ;  /* 0xe404e4040c0c7430 */ /* 0x000fe40000000000 */
[----:B------:R-:W-:Y:S02]  /*1fc0*/  @!P0 IMAD.MOV.U32 R28, RZ, RZ, R14 ;  /* 0x000000ffff1c8224 */ /* 0x000fe400078e000e */
[-C--:B------:R-:W-:Y:S02]  /*1fd0*/  HFMA2 R5, R10, R7.reuse, R5 ;  /* 0x000000070a057231 */ /* 0x080fe40000000005 */
[----:B------:R-:W-:Y:S02]  /*1fe0*/  HFMA2 R6, R12, R7, R6 ;  /* 0x000000070c067231 */ /* 0x000fe40000000006 */
[----:B------:R-:W-:Y:S02]  /*1ff0*/  HADD2 R11, R11.H0_H0, R11.H1_H1 ;  /* 0x3000000b0b0b7230 */ /* 0x000fe40000000800 */
[----:B------:R-:W-:-:S02]  /*2000*/  HADD2 R5, R5.H0_H0, R5.H1_H1 ;  /* 0x3000000505057230 */ /* 0x000fc40000000800 */
[----:B------:R-:W-:Y:S02]  /*2010*/  HADD2 R16, R16.H0_H0, R16.H1_H1 ;  /* 0x3000001010107230 */ /* 0x000fe40000000800 */
[----:B------:R-:W-:Y:S01]  /*2020*/  HADD2 R6, R6.H0_H0, R6.H1_H1 ;  /* 0x3000000606067230 */ /* 0x000fe20000000800 */
[----:B------:R-:W-:Y:S01]  /*2030*/  PRMT R11, R11, 0x5410, R5 ;  /* 0x000054100b0b7816 */ /* 0x000fe20000000005 */
[----:B------:R-:W-:Y:S01]  /*2040*/  IMAD.WIDE R24, R30, 0x4, R24 ;  /* 0x000000041e187825 */ /* 0x000fe200078e0218 */
[----:B------:R-:W-:Y:S02]  /*2050*/  IADD3 R0, P1, PT, R0, 0x80, RZ ;  /* 0x0000008000007810 */ /* 0x000fe40007f3e0ff */
[----:B------:R-:W-:Y:S01]  /*2060*/  PRMT R16, R16, 0x5410, R6 ;  /* 0x0000541010107816 */ /* 0x000fe20000000006 */
[----:B------:R-:W-:Y:S01]  /*2070*/  UIADD3 UR4, UPT, UPT, UR4, 0x40, URZ ;  /* 0x0000004004047890 */ /* 0x000fe2000fffe0ff */
[----:B0-----:R-:W-:Y:S02]  /*2080*/  IMAD.MOV.U32 R2, RZ, RZ, R24 ;  /* 0x000000ffff027224 */ /* 0x001fe400078e0018 */
[----:B------:R-:W-:-:S02]  /*2090*/  IMAD.X R3, RZ, RZ, R3, P1 ;  /* 0x000000ffff037224 */ /* 0x000fc400008e0603 */
[----:B--2---:R-:W-:Y:S02]  /*20a0*/  @!P0 IMAD.IADD R32, R42, 0x1, R29 ;  /* 0x000000012a208824 */ /* 0x004fe400078e021d */
[----:B------:R-:W-:Y:S01]  /*20b0*/  VIADD R29, R29, 0x20 ;  /* 0x000000201d1d7836 */ /* 0x000fe20000000000 */
[----:B---3--:R-:W-:Y:S02]  /*20c0*/  @!P0 PRMT R26, R8, 0x7610, R26 ;  /* 0x00007610081a8816 */ /* 0x008fe4000000001a */
[----:B------:R-:W-:Y:S02]  /*20d0*/  @!P0 PRMT R40, R9, 0x7610, R40 ;  /* 0x0000761009288816 */ /* 0x000fe40000000028 */
[----:B------:R-:W-:Y:S02]  /*20e0*/  @!P0 PRMT R26, R26, 0x7610, R8 ;  /* 0x000076101a1a8816 */ /* 0x000fe40000000008 */
[----:B------:R-:W-:Y:S02]  /*20f0*/  @!P0 PRMT R40, R40, 0x7610, R9 ;  /* 0x0000761028288816 */ /* 0x000fe40000000009 */
[----:B------:R-:W-:Y:S01]  /*2100*/  ISETP.GE.AND P0, PT, R29, R34, PT ;  /* 0x000000221d00720c */ /* 0x000fe20003f06270 */
[----:B------:R-:W-:-:S02]  /*2110*/  HFMA2 R33, R11, R26, R33 ;  /* 0x0000001a0b217231 */ /* 0x000fc40000000021 */
[----:B------:R-:W-:-:S10]  /*2120*/  HFMA2 R31, R16, R40, R31 ;  /* 0x00000028101f7231 */ /* 0x000fd4000000001f */
[----:B------:R-:W-:Y:S05]  /*2130*/  @!P0 BRA `(.L_x_3684) ;  /* 0xffffffe800d48947 */ /* 0x000fea000383ffff */
.L_x_3683:
        /* <DEDUP_REMOVED lines=10> */
.L_x_3688:
[----:B------:R-:W0:Y:S02]  /*21e0*/  LDS R2, [R0] ;  /* 0x0000000000027984 */ /* 0x000e240000000800 */
[----:B0-----:R-:W-:-:S05]  /*21f0*/  HADD2 R3, R2, R33 ;  /* 0x0000002102037230 */ /* 0x001fca0000000000 */
[----:B------:R-:W0:Y:S02]  /*2200*/  ATOMS.CAST.SPIN P0, [R0], R2, R3 ;  /* 0x000000020000758d */ /* 0x000e240001800003 */
[----:B0-----:R-:W-:Y:S05]  /*2210*/  @!P0 BRA `(.L_x_3688) ;  /* 0xfffffffc00f08947 */ /* 0x001fea000383ffff */
[----:B------:R-:W-:Y:S05]  /*2220*/  BRA `(.L_x_3686) ;  /* 0x00000000000c7947 */ /* 0x000fea0003800000 */
.L_x_3687:
[----:B------:R-:W2:Y:S02]  /*2230*/  LD.E R0, desc[UR6][R4.64] ;  /* 0x0000000604007980 */ /* 0x000ea4000c101900 */
[----:B--2---:R-:W-:-:S05]  /*2240*/  IMAD.IADD R3, R33, 0x1, R0 ;  /* 0x0000000121037824 */ /* 0x004fca00078e0200 */
[----:B------:R0:W-:Y:S02]  /*2250*/  ST.E desc[UR6][R4.64], R3 ;  /* 0x0000000304007985 */ /* 0x0001e4000c101906 */
.L_x_3686:
[----:B------:R-:W-:Y:S05]  /*2260*/  BSYNC.RECONVERGENT B0 ;  /* 0x0000000000007941 */ /* 0x000fea0003800200 */
.L_x_3685:
[----:B------:R2:W-:Y:S02]  /*2270*/  ATOM.E.ADD.F16x2.RN.STRONG.GPU P0, RZ, desc[UR6][R4.64+0x4], R31 ;  /* 0x8000041f04ff79a2 */ /* 0x0005e4000c10e106 */
[----:B--2---:R-:W-:Y:S05]  /*2280*/  @P0 EXIT ;  /* 0x000000000000094d */ /* 0x004fea0003800000 */
[----:B------:R-:W2:Y:S02]  /*2290*/  QSPC.E.S P0, RZ, [R4+0x4] ;  /* 0x0000040004ff73aa */ /* 0x000ea40000000500 */
[----:B--2---:R-:W-:Y:S05]  /*22a0*/  @!P0 BRA `(.L_x_3689) ;  /* 0x00000000001c8947 */ /* 0x004fea0003800000 */
[----:B------:R-:W-:-:S05]  /*22b0*/  IMAD.MOV.U32 R2, RZ, RZ, R4 ;  /* 0x000000ffff027224 */ /* 0x000fca00078e0004 */
[----:B------:R-:W-:-:S07]  /*22c0*/  MOV R0, R2 ;  /* 0x0000000200007202 */ /* 0x000fce0000000f00 */
.L_x_3690:
[----:B------:R-:W0:Y:S02]  /*22d0*/  LDS R2, [R0+0x4] ;  /* 0x0000040000027984 */ /* 0x000e240000000800 */
[----:B0-----:R-:W-:-:S05]  /*22e0*/  HFMA2 R3, R2, 1, 1, R31 ;  /* 0x3c003c0002037831 */ /* 0x001fca000000001f */
[----:B------:R-:W0:Y:S02]  /*22f0*/  ATOMS.CAST.SPIN P0, [R0+0x4], R2, R3 ;  /* 0x000004020000758d */ /* 0x000e240001800003 */
[----:B0-----:R-:W-:Y:S05]  /*2300*/  @!P0 BRA `(.L_x_3690) ;  /* 0xfffffffc00f08947 */ /* 0x001fea000383ffff */
[----:B------:R-:W-:Y:S05]  /*2310*/  EXIT ;  /* 0x000000000000794d */ /* 0x000fea0003800000 */
.L_x_3689:
[----:B------:R-:W0:Y:S02]  /*2320*/  LD.E R0, desc[UR6][R4.64+0x4] ;  /* 0x0000040604007980 */ /* 0x000e24000c101900 */
[----:B0-----:R-:W-:-:S05]  /*2330*/  IMAD.IADD R3, R31, 0x1, R0 ;  /* 0x000000011f037824 */ /* 0x001fca00078e0200 */
[----:B------:R-:W-:Y:S01]  /*2340*/  ST.E desc[UR6][R4.64+0x4], R3 ;  /* 0x0000040304007985 */ /* 0x000fe2000c101906 */
[----:B------:R-:W-:Y:S05]  /*2350*/  EXIT ;  /* 0x000000000000794d */ /* 0x000fea0003800000 */
.L_x_3691:
        /* <DEDUP_REMOVED lines=10> */
.L_x_3980:


//--------------------- .text._Z23gemm_half_q_half_kernelILi1ELi6ELb1ELb0ELi64EEvPK6__halfPKjS4_S2_PS0_iiiiPKtS7_iiiiiibS2_i --------------------------
	.section	.text._Z23gemm_half_q_half_kernelILi1ELi6ELb1ELb0ELi64EEvPK6__halfPKjS4_S2_PS0_iiiiPKtS7_iiiiiibS2_i,"ax",@progbits
	.align	128
        .global         _Z23gemm_half_q_half_kernelILi1ELi6ELb1ELb0ELi64EEvPK6__halfPKjS4_S2_PS0_iiiiPKtS7_iiiiiibS2_i
        .type           _Z23gemm_half_q_half_kernelILi1ELi6ELb1ELb0ELi64EEvPK6__halfPKjS4_S2_PS0_iiiiPKtS7_iiiiiibS2_i,@function
        .size           _Z23gemm_half_q_half_kernelILi1ELi6ELb1ELb0ELi64EEvPK6__halfPKjS4_S2_PS0_iiiiPKtS7_iiiiiibS2_i,(.L_x_3981 - _Z23gemm_half_q_half_kernelILi1ELi6ELb1ELb0ELi64EEvPK6__halfPKjS4_S2_PS0_iiiiPKtS7_iiiiiibS2_i)
        .other          _Z23gemm_half_q_half_kernelILi1ELi6ELb1ELb0ELi64EEvPK6__halfPKjS4_S2_PS0_iiiiPKtS7_iiiiiibS2_i,@"STO_CUDA_ENTRY STV_DEFAULT"
_Z23gemm_half_q_half_kernelILi1ELi6ELb1ELb0ELi64EEvPK6__halfPKjS4_S2_PS0_iiiiPKtS7_iiiiiibS2_i:
.text._Z23gemm_half_q_half_kernelILi1ELi6ELb1ELb0ELi64EEvPK6__halfPKjS4_S2_PS0_iiiiPKtS7_iiiiiibS2_i:
        /* <DEDUP_REMOVED lines=44> */
.L_x_3693:
[----:B------:R-:W-:Y:S05]  /*02c0*/  BSYNC.RECONVERGENT B0 ;  /* 0x0000000000007941 */ /* 0x000fea0003800200 */
.L_x_3692:
[----:B------:R-:W-:Y:S05]  /*02d0*/  @P1 EXIT ;  /* 0x000000000000194d */ /* 0x000fea0003800000 */
[----:B------:R-:W1:Y:S01]  /*02e0*/  LDC.64 R2, c[0x0][0x3b8] ;  /* 0x0000ee00ff027b82 */ /* 0x000e620000000a00 */
[----:B------:R-:W-:Y:S01]  /*02f0*/  IMAD.SHL.U32 R13, R5, 0x80, RZ ;  /* 0x00000080050d7824 */ /* 0x000fe200078e00ff */
[----:B------:R-:W2:Y:S03]  /*0300*/  LDCU.U8 UR4, c[0x0][0x3e0] ;  /* 0x00007c00ff0477ac */ /* 0x000ea60008000000 */
        /* <DEDUP_REMOVED lines=13> */
[----:B------:R-:W-:Y:S01]  /*03e0*/  SHF.R.S32.HI R7, RZ, 0x1f, R24 ;  /* 0x0000001fff077819 */ /* 0x000fe20000011418 */
[----:B-1----:R-:W-:Y:S02]  /*03f0*/  IMAD.SHL.U32 R8, R14, 0x10, RZ ;  /* 0x000000100e087824 */ /* 0x002fe400078e00ff */
[----:B------:R-:W-:Y:S01]  /*0400*/  IMAD.MOV.U32 R9, RZ, RZ, R27 ;  /* 0x000000ffff097224 */ /* 0x000fe200078e001b */
[----:B------:R-:W-:Y:S01]  /*0410*/  LEA.HI R10, R7, R24, RZ, 0x3 ;  /* 0x00000018070a7211 */ /* 0x000fe200078f18ff */
[----:B------:R-:W-:Y:S01]  /*0420*/  IMAD.MOV.U32 R7, RZ, RZ, RZ ;  /* 0x000000ffff077224 */ /* 0x000fe200078e00ff */
[----:B------:R-:W-:Y:S02]  /*0430*/  LOP3.LUT R8, R8, 0x10, RZ, 0xc0, !PT ;  /* 0x0000001008087812 */ /* 0x000fe400078ec0ff */
[----:B------:R-:W-:-:S07]  /*0440*/  SHF.R.S32.HI R10, RZ, 0x3, R10 ;  /* 0x00000003ff0a7819 */ /* 0x000fce000001140a */
.L_x_3695:
        /* <DEDUP_REMOVED lines=25> */
[----:B0-----:R-:W-:Y:S02]  /*05e0*/  IMAD R14, R19, R19, R19 ;  /* 0x00000013130e7224 */ /* 0x001fe400078e0213 */
        /* <DEDUP_REMOVED lines=8> */
[----:B------:R-:W-:Y:S01]  /*0670*/  IMAD R11, R7, 0x8, R1 ;  /* 0x00000008070b7824 */ /* 0x000fe200078e0201 */
[----:B0-----:R-:W-:-:S02]  /*0680*/  PRMT R14, R21, 0x5410, R14 ;  /* 0x00005410150e7816 */ /* 0x001fc4000000000e */
[----:B-1----:R-:W-:-:S03]  /*0690*/  PRMT R12, R13, 0x5410, R12 ;  /* 0x000054100d0c7816 */ /* 0x002fc6000000000c */
[-C--:B----4-:R-:W-:Y:S02]  /*06a0*/  HMUL2 R18, R14, R15.reuse.H0_H0 ;  /* 0x2000000f0e127232 */ /* 0x090fe40000000000 */
[----:B------:R-:W-:Y:S02]  /*06b0*/  HMUL2 R19, R12, R15.H0_H0 ;  /* 0x2000000f0c137232 */ /* 0x000fe40000000000 */
[----:B---3--:R-:W-:-:S03]  /*06c0*/  IMAD.IADD R9, R16, 0x1, R9 ;  /* 0x0000000110097824 */ /* 0x008fc600078e0209 */
[----:B------:R2:W-:Y:S02]  /*06d0*/  STL.64 [R11], R18 ;  /* 0x000000120b007387 */ /* 0x0005e40000100a00 */
[----:B------:R-:W-:Y:S01]  /*06e0*/  ISETP.GE.AND P0, PT, R9, R0, PT ;  /* 0x000000000900720c */ /* 0x000fe20003f06270 */
[----:B------:R-:W-:-:S12]  /*06f0*/  VIADD R7, R7, 0x1 ;  /* 0x0000000107077836 */ /* 0x000fd80000000000 */
[----:B--2---:R-:W-:Y:S05]  /*0700*/  @!P0 BRA `(.L_x_3695) ;  /* 0xfffffffc00508947 */ /* 0x004fea000383ffff */
.L_x_3694:
[----:B------:R0:W5:Y:S01]  /*0710*/  LDL.64 R42, [R1] ;  /* 0x00000000012a7983 */ /* 0x0001620000100a00 */
[----:B------:R-:W2:Y:S01]  /*0720*/  LDCU UR4, c[0x0][0x3c8] ;  /* 0x00007900ff0477ac */ /* 0x000ea20008000800 */
[----:B------:R-:W-:Y:S01]  /*0730*/  IMAD.MOV.U32 R4, RZ, RZ, RZ ;  /* 0x000000ffff047224 */ /* 0x000fe200078e00ff */
[----:B--2---:R-:W-:-:S13]  /*0740*/  ISETP.GT.AND P0, PT, R27, UR4, PT ;  /* 0x000000041b007c0c */ /* 0x004fda000bf04270 */
[----:B0-----:R-:W-:Y:S05]  /*0750*/  @!P0 BRA `(.L_x_3696) ;  /* 0x00000000001c8947 */ /* 0x001fea0003800000 */
[----:B------:R-:W0:Y:S02]  /*0760*/  LDC R4, c[0x0][0x3cc] ;  /* 0x0000f300ff047b82 */ /* 0x000e240000000800 */
[----:B0-----:R-:W-:-:S05]  /*0770*/  VIMNMX R4, PT, PT, R27, R4, PT ;  /* 0x000000041b047248 */ /* 0x001fca0003fe0100 */
[----:B------:R-:W-:-:S05]  /*0780*/  VIADD R4, R4, -UR4 ;  /* 0x8000000404047c36 */ /* 0x000fca0008000000 */
[----:B------:R-:W-:-:S04]  /*0790*/  SHF.R.S32.HI R7, RZ, 0x1f, R4 ;  /* 0x0000001fff077819 */ /* 0x000fc80000011404 */
[----:B------:R-:W-:-:S04]  /*07a0*/  LEA.HI R7, R7, R4, RZ, 0x5 ;  /* 0x0000000407077211 */ /* 0x000fc800078f28ff */
[----:B------:R-:W-:-:S05]  /*07b0*/  SHF.R.S32.HI R7, RZ, 0x5, R7 ;  /* 0x00000005ff077819 */ /* 0x000fca0000011407 */
[----:B------:R-:W-:-:S07]  /*07c0*/  IMAD R4, R7, 0x6, RZ ;  /* 0x0000000607047824 */ /* 0x000fce00078e02ff */
.L_x_3696:
[----:B------:R-:W0:Y:S01]  /*07d0*/  LDCU UR5, c[0x0][0x3cc] ;  /* 0x00007980ff0577ac */ /* 0x000e220008000800 */
[----:B------:R-:W-:Y:S01]  /*07e0*/  IMAD.MOV.U32 R7, RZ, RZ, RZ ;  /* 0x000000ffff077224 */ /* 0x000fe200078e00ff */
[----:B0-----:R-:W-:-:S13]  /*07f0*/  ISETP.GT.AND P0, PT, R27, UR5, PT ;  /* 0x000000051b007c0c */ /* 0x001fda000bf04270 */
[----:B------:R-:W-:Y:S05]  /*0800*/  @!P0 BRA `(.L_x_3697) ;  /* 0x00000000001c8947 */ /* 0x000fea0003800000 */
[----:B-1----:R-:W0:Y:S02]  /*0810*/  LDC R8, c[0x0][0x3d0] ;  /* 0x0000f400ff087b82 */ /* 0x002e240000000800 */
[----:B0-----:R-:W-:-:S05]  /*0820*/  VIMNMX R7, PT, PT, R27, R8, PT ;  /* 0x000000081b077248 */ /* 0x001fca0003fe0100 */
[----:B------:R-:W-:-:S05]  /*0830*/  VIADD R7, R7, -UR5 ;  /* 0x8000000507077c36 */ /* 0x000fca0008000000 */
[----:B------:R-:W-:-:S04]  /*0840*/  SHF.R.S32.HI R8, RZ, 0x1f, R7 ;  /* 0x0000001fff087819 */ /* 0x000fc80000011407 */
[----:B------:R-:W-:-:S04]  /*0850*/  LEA.HI R8, R8, R7, RZ, 0x5 ;  /* 0x0000000708087211 */ /* 0x000fc800078f28ff */
[----:B------:R-:W-:-:S05]  /*0860*/  SHF.R.S32.HI R8, RZ, 0x5, R8 ;  /* 0x00000005ff087819 */ /* 0x000fca0000011408 */
[----:B------:R-:W-:-:S07]  /*0870*/  IMAD R7, R8, 0x5, RZ ;  /* 0x0000000508077824 */ /* 0x000fce00078e02ff */
.L_x_3697:
        /* <DEDUP_REMOVED lines=11> */
.L_x_3698:
        /* <DEDUP_REMOVED lines=11> */
.L_x_3699:
        /* <DEDUP_REMOVED lines=11> */
.L_x_3700:
[C---:B------:R-:W-:Y:S01]  /*0a90*/  VIMNMX R11, PT, PT, R27.reuse, UR4, PT ;  /* 0x000000041b0b7c48 */ /* 0x040fe2000bfe0100 */
[----:B------:R-:W0:Y:S01]  /*0aa0*/  S2UR UR5, SR_CgaCtaId ;  /* 0x00000000000579c3 */ /* 0x000e220000008800 */
[----:B------:R-:W1:Y:S01]  /*0ab0*/  LDCU.64 UR10, c[0x0][0x388] ;  /* 0x00007100ff0a77ac */ /* 0x000e620008000a00 */
[----:B------:R-:W-:Y:S01]  /*0ac0*/  VIMNMX R6, PT, PT, R6, UR12, PT ;  /* 0x0000000c06067c48 */ /* 0x000fe2000bfe0100 */
[----:B------:R-:W-:Y:S01]  /*0ad0*/  IMAD.MOV.U32 R26, RZ, RZ, RZ ;  /* 0x000000ffff1a7224 */ /* 0x000fe200078e00ff */
[----:B------:R-:W-:Y:S01]  /*0ae0*/  SHF.R.S32.HI R12, RZ, 0x1f, R11 ;  /* 0x0000001fff0c7819 */ /* 0x000fe2000001140b */
[----:B------:R-:W-:Y:S01]  /*0af0*/  UMOV UR4, 0x400 ;  /* 0x0000040000047882 */ /* 0x000fe20000000000 */
[----:B-----5:R-:W-:Y:S01]  /*0b00*/  PRMT R31, R42, 0x7610, R42 ;  /* 0x000076102a1f7816 */ /* 0x020fe2000000002a */
[----:B------:R-:W-:Y:S01]  /*0b10*/  IMAD.IADD R30, R27, 0x1, R30 ;  /* 0x000000011b1e7824 */ /* 0x000fe200078e021e */
[----:B------:R-:W-:Y:S02]  /*0b20*/  LEA.HI R12, R12, R11, RZ, 0x5 ;  /* 0x0000000b0c0c7211 */ /* 0x000fe400078f28ff */
[----:B------:R-:W-:-:S02]  /*0b30*/  PRMT R28, RZ, 0x5410, RZ ;  /* 0x00005410ff1c7816 */ /* 0x000fc400000000ff */
[----:B------:R-:W-:Y:S02]  /*0b40*/  SHF.R.S32.HI R11, RZ, 0x5, R12 ;  /* 0x00000005ff0b7819 */ /* 0x000fe4000001140c */
[----:B------:R-:W-:-:S03]  /*0b50*/  PRMT R29, RZ, 0x5410, RZ ;  /* 0x00005410ff1d7816 */ /* 0x000fc600000000ff */
[----:B------:R-:W-:-:S05]  /*0b60*/  IMAD R4, R11, 0x8, R4 ;  /* 0x000000080b047824 */ /* 0x000fca00078e0204 */
[----:B------:R-:W-:Y:S01]  /*0b70*/  IADD3 R4, PT, PT, R8, R4, R7 ;  /* 0x0000000408047210 */ /* 0x000fe20007ffe007 */
[----:B0-----:R-:W-:-:S03]  /*0b80*/  ULEA UR4, UR5, UR4, 0x18 ;  /* 0x0000000405047291 */ /* 0x001fc6000f8ec0ff */
[----:B------:R-:W-:-:S05]  /*0b90*/  IADD3 R4, PT, PT, R10, R4, R9 ;  /* 0x000000040a047210 */ /* 0x000fca0007ffe009 */
[----:B------:R-:W-:Y:S01]  /*0ba0*/  IMAD R7, R4, R25, RZ ;  /* 0x0000001904077224 */ /* 0x000fe200078e02ff */
[----:B------:R-:W-:-:S04]  /*0bb0*/  SHF.R.S32.HI R4, RZ, 0x1f, R24 ;  /* 0x0000001fff047819 */ /* 0x000fc80000011418 */
[----:B------:R-:W-:-:S04]  /*0bc0*/  IADD3 R8, P0, PT, R24, R7, RZ ;  /* 0x0000000718087210 */ /* 0x000fc80007f1e0ff */
[----:B------:R-:W-:Y:S01]  /*0bd0*/  LEA.HI.X.SX32 R7, R7, R4, 0x1, P0 ;  /* 0x0000000407077211 */ /* 0x000fe200000f0eff */
[----:B------:R-:W-:Y:S01]  /*0be0*/  IMAD.SHL.U32 R4, R8, 0x4, RZ ;  /* 0x0000000408047824 */ /* 0x000fe200078e00ff */
[----:B------:R-:W-:Y:S02]  /*0bf0*/  ISETP.GT.AND P0, PT, R6, R27, PT ;  /* 0x0000001b0600720c */ /* 0x000fe40003f04270 */
[----:B------:R-:W-:Y:S02]  /*0c00*/  SHF.L.U64.HI R7, R8, 0x2, R7 ;  /* 0x0000000208077819 */ /* 0x000fe40000010207 */
[----:B-1----:R-:W-:-:S04]  /*0c10*/  IADD3 R22, P1, PT, R4, UR10, RZ ;  /* 0x0000000a04167c10 */ /* 0x002fc8000ff3e0ff */
[----:B------:R-:W-:Y:S01]  /*0c20*/  IADD3.X R23, PT, PT, R7, UR11, RZ, P1, !PT ;  /* 0x0000000b07177c10 */ /* 0x000fe20008ffe4ff */
[----:B------:R-:W-:-:S04]  /*0c30*/  IMAD.MOV.U32 R20, RZ, RZ, R22 ;  /* 0x000000ffff147224 */ /* 0x000fc800078e0016 */
[----:B------:R-:W-:Y:S01]  /*0c40*/  IMAD.MOV.U32 R21, RZ, RZ, R23 ;  /* 0x000000ffff157224 */ /* 0x000fe200078e0017 */
[----:B------:R-:W-:Y:S06]  /*0c50*/  @!P0 BRA `(.L_x_3701) ;  /* 0x0000001400488947 */ /* 0x000fec0003800000 */
[----:B------:R-:W-:Y:S01]  /*0c60*/  IMAD.WIDE.U32 R4, R5, 0x100, R2 ;  /* 0x0000010005047825 */ /* 0x000fe200078e0002 */
[----:B------:R-:W-:Y:S02]  /*0c70*/  VIMNMX R34, PT, PT, R0, UR12, PT ;  /* 0x0000000c00227c48 */ /* 0x000fe4000bfe0100 */
[----:B------:R-:W-:Y:S01]  /*0c80*/  PRMT R29, RZ, 0x5410, RZ ;  /* 0x00005410ff1d7816 */ /* 0x000fe200000000ff */
[----:B------:R-:W-:Y:S01]  /*0c90*/  IMAD.MOV.U32 R26, RZ, RZ, RZ ;  /* 0x000000ffff1a7224 */ /* 0x000fe200078e00ff */
[----:B------:R-:W-:Y:S02]  /*0ca0*/  IADD3 R32, P0, PT, R4, 0x2, RZ ;  /* 0x0000000204207810 */ /* 0x000fe40007f1e0ff */
[----:B------:R-:W-:-:S03]  /*0cb0*/  PRMT R28, RZ, 0x5410, RZ ;  /* 0x00005410ff1c7816 */ /* 0x000fc600000000ff */
[----:B------:R-:W-:-:S08]  /*0cc0*/  IMAD.X R33, RZ, RZ, R5, P0 ;  /* 0x000000ffff217224 */ /* 0x000fd000000e0605 */
.L_x_3702:
[----:B------:R-:W-:Y:S01]  /*0cd0*/  IMAD.MOV.U32 R20, RZ, RZ, R22 ;  /* 0x000000ffff147224 */ /* 0x000fe200078e0016 */
[----:B------:R-:W0:Y:S01]  /*0ce0*/  LDS.128 R12, [UR4] ;  /* 0x00000004ff0c7984 */ /* 0x000e220008000c00 */
[----:B------:R-:W-:-:S05]  /*0cf0*/  IMAD.MOV.U32 R21, RZ, RZ, R23 ;  /* 0x000000ffff157224 */ /* 0x000fca00078e0017 */
[----:B------:R-:W2:Y:S01]  /*0d00*/  LDG.E.128.CONSTANT R4, desc[UR6][R20.64] ;  /* 0x0000000614047981 */ /* 0x000ea2000c1e9d00 */
[----:B------:R-:W-:-:S04]  /*0d10*/  IMAD.U32 R25, RZ, RZ, UR9 ;  /* 0x00000009ff197e24 */ /* 0x000fc8000f8e00ff */
[----:B------:R-:W-:-:S05]  /*0d20*/  IMAD.WIDE R40, R25, 0x4, R20 ;  /* 0x0000000419287825 */ /* 0x000fca00078e0214 */
[----:B------:R-:W3:Y:S01]  /*0d30*/  LDG.E.128.CONSTANT R8, desc[UR6][R40.64] ;  /* 0x0000000628087981 */ /* 0x000ee2000c1e9d00 */
[----:B------:R-:W-:-:S05]  /*0d40*/  IMAD.MOV.U32 R44, RZ, RZ, 0x3000 ;  /* 0x00003000ff2c7424 */ /* 0x000fca00078e00ff */
[----:B------:R-:W-:Y:S02]  /*0d50*/  PRMT R44, R44, 0x5410, R44 ;  /* 0x000054102c2c7816 */ /* 0x000fe4000000002c */
        /* <DEDUP_REMOVED lines=31> */
[----:B------:R-:W-:Y:S01]  /*0f50*/  SHF.R.U32.HI R35, RZ, 0x6, R7 ;  /* 0x00000006ff237819 */ /* 0x000fe20000011607 */
[----:B------:R-:W-:Y:S02]  /*0f60*/  HFMA2 R12, R12, R13, R18 ;  /* 0x0000000d0c0c7231 */ /* 0x000fe40000000012 */
[----:B------:R-:W-:Y:S01]  /*0f70*/  HFMA2 R18, R17, R44.H1_H1, -132, -132 ;  /* 0xd820d82011127431 */ /* 0x000fe2000006002c */
[----:B------:R-:W-:-:S04]  /*0f80*/  LOP3.LUT R17, R23, 0x70007, RZ, 0xc0, !PT ;  /* 0x0007000717117812 */ /* 0x000fc800078ec0ff */
[----:B------:R-:W-:Y:S01]  /*0f90*/  LOP3.LUT R17, R17, 0x64006400, RZ, 0xfc, !PT ;  /* 0x6400640011117812 */ /* 0x000fe200078efcff */
[----:B------:R-:W-:Y:S01]  /*0fa0*/  HFMA2 R16, R18, R13, R16 ;  /* 0x0000000d12107231 */ /* 0x000fe20000000010 */
[----:B------:R-:W-:Y:S02]  /*0fb0*/  LOP3.LUT R13, R22, 0x70007, RZ, 0xc0, !PT ;  /* 0x00070007160d7812 */ /* 0x000fe400078ec0ff */
[----:B------:R-:W-:Y:S01]  /*0fc0*/  LOP3.LUT R18, R35, 0x70007, RZ, 0xc0, !PT ;  /* 0x0007000723127812 */ /* 0x000fe200078ec0ff */
[----:B------:R-:W-:Y:S01]  /*0fd0*/  HADD2 R17, R17, -1028, -1028 ;  /* 0xe404e40411117430 */ /* 0x000fe20000000000 */
[----:B------:R-:W-:Y:S02]  /*0fe0*/  LOP3.LUT R13, R13, 0x64006400, RZ, 0xfc, !PT ;  /* 0x640064000d0d7812 */ /* 0x000fe400078efcff */
[----:B------:R-:W-:Y:S01]  /*0ff0*/  LOP3.LUT R18, R18, 0x64006400, RZ, 0xfc, !PT ;  /* 0x6400640012127812 */ /* 0x000fe200078efcff */
[-C--:B------:R-:W-:Y:S01]  /*1000*/  HFMA2 R37, R17, R14.reuse, R37 ;  /* 0x0000000e11257231 */ /* 0x080fe20000000025 */
[----:B------:R-:W-:Y:S01]  /*1010*/  LOP3.LUT R17, R23, 0x380038, RZ, 0xc0, !PT ;  /* 0x0038003817117812 */ /* 0x000fe200078ec0ff */
[----:B------:R-:W-:Y:S01]  /*1020*/  HADD2 R19, R13, -1028, -1028 ;  /* 0xe404e4040d137430 */ /* 0x000fe20000000000 */
[----:B------:R-:W-:Y:S01]  /*1030*/  SHF.R.U32.HI R13, RZ, 0x6, R6 ;  /* 0x00000006ff0d7819 */ /* 0x000fe20000011606 */
[----:B------:R-:W-:Y:S01]  /*1040*/  HADD2 R18, R18, -1028, -1028 ;  /* 0xe404e40412127430 */ /* 0x000fe20000000000 */
[----:B------:R-:W-:Y:S01]  /*1050*/  LOP3.LUT R17, R17, 0x64006400, RZ, 0xfc, !PT ;  /* 0x6400640011117812 */ /* 0x000fe200078efcff */
[----:B------:R-:W-:Y:S01]  /*1060*/  HFMA2 R38, R19, R14, R38 ;  /* 0x0000000e13267231 */ /* 0x000fe20000000026 */
[----:B------:R-:W-:-:S03]  /*1070*/  LOP3.LUT R19, R13, 0x70007, RZ, 0xc0, !PT ;  /* 0x000700070d137812 */ /* 0x000fc600078ec0ff */
[----:B------:R-:W-:Y:S02]  /*1080*/  HFMA2 R17, R17, R44.H1_H1, -132, -132 ;  /* 0xd820d82011117431 */ /* 0x000fe4000006002c */
[----:B------:R-:W-:Y:S01]  /*1090*/  HFMA2 R16, R18, R14, R16 ;  /* 0x0000000e12107231 */ /* 0x000fe20000000010 */
[----:B------:R-:W-:Y:S01]  /*10a0*/  LOP3.LUT R19, R19, 0x64006400, RZ, 0xfc, !PT ;  /* 0x6400640013137812 */ /* 0x000fe200078efcff */
[----:B------:R-:W-:Y:S01]  /*10b0*/  HFMA2 R37, R17, R15, R37 ;  /* 0x0000000f11257231 */ /* 0x000fe20000000025 */
[----:B------:R-:W-:-:S03]  /*10c0*/  LOP3.LUT R17, R13, 0x380038, RZ, 0xc0, !PT ;  /* 0x003800380d117812 */ /* 0x000fc600078ec0ff */
[----:B------:R-:W-:Y:S01]  /*10d0*/  HADD2 R19, R19, -1028, -1028 ;  /* 0xe404e40413137430 */ /* 0x000fe20000000000 */
[----:B------:R-:W-:Y:S02]  /*10e0*/  LOP3.LUT R13, R13, 0x1c001c0, RZ, 0xc0, !PT ;  /* 0x01c001c00d0d7812 */ /* 0x000fe400078ec0ff */
[----:B------:R-:W-:Y:S01]  /*10f0*/  LOP3.LUT R17, R17, 0x64006400, RZ, 0xfc, !PT ;  /* 0x6400640011117812 */ /* 0x000fe200078efcff */
[----:B------:R-:W-:Y:S01]  /*1100*/  HFMA2 R12, R19, R14, R12 ;  /* 0x0000000e130c7231 */ /* 0x000fe2000000000c */
[----:B------:R-:W-:Y:S02]  /*1110*/  LOP3.LUT R14, R22, 0x380038, RZ, 0xc0, !PT ;  /* 0x00380038160e7812 */ /* 0x000fe400078ec0ff */
[----:B------:R-:W-:Y:S01]  /*1120*/  LOP3.LUT R13, R13, 0x64006400, RZ, 0xfc, !PT ;  /* 0x640064000d0d7812 */ /* 0x000fe200078efcff */
[----:B------:R-:W-:Y:S01]  /*1130*/  HFMA2 R17, R17, R44.H1_H1, -132, -132 ;  /* 0xd820d82011117431 */ /* 0x000fe2000006002c */
[----:B------:R-:W-:Y:S02]  /*1140*/  LOP3.LUT R19, R14, 0x64006400, RZ, 0xfc, !PT ;  /* 0x640064000e137812 */ /* 0x000fe400078efcff */
[----:B------:R-:W-:-:S03]  /*1150*/  LOP3.LUT R14, R35, 0x380038, RZ, 0xc0, !PT ;  /* 0x00380038230e7812 */ /* 0x000fc600078ec0ff */
[-C--:B------:R-:W-:Y:S01]  /*1160*/  HFMA2 R19, R19, R44.reuse.H1_H1, -132, -132 ;  /* 0xd820d82013137431 */ /* 0x080fe2000006002c */
[----:B------:R-:W-:Y:S01]  /*1170*/  LOP3.LUT R39, R14, 0x64006400, RZ, 0xfc, !PT ;  /* 0x640064000e277812 */ /* 0x000fe200078efcff */
[-C--:B------:R-:W-:Y:S02]  /*1180*/  HFMA2 R12, R17, R15.reuse, R12 ;  /* 0x0000000f110c7231 */ /* 0x080fe4000000000c */
[----:B------:R-:W-:Y:S02]  /*1190*/  IMAD.MOV.U32 R14, RZ, RZ, 0x2400 ;  /* 0x00002400ff0e7424 */ /* 0x000fe400078e00ff */
[----:B------:R-:W-:Y:S02]  /*11a0*/  HFMA2 R36, R39, R44.H1_H1, -132, -132 ;  /* 0xd820d82027247431 */ /* 0x000fe4000006002c */
[-C--:B------:R-:W-:Y:S01]  /*11b0*/  HFMA2 R38, R19, R15.reuse, R38 ;  /* 0x0000000f13267231 */ /* 0x080fe20000000026 */
[----:B------:R-:W-:Y:S01]  /*11c0*/  LOP3.LUT R39, R22, 0x1c001c0, RZ, 0xc0, !PT ;  /* 0x01c001c016277812 */ /* 0x000fe200078ec0ff */
[----:B------:R-:W-:Y:S01]  /*11d0*/  HFMA2 R36, R36, R15, R16 ;  /* 0x0000000f24247231 */ /* 0x000fe20000000010 */
[----:B------:R-:W-:Y:S01]  /*11e0*/  LOP3.LUT R15, R23, 0x1c001c0, RZ, 0xc0, !PT ;  /* 0x01c001c0170f7812 */ /* 0x000fe200078ec0ff */
[----:B------:R-:W0:Y:S01]  /*11f0*/  LDS.128 R16, [UR4+0x10] ;  /* 0x00001004ff107984 */ /* 0x000e220008000c00 */
[----:B------:R-:W-:Y:S01]  /*1200*/  PRMT R44, R14, 0x7610, R44 ;  /* 0x000076100e2c7816 */ /* 0x000fe2000000002c */
[----:B------:R-:W-:Y:S01]  /*1210*/  IMAD.WIDE R22, R25, 0x4, R40 ;  /* 0x0000000419167825 */ /* 0x000fe200078e0228 */
[----:B------:R-:W-:-:S02]  /*1220*/  LOP3.LUT R15, R15, 0x64006400, RZ, 0xfc, !PT ;  /* 0x640064000f0f7812 */ /* 0x000fc400078efcff */
[----:B------:R-:W-:Y:S01]  /*1230*/  LOP3.LUT R39, R39, 0x64006400, RZ, 0xfc, !PT ;  /* 0x6400640027277812 */ /* 0x000fe200078efcff */
[-C--:B------:R-:W-:Y:S02]  /*1240*/  HFMA2 R13, R13, R44.reuse.H0_H0, -20, -20 ;  /* 0xcd00cd000d0d7431 */ /* 0x080fe4000004002c */
[-C--:B------:R-:W-:Y:S02]  /*1250*/  HFMA2 R15, R15, R44.reuse.H0_H0, -20, -20 ;  /* 0xcd00cd000f0f7431 */ /* 0x080fe4000004002c */
[----:B------:R-:W-:Y:S02]  /*1260*/  HFMA2 R14, R39, R44.H0_H0, -20, -20 ;  /* 0xcd00cd00270e7431 */ /* 0x000fe4000004002c */
[-C--:B0-----:R-:W-:Y:S02]  /*1270*/  HFMA2 R37, R15, R16.reuse, R37 ;  /* 0x000000100f257231 */ /* 0x081fe40000000025 */
[-C--:B------:R-:W-:Y:S02]  /*1280*/  HFMA2 R38, R14, R16.reuse, R38 ;  /* 0x000000100e267231 */ /* 0x080fe40000000026 */
[----:B------:R-:W-:-:S02]  /*1290*/  HFMA2 R39, R13, R16, R12 ;  /* 0x000000100d277231 */ /* 0x000fc4000000000c */
[----:B------:R-:W2:Y:S01]  /*12a0*/  LDG.E.128.CONSTANT R12, desc[UR6][R22.64] ;  /* 0x00000006160c7981 */ /* 0x000ea2000c1e9d00 */
[----:B------:R-:W-:Y:S02]  /*12b0*/  LOP3.LUT R35, R35, 0x1c001c0, RZ, 0xc0, !PT ;  /* 0x01c001c023237812 */ /* 0x000fe400078ec0ff */
[----:B---3--:R-:W-:Y:S02]  /*12c0*/  LOP3.LUT R41, R9, 0x70007, RZ, 0xc0, !PT ;  /* 0x0007000709297812 */ /* 0x008fe400078ec0ff */
[----:B------:R-:W-:Y:S02]  /*12d0*/  LOP3.LUT R35, R35, 0x64006400, RZ, 0xfc, !PT ;  /* 0x6400640023237812 */ /* 0x000fe400078efcff */
[----:B------:R-:W-:Y:S02]  /*12e0*/  LOP3.LUT R41, R41, 0x64006400, RZ, 0xfc, !PT ;  /* 0x6400640029297812 */ /* 0x000fe400078efcff */
[----:B------:R-:W-:Y:S01]  /*12f0*/  SHF.R.U32.HI R40, RZ, 0x6, R9 ;  /* 0x00000006ff287819 */ /* 0x000fe20000011609 */
[----:B------:R-:W-:Y:S01]  /*1300*/  HFMA2 R35, R35, R44.H0_H0, -20, -20 ;  /* 0xcd00cd0023237431 */ /* 0x000fe2000004002c */
[----:B------:R-:W-:Y:S01]  /*1310*/  SHF.R.U32.HI R4, RZ, 0xf, R4 ;  /* 0x0000000fff047819 */ /* 0x000fe20000011604 */
[----:B------:R-:W-:Y:S01]  /*1320*/  HADD2 R41, R41, -1028, -1028 ;  /* 0xe404e40429297430 */ /* 0x000fe20000000000 */
[----:B------:R-:W-:-:S02]  /*1330*/  SHF.R.U32.HI R5, RZ, 0xf, R5 ;  /* 0x0000000fff057819 */ /* 0x000fc40000011605 */
[----:B------:R-:W-:Y:S01]  /*1340*/  SHF.R.U32.HI R6, RZ, 0xf, R6 ;  /* 0x0000000fff067819 */ /* 0x000fe20000011606 */
[----:B------:R-:W-:Y:S01]  /*1350*/  HFMA2 R36, R35, R16, R36 ;  /* 0x0000001023247231 */ /* 0x000fe20000000024 */
[----:B------:R-:W-:Y:S01]  /*1360*/  LOP3.LUT R16, R8, 0x70007, RZ, 0xc0, !PT ;  /* 0x0007000708107812 */ /* 0x000fe200078ec0ff */
[----:B------:R-:W-:Y:S01]  /*1370*/  HFMA2 R41, R41, R17, R38 ;  /* 0x0000001129297231 */ /* 0x000fe20000000026 */
[----:B------:R-:W-:Y:S02]  /*1380*/  LOP3.LUT R35, R10, 0x70007, RZ, 0xc0, !PT ;  /* 0x000700070a237812 */ /* 0x000fe400078ec0ff */
[----:B------:R-:W-:Y:S02]  /*1390*/  LOP3.LUT R16, R16, 0x64006400, RZ, 0xfc, !PT ;  /* 0x6400640010107812 */ /* 0x000fe400078efcff */
[----:B------:R-:W-:Y:S02]  /*13a0*/  LOP3.LUT R35, R35, 0x64006400, RZ, 0xfc, !PT ;  /* 0x6400640023237812 */ /* 0x000fe400078efcff */
[----:B------:R-:W-:Y:S01]  /*13b0*/  SHF.R.U32.HI R7, RZ, 0xf, R7 ;  /* 0x0000000fff077819 */ /* 0x000fe20000011607 */
[----:B------:R-:W-:Y:S01]  /*13c0*/  HADD2 R16, R16, -1028, -1028 ;  /* 0xe404e40410107430 */ /* 0x000fe20000000000 */
[----:B------:R-:W-:Y:S01]  /*13d0*/  ISETP.NE.AND P0, PT, R27, R30, PT ;  /* 0x0000001e1b00720c */ /* 0x000fe20003f05270 */
[----:B------:R-:W-:-:S02]  /*13e0*/  HADD2 R35, R35, -1028, -1028 ;  /* 0xe404e40423237430 */ /* 0x000fc40000000000 */
[-C--:B------:R-:W-:Y:S01]  /*13f0*/  HFMA2 R37, R16, R17.reuse, R37 ;  /* 0x0000001110257231 */ /* 0x080fe20000000025 */
[C---:B------:R-:W-:Y:S01]  /*1400*/  LOP3.LUT R16, R11.reuse, 0x70007, RZ, 0xc0, !PT ;  /* 0x000700070b107812 */ /* 0x040fe200078ec0ff */
[----:B------:R-:W-:Y:S01]  /*1410*/  HFMA2 R39, R35, R17, R39 ;  /* 0x0000001123277231 */ /* 0x000fe20000000027 */
[----:B------:R-:W-:Y:S02]  /*1420*/  LOP3.LUT R35, R11, 0x380038, RZ, 0xc0, !PT ;  /* 0x003800380b237812 */ /* 0x000fe400078ec0ff */
[----:B------:R-:W-:Y:S02]  /*1430*/  LOP3.LUT R16, R16, 0x64006400, RZ, 0xfc, !PT ;  /* 0x6400640010107812 */ /* 0x000fe400078efcff */
[----:B------:R-:W-:-:S03]  /*1440*/  LOP3.LUT R35, R35, 0x64006400, RZ, 0xfc, !PT ;  /* 0x6400640023237812 */ /* 0x000fc600078efcff */
[----:B------:R-:W-:Y:S02]  /*1450*/  HADD2 R16, R16, -1028, -1028 ;  /* 0xe404e40410107430 */ /* 0x000fe40000000000 */
[----:B------:R-:W-:Y:S01]  /*1460*/  HFMA2 R42, R35, R44.H1_H1, -132, -132 ;  /* 0xd820d820232a7431 */ /* 0x000fe2000006002c */
[--C-:B------:R-:W-:Y:S01]  /*1470*/  SHF.R.U32.HI R35, RZ, 0x6, R8.reuse ;  /* 0x00000006ff237819 */ /* 0x100fe20000011608 */
[----:B------:R-:W-:Y:S01]  /*1480*/  HFMA2 R16, R16, R17, R36 ;  /* 0x0000001110107231 */ /* 0x000fe20000000024 */
[----:B------:R-:W-:Y:S02]  /*1490*/  LOP3.LUT R17, R8, 0x380038, RZ, 0xc0, !PT ;  /* 0x0038003808117812 */ /* 0x000fe400078ec0ff */
[----:B------:R-:W-:Y:S02]  /*14a0*/  SHF.R.U32.HI R8, RZ, 0xe, R8 ;  /* 0x0000000eff087819 */ /* 0x000fe40000011608 */
[----:B------:R-:W-:-:S05]  /*14b0*/  LOP3.LUT R17, R17, 0x64006400, RZ, 0xfc, !PT ;  /* 0x6400640011117812 */ /* 0x000fca00078efcff */
[----:B------:R-:W-:Y:S01]  /*14c0*/  HFMA2 R38, R17, R44.H1_H1, -132, -132 ;  /* 0xd820d82011267431 */ /* 0x000fe2000006002c */
[----:B------:R-:W-:Y:S01]  /*14d0*/  LOP3.LUT R17, R10, 0x380038, RZ, 0xc0, !PT ;  /* 0x003800380a117812 */ /* 0x000fe200078ec0ff */
[-C--:B------:R-:W-:Y:S01]  /*14e0*/  HFMA2 R42, R42, R18.reuse, R16 ;  /* 0x000000122a2a7231 */ /* 0x080fe20000000010 */
[----:B------:R-:W-:Y:S02]  /*14f0*/  LOP3.LUT R16, R40, 0x70007, RZ, 0xc0, !PT ;  /* 0x0007000728107812 */ /* 0x000fe400078ec0ff */
[----:B------:R-:W-:Y:S01]  /*1500*/  LOP3.LUT R17, R17, 0x64006400, RZ, 0xfc, !PT ;  /* 0x6400640011117812 */ /* 0x000fe200078efcff */
[----:B------:R-:W-:Y:S01]  /*1510*/  HFMA2 R38, R38, R18, R37 ;  /* 0x0000001226267231 */ /* 0x000fe20000000025 */
[----:B------:R-:W-:Y:S02]  /*1520*/  LOP3.LUT R37, R9, 0x380038, RZ, 0xc0, !PT ;  /* 0x0038003809257812 */ /* 0x000fe400078ec0ff */
[----:B------:R-:W-:Y:S02]  /*1530*/  LOP3.LUT R16, R16, 0x64006400, RZ, 0xfc, !PT ;  /* 0x6400640010107812 */ /* 0x000fe400078efcff */
[----:B------:R-:W-:-:S02]  /*1540*/  LOP3.LUT R37, R37, 0x64006400, RZ, 0xfc, !PT ;  /* 0x6400640025257812 */ /* 0x000fc400078efcff */
[----:B------:R-:W-:Y:S01]  /*1550*/  SHF.R.U32.HI R9, RZ, 0xe, R9 ;  /* 0x0000000eff097819 */ /* 0x000fe20000011609 */
[----:B------:R-:W-:Y:S02]  /*1560*/  HADD2 R16, R16, -1028, -1028 ;  /* 0xe404e40410107430 */ /* 0x000fe40000000000 */
[----:B------:R-:W-:Y:S01]  /*1570*/  HFMA2 R36, R37, R44.H1_H1, -132, -132 ;  /* 0xd820d82025247431 */ /* 0x000fe2000006002c */
[--C-:B------:R-:W-:Y:S02]  /*1580*/  SHF.R.U32.HI R37, RZ, 0x6, R10.reuse ;  /* 0x00000006ff257819 */ /* 0x100fe4000001160a */
[----:B------:R-:W-:Y:S01]  /*1590*/  SHF.R.U32.HI R10, RZ, 0xe, R10 ;  /* 0x0000000eff0a7819 */ /* 0x000fe2000001160a */
[----:B------:R-:W-:Y:S02]  /*15a0*/  HFMA2 R41, R36, R18, R41 ;  /* 0x0000001224297231 */ /* 0x000fe40000000029 */
[----:B------:R-:W-:Y:S01]  /*15b0*/  HFMA2 R36, R17, R44.H1_H1, -132, -132 ;  /* 0xd820d82011247431 */ /* 0x000fe2000006002c */
[----:B------:R-:W-:-:S04]  /*15c0*/  LOP3.LUT R17, R35, 0x70007, RZ, 0xc0, !PT ;  /* 0x0007000723117812 */ /* 0x000fc800078ec0ff */
[----:B------:R-:W-:Y:S01]  /*15d0*/  LOP3.LUT R17, R17, 0x64006400, RZ, 0xfc, !PT ;  /* 0x6400640011117812 */ /* 0x000fe200078efcff */
[----:B------:R-:W-:Y:S01]  /*15e0*/  HFMA2 R36, R36, R18, R39 ;  /* 0x0000001224247231 */ /* 0x000fe20000000027 */
[----:B------:R-:W-:Y:S01]  /*15f0*/  SHF.R.U32.HI R39, RZ, 0x6, R11 ;  /* 0x00000006ff277819 */ /* 0x000fe2000001160b */
[----:B------:R-:W-:Y:S01]  /*1600*/  HFMA2 R41, R16, R19, R41 ;  /* 0x0000001310297231 */ /* 0x000fe20000000029 */
[----:B------:R-:W-:Y:S01]  /*1610*/  LOP3.LUT R16, R37, 0x70007, RZ, 0xc0, !PT ;  /* 0x0007000725107812 */ /* 0x000fe200078ec0ff */
[----:B------:R-:W-:-:S03]  /*1620*/  HADD2 R17, R17, -1028, -1028 ;  /* 0xe404e40411117430 */ /* 0x000fc60000000000 */
[----:B------:R-:W-:Y:S01]  /*1630*/  LOP3.LUT R16, R16, 0x64006400, RZ, 0xfc, !PT ;  /* 0x6400640010107812 */ /* 0x000fe200078efcff */
[----:B------:R-:W-:Y:S01]  /*1640*/  HFMA2 R38, R17, R19, R38 ;  /* 0x0000001311267231 */ /* 0x000fe20000000026 */
[----:B------:R-:W-:-:S03]  /*1650*/  LOP3.LUT R17, R4, 0x10001, RZ, 0xc0, !PT ;  /* 0x0001000104117812 */ /* 0x000fc600078ec0ff */
[----:B------:R-:W-:Y:S01]  /*1660*/  HADD2 R18, R16, -1028, -1028 ;  /* 0xe404e40410127430 */ /* 0x000fe20000000000 */
[----:B------:R-:W-:Y:S02]  /*1670*/  LOP3.LUT R16, R39, 0x70007, RZ, 0xc0, !PT ;  /* 0x0007000727107812 */ /* 0x000fe400078ec0ff */
[----:B------:R-:W-:Y:S02]  /*1680*/  LOP3.LUT R8, R17, 0x20002, R8, 0xf8, !PT ;  /* 0x0002000211087812 */ /* 0x000fe400078ef808 */
[----:B------:R-:W-:Y:S01]  /*1690*/  LOP3.LUT R16, R16, 0x64006400, RZ, 0xfc, !PT ;  /* 0x6400640010107812 */ /* 0x000fe200078efcff */
[----:B------:R-:W-:Y:S01]  /*16a0*/  HFMA2 R36, R18, R19, R36 ;  /* 0x0000001312247231 */ /* 0x000fe20000000024 */
[----:B------:R-:W-:Y:S02]  /*16b0*/  LOP3.LUT R4, R5, 0x10001, RZ, 0xc0, !PT ;  /* 0x0001000105047812 */ /* 0x000fe400078ec0ff */
[----:B------:R-:W-:Y:S01]  /*16c0*/  LOP3.LUT R5, R35, 0x380038, RZ, 0xc0, !PT ;  /* 0x0038003823057812 */ /* 0x000fe200078ec0ff */
[----:B------:R-:W-:Y:S01]  /*16d0*/  HADD2 R16, R16, -1028, -1028 ;  /* 0xe404e40410107430 */ /* 0x000fe20000000000 */
[----:B------:R-:W-:-:S02]  /*16e0*/  LOP3.LUT R9, R4, 0x20002, R9, 0xf8, !PT ;  /* 0x0002000204097812 */ /* 0x000fc400078ef809 */
[----:B------:R-:W-:Y:S01]  /*16f0*/  LOP3.LUT R5, R5, 0x64006400, RZ, 0xfc, !PT ;  /* 0x6400640005057812 */ /* 0x000fe200078efcff */
[----:B------:R-:W-:Y:S01]  /*1700*/  HFMA2 R42, R16, R19, R42 ;  /* 0x00000013102a7231 */ /* 0x000fe2000000002a */
[----:B------:R-:W-:Y:S01]  /*1710*/  LOP3.LUT R35, R35, 0x1c001c0, RZ, 0xc0, !PT ;  /* 0x01c001c023237812 */ /* 0x000fe200078ec0ff */
[----:B------:R-:W0:Y:S02]  /*1720*/  LDS.128 R16, [UR4+0x20] ;  /* 0x00002004ff107984 */ /* 0x000e240008000c00 */
[----:B------:R-:W-:Y:S01]  /*1730*/  HFMA2 R4, R5, R44.H1_H1, -132, -132 ;  /* 0xd820d82005047431 */ /* 0x000fe2000006002c */
[----:B------:R-:W-:Y:S02]  /*1740*/  SHF.R.U32.HI R5, RZ, 0xe, R11 ;  /* 0x0000000eff057819 */ /* 0x000fe4000001160b */
[----:B------:R-:W-:Y:S02]  /*1750*/  LOP3.LUT R11, R6, 0x10001, RZ, 0xc0, !PT ;  /* 0x00010001060b7812 */ /* 0x000fe400078ec0ff */
[----:B------:R-:W-:-:S02]  /*1760*/  LOP3.LUT R6, R7, 0x10001, RZ, 0xc0, !PT ;  /* 0x0001000107067812 */ /* 0x000fc400078ec0ff */
[----:B------:R-:W-:Y:S02]  /*1770*/  LOP3.LUT R11, R11, 0x20002, R10, 0xf8, !PT ;  /* 0x000200020b0b7812 */ /* 0x000fe400078ef80a */
[----:B------:R-:W-:Y:S02]  /*1780*/  LOP3.LUT R10, R6, 0x20002, R5, 0xf8, !PT ;  /* 0x00020002060a7812 */ /* 0x000fe400078ef805 */
[----:B------:R-:W-:-:S05]  /*1790*/  LOP3.LUT R35, R35, 0x64006400, RZ, 0xfc, !PT ;  /* 0x6400640023237812 */ /* 0x000fca00078efcff */
[----:B------:R-:W-:Y:S02]  /*17a0*/  HFMA2 R35, R35, R44.H0_H0, -20, -20 ;  /* 0xcd00cd0023237431 */ /* 0x000fe4000004002c */
[----:B0-----:R-:W-:Y:S01]  /*17b0*/  HFMA2 R38, R4, R16, R38 ;  /* 0x0000001004267231 */ /* 0x001fe20000000026 */
[C---:B------:R-:W-:Y:S02]  /*17c0*/  LOP3.LUT R4, R40.reuse, 0x380038, RZ, 0xc0, !PT ;  /* 0x0038003828047812 */ /* 0x040fe400078ec0ff */
[----:B------:R-:W-:Y:S02]  /*17d0*/  LOP3.LUT R40, R40, 0x1c001c0, RZ, 0xc0, !PT ;  /* 0x01c001c028287812 */ /* 0x000fe400078ec0ff */
[----:B------:R-:W-:Y:S02]  /*17e0*/  LOP3.LUT R4, R4, 0x64006400, RZ, 0xfc, !PT ;  /* 0x6400640004047812 */ /* 0x000fe400078efcff */
[----:B------:R-:W-:Y:S01]  /*17f0*/  LOP3.LUT R5, R40, 0x64006400, RZ, 0xfc, !PT ;  /* 0x6400640028057812 */ /* 0x000fe200078efcff */
[----:B------:R-:W-:-:S02]  /*1800*/  HFMA2 R38, R35, R17, R38 ;  /* 0x0000001123267231 */ /* 0x000fc40000000026 */
[-C--:B------:R-:W-:Y:S02]  /*1810*/  HFMA2 R4, R4, R44.reuse.H1_H1, -132, -132 ;  /* 0xd820d82004047431 */ /* 0x080fe4000006002c */
[----:B------:R-:W-:Y:S02]  /*1820*/  HFMA2 R5, R5, R44.H0_H0, -20, -20 ;  /* 0xcd00cd0005057431 */ /* 0x000fe4000004002c */
[----:B------:R-:W-:Y:S01]  /*1830*/  HFMA2 R41, R4, R16, R41 ;  /* 0x0000001004297231 */ /* 0x000fe20000000029 */
[C---:B------:R-:W-:Y:S02]  /*1840*/  LOP3.LUT R4, R37.reuse, 0x380038, RZ, 0xc0, !PT ;  /* 0x0038003825047812 */ /* 0x040fe400078ec0ff */
[----:B------:R-:W-:Y:S02]  /*1850*/  LOP3.LUT R37, R37, 0x1c001c0, RZ, 0xc0, !PT ;  /* 0x01c001c025257812 */ /* 0x000fe400078ec0ff */
[----:B------:R-:W-:Y:S02]  /*1860*/  LOP3.LUT R4, R4, 0x64006400, RZ, 0xfc, !PT ;  /* 0x6400640004047812 */ /* 0x000fe400078efcff */
[----:B------:R-:W-:Y:S01]  /*1870*/  LOP3.LUT R37, R37, 0x64006400, RZ, 0xfc, !PT ;  /* 0x6400640025257812 */ /* 0x000fe200078efcff */
[----:B------:R-:W-:-:S02]  /*1880*/  HFMA2 R41, R5, R17, R41 ;  /* 0x0000001105297231 */ /* 0x000fc40000000029 */
        /* <DEDUP_REMOVED lines=8> */
[----:B------:R-:W-:Y:S02]  /*1910*/  HFMA2 R4, R4, R16, R42 ;  /* 0x0000001004047231 */ /* 0x000fe4000000002a */
[----:B------:R-:W-:-:S04]  /*1920*/  HFMA2 R16, R37, R44.H0_H0, -20, -20 ;  /* 0xcd00cd0025107431 */ /* 0x000fc8000004002c */
[-C--:B------:R-:W-:Y:S02]  /*1930*/  HFMA2 R16, R16, R17.reuse, R36 ;  /* 0x0000001110107231 */ /* 0x080fe40000000024 */
[----:B------:R-:W-:Y:S01]  /*1940*/  HFMA2 R4, R39, R17, R4 ;  /* 0x0000001127047231 */ /* 0x000fe20000000004 */
[----:B--2---:R-:W-:Y:S02]  /*1950*/  LOP3.LUT R5, R12, 0x70007, RZ, 0xc0, !PT ;  /* 0x000700070c057812 */ /* 0x004fe400078ec0ff */
        /* <DEDUP_REMOVED lines=9> */
[----:B------:R-:W-:Y:S01]  /*19f0*/  HFMA2 R35, R35, R18, R38 ;  /* 0x0000001223237231 */ /* 0x000fe20000000026 */
[----:B------:R-:W-:Y:S01]  /*1a00*/  LOP3.LUT R7, R13, 0x70007, RZ, 0xc0, !PT ;  /* 0x000700070d077812 */ /* 0x000fe200078ec0ff */
[----:B------:R-:W-:Y:S01]  /*1a10*/  HFMA2 R17, R17, R44.H1_H1, -132, -132 ;  /* 0xd820d82011117431 */ /* 0x000fe2000006002c */
[----:B------:R-:W-:Y:S01]  /*1a20*/  SHF.R.U32.HI R38, RZ, 0xd, R14 ;  /* 0x0000000dff267819 */ /* 0x000fe2000001160e */
[----:B------:R-:W-:Y:S01]  /*1a30*/  HADD2 R37, R5, -1028, -1028 ;  /* 0xe404e40405257430 */ /* 0x000fe20000000000 */
[----:B------:R-:W-:Y:S01]  /*1a40*/  LOP3.LUT R7, R7, 0x64006400, RZ, 0xfc, !PT ;  /* 0x6400640007077812 */ /* 0x000fe200078efcff */
[----:B------:R-:W-:Y:S01]  /*1a50*/  HFMA2 R16, R6, R18, R16 ;  /* 0x0000001206107231 */ /* 0x000fe20000000010 */
[----:B------:R-:W-:-:S02]  /*1a60*/  LOP3.LUT R5, R13, 0x380038, RZ, 0xc0, !PT ;  /* 0x003800380d057812 */ /* 0x000fc400078ec0ff */
[----:B------:R-:W-:Y:S01]  /*1a70*/  LOP3.LUT R6, R14, 0x380038, RZ, 0xc0, !PT ;  /* 0x003800380e067812 */ /* 0x000fe200078ec0ff */
[----:B------:R-:W-:Y:S01]  /*1a80*/  HFMA2 R35, R17, R19, R35 ;  /* 0x0000001311237231 */ /* 0x000fe20000000023 */
[----:B------:R-:W-:Y:S01]  /*1a90*/  LOP3.LUT R17, R5, 0x64006400, RZ, 0xfc, !PT ;  /* 0x6400640005117812 */ /* 0x000fe200078efcff */
[----:B------:R-:W-:Y:S01]  /*1aa0*/  HADD2 R36, R7, -1028, -1028 ;  /* 0xe404e40407247430 */ /* 0x000fe20000000000 */
[----:B------:R-:W-:Y:S01]  /*1ab0*/  LOP3.LUT R39, R6, 0x64006400, RZ, 0xfc, !PT ;  /* 0x6400640006277812 */ /* 0x000fe200078efcff */
[-C--:B------:R-:W-:Y:S01]  /*1ac0*/  HFMA2 R37, R37, R18.reuse, R4 ;  /* 0x0000001225257231 */ /* 0x080fe20000000004 */
[----:B------:R-:W-:Y:S01]  /*1ad0*/  SHF.R.U32.HI R14, RZ, 0x6, R14 ;  /* 0x00000006ff0e7819 */ /* 0x000fe2000001160e */
[----:B------:R-:W-:Y:S01]  /*1ae0*/  HFMA2 R36, R36, R18, R41 ;  /* 0x0000001224247231 */ /* 0x000fe20000000029 */
[----:B------:R-:W0:Y:S01]  /*1af0*/  LDS.128 R4, [UR4+0x30] ;  /* 0x00003004ff047984 */ /* 0x000e220008000c00 */
[-C--:B------:R-:W-:Y:S01]  /*1b00*/  HFMA2 R18, R17, R44.reuse.H1_H1, -132, -132 ;  /* 0xd820d82011127431 */ /* 0x080fe2000006002c */
[--C-:B------:R-:W-:Y:S01]  /*1b10*/  SHF.R.U32.HI R17, RZ, 0xd, R12.reuse ;  /* 0x0000000dff117819 */ /* 0x100fe2000001160c */
[----:B------:R-:W-:Y:S01]  /*1b20*/  HFMA2 R39, R39, R44.H1_H1, -132, -132 ;  /* 0xd820d82027277431 */ /* 0x000fe2000006002c */
[----:B------:R-:W-:-:S02]  /*1b30*/  SHF.R.U32.HI R12, RZ, 0x6, R12 ;  /* 0x00000006ff0c7819 */ /* 0x000fc4000001160c */
[----:B------:R-:W-:Y:S01]  /*1b40*/  LOP3.LUT R11, R11, 0x40004, R38, 0xf8, !PT ;  /* 0x000400040b0b7812 */ /* 0x000fe200078ef826 */
[-C--:B------:R-:W-:Y:S02]  /*1b50*/  HFMA2 R36, R18, R19.reuse, R36 ;  /* 0x0000001312247231 */ /* 0x080fe40000000024 */
[----:B------:R-:W-:Y:S01]  /*1b60*/  HFMA2 R18, R39, R19, R16 ;  /* 0x0000001327127231 */ /* 0x000fe20000000010 */
[----:B------:R-:W-:Y:S02]  /*1b70*/  LOP3.LUT R39, R15, 0x380038, RZ, 0xc0, !PT ;  /* 0x003800380f277812 */ /* 0x000fe400078ec0ff */
[----:B------:R-:W-:Y:S02]  /*1b80*/  LOP3.LUT R16, R8, 0x40004, R17, 0xf8, !PT ;  /* 0x0004000408107812 */ /* 0x000fe400078ef811 */
[----:B------:R-:W-:Y:S02]  /*1b90*/  LOP3.LUT R39, R39, 0x64006400, RZ, 0xfc, !PT ;  /* 0x6400640027277812 */ /* 0x000fe400078efcff */
[----:B------:R-:W-:-:S02]  /*1ba0*/  SHF.R.U32.HI R8, RZ, 0xd, R13 ;  /* 0x0000000dff087819 */ /* 0x000fc4000001160d */
[----:B------:R-:W-:Y:S02]  /*1bb0*/  SHF.R.U32.HI R13, RZ, 0x6, R13 ;  /* 0x00000006ff0d7819 */ /* 0x000fe4000001160d */
[----:B------:R-:W-:Y:S01]  /*1bc0*/  LOP3.LUT R17, R9, 0x40004, R8, 0xf8, !PT ;  /* 0x0004000409117812 */ /* 0x000fe200078ef808 */
[----:B------:R-:W-:Y:S01]  /*1bd0*/  HFMA2 R8, R39, R44.H1_H1, -132, -132 ;  /* 0xd820d82027087431 */ /* 0x000fe2000006002c */
[--C-:B------:R-:W-:Y:S02]  /*1be0*/  SHF.R.U32.HI R9, RZ, 0xd, R15.reuse ;  /* 0x0000000dff097819 */ /* 0x100fe4000001160f */
[----:B------:R-:W-:Y:S02]  /*1bf0*/  SHF.R.U32.HI R15, RZ, 0x6, R15 ;  /* 0x00000006ff0f7819 */ /* 0x000fe4000001160f */
[----:B------:R-:W-:Y:S01]  /*1c00*/  LOP3.LUT R10, R10, 0x40004, R9, 0xf8, !PT ;  /* 0x000400040a0a7812 */ /* 0x000fe200078ef809 */
[----:B------:R-:W-:Y:S01]  /*1c10*/  HFMA2 R8, R8, R19, R37 ;  /* 0x0000001308087231 */ /* 0x000fe20000000025 */
        /* <DEDUP_REMOVED lines=9> */
[----:B0-----:R-:W-:Y:S01]  /*1cb0*/  HFMA2 R35, R38, R4, R35 ;  /* 0x0000000426237231 */ /* 0x001fe20000000023 */
[----:B------:R-:W-:-:S03]  /*1cc0*/  LOP3.LUT R19, R19, 0x64006400, RZ, 0xfc, !PT ;  /* 0x6400640013137812 */ /* 0x000fc600078efcff */
[----:B------:R-:W-:Y:S02]  /*1cd0*/  HADD2 R37, R37, -1028, -1028 ;  /* 0xe404e40425257430 */ /* 0x000fe40000000000 */
[-C--:B------:R-:W-:Y:S02]  /*1ce0*/  HFMA2 R36, R9, R4.reuse, R36 ;  /* 0x0000000409247231 */ /* 0x080fe40000000024 */
[----:B------:R-:W-:Y:S01]  /*1cf0*/  HADD2 R19, R19, -1028, -1028 ;  /* 0xe404e40413137430 */ /* 0x000fe20000000000 */
[C---:B------:R-:W-:Y:S02]  /*1d00*/  LOP3.LUT R9, R13.reuse, 0x380038, RZ, 0xc0, !PT ;  /* 0x003800380d097812 */ /* 0x040fe400078ec0ff */
[----:B------:R-:W-:Y:S01]  /*1d10*/  LOP3.LUT R13, R13, 0x1c001c0, RZ, 0xc0, !PT ;  /* 0x01c001c00d0d7812 */ /* 0x000fe200078ec0ff */
[-C--:B------:R-:W-:Y:S02]  /*1d20*/  HFMA2 R18, R19, R4.reuse, R18 ;  /* 0x0000000413127231 */ /* 0x080fe40000000012 */
[----:B------:R-:W-:Y:S01]  /*1d30*/  HFMA2 R4, R37, R4, R8 ;  /* 0x0000000425047231 */ /* 0x000fe20000000008 */
[----:B------:R-:W-:-:S02]  /*1d40*/  LOP3.LUT R8, R12, 0x380038, RZ, 0xc0, !PT ;  /* 0x003800380c087812 */ /* 0x000fc400078ec0ff */
[C---:B------:R-:W-:Y:S02]  /*1d50*/  LOP3.LUT R19, R14.reuse, 0x380038, RZ, 0xc0, !PT ;  /* 0x003800380e137812 */ /* 0x040fe400078ec0ff */
[----:B------:R-:W-:Y:S02]  /*1d60*/  LOP3.LUT R14, R14, 0x1c001c0, RZ, 0xc0, !PT ;  /* 0x01c001c00e0e7812 */ /* 0x000fe400078ec0ff */
[----:B------:R-:W-:Y:S01]  /*1d70*/  LOP3.LUT R39, R8, 0x64006400, RZ, 0xfc, !PT ;  /* 0x6400640008277812 */ /* 0x000fe200078efcff */
[----:B------:R-:W-:Y:S01]  /*1d80*/  @!P0 IMAD R8, R26, 0x8, R1 ;  /* 0x000000081a088824 */ /* 0x000fe200078e0201 */
[----:B------:R-:W-:Y:S02]  /*1d90*/  LOP3.LUT R12, R12, 0x1c001c0, RZ, 0xc0, !PT ;  /* 0x01c001c00c0c7812 */ /* 0x000fe400078ec0ff */
[----:B------:R-:W-:Y:S01]  /*1da0*/  LOP3.LUT R9, R9, 0x64006400, RZ, 0xfc, !PT ;  /* 0x6400640009097812 */ /* 0x000fe200078efcff */
[----:B------:R-:W-:Y:S01]  /*1db0*/  HFMA2 R39, R39, R44.H1_H1, -132, -132 ;  /* 0xd820d82027277431 */ /* 0x000fe2000006002c */
[----:B------:R-:W-:-:S02]  /*1dc0*/  LOP3.LUT R41, R12, 0x64006400, RZ, 0xfc, !PT ;  /* 0x640064000c297812 */ /* 0x000fc400078efcff */
[----:B------:R-:W-:Y:S01]  /*1dd0*/  LOP3.LUT R45, R14, 0x64006400, RZ, 0xfc, !PT ;  /* 0x640064000e2d7812 */ /* 0x000fe200078efcff */
[-C--:B------:R-:W-:Y:S01]  /*1de0*/  HFMA2 R12, R9, R44.reuse.H1_H1, -132, -132 ;  /* 0xd820d820090c7431 */ /* 0x080fe2000006002c */
[----:B------:R0:W2:Y:S01]  /*1df0*/  @!P0 LDG.E.U16.CONSTANT R14, desc[UR6][R32.64] ;  /* 0x00000006200e8981 */ /* 0x0000a2000c1e9500 */
[----:B------:R-:W-:Y:S01]  /*1e00*/  LOP3.LUT R19, R19, 0x64006400, RZ, 0xfc, !PT ;  /* 0x6400640013137812 */ /* 0x000fe200078efcff */
[-C--:B------:R-:W-:Y:S02]  /*1e10*/  HFMA2 R35, R39, R5.reuse, R35 ;  /* 0x0000000527237231 */ /* 0x080fe40000000023 */
[-C--:B------:R-:W-:Y:S01]  /*1e20*/  HFMA2 R41, R41, R44.reuse.H0_H0, -20, -20 ;  /* 0xcd00cd0029297431 */ /* 0x080fe2000004002c */
[----:B------:R-:W3:Y:S01]  /*1e30*/  @!P0 LDL.64 R8, [R8+0x8] ;  /* 0x0000080008088983 */ /* 0x000ee20000100a00 */
[C---:B------:R-:W-:Y:S01]  /*1e40*/  LOP3.LUT R37, R15.reuse, 0x380038, RZ, 0xc0, !PT ;  /* 0x003800380f257812 */ /* 0x040fe200078ec0ff */
[-C--:B------:R-:W-:Y:S01]  /*1e50*/  HFMA2 R19, R19, R44.reuse.H1_H1, -132, -132 ;  /* 0xd820d82013137431 */ /* 0x080fe2000006002c */
[----:B------:R-:W-:Y:S01]  /*1e60*/  LOP3.LUT R16, R16, 0x64006400, RZ, 0xfc, !PT ;  /* 0x6400640010107812 */ /* 0x000fe200078efcff */
[----:B------:R-:W-:Y:S01]  /*1e70*/  HFMA2 R45, R45, R44.H0_H0, -20, -20 ;  /* 0xcd00cd002d2d7431 */ /* 0x000fe2000004002c */
[----:B------:R-:W-:Y:S01]  /*1e80*/  LOP3.LUT R15, R15, 0x1c001c0, RZ, 0xc0, !PT ;  /* 0x01c001c00f0f7812 */ /* 0x000fe200078ec0ff */
[----:B------:R-:W-:Y:S01]  /*1e90*/  HFMA2 R35, R41, R6, R35 ;  /* 0x0000000629237231 */ /* 0x000fe20000000023 */
[----:B------:R-:W-:Y:S01]  /*1ea0*/  LOP3.LUT R37, R37, 0x64006400, RZ, 0xfc, !PT ;  /* 0x6400640025257812 */ /* 0x000fe200078efcff */
[----:B------:R-:W-:Y:S01]  /*1eb0*/  HFMA2 R19, R19, R5, R18 ;  /* 0x0000000513137231 */ /* 0x000fe20000000012 */
[----:B------:R-:W-:Y:S01]  /*1ec0*/  LOP3.LUT R11, R11, 0x64006400, RZ, 0xfc, !PT ;  /* 0x640064000b0b7812 */ /* 0x000fe200078efcff */
[----:B------:R-:W-:Y:S01]  /*1ed0*/  HADD2 R16, R16, -1028, -1028 ;  /* 0xe404e40410107430 */ /* 0x000fe20000000000 */
[----:B------:R-:W-:Y:S01]  /*1ee0*/  LOP3.LUT R13, R13, 0x64006400, RZ, 0xfc, !PT ;  /* 0x640064000d0d7812 */ /* 0x000fe200078efcff */
[----:B------:R-:W-:Y:S01]  /*1ef0*/  HFMA2 R37, R37, R44.H1_H1, -132, -132 ;  /* 0xd820d82025257431 */ /* 0x000fe2000006002c */
[----:B------:R-:W-:Y:S01]  /*1f00*/  LOP3.LUT R15, R15, 0x64006400, RZ, 0xfc, !PT ;  /* 0x640064000f0f7812 */ /* 0x000fe200078efcff */
[----:B------:R-:W-:-:S02]  /*1f10*/  HADD2 R11, R11, -1028, -1028 ;  /* 0xe404e4040b0b7430 */ /* 0x000fc40000000000 */
[----:B------:R-:W-:Y:S01]  /*1f20*/  HFMA2 R45, R45, R6, R19 ;  /* 0x000000062d2d7231 */ /* 0x000fe20000000013 */
[----:B------:R-:W-:Y:S01]  /*1f30*/  LOP3.LUT R17, R17, 0x64006400, RZ, 0xfc, !PT ;  /* 0x6400640011117812 */ /* 0x000fe200078efcff */
[-C--:B------:R-:W-:Y:S02]  /*1f40*/  HFMA2 R13, R13, R44.reuse.H0_H0, -20, -20 ;  /* 0xcd00cd000d0d7431 */ /* 0x080fe4000004002c */
[----:B------:R-:W-:Y:S01]  /*1f50*/  HFMA2 R12, R12, R5, R36 ;  /* 0x000000050c0c7231 */ /* 0x000fe20000000024 */
[----:B------:R-:W-:Y:S01]  /*1f60*/  LOP3.LUT R10, R10, 0x64006400, RZ, 0xfc, !PT ;  /* 0x640064000a0a7812 */ /* 0x000fe200078efcff */
[----:B------:R-:W-:Y:S02]  /*1f70*/  HFMA2 R16, R16, R7, R35 ;  /* 0x0000000710107231 */ /* 0x000fe40000000023 */
[----:B------:R-:W-:Y:S02]  /*1f80*/  HFMA2 R15, R15, R44.H0_H0, -20, -20 ;  /* 0xcd00cd000f0f7431 */ /* 0x000fe4000004002c */
[----:B------:R-:W-:-:S02]  /*1f90*/  HFMA2 R4, R37, R5, R4 ;  /* 0x0000000525047231 */ /* 0x000fc40000000004 */
        /* <DEDUP_REMOVED lines=14> */
[----:B0-----:R-:W-:Y:S02]  /*2080*/  IADD3 R32, P1, PT, R32, 0x80, RZ ;  /* 0x0000008020207810 */ /* 0x001fe40007f3e0ff */
        /* <DEDUP_REMOVED lines=14> */
[----:B------:R-:W-:-:S07]  /*2170*/  IMAD.WIDE R20, R25, 0xc, R20 ;  /* 0x0000000c19147825 */ /* 0x000fce00078e0214 */
.L_x_3701:
[----:B------:R-:W0:Y:S01]  /*2180*/  LDCU UR5, c[0x0][0x3dc] ;  /* 0x00007b80ff0577ac */ /* 0x000e220008000800 */
[----:B------:R-:W1:Y:S01]  /*2190*/  LDC.64 R16, c[0x0][0x3a0] ;  /* 0x0000e800ff107b82 */ /* 0x000e620000000a00 */
[----:B0-----:R-:W-:-:S04]  /*21a0*/  VIMNMX R18, PT, PT, R0, UR5, PT ;  /* 0x0000000500127c48 */ /* 0x001fc8000bfe0100 */
[----:B------:R-:W-:-:S13]  /*21b0*/  ISETP.GT.AND P0, PT, R18, R27, PT ;  /* 0x0000001b1200720c */ /* 0x000fda0003f04270 */
[----:B------:R-:W-:Y:S05]  /*21c0*/  @!P0 BRA `(.L_x_3703) ;  /* 0x0000000800a88947 */ /* 0x000fea0003800000 */
[----:B------:R-:W-:-:S03]  /*21d0*/  IMAD.WIDE.U32 R2, R27, 0x4, R2 ;  /* 0x000000041b027825 */ /* 0x000fc600078e0002 */
[----:B------:R-:W-:-:S05]  /*21e0*/  IADD3 R22, P0, PT, R2, 0x2, RZ ;  /* 0x0000000202167810 */ /* 0x000fca0007f1e0ff */
[----:B------:R-:W-:-:S08]  /*21f0*/  IMAD.X R23, RZ, RZ, R3, P0 ;  /* 0x000000ffff177224 */ /* 0x000fd000000e0603 */
.L_x_3704:
[----:B------:R-:W2:Y:S01]  /*2200*/  LDG.E.128.CONSTANT R4, desc[UR6][R20.64] ;  /* 0x0000000614047981 */ /* 0x000ea2000c1e9d00 */
[----:B------:R-:W-:-:S03]  /*2210*/  ISETP.NE.AND P0, PT, R27, R30, PT ;  /* 0x0000001e1b00720c */ /* 0x000fc60003f05270 */
[----:B------:R-:W0:Y:S10]  /*2220*/  LDS.128 R8, [UR4] ;  /* 0x00000004ff087984 */ /* 0x000e340008000c00 */
[----:B------:R-:W-:Y:S01]  /*2230*/  @!P0 IMAD R2, R26, 0x8, R1 ;  /* 0x000000081a028824 */ /* 0x000fe200078e0201 */
[----:B------:R3:W4:Y:S05]  /*2240*/  @!P0 LDG.E.U16.CONSTANT R32, desc[UR6][R22.64] ;  /* 0x0000000616208981 */ /* 0x00072a000c1e9500 */
[----:B------:R-:W5:Y:S01]  /*2250*/  @!P0 LDL.64 R2, [R2+0x8] ;  /* 0x0000080002028983 */ /* 0x000f620000100a00 */
[----:B------:R-:W-:-:S02]  /*2260*/  IMAD.MOV.U32 R0, RZ, RZ, 0x3400 ;  /* 0x00003400ff007424 */ /* 0x000fc400078e00ff */
[----:B------:R-:W-:-:S05]  /*2270*/  IMAD.MOV.U32 R12, RZ, RZ, 0x2c00 ;  /* 0x00002c00ff0c7424 */ /* 0x000fca00078e00ff */
[----:B------:R-:W-:Y:S02]  /*2280*/  PRMT R0, R12, 0x5410, R0 ;  /* 0x000054100c007816 */ /* 0x000fe40000000000 */
[----:B---3--:R-:W-:-:S05]  /*2290*/  IADD3 R22, P1, PT, R22, 0x40, RZ ;  /* 0x0000004016167810 */ /* 0x008fca0007f3e0ff */
[----:B------:R-:W-:Y:S01]  /*22a0*/  IMAD.X R23, RZ, RZ, R23, P1 ;  /* 0x000000ffff177224 */ /* 0x000fe200008e0617 */
[----:B--2---:R-:W-:Y:S02]  /*22b0*/  LOP3.LUT R12, R4, 0x30003, RZ, 0xc0, !PT ;  /* 0x00030003040c7812 */ /* 0x004fe400078ec0ff */
[----:B------:R-:W-:Y:S02]  /*22c0*/  LOP3.LUT R19, R6, 0x30003, RZ, 0xc0, !PT ;  /* 0x0003000306137812 */ /* 0x000fe400078ec0ff */
[----:B------:R-:W-:Y:S02]  /*22d0*/  LOP3.LUT R12, R12, 0x64006400, RZ, 0xfc, !PT ;  /* 0x640064000c0c7812 */ /* 0x000fe400078efcff */
[----:B------:R-:W-:Y:S02]  /*22e0*/  LOP3.LUT R13, R4, 0xc000c, RZ, 0xc0, !PT ;  /* 0x000c000c040d7812 */ /* 0x000fe400078ec0ff */
[C---:B------:R-:W-:Y:S02]  /*22f0*/  LOP3.LUT R15, R5.reuse, 0xc000c, RZ, 0xc0, !PT ;  /* 0x000c000c050f7812 */ /* 0x040fe400078ec0ff */
        /* <DEDUP_REMOVED lines=8> */
[----:B------:R-:W-:-:S02]  /*2380*/  HADD2 R19, R19, -1026, -1026 ;  /* 0xe402e40213137430 */ /* 0x000fc40000000000 */
[-C--:B------:R-:W-:Y:S02]  /*2390*/  HFMA2 R37, R13, R0.reuse.H1_H1, -258, -258 ;  /* 0xdc08dc080d257431 */ /* 0x080fe40000060000 */
[----:B------:R-:W-:Y:S02]  /*23a0*/  HFMA2 R38, R15, R0.H1_H1, -258, -258 ;  /* 0xdc08dc080f267431 */ /* 0x000fe40000060000 */
[-C--:B0-----:R-:W-:Y:S02]  /*23b0*/  HFMA2 R15, R12, R8.reuse, RZ ;  /* 0x000000080c0f7231 */ /* 0x081fe400000000ff */
[----:B------:R-:W-:Y:S02]  /*23c0*/  HADD2 R14, R14, -1026, -1026 ;  /* 0xe402e4020e0e7430 */ /* 0x000fe40000000000 */
[----:B------:R-:W-:Y:S02]  /*23d0*/  HADD2 R13, R25, -1026, -1026 ;  /* 0xe402e402190d7430 */ /* 0x000fe40000000000 */
[----:B------:R-:W-:-:S02]  /*23e0*/  HFMA2 R12, R19, R8, RZ ;  /* 0x00000008130c7231 */ /* 0x000fc400000000ff */
[-C--:B------:R-:W-:Y:S02]  /*23f0*/  HFMA2 R14, R14, R8.reuse, RZ.H0_H0 ;  /* 0x000000080e0e7231 */ /* 0x080fe400000400ff */
[----:B------:R-:W-:Y:S01]  /*2400*/  HFMA2 R13, R13, R8, RZ.H0_H0 ;  /* 0x000000080d0d7231 */ /* 0x000fe200000400ff */
[----:B------:R-:W-:Y:S01]  /*2410*/  LOP3.LUT R8, R6, 0xc000c, RZ, 0xc0, !PT ;  /* 0x000c000c06087812 */ /* 0x000fe200078ec0ff */
[----:B------:R-:W-:-:S03]  /*2420*/  HFMA2 R37, R37, R9, R15 ;  /* 0x0000000925257231 */ /* 0x000fc6000000000f */
[----:B------:R-:W-:Y:S01]  /*2430*/  LOP3.LUT R15, R8, 0x64006400, RZ, 0xfc, !PT ;  /* 0x64006400080f7812 */ /* 0x000fe200078efcff */
[----:B------:R-:W-:Y:S01]  /*2440*/  HFMA2 R38, R38, R9, R14 ;  /* 0x0000000926267231 */ /* 0x000fe2000000000e */
[----:B------:R-:W-:-:S03]  /*2450*/  LOP3.LUT R19, R7, 0xc000c, RZ, 0xc0, !PT ;  /* 0x000c000c07137812 */ /* 0x000fc600078ec0ff */
[----:B------:R-:W-:Y:S01]  /*2460*/  HFMA2 R33, R15, R0.H1_H1, -258, -258 ;  /* 0xdc08dc080f217431 */ /* 0x000fe20000060000 */
[----:B------:R-:W-:Y:S02]  /*2470*/  LOP3.LUT R14, R5, 0x300030, RZ, 0xc0, !PT ;  /* 0x00300030050e7812 */ /* 0x000fe400078ec0ff */
[----:B------:R-:W-:Y:S02]  /*2480*/  LOP3.LUT R8, R4, 0x300030, RZ, 0xc0, !PT ;  /* 0x0030003004087812 */ /* 0x000fe400078ec0ff */
[----:B------:R-:W-:Y:S02]  /*2490*/  LOP3.LUT R25, R6, 0x300030, RZ, 0xc0, !PT ;  /* 0x0030003006197812 */ /* 0x000fe400078ec0ff */
[----:B------:R-:W-:Y:S01]  /*24a0*/  LOP3.LUT R35, R19, 0x64006400, RZ, 0xfc, !PT ;  /* 0x6400640013237812 */ /* 0x000fe200078efcff */
[----:B------:R-:W-:Y:S01]  /*24b0*/  HFMA2 R12, R33, R9, R12 ;  /* 0x00000009210c7231 */ /* 0x000fe2000000000c */
[----:B------:R-:W-:Y:S02]  /*24c0*/  LOP3.LUT R19, R14, 0x64006400, RZ, 0xfc, !PT ;  /* 0x640064000e137812 */ /* 0x000fe400078efcff */
[----:B------:R-:W-:-:S02]  /*24d0*/  LOP3.LUT R15, R8, 0x64006400, RZ, 0xfc, !PT ;  /* 0x64006400080f7812 */ /* 0x000fc400078efcff */
[----:B------:R-:W-:Y:S01]  /*24e0*/  LOP3.LUT R25, R25, 0x64006400, RZ, 0xfc, !PT ;  /* 0x6400640019197812 */ /* 0x000fe200078efcff */
[-C--:B------:R-:W-:Y:S02]  /*24f0*/  HFMA2 R35, R35, R0.reuse.H1_H1, -258, -258 ;  /* 0xdc08dc0823237431 */ /* 0x080fe40000060000 */
[-C--:B------:R-:W-:Y:S02]  /*2500*/  HFMA2 R19, R19, R0.reuse.H0_H0, -66, -66 ;  /* 0xd420d42013137431 */ /* 0x080fe40000040000 */
[-C--:B------:R-:W-:Y:S02]  /*2510*/  HFMA2 R15, R15, R0.reuse.H0_H0, -66, -66 ;  /* 0xd420d4200f0f7431 */ /* 0x080fe40000040000 */
[----:B------:R-:W-:Y:S01]  /*2520*/  HFMA2 R36, R25, R0.H0_H0, -66, -66 ;  /* 0xd420d42019247431 */ /* 0x000fe20000040000 */
[----:B------:R-:W-:Y:S01]  /*2530*/  SHF.R.U32.HI R25, RZ, 0x8, R4 ;  /* 0x00000008ff197819 */ /* 0x000fe20000011604 */
[----:B------:R-:W-:Y:S02]  /*2540*/  HFMA2 R13, R35, R9, R13 ;  /* 0x00000009230d7231 */ /* 0x000fe4000000000d */
[-C--:B------:R-:W-:Y:S01]  /*2550*/  HFMA2 R37, R15, R10.reuse, R37 ;  /* 0x0000000a0f257231 */ /* 0x080fe20000000025 */
[----:B------:R-:W-:Y:S01]  /*2560*/  LOP3.LUT R9, R7, 0x300030, RZ, 0xc0, !PT ;  /* 0x0030003007097812 */ /* 0x000fe200078ec0ff */
[----:B------:R-:W-:-:S02]  /*2570*/  HFMA2 R36, R36, R10, R12 ;  /* 0x0000000a24247231 */ /* 0x000fc4000000000c */
[----:B------:R-:W-:Y:S01]  /*2580*/  HFMA2 R38, R19, R10, R38 ;  /* 0x0000000a13267231 */ /* 0x000fe20000000026 */
[----:B------:R-:W-:Y:S02]  /*2590*/  LOP3.LUT R12, R4, 0xc000c0, RZ, 0xc0, !PT ;  /* 0x00c000c0040c7812 */ /* 0x000fe400078ec0ff */
        /* <DEDUP_REMOVED lines=11> */
[-C--:B------:R-:W-:Y:S01]  /*2650*/  HFMA2 R9, R15, R0.reuse.H1_H1, -258, -258 ;  /* 0xdc08dc080f097431 */ /* 0x080fe20000060000 */
[----:B------:R-:W-:Y:S01]  /*2660*/  LOP3.LUT R33, R33, 0x64006400, RZ, 0xfc, !PT ;  /* 0x6400640021217812 */ /* 0x000fe200078efcff */
[----:B------:R-:W-:Y:S01]  /*2670*/  IMAD.MOV.U32 R15, RZ, RZ, 0x2400 ;  /* 0x00002400ff0f7424 */ /* 0x000fe200078e00ff */
[----:B------:R-:W-:Y:S01]  /*2680*/  LOP3.LUT R35, R35, 0x64006400, RZ, 0xfc, !PT ;  /* 0x6400640023237812 */ /* 0x000fe200078efcff */
[-C--:B------:R-:W-:Y:S01]  /*2690*/  HFMA2 R34, R39, R0.reuse.H1_H1, -258, -258 ;  /* 0xdc08dc0827227431 */ /* 0x080fe20000060000 */
[----:B------:R-:W-:Y:S01]  /*26a0*/  LOP3.LUT R39, R12, 0x64006400, RZ, 0xfc, !PT ;  /* 0x640064000c277812 */ /* 0x000fe200078efcff */
[----:B------:R-:W-:-:S02]  /*26b0*/  HFMA2 R33, R33, R0.H1_H1, -258, -258 ;  /* 0xdc08dc0821217431 */ /* 0x000fc40000060000 */
[----:B------:R-:W-:Y:S01]  /*26c0*/  HFMA2 R35, R35, R0.H1_H1, -258, -258 ;  /* 0xdc08dc0823237431 */ /* 0x000fe20000060000 */
[----:B------:R-:W-:Y:S01]  /*26d0*/  PRMT R0, R0, 0x5410, R15 ;  /* 0x0000541000007816 */ /* 0x000fe2000000000f */
[----:B------:R-:W-:Y:S02]  /*26e0*/  HFMA2 R10, R14, R10, R13 ;  /* 0x0000000a0e0a7231 */ /* 0x000fe4000000000d */
[----:B------:R-:W0:Y:S02]  /*26f0*/  LDS.128 R12, [UR4+0x10] ;  /* 0x00001004ff0c7984 */ /* 0x000e240008000c00 */
[----:B------:R-:W-:Y:S01]  /*2700*/  HFMA2 R39, R39, R0.H1_H1, -18, -18 ;  /* 0xcc80cc8027277431 */ /* 0x000fe20000060000 */
[----:B------:R-:W-:-:S03]  /*2710*/  LOP3.LUT R5, R5, 0xc000c0, RZ, 0xc0, !PT ;  /* 0x00c000c005057812 */ /* 0x000fc600078ec0ff */
[----:B------:R-:W-:Y:S01]  /*2720*/  HFMA2 R37, R39, R11, R37 ;  /* 0x0000000b27257231 */ /* 0x000fe20000000025 */
[----:B------:R-:W-:Y:S02]  /*2730*/  LOP3.LUT R39, R6, 0xc000c0, RZ, 0xc0, !PT ;  /* 0x00c000c006277812 */ /* 0x000fe400078ec0ff */
[----:B------:R-:W-:Y:S02]  /*2740*/  LOP3.LUT R5, R5, 0x64006400, RZ, 0xfc, !PT ;  /* 0x6400640005057812 */ /* 0x000fe400078efcff */
[----:B------:R-:W-:Y:S02]  /*2750*/  LOP3.LUT R40, R7, 0xc000c0, RZ, 0xc0, !PT ;  /* 0x00c000c007287812 */ /* 0x000fe400078ec0ff */
[----:B------:R-:W-:Y:S01]  /*2760*/  LOP3.LUT R7, R39, 0x64006400, RZ, 0xfc, !PT ;  /* 0x6400640027077812 */ /* 0x000fe200078efcff */
[----:B------:R-:W-:Y:S01]  /*2770*/  HFMA2 R6, R5, R0.H1_H1, -18, -18 ;  /* 0xcc80cc8005067431 */ /* 0x000fe20000060000 */
[----:B------:R-:W-:-:S03]  /*2780*/  LOP3.LUT R5, R40, 0x64006400, RZ, 0xfc, !PT ;  /* 0x6400640028057812 */ /* 0x000fc600078efcff */
[-C--:B------:R-:W-:Y:S02]  /*2790*/  HFMA2 R7, R7, R0.reuse.H1_H1, -18, -18 ;  /* 0xcc80cc8007077431 */ /* 0x080fe40000060000 */
[-C--:B------:R-:W-:Y:S02]  /*27a0*/  HFMA2 R6, R6, R11.reuse, R38 ;  /* 0x0000000b06067231 */ /* 0x080fe40000000026 */
[----:B------:R-:W-:Y:S02]  /*27b0*/  HFMA2 R38, R5, R0.H1_H1, -18, -18 ;  /* 0xcc80cc8005267431 */ /* 0x000fe40000060000 */
[-C--:B------:R-:W-:Y:S01]  /*27c0*/  HFMA2 R5, R7, R11.reuse, R36 ;  /* 0x0000000b07057231 */ /* 0x080fe20000000024 */
[----:B------:R-:W-:Y:S01]  /*27d0*/  LOP3.LUT R7, R25, 0x30003, RZ, 0xc0, !PT ;  /* 0x0003000319077812 */ /* 0x000fe200078ec0ff */
        /* <DEDUP_REMOVED lines=12> */
[-C--:B0-----:R-:W-:Y:S02]  /*28a0*/  HFMA2 R7, R7, R12.reuse, R37 ;  /* 0x0000000c07077231 */ /* 0x081fe40000000025 */
[-C--:B------:R-:W-:Y:S02]  /*28b0*/  HFMA2 R6, R11, R12.reuse, R6 ;  /* 0x0000000c0b067231 */ /* 0x080fe40000000006 */
[----:B------:R-:W-:Y:S02]  /*28c0*/  HFMA2 R5, R36, R12, R5 ;  /* 0x0000000c24057231 */ /* 0x000fe40000000005 */
[----:B------:R-:W-:-:S02]  /*28d0*/  @!P0 VIADD R39, R26, 0x1 ;  /* 0x000000011a278836 */ /* 0x000fc40000000000 */
[----:B------:R-:W-:Y:S01]  /*28e0*/  HFMA2 R12, R38, R12, R10 ;  /* 0x0000000c260c7231 */ /* 0x000fe2000000000a */
[----:B------:R-:W-:Y:S02]  /*28f0*/  LOP3.LUT R10, R25, 0x300030, RZ, 0xc0, !PT ;  /* 0x00300030190a7812 */ /* 0x000fe400078ec0ff */
[C---:B------:R-:W-:Y:S01]  /*2900*/  LOP3.LUT R11, R19.reuse, 0x300030, RZ, 0xc0, !PT ;  /* 0x00300030130b7812 */ /* 0x040fe200078ec0ff */
[----:B------:R-:W-:Y:S01]  /*2910*/  @!P0 IMAD.MOV.U32 R26, RZ, RZ, R39 ;  /* 0x000000ffff1a8224 */ /* 0x000fe200078e0027 */
[----:B------:R-:W-:Y:S02]  /*2920*/  LOP3.LUT R36, R19, 0xc000c0, RZ, 0xc0, !PT ;  /* 0x00c000c013247812 */ /* 0x000fe400078ec0ff */
[----:B------:R-:W-:Y:S02]  /*2930*/  LOP3.LUT R19, R8, 0x300030, RZ, 0xc0, !PT ;  /* 0x0030003008137812 */ /* 0x000fe400078ec0ff */
[----:B------:R-:W-:Y:S01]  /*2940*/  LOP3.LUT R39, R10, 0x64006400, RZ, 0xfc, !PT ;  /* 0x640064000a277812 */ /* 0x000fe200078efcff */
[----:B------:R-:W-:Y:S01]  /*2950*/  HFMA2 R7, R9, R13, R7 ;  /* 0x0000000d09077231 */ /* 0x000fe20000000007 */
[----:B------:R-:W-:-:S02]  /*2960*/  LOP3.LUT R19, R19, 0x64006400, RZ, 0xfc, !PT ;  /* 0x6400640013137812 */ /* 0x000fc400078efcff */
[----:B------:R-:W-:Y:S01]  /*2970*/  LOP3.LUT R25, R25, 0xc000c0, RZ, 0xc0, !PT ;  /* 0x00c000c019197812 */ /* 0x000fe200078ec0ff */
[-C--:B------:R-:W-:Y:S02]  /*2980*/  HFMA2 R39, R39, R0.reuse.H0_H0, -66, -66 ;  /* 0xd420d42027277431 */ /* 0x080fe40000040000 */
[-C--:B------:R-:W-:Y:S01]  /*2990*/  HFMA2 R5, R33, R13.reuse, R5 ;  /* 0x0000000d21057231 */ /* 0x080fe20000000005 */
[----:B------:R-:W-:Y:S01]  /*29a0*/  LOP3.LUT R37, R8, 0xc000c0, RZ, 0xc0, !PT ;  /* 0x00c000c008257812 */ /* 0x000fe200078ec0ff */
[----:B------:R-:W-:Y:S01]  /*29b0*/  HFMA2 R19, R19, R0.H0_H0, -66, -66 ;  /* 0xd420d42013137431 */ /* 0x000fe20000040000 */
[----:B------:R-:W-:Y:S02]  /*29c0*/  LOP3.LUT R25, R25, 0x64006400, RZ, 0xfc, !PT ;  /* 0x6400640019197812 */ /* 0x000fe400078efcff */
[C---:B------:R-:W-:Y:S01]  /*29d0*/  LOP3.LUT R8, R4.reuse, 0x300030, RZ, 0xc0, !PT ;  /* 0x0030003004087812 */ /* 0x040fe200078ec0ff */
[----:B------:R-:W-:Y:S01]  /*29e0*/  HFMA2 R7, R39, R14, R7 ;  /* 0x0000000e27077231 */ /* 0x000fe20000000007 */
[----:B------:R-:W-:Y:S01]  /*29f0*/  LOP3.LUT R37, R37, 0x64006400, RZ, 0xfc, !PT ;  /* 0x6400640025257812 */ /* 0x000fe200078efcff */
[----:B------:R-:W-:Y:S01]  /*2a00*/  HFMA2 R25, R25, R0.H1_H1, -18, -18 ;  /* 0xcc80cc8019197431 */ /* 0x000fe20000060000 */
[----:B------:R-:W-:Y:S01]  /*2a10*/  LOP3.LUT R11, R11, 0x64006400, RZ, 0xfc, !PT ;  /* 0x640064000b0b7812 */ /* 0x000fe200078efcff */
[----:B------:R-:W-:Y:S01]  /*2a20*/  HFMA2 R5, R19, R14, R5 ;  /* 0x0000000e13057231 */ /* 0x000fe20000000005 */
[----:B------:R-:W-:Y:S01]  /*2a30*/  LOP3.LUT R4, R4, 0xc000c0, RZ, 0xc0, !PT ;  /* 0x00c000c004047812 */ /* 0x000fe200078ec0ff */
[-C--:B------:R-:W-:Y:S01]  /*2a40*/  HFMA2 R37, R37, R0.reuse.H1_H1, -18, -18 ;  /* 0xcc80cc8025257431 */ /* 0x080fe20000060000 */
[----:B------:R-:W-:Y:S01]  /*2a50*/  LOP3.LUT R45, R8, 0x64006400, RZ, 0xfc, !PT ;  /* 0x64006400082d7812 */ /* 0x000fe200078efcff */
[----:B------:R-:W-:Y:S01]  /*2a60*/  HFMA2 R11, R11, R0.H0_H0, -66, -66 ;  /* 0xd420d4200b0b7431 */ /* 0x000fe20000040000 */
[----:B------:R-:W-:Y:S01]  /*2a70*/  LOP3.LUT R41, R36, 0x64006400, RZ, 0xfc, !PT ;  /* 0x6400640024297812 */ /* 0x000fe200078efcff */
[----:B------:R-:W-:Y:S01]  /*2a80*/  HFMA2 R6, R34, R13, R6 ;  /* 0x0000000d22067231 */ /* 0x000fe20000000006 */
[----:B------:R-:W-:Y:S01]  /*2a90*/  LOP3.LUT R4, R4, 0x64006400, RZ, 0xfc, !PT ;  /* 0x6400640004047812 */ /* 0x000fe200078efcff */
[----:B------:R-:W-:-:S02]  /*2aa0*/  HFMA2 R7, R25, R15, R7 ;  /* 0x0000000f19077231 */ /* 0x000fc40000000007 */
[-C--:B------:R-:W-:Y:S02]  /*2ab0*/  HFMA2 R45, R45, R0.reuse.H0_H0, -66, -66 ;  /* 0xd420d4202d2d7431 */ /* 0x080fe40000040000 */
[----:B----4-:R-:W-:Y:S02]  /*2ac0*/  @!P0 IMAD.IADD R30, R32, 0x1, R27 ;  /* 0x00000001201e8824 */ /* 0x010fe400078e021b */
[----:B------:R-:W-:Y:S02]  /*2ad0*/  HFMA2 R12, R35, R13, R12 ;  /* 0x0000000d230c7231 */ /* 0x000fe4000000000c */
[----:B------:R-:W-:Y:S02]  /*2ae0*/  HFMA2 R5, R37, R15, R5 ;  /* 0x0000000f25057231 */ /* 0x000fe40000000005 */
[----:B------:R-:W-:Y:S01]  /*2af0*/  HFMA2 R41, R41, R0.H1_H1, -18, -18 ;  /* 0xcc80cc8029297431 */ /* 0x000fe20000060000 */
[----:B-----5:R-:W-:Y:S01]  /*2b00*/  @!P0 PRMT R31, R2, 0x7610, R31 ;  /* 0x00007610021f8816 */ /* 0x020fe2000000001f */
[----:B------:R-:W-:Y:S01]  /*2b10*/  HFMA2 R6, R11, R14, R6 ;  /* 0x0000000e0b067231 */ /* 0x000fe20000000006 */
[----:B------:R-:W-:Y:S01]  /*2b20*/  @!P0 PRMT R43, R3, 0x7610, R43 ;  /* 0x00007610032b8816 */ /* 0x000fe2000000002b */
[----:B------:R-:W-:-:S02]  /*2b30*/  VIADD R27, R27, 0x10 ;  /* 0x000000101b1b7836 */ /* 0x000fc40000000000 */
[----:B------:R-:W-:Y:S02]  /*2b40*/  HFMA2 R4, R4, R0.H1_H1, -18, -18 ;  /* 0xcc80cc8004047431 */ /* 0x000fe40000060000 */
[----:B------:R-:W-:Y:S01]  /*2b50*/  HFMA2 R12, R45, R14, R12 ;  /* 0x0000000e2d0c7231 */ /* 0x000fe2000000000c */
[----:B------:R-:W-:Y:S01]  /*2b60*/  @!P0 PRMT R31, R31, 0x7610, R2 ;  /* 0x000076101f1f8816 */ /* 0x000fe20000000002 */
[-C--:B------:R-:W-:Y:S01]  /*2b70*/  HFMA2 R6, R41, R15.reuse, R6 ;  /* 0x0000000f29067231 */ /* 0x080fe20000000006 */
[----:B------:R-:W-:Y:S01]  /*2b80*/  @!P0 PRMT R43, R43, 0x7610, R3 ;  /* 0x000076102b2b8816 */ /* 0x000fe20000000003 */
[----:B------:R-:W-:Y:S01]  /*2b90*/  HFMA2 R4, R4, R15, R12 ;  /* 0x0000000f04047231 */ /* 0x000fe2000000000c */
[----:B------:R-:W-:Y:S01]  /*2ba0*/  ISETP.GE.AND P0, PT, R27, R18, PT ;  /* 0x000000121b00720c */ /* 0x000fe20003f06270 */
[----:B------:R-:W-:Y:S02]  /*2bb0*/  HADD2 R7, R7.H0_H0, R7.H1_H1 ;  /* 0x3000000707077230 */ /* 0x000fe40000000800 */
[----:B------:R-:W-:-:S02]  /*2bc0*/  HADD2 R6, R6.H0_H0, R6.H1_H1 ;  /* 0x3000000606067230 */ /* 0x000fc40000000800 */
[----:B------:R-:W-:Y:S02]  /*2bd0*/  HADD2 R5, R5.H0_H0, R5.H1_H1 ;  /* 0x3000000505057230 */ /* 0x000fe40000000800 */
[----:B------:R-:W-:Y:S01]  /*2be0*/  HADD2 R4, R4.H0_H0, R4.H1_H1 ;  /* 0x3000000404047230 */ /* 0x000fe20000000800 */
[----:B------:R-:W-:Y:S01]  /*2bf0*/  PRMT R7, R7, 0x5410, R6 ;  /* 0x0000541007077816 */ /* 0x000fe20000000006 */
[----:B------:R-:W-:Y:S01]  /*2c00*/  IMAD.U32 R25, RZ, RZ, UR9 ;  /* 0x00000009ff197e24 */ /* 0x000fe2000f8e00ff */
[----:B------:R-:W-:Y:S02]  /*2c10*/  UIADD3 UR4, UPT, UPT, UR4, 0x20, URZ ;  /* 0x0000002004047890 */ /* 0x000fe4000fffe0ff */
[----:B------:R-:W-:Y:S01]  /*2c20*/  PRMT R5, R5, 0x5410, R4 ;  /* 0x0000541005057816 */ /* 0x000fe20000000004 */
[----:B------:R-:W-:Y:S02]  /*2c30*/  HFMA2 R28, R7, R31, R28 ;  /* 0x0000001f071c7231 */ /* 0x000fe4000000001c */
[----:B------:R-:W-:-:S04]  /*2c40*/  IMAD.WIDE R20, R25, 0x4, R20 ;  /* 0x0000000419147825 */ /* 0x000fc800078e0214 */
[----:B------:R-:W-:Y:S01]  /*2c50*/  HFMA2 R29, R5, R43, R29 ;  /* 0x0000002b051d7231 */ /* 0x000fe2000000001d */
[----:B------:R-:W-:Y:S06]  /*2c60*/  @!P0 BRA `(.L_x_3704) ;  /* 0xfffffff400648947 */ /* 0x000fec000383ffff */
.L_x_3703:
[----:B------:R-:W-:-:S04]  /*2c70*/  IMAD R25, R25, UR8, R24 ;  /* 0x0000000819197c24 */ /* 0x000fc8000f8e0218 */
[----:B-1----:R-:W-:-:S05]  /*2c80*/  IMAD.WIDE R16, R25, 0x2, R16 ;  /* 0x0000000219107825 */ /* 0x002fca00078e0210 */
[----:B------:R0:W-:Y:S01]  /*2c90*/  ATOM.E.ADD.F16x2.RN.STRONG.GPU P0, RZ, desc[UR6][R16.64], R28 ;  /* 0x8000001c10ff79a2 */ /* 0x0001e2000c10e106 */
[----:B------:R-:W-:Y:S04]  /*2ca0*/  BSSY.RECONVERGENT B0, `(.L_x_3705) ;  /* 0x000000e000007945 */ /* 0x000fe80003800200 */
[----:B0-----:R-:W-:Y:S05]  /*2cb0*/  @P0 BRA `(.L_x_3706) ;  /* 0x0000000000300947 */ /* 0x001fea0003800000 */
[----:B------:R-:W0:Y:S02]  /*2cc0*/  QSPC.E.S P0, RZ, [R16] ;  /* 0x0000000010ff73aa */ /* 0x000e240000000500 */
[----:B0-----:R-:W-:Y:S05]  /*2cd0*/  @!P0 BRA `(.L_x_3707) ;  /* 0x00000000001c8947 */ /* 0x001fea0003800000 */
[----:B------:R-:W-:-:S05]  /*2ce0*/  IMAD.MOV.U32 R2, RZ, RZ, R16 ;  /* 0x000000ffff027224 */ /* 0x000fca00078e0010 */
[----:B------:R-:W-:-:S07]  /*2cf0*/  MOV R0, R2 ;  /* 0x0000000200007202 */ /* 0x000fce0000000f00 */
.L_x_3708:
[----:B------:R-:W0:Y:S02]  /*2d00*/  LDS R2, [R0] ;  /* 0x0000000000027984 */ /* 0x000e240000000800 */
[----:B0-----:R-:W-:-:S05]  /*2d10*/  HADD2 R3, R2, R28 ;  /* 0x0000001c02037230 */ /* 0x001fca0000000000 */
[----:B------:R-:W0:Y:S02]  /*2d20*/  ATOMS.CAST.SPIN P0, [R0], R2, R3 ;  /* 0x000000020000758d */ /* 0x000e240001800003 */
[----:B0-----:R-:W-:Y:S05]  /*2d30*/  @!P0 BRA `(.L_x_3708) ;  /* 0xfffffffc00f08947 */ /* 0x001fea000383ffff */
[----:B------:R-:W-:Y:S05]  /*2d40*/  BRA `(.L_x_3706) ;  /* 0x00000000000c7947 */ /* 0x000fea0003800000 */
.L_x_3707:
[----:B------:R-:W2:Y:S02]  /*2d50*/  LD.E R0, desc[UR6][R16.64] ;  /* 0x0000000610007980 */ /* 0x000ea4000c101900 */
[----:B--2---:R-:W-:-:S05]  /*2d60*/  IMAD.IADD R3, R28, 0x1, R0 ;  /* 0x000000011c037824 */ /* 0x004fca00078e0200 */
[----:B------:R0:W-:Y:S02]  /*2d70*/  ST.E desc[UR6][R16.64], R3 ;  /* 0x0000000310007985 */ /* 0x0001e4000c101906 */
.L_x_3706:
[----:B------:R-:W-:Y:S05]  /*2d80*/  BSYNC.RECONVERGENT B0 ;  /* 0x0000000000007941 */ /* 0x000fea0003800200 */
.L_x_3705:
[----:B------:R1:W-:Y:S02]  /*2d90*/  ATOM.E.ADD.F16x2.RN.STRONG.GPU P0, RZ, desc[UR6][R16.64+0x4], R29 ;  /* 0x8000041d10ff79a2 */ /* 0x0003e4000c10e106 */
[----:B-1----:R-:W-:Y:S05]  /*2da0*/  @P0 EXIT ;  /* 0x000000000000094d */ /* 0x002fea0003800000 */
[----:B------:R-:W1:Y:S02]  /*2db0*/  QSPC.E.S P0, RZ, [R16+0x4] ;  /* 0x0000040010ff73aa */ /* 0x000e640000000500 */
[----:B-1----:R-:W-:Y:S05]  /*2dc0*/  @!P0 BRA `(.L_x_3709) ;  /* 0x00000000001c8947 */ /* 0x002fea0003800000 */
[----:B------:R-:W-:-:S05]  /*2dd0*/  IMAD.MOV.U32 R2, RZ, RZ, R16 ;  /* 0x000000ffff027224 */ /* 0x000fca00078e0010 */
[----:B------:R-:W-:-:S07]  /*2de0*/  MOV R0, R2 ;  /* 0x0000000200007202 */ /* 0x000fce0000000f00 */
.L_x_3710:
[----:B------:R-:W0:Y:S02]  /*2df0*/  LDS R2, [R0+0x4] ;  /* 0x0000040000027984 */ /* 0x000e240000000800 */
[----:B0-----:R-:W-:-:S05]  /*2e00*/  HFMA2 R3, R2, 1, 1, R29 ;  /* 0x3c003c0002037831 */ /* 0x001fca000000001d */
[----:B------:R-:W0:Y:S02]  /*2e10*/  ATOMS.CAST.SPIN P0, [R0+0x4], R2, R3 ;  /* 0x000004020000758d */ /* 0x000e240001800003 */
[----:B0-----:R-:W-:Y:S05]  /*2e20*/  @!P0 BRA `(.L_x_3710) ;  /* 0xfffffffc00f08947 */ /* 0x001fea000383ffff */
[----:B------:R-:W-:Y:S05]  /*2e30*/  EXIT ;  /* 0x000000000000794d */ /* 0x000fea0003800000 */
.L_x_3709:
[----:B------:R-:W0:Y:S02]  /*2e40*/  LD.E R0, desc[UR6][R16.64+0x4] ;  /* 0x0000040610007980 */ /* 0x000e24000c101900 */
[----:B0-----:R-:W-:-:S05]  /*2e50*/  IMAD.IADD R3, R29, 0x1, R0 ;  /* 0x000000011d037824 */ /* 0x001fca00078e0200 */
[----:B------:R-:W-:Y:S01]  /*2e60*/  ST.E desc[UR6][R16.64+0x4], R3 ;  /* 0x0000040310007985 */ /* 0x000fe2000c101906 */
[----:B------:R-:W-:Y:S05]  /*2e70*/  EXIT ;  /* 0x000000000000794d */ /* 0x000fea0003800000 */
.L_x_3711:
        /* <DEDUP_REMOVED lines=16> */
.L_x_3981:


//--------------------- .text._Z23gemm_half_q_half_kernelILi1ELi2ELb1ELb0ELi64EEvPK6__halfPKjS4_S2_PS0_iiiiPKtS7_iiiiiibS2_i --------------------------
	.section	.text._Z23gemm_half_q_half_kernelILi1ELi2ELb1ELb0ELi64EEvPK6__halfPKjS4_S2_PS0_iiiiPKtS7_iiiiiibS2_i,"ax",@progbits
	.align	128
        .global         _Z23gemm_half_q_half_kernelILi1ELi2ELb1ELb0ELi64EEvPK6__halfPKjS4_S2_PS0_iiiiPKtS7_iiiiiibS2_i
        .type           _Z23gemm_half_q_half_kernelILi1ELi2ELb1ELb0ELi64EEvPK6__halfPKjS4_S2_PS0_iiiiPKtS7_iiiiiibS2_i,@function
        .size           _Z23gemm_half_q_half_kernelILi1ELi2ELb1ELb0ELi64EEvPK6__halfPKjS4_S2_PS0_iiiiPKtS7_iiiiiibS2_i,(.L_x_3982 - _Z23gemm_half_q_half_kernelILi1ELi2ELb1ELb0ELi64EEvPK6__halfPKjS4_S2_PS0_iiiiPKtS7_iiiiiibS2_i)
        .other          _Z23gemm_half_q_half_kernelILi1ELi2ELb1ELb0ELi64EEvPK6__halfPKjS4_S2_PS0_iiiiPKtS7_iiiiiibS2_i,@"STO_CUDA_ENTRY STV_DEFAULT"
_Z23gemm_half_q_half_kernelILi1ELi2ELb1ELb0ELi64EEvPK6__halfPKjS4_S2_PS0_iiiiPKtS7_iiiiiibS2_i:
.text._Z23gemm_half_q_half_kernelILi1ELi2ELb1ELb0ELi64EEvPK6__halfPKjS4_S2_PS0_iiiiPKtS7_iiiiiibS2_i:
        /* <DEDUP_REMOVED lines=14> */
[----:B------:R-:W0:Y:S01]  /*00e0*/  S2UR UR13, SR_CTAID.Z ;  /* 0x00000000000d79c3 */ /* 0x000e220000002700 */
[----:B------:R-:W1:Y:S01]  /*00f0*/  LDCU UR17, c[0x0][0x3ac] ;  /* 0x00007580ff1177ac */ /* 0x000e620008000800 */
[----:B------:R-:W-:Y:S01]  /*0100*/  IMAD R5, R5, 0x40, R6 ;  /* 0x0000004005057824 */ /* 0x000fe200078e0206 */
[----:B------:R-:W-:Y:S03]  /*0110*/  BSSY.RECONVERGENT B0, `(.L_x_3712) ;  /* 0x000001d000007945 */ /* 0x000fe60003800200 */
[----:B------:R-:W-:Y:S02]  /*0120*/  IMAD.SHL.U32 R17, R5, 0x4, RZ ;  /* 0x0000000405117824 */ /* 0x000fe400078e00ff */
[----:B------:R-:W2:Y:S01]  /*0130*/  LDC R0, c[0x0][0x3b0] ;  /* 0x0000ec00ff007b82 */ /* 0x000ea20000000800 */
[----:B-1----:R-:W-:Y:S01]  /*0140*/  IMAD.U32 R8, RZ, RZ, UR17 ;  /* 0x00000011ff087e24 */ /* 0x002fe2000f8e00ff */
[----:B0-----:R-:W-:-:S04]  /*0150*/  USHF.L.U32 UR12, UR13, 0x6, URZ ;  /* 0x000000060d0c7899 */ /* 0x001fc800080006ff */
[----:B------:R-:W-:Y:S02]  /*0160*/  ISETP.GE.AND P1, PT, R17, R8, PT ;  /* 0x000000081100720c */ /* 0x000fe40003f26270 */
[----:B------:R-:W-:Y:S02]  /*0170*/  IMAD.U32 R3, RZ, RZ, UR12 ;  /* 0x0000000cff037e24 */ /* 0x000fe4000f8e00ff */
[----:B------:R-:W-:-:S03]  /*0180*/  VIADD R9, R6, UR12 ;  /* 0x0000000c06097c36 */ /* 0x000fc60008000000 */
        /* <DEDUP_REMOVED lines=21> */
.L_x_3713:
[----:B------:R-:W-:Y:S05]  /*02e0*/  BSYNC.RECONVERGENT B0 ;  /* 0x0000000000007941 */ /* 0x000fea0003800200 */
.L_x_3712:
[----:B------:R-:W-:Y:S05]  /*02f0*/  @P1 EXIT ;  /* 0x000000000000194d */ /* 0x000fea0003800000 */
[----:B------:R-:W1:Y:S01]  /*0300*/  LDCU.U8 UR4, c[0x0][0x3e0] ;  /* 0x00007c00ff0477ac */ /* 0x000e620008000000 */
        /* <DEDUP_REMOVED lines=8> */
[----:B------:R-:W-:-:S04]  /*0390*/  @!P0 IMAD R5, R8, UR16, R17 ;  /* 0x0000001008058c24 */ /* 0x000fc8000f8e0211 */
[----:B-1----:R-:W-:-:S05]  /*03a0*/  @!P0 IMAD.WIDE R2, R5, 0x2, R2 ;  /* 0x0000000205028825 */ /* 0x002fca00078e0202 */
[----:B------:R1:W-:Y:S01]  /*03b0*/  @!P0 STG.E.64 desc[UR14][R2.64], RZ ;  /* 0x000000ff02008986 */ /* 0x0003e2000c101b0e */
[----:B------:R-:W-:Y:S06]  /*03c0*/  BAR.SYNC.DEFER_BLOCKING 0x0 ;  /* 0x0000000000007b1d */ /* 0x000fec0000010000 */
[----:B------:R-:W-:Y:S05]  /*03d0*/  @P1 BRA `(.L_x_3714) ;  /* 0x0000000000e41947 */ /* 0x000fea0003800000 */
[----:B------:R-:W-:Y:S01]  /*03e0*/  IMAD.U32 R10, RZ, RZ, UR6 ;  /* 0x00000006ff0a7e24 */ /* 0x000fe2000f8e00ff */
[----:B-1----:R-:W1:Y:S01]  /*03f0*/  LDC.64 R2, c[0x0][0x390] ;  /* 0x0000e400ff027b82 */ /* 0x002e620000000a00 */
[----:B------:R-:W-:-:S05]  /*0400*/  IMAD.U32 R11, RZ, RZ, UR7 ;  /* 0x00000007ff0b7e24 */ /* 0x000fca000f8e00ff */
[----:B0-----:R0:W5:Y:S01]  /*0410*/  LDG.E.U16.CONSTANT R7, desc[UR14][R10.64] ;  /* 0x0000000e0a077981 */ /* 0x001162000c1e9500 */
[----:B------:R-:W-:Y:S01]  /*0420*/  SHF.R.S32.HI R12, RZ, 0x1f, R17 ;  /* 0x0000001fff0c7819 */ /* 0x000fe20000011411 */
[----:B------:R-:W2:Y:S01]  /*0430*/  LDC.64 R4, c[0x0][0x398] ;  /* 0x0000e600ff047b82 */ /* 0x000ea20000000a00 */
[----:B------:R-:W-:Y:S01]  /*0440*/  IMAD.SHL.U32 R6, R6, 0x10, RZ ;  /* 0x0000001006067824 */ /* 0x000fe200078e00ff */
[----:B------:R-:W-:Y:S01]  /*0450*/  UMOV UR4, URZ ;  /* 0x000000ff00047c82 */ /* 0x000fe20008000000 */
[----:B------:R-:W-:Y:S01]  /*0460*/  LEA.HI R9, R12, R17, RZ, 0x3 ;  /* 0x000000110c097211 */ /* 0x000fe200078f18ff */
[----:B------:R-:W-:Y:S02]  /*0470*/  UMOV UR5, UR12 ;  /* 0x0000000c00057c82 */ /* 0x000fe40008000000 */
[----:B------:R-:W-:Y:S02]  /*0480*/  LOP3.LUT R6, R6, 0x10, RZ, 0xc0, !PT ;  /* 0x0000001006067812 */ /* 0x000fe400078ec0ff */
[----:B0-----:R-:W-:-:S07]  /*0490*/  SHF.R.S32.HI R9, RZ, 0x3, R9 ;  /* 0x00000003ff097819 */ /* 0x001fce0000011409 */
.L_x_3715:
[----:B-----5:R-:W-:-:S04]  /*04a0*/  VIADD R15, R7, UR4 ;  /* 0x00000004070f7c36 */ /* 0x020fc80008000000 */
[----:B---3--:R-:W-:-:S05]  /*04b0*/  IMAD R10, R15, R8, RZ ;  /* 0x000000080f0a7224 */ /* 0x008fca00078e02ff */
[----:B------:R-:W-:-:S04]  /*04c0*/  SHF.R.S32.HI R11, RZ, 0x1f, R10 ;  /* 0x0000001fff0b7819 */ /* 0x000fc8000001140a */
[----:B------:R-:W-:-:S04]  /*04d0*/  LEA.HI R10, R11, R10, RZ, 0x3 ;  /* 0x0000000a0b0a7211 */ /* 0x000fc800078f18ff */
[----:B------:R-:W-:-:S05]  /*04e0*/  LEA.HI.SX32 R13, R10, R9, 0x1d ;  /* 0x000000090a0d7211 */ /* 0x000fca00078feaff */
[----:B-1----:R-:W-:-:S06]  /*04f0*/  IMAD.WIDE R12, R13, 0x4, R2 ;  /* 0x000000040d0c7825 */ /* 0x002fcc00078e0202 */
[----:B------:R-:W3:Y:S01]  /*0500*/  LDG.E.CONSTANT R13, desc[UR14][R12.64] ;  /* 0x0000000e0c0d7981 */ /* 0x000ee2000c1e9900 */
[----:B------:R-:W-:Y:S01]  /*0510*/  USHF.L.U32 UR8, UR5, 0x1, URZ ;  /* 0x0000000105087899 */ /* 0x000fe200080006ff */
[----:B--2---:R-:W-:-:S03]  /*0520*/  IMAD.WIDE.U32 R14, R15, 0x2, R4 ;  /* 0x000000020f0e7825 */ /* 0x004fc600078e0004 */
[----:B------:R-:W-:Y:S02]  /*0530*/  UIMAD.WIDE.U32 UR8, UR8, 0x2, UR10 ;  /* 0x00000002080878a5 */ /* 0x000fe4000f8e000a */
[----:B------:R0:W2:Y:S04]  /*0540*/  LDG.E.U16.CONSTANT R11, desc[UR14][R14.64] ;  /* 0x0000000e0e0b7981 */ /* 0x0000a8000c1e9500 */
        /* <DEDUP_REMOVED lines=20> */
[----:B----4-:R-:W-:Y:S02]  /*0690*/  R2UR UR8, R10 ;  /* 0x000000000a0872ca */ /* 0x010fe400000e0000 */
        /* <DEDUP_REMOVED lines=13> */
.L_x_3714:
[----:B------:R-:W2:Y:S01]  /*0770*/  LDCU UR8, c[0x0][0x3c8] ;  /* 0x00007900ff0877ac */ /* 0x000ea20008000800 */
[----:B------:R-:W-:Y:S01]  /*0780*/  UMOV UR4, URZ ;  /* 0x000000ff00047c82 */ /* 0x000fe20008000000 */
[----:B--2---:R-:W-:-:S09]  /*0790*/  UISETP.GT.AND UP0, UPT, UR12, UR8, UPT ;  /* 0x000000080c00728c */ /* 0x004fd2000bf04270 */
[----:B------:R-:W-:Y:S05]  /*07a0*/  BRA.U !UP0, `(.L_x_3716) ;  /* 0x0000000108207547 */ /* 0x000fea000b800000 */
[----:B------:R-:W2:Y:S02]  /*07b0*/  LDCU UR4, c[0x0][0x3cc] ;  /* 0x00007980ff0477ac */ /* 0x000ea40008000800 */
[----:B--2---:R-:W-:-:S04]  /*07c0*/  UISETP.LT.AND UP0, UPT, UR12, UR4, UPT ;  /* 0x000000040c00728c */ /* 0x004fc8000bf01270 */
[----:B------:R-:W-:-:S04]  /*07d0*/  USEL UR4, UR12, UR4, UP0 ;  /* 0x000000040c047287 */ /* 0x000fc80008000000 */
[----:B------:R-:W-:-:S04]  /*07e0*/  UIADD3 UR4, UPT, UPT, UR4, -UR8, URZ ;  /* 0x8000000804047290 */ /* 0x000fc8000fffe0ff */
[----:B------:R-:W-:-:S04]  /*07f0*/  USHF.R.S32.HI UR5, URZ, 0x1f, UR4 ;  /* 0x0000001fff057899 */ /* 0x000fc80008011404 */
[----:B------:R-:W-:-:S04]  /*0800*/  ULEA.HI UR5, UR5, UR4, URZ, 0x5 ;  /* 0x0000000405057291 */ /* 0x000fc8000f8f28ff */
[----:B------:R-:W-:-:S04]  /*0810*/  USHF.R.S32.HI UR5, URZ, 0x5, UR5 ;  /* 0x00000005ff057899 */ /* 0x000fc80008011405 */
[----:B------:R-:W-:-:S12]  /*0820*/  UIMAD UR4, UR5, 0x6, URZ ;  /* 0x00000006050478a4 */ /* 0x000fd8000f8e02ff */
.L_x_3716:
[----:B------:R-:W2:Y:S01]  /*0830*/  LDCU UR5, c[0x0][0x3cc] ;  /* 0x00007980ff0577ac */ /* 0x000ea20008000800 */
[----:B-1----:R-:W-:Y:S01]  /*0840*/  IMAD.MOV.U32 R2, RZ, RZ, RZ ;  /* 0x000000ffff027224 */ /* 0x002fe200078e00ff */
[----:B--2---:R-:W-:-:S09]  /*0850*/  UISETP.GT.AND UP0, UPT, UR12, UR5, UPT ;  /* 0x000000050c00728c */ /* 0x004fd2000bf04270 */
[----:B------:R-:W-:Y:S05]  /*0860*/  BRA.U !UP0, `(.L_x_3717) ;  /* 0x00000001081c7547 */ /* 0x000fea000b800000 */
[----:B------:R-:W1:Y:S02]  /*0870*/  LDC R2, c[0x0][0x3d0] ;  /* 0x0000f400ff027b82 */ /* 0x000e640000000800 */
[----:B-1----:R-:W-:-:S05]  /*0880*/  VIMNMX R2, PT, PT, R2, UR12, PT ;  /* 0x0000000c02027c48 */ /* 0x002fca000bfe0100 */
[----:B------:R-:W-:-:S05]  /*0890*/  VIADD R2, R2, -UR5 ;  /* 0x8000000502027c36 */ /* 0x000fca0008000000 */
[----:B------:R-:W-:-:S04]  /*08a0*/  SHF.R.S32.HI R3, RZ, 0x1f, R2 ;  /* 0x0000001fff037819 */ /* 0x000fc80000011402 */
[----:B------:R-:W-:-:S04]  /*08b0*/  LEA.HI R3, R3, R2, RZ, 0x5 ;  /* 0x0000000203037211 */ /* 0x000fc800078f28ff */
[----:B------:R-:W-:-:S05]  /*08c0*/  SHF.R.S32.HI R3, RZ, 0x5, R3 ;  /* 0x00000005ff037819 */ /* 0x000fca0000011403 */
[----:B------:R-:W-:-:S07]  /*08d0*/  IMAD R2, R3, 0x5, RZ ;  /* 0x0000000503027824 */ /* 0x000fce00078e02ff */
.L_x_3717:
[----:B------:R-:W1:Y:S01]  /*08e0*/  LDCU UR5, c[0x0][0x3d0] ;  /* 0x00007a00ff0577ac */ /* 0x000e620008000800 */
[----:B------:R-:W-:Y:S01]  /*08f0*/  IMAD.MOV.U32 R3, RZ, RZ, RZ ;  /* 0x000000ffff037224 */ /* 0x000fe200078e00ff */
[----:B-1----:R-:W-:-:S09]  /*0900*/  UISETP.GT.AND UP0, UPT, UR12, UR5, UPT ;  /* 0x000000050c00728c */ /* 0x002fd2000bf04270 */
[----:B------:R-:W-:Y:S05]  /*0910*/  BRA.U !UP0, `(.L_x_3718) ;  /* 0x00000001081c7547 */ /* 0x000fea000b800000 */
[----:B------:R-:W1:Y:S02]  /*0920*/  LDC R3, c[0x0][0x3d4] ;  /* 0x0000f500ff037b82 */ /* 0x000e640000000800 */
[----:B-1----:R-:W-:-:S05]  /*0930*/  VIMNMX R3, PT, PT, R3, UR12, PT ;  /* 0x0000000c03037c48 */ /* 0x002fca000bfe0100 */
[----:B------:R-:W-:-:S05]  /*0940*/  VIADD R3, R3, -UR5 ;  /* 0x8000000503037c36 */ /* 0x000fca0008000000 */
[----:B0-----:R-:W-:-:S04]  /*0950*/  SHF.R.S32.HI R4, RZ, 0x1f, R3 ;  /* 0x0000001fff047819 */ /* 0x001fc80000011403 */
[----:B------:R-:W-:-:S04]  /*0960*/  LEA.HI R4, R4, R3, RZ, 0x5 ;  /* 0x0000000304047211 */ /* 0x000fc800078f28ff */
[----:B------:R-:W-:-:S05]  /*0970*/  SHF.R.S32.HI R4, RZ, 0x5, R4 ;  /* 0x00000005ff047819 */ /* 0x000fca0000011404 */
[----:B------:R-:W-:-:S07]  /*0980*/  IMAD.SHL.U32 R3, R4, 0x4, RZ ;  /* 0x0000000404037824 */ /* 0x000fce00078e00ff */
.L_x_3718:
[----:B------:R-:W1:Y:S01]  /*0990*/  LDCU UR5, c[0x0][0x3d4] ;  /* 0x00007a80ff0577ac */ /* 0x000e620008000800 */
[----:B0-----:R-:W-:Y:S01]  /*09a0*/  IMAD.MOV.U32 R4, RZ, RZ, RZ ;  /* 0x000000ffff047224 */ /* 0x001fe200078e00ff */
[----:B-1----:R-:W-:-:S09]  /*09b0*/  UISETP.GT.AND UP0, UPT, UR12, UR5, UPT ;  /* 0x000000050c00728c */ /* 0x002fd2000bf04270 */
        /* <DEDUP_REMOVED lines=8> */
.L_x_3719:
[----:B------:R-:W0:Y:S01]  /*0a40*/  LDCU UR5, c[0x0][0x3d8] ;  /* 0x00007b00ff0577ac */ /* 0x000e220008000800 */
[----:B------:R-:W-:Y:S01]  /*0a50*/  IMAD.MOV.U32 R5, RZ, RZ, RZ ;  /* 0x000000ffff057224 */ /* 0x000fe200078e00ff */
[----:B0-----:R-:W-:-:S09]  /*0a60*/  UISETP.GT.AND UP0, UPT, UR12, UR5, UPT ;  /* 0x000000050c00728c */ /* 0x001fd2000bf04270 */
        /* <DEDUP_REMOVED lines=8> */
.L_x_3720:
[----:B------:R-:W0:Y:S01]  /*0af0*/  LDCU UR18, c[0x0][0x3dc] ;  /* 0x00007b80ff1277ac */ /* 0x000e220008000800 */
[----:B------:R-:W-:Y:S02]  /*0b00*/  PRMT R20, RZ, 0x5410, RZ ;  /* 0x00005410ff147816 */ /* 0x000fe400000000ff */
[----:B------:R-:W-:Y:S01]  /*0b10*/  PRMT R19, RZ, 0x5410, RZ ;  /* 0x00005410ff137816 */ /* 0x000fe200000000ff */
[----:B------:R-:W-:-:S04]  /*0b20*/  UISETP.LT.AND UP0, UPT, UR12, UR8, UPT ;  /* 0x000000080c00728c */ /* 0x000fc8000bf01270 */
[----:B------:R-:W-:-:S04]  /*0b30*/  USEL UR5, UR12, UR8, UP0 ;  /* 0x000000080c057287 */ /* 0x000fc80008000000 */
[----:B------:R-:W-:-:S04]  /*0b40*/  USHF.R.S32.HI UR8, URZ, 0x1f, UR5 ;  /* 0x0000001fff087899 */ /* 0x000fc80008011405 */
[----:B------:R-:W-:Y:S01]  /*0b50*/  ULEA.HI UR8, UR8, UR5, URZ, 0x5 ;  /* 0x0000000508087291 */ /* 0x000fe2000f8f28ff */
[----:B0-----:R-:W-:-:S03]  /*0b60*/  VIMNMX R0, PT, PT, R0, UR18, PT ;  /* 0x0000001200007c48 */ /* 0x001fc6000bfe0100 */
[----:B------:R-:W-:Y:S01]  /*0b70*/  USHF.R.S32.HI UR8, URZ, 0x5, UR8 ;  /* 0x00000005ff087899 */ /* 0x000fe20008011408 */
[----:B------:R-:W-:-:S03]  /*0b80*/  ISETP.GT.AND P0, PT, R0, UR12, PT ;  /* 0x0000000c00007c0c */ /* 0x000fc6000bf04270 */
[----:B------:R-:W-:-:S06]  /*0b90*/  ULEA UR4, UR8, UR4, 0x3 ;  /* 0x0000000408047291 */ /* 0x000fcc000f8e18ff */
[----:B------:R-:W-:-:S04]  /*0ba0*/  IADD3 R2, PT, PT, R3, UR4, R2 ;  /* 0x0000000403027c10 */ /* 0x000fc8000fffe002 */
[----:B------:R-:W-:-:S05]  /*0bb0*/  IADD3 R5, PT, PT, R5, R2, R4 ;  /* 0x0000000205057210 */ /* 0x000fca0007ffe004 */
[----:B------:R-:W-:Y:S01]  /*0bc0*/  IMAD R2, R5, R8, RZ ;  /* 0x0000000805027224 */ /* 0x000fe200078e02ff */
[----:B------:R-:W-:Y:S06]  /*0bd0*/  @!P0 BRA `(.L_x_3721) ;  /* 0x0000000c00188947 */ /* 0x000fec0003800000 */
[----:B------:R-:W-:Y:S01]  /*0be0*/  IMAD.U32 R4, RZ, RZ, UR6 ;  /* 0x00000006ff047e24 */ /* 0x000fe2000f8e00ff */
[----:B------:R-:W2:Y:S01]  /*0bf0*/  LDL.64 R6, [R1] ;  /* 0x0000000001067983 */ /* 0x000ea20000100a00 */
[----:B------:R-:W-:Y:S01]  /*0c00*/  IMAD.U32 R5, RZ, RZ, UR7 ;  /* 0x00000007ff057e24 */ /* 0x000fe2000f8e00ff */
[----:B------:R-:W0:Y:S04]  /*0c10*/  LDCU.64 UR8, c[0x0][0x388] ;  /* 0x00007100ff0877ac */ /* 0x000e280008000a00 */
[----:B------:R-:W4:Y:S01]  /*0c20*/  LDG.E.U16.CONSTANT R4, desc[UR14][R4.64+0x2] ;  /* 0x0000020e04047981 */ /* 0x000f22000c1e9500 */
[----:B------:R-:W1:Y:S01]  /*0c30*/  S2UR UR7, SR_CgaCtaId ;  /* 0x00000000000779c3 */ /* 0x000e620000008800 */
[----:B------:R-:W-:Y:S02]  /*0c40*/  SHF.R.S32.HI R0, RZ, 0x1f, R2 ;  /* 0x0000001fff007819 */ /* 0x000fe40000011402 */
[----:B------:R-:W-:Y:S01]  /*0c50*/  IADD3 R3, P0, PT, R17, R2, RZ ;  /* 0x0000000211037210 */ /* 0x000fe20007f1e0ff */
[----:B------:R-:W-:-:S03]  /*0c60*/  UIMAD.WIDE.U32 UR4, UR13, 0x100, UR10 ;  /* 0x000001000d0478a5 */ /* 0x000fc6000f8e000a */
[----:B------:R-:W-:Y:S02]  /*0c70*/  LEA.HI.X.SX32 R0, R17, R0, 0x1, P0 ;  /* 0x0000000011007211 */ /* 0x000fe400000f0eff */
[----:B0-----:R-:W-:-:S04]  /*0c80*/  LEA R2, P0, R3, UR8, 0x2 ;  /* 0x0000000803027c11 */ /* 0x001fc8000f8010ff */
[----:B------:R-:W-:Y:S01]  /*0c90*/  LEA.HI.X R3, R3, UR9, R0, 0x2, P0 ;  /* 0x0000000903037c11 */ /* 0x000fe200080f1400 */
[----:B------:R-:W-:Y:S01]  /*0ca0*/  UIADD3 UR9, UP0, UPT, UR4, 0x2, URZ ;  /* 0x0000000204097890 */ /* 0x000fe2000ff1e0ff */
[----:B------:R-:W-:Y:S01]  /*0cb0*/  VIMNMX R18, PT, PT, R18, UR18, PT ;  /* 0x0000001212127c48 */ /* 0x000fe2000bfe0100 */
[----:B------:R-:W-:Y:S01]  /*0cc0*/  UMOV UR8, 0x400 ;  /* 0x0000040000087882 */ /* 0x000fe20000000000 */
[----:B------:R-:W-:Y:S02]  /*0cd0*/  PRMT R19, RZ, 0x5410, RZ ;  /* 0x00005410ff137816 */ /* 0x000fe400000000ff */
[----:B------:R-:W-:Y:S01]  /*0ce0*/  PRMT R20, RZ, 0x5410, RZ ;  /* 0x00005410ff147816 */ /* 0x000fe200000000ff */
[----:B------:R-:W-:Y:S02]  /*0cf0*/  UIADD3.X UR10, UPT, UPT, URZ, UR5, URZ, UP0, !UPT ;  /* 0x00000005ff0a7290 */ /* 0x000fe400087fe4ff */
[----:B-1----:R-:W-:Y:S01]  /*0d00*/  ULEA UR8, UR7, UR8, 0x18 ;  /* 0x0000000807087291 */ /* 0x002fe2000f8ec0ff */
[----:B------:R-:W-:Y:S01]  /*0d10*/  UMOV UR4, URZ ;  /* 0x000000ff00047c82 */ /* 0x000fe20008000000 */
[----:B----4-:R-:W-:-:S02]  /*0d20*/  R2UR UR6, R4 ;  /* 0x00000000040672ca */ /* 0x010fc400000e0000 */
[----:B--2---:R-:W-:Y:S02]  /*0d30*/  PRMT R0, R6, 0x7610, R7 ;  /* 0x0000761006007816 */ /* 0x004fe40000000007 */
[----:B------:R-:W-:-:S09]  /*0d40*/  PRMT R16, R7, 0x7610, R6 ;  /* 0x0000761007107816 */ /* 0x000fd20000000006 */
[----:B------:R-:W-:-:S12]  /*0d50*/  UIADD3 UR5, UPT, UPT, UR12, UR6, URZ ;  /* 0x000000060c057290 */ /* 0x000fd8000fffe0ff */
.L_x_3722:
[----:B------:R-:W2:Y:S01]  /*0d60*/  LDG.E.128.CONSTANT R4, desc[UR14][R2.64] ;  /* 0x0000000e02047981 */ /* 0x000ea2000c1e9d00 */
[----:B------:R-:W-:Y:S01]  /*0d70*/  IMAD.MOV.U32 R27, RZ, RZ, 0x3400 ;  /* 0x00003400ff1b7424 */ /* 0x000fe200078e00ff */
[----:B------:R-:W-:Y:S01]  /*0d80*/  UISETP.NE.AND UP0, UPT, UR12, UR5, UPT ;  /* 0x000000050c00728c */ /* 0x000fe2000bf05270 */
[----:B------:R-:W-:Y:S01]  /*0d90*/  IMAD.MOV.U32 R26, RZ, RZ, 0x2c00 ;  /* 0x00002c00ff1a7424 */ /* 0x000fe200078e00ff */
[----:B------:R-:W0:Y:S04]  /*0da0*/  LDS.128 R12, [UR8] ;  /* 0x00000008ff0c7984 */ /* 0x000e280008000c00 */
[----:B------:R-:W-:-:S05]  /*0db0*/  PLOP3.LUT P0, PT, PT, PT, UP0, 0x80, 0x8 ;  /* 0x000000000008781c */ /* 0x000fca0003f0f008 */
[----:B------:R-:W-:Y:S01]  /*0dc0*/  @!UP0 UMOV UR6, UR9 ;  /* 0x0000000900068c82 */ /* 0x000fe20008000000 */
[----:B------:R-:W-:Y:S02]  /*0dd0*/  @!UP0 UMOV UR7, UR10 ;  /* 0x0000000a00078c82 */ /* 0x000fe40008000000 */
[----:B------:R-:W-:Y:S01]  /*0de0*/  IMAD.U32 R29, RZ, RZ, UR7 ;  /* 0x00000007ff1d7e24 */ /* 0x000fe2000f8e00ff */
[----:B--2---:R-:W-:Y:S02]  /*0df0*/  LOP3.LUT R8, R4, 0x30003, RZ, 0xc0, !PT ;  /* 0x0003000304087812 */ /* 0x004fe400078ec0ff */
[----:B---3--:R-:W-:Y:S02]  /*0e00*/  LOP3.LUT R10, R5, 0x30003, RZ, 0xc0, !PT ;  /* 0x00030003050a7812 */ /* 0x008fe400078ec0ff */
[----:B------:R-:W-:Y:S02]  /*0e10*/  LOP3.LUT R8, R8, 0x64006400, RZ, 0xfc, !PT ;  /* 0x6400640008087812 */ /* 0x000fe400078efcff */
[----:B------:R-:W-:-:S02]  /*0e20*/  LOP3.LUT R24, R4, 0xc000c, RZ, 0xc0, !PT ;  /* 0x000c000c04187812 */ /* 0x000fc400078ec0ff */
[----:B------:R-:W-:Y:S01]  /*0e30*/  LOP3.LUT R10, R10, 0x64006400, RZ, 0xfc, !PT ;  /* 0x640064000a0a7812 */ /* 0x000fe200078efcff */
[----:B------:R-:W-:Y:S01]  /*0e40*/  HADD2 R8, R8, -1026, -1026 ;  /* 0xe402e40208087430 */ /* 0x000fe20000000000 */
[C---:B------:R-:W-:Y:S02]  /*0e50*/  LOP3.LUT R22, R5.reuse, 0xc000c, RZ, 0xc0, !PT ;  /* 0x000c000c05167812 */ /* 0x040fe400078ec0ff */
[----:B------:R-:W-:Y:S01]  /*0e60*/  LOP3.LUT R24, R24, 0x64006400, RZ, 0xfc, !PT ;  /* 0x6400640018187812 */ /* 0x000fe200078efcff */
[----:B------:R-:W-:Y:S01]  /*0e70*/  HADD2 R10, R10, -1026, -1026 ;  /* 0xe402e4020a0a7430 */ /* 0x000fe20000000000 */
[----:B------:R-:W-:Y:S01]  /*0e80*/  LOP3.LUT R9, R4, 0x300030, RZ, 0xc0, !PT ;  /* 0x0030003004097812 */ /* 0x000fe200078ec0ff */
[-C--:B0-----:R-:W-:Y:S01]  /*0e90*/  HFMA2 R8, R8, R12.reuse, RZ ;  /* 0x0000000c08087231 */ /* 0x081fe200000000ff */
[----:B------:R-:W-:Y:S01]  /*0ea0*/  LOP3.LUT R22, R22, 0x64006400, RZ, 0xfc, !PT ;  /* 0x6400640016167812 */ /* 0x000fe200078efcff */
[-C--:B------:R-:W-:Y:S01]  /*0eb0*/  HFMA2 R23, R24, R27.reuse.H0_H0, -258, -258 ;  /* 0xdc08dc0818177431 */ /* 0x080fe2000004001b */
[----:B------:R-:W-:Y:S01]  /*0ec0*/  LOP3.LUT R21, R5, 0x300030, RZ, 0xc0, !PT ;  /* 0x0030003005157812 */ /* 0x000fe200078ec0ff */
[----:B------:R-:W-:Y:S01]  /*0ed0*/  HFMA2 R11, R10, R12, RZ.H0_H0 ;  /* 0x0000000c0a0b7231 */ /* 0x000fe200000400ff */
[----:B------:R-:W-:Y:S01]  /*0ee0*/  LOP3.LUT R9, R9, 0x64006400, RZ, 0xfc, !PT ;  /* 0x6400640009097812 */ /* 0x000fe200078efcff */
[----:B------:R-:W-:Y:S01]  /*0ef0*/  HFMA2 R22, R22, R27.H0_H0, -258, -258 ;  /* 0xdc08dc0816167431 */ /* 0x000fe2000004001b */
[----:B------:R-:W-:Y:S01]  /*0f00*/  LOP3.LUT R21, R21, 0x64006400, RZ, 0xfc, !PT ;  /* 0x6400640015157812 */ /* 0x000fe200078efcff */
[-C--:B------:R-:W-:Y:S01]  /*0f10*/  HFMA2 R23, R23, R13.reuse, R8 ;  /* 0x0000000d17177231 */ /* 0x080fe20000000008 */
[----:B------:R-:W-:Y:S01]  /*0f20*/  LOP3.LUT R25, R5, 0xc000c0, RZ, 0xc0, !PT ;  /* 0x00c000c005197812 */ /* 0x000fe200078ec0ff */
[----:B------:R-:W-:-:S02]  /*0f30*/  HFMA2 R22, R22, R13, R11 ;  /* 0x0000000d16167231 */ /* 0x000fc4000000000b */
[-C--:B------:R-:W-:Y:S01]  /*0f40*/  HFMA2 R24, R9, R26.reuse.H0_H0, -66, -66 ;  /* 0xd420d42009187431 */ /* 0x080fe2000004001a */
[----:B------:R-:W-:Y:S01]  /*0f50*/  LOP3.LUT R25, R25, 0x64006400, RZ, 0xfc, !PT ;  /* 0x6400640019197812 */ /* 0x000fe200078efcff */
[----:B------:R-:W0:Y:S01]  /*0f60*/  LDS.128 R8, [UR8+0x10] ;  /* 0x00001008ff087984 */ /* 0x000e220008000c00 */
[----:B------:R-:W-:Y:S02]  /*0f70*/  HFMA2 R21, R21, R26.H0_H0, -66, -66 ;  /* 0xd420d42015157431 */ /* 0x000fe4000004001a */
[-C--:B------:R-:W-:Y:S02]  /*0f80*/  HFMA2 R23, R24, R14.reuse, R23 ;  /* 0x0000000e18177231 */ /* 0x080fe40000000017 */
[----:B------:R-:W-:Y:S02]  /*0f90*/  HFMA2 R22, R21, R14, R22 ;  /* 0x0000000e15167231 */ /* 0x000fe40000000016 */
[----:B------:R-:W-:Y:S01]  /*0fa0*/  IMAD.MOV.U32 R24, RZ, RZ, 0x2400 ;  /* 0x00002400ff187424 */ /* 0x000fe200078e00ff */
[----:B------:R-:W-:-:S04]  /*0fb0*/  LOP3.LUT R21, R4, 0xc000c0, RZ, 0xc0, !PT ;  /* 0x00c000c004157812 */ /* 0x000fc800078ec0ff */
[----:B------:R-:W-:Y:S02]  /*0fc0*/  PRMT R26, R26, 0x5410, R24 ;  /* 0x000054101a1a7816 */ /* 0x000fe40000000018 */
[----:B------:R-:W-:Y:S02]  /*0fd0*/  LOP3.LUT R21, R21, 0x64006400, RZ, 0xfc, !PT ;  /* 0x6400640015157812 */ /* 0x000fe400078efcff */
[----:B------:R-:W-:Y:S01]  /*0fe0*/  SHF.R.U32.HI R24, RZ, 0x8, R5 ;  /* 0x00000008ff187819 */ /* 0x000fe20000011605 */
[-C--:B------:R-:W-:Y:S02]  /*0ff0*/  HFMA2 R25, R25, R26.reuse.H1_H1, -18, -18 ;  /* 0xcc80cc8019197431 */ /* 0x080fe4000006001a */
[----:B------:R-:W-:Y:S01]  /*1000*/  HFMA2 R21, R21, R26.H1_H1, -18, -18 ;  /* 0xcc80cc8015157431 */ /* 0x000fe2000006001a */
[----:B------:R-:W-:-:S04]  /*1010*/  LOP3.LUT R5, R24, 0x30003, RZ, 0xc0, !PT ;  /* 0x0003000318057812 */ /* 0x000fc800078ec0ff */
[----:B------:R-:W-:Y:S01]  /*1020*/  LOP3.LUT R5, R5, 0x64006400, RZ, 0xfc, !PT ;  /* 0x6400640005057812 */ /* 0x000fe200078efcff */
[-C--:B------:R-:W-:Y:S01]  /*1030*/  HFMA2 R23, R21, R15.reuse, R23 ;  /* 0x0000000f15177231 */ /* 0x080fe20000000017 */
[----:B------:R-:W-:Y:S01]  /*1040*/  SHF.R.U32.HI R21, RZ, 0x8, R4 ;  /* 0x00000008ff157819 */ /* 0x000fe20000011604 */
[----:B------:R-:W-:Y:S01]  /*1050*/  HFMA2 R4, R25, R15, R22 ;  /* 0x0000000f19047231 */ /* 0x000fe20000000016 */
[----:B------:R-:W-:Y:S01]  /*1060*/  LOP3.LUT R25, R24, 0x300030, RZ, 0xc0, !PT ;  /* 0x0030003018197812 */ /* 0x000fe200078ec0ff */
[----:B------:R-:W-:Y:S01]  /*1070*/  HADD2 R5, R5, -1026, -1026 ;  /* 0xe402e40205057430 */ /* 0x000fe20000000000 */
[C---:B------:R-:W-:Y:S02]  /*1080*/  LOP3.LUT R22, R21.reuse, 0x30003, RZ, 0xc0, !PT ;  /* 0x0003000315167812 */ /* 0x040fe400078ec0ff */
[----:B------:R-:W-:Y:S02]  /*1090*/  LOP3.LUT R28, R21, 0xc000c, RZ, 0xc0, !PT ;  /* 0x000c000c151c7812 */ /* 0x000fe400078ec0ff */
[----:B------:R-:W-:-:S02]  /*10a0*/  LOP3.LUT R22, R22, 0x64006400, RZ, 0xfc, !PT ;  /* 0x6400640016167812 */ /* 0x000fc400078efcff */
[----:B------:R-:W-:Y:S02]  /*10b0*/  LOP3.LUT R28, R28, 0x64006400, RZ, 0xfc, !PT ;  /* 0x640064001c1c7812 */ /* 0x000fe400078efcff */
[----:B------:R-:W-:Y:S01]  /*10c0*/  LOP3.LUT R25, R25, 0x64006400, RZ, 0xfc, !PT ;  /* 0x6400640019197812 */ /* 0x000fe200078efcff */
[----:B------:R-:W-:Y:S02]  /*10d0*/  HADD2 R22, R22, -1026, -1026 ;  /* 0xe402e40216167430 */ /* 0x000fe40000000000 */
[-C--:B0-----:R-:W-:Y:S02]  /*10e0*/  HFMA2 R4, R5, R8.reuse, R4 ;  /* 0x0000000805047231 */ /* 0x081fe40000000004 */
[----:B------:R-:W-:Y:S02]  /*10f0*/  HFMA2 R5, R28, R27.H0_H0, -258, -258 ;  /* 0xdc08dc081c057431 */ /* 0x000fe4000004001b */
[----:B------:R-:W-:Y:S02]  /*1100*/  IMAD.U32 R28, RZ, RZ, UR6 ;  /* 0x00000006ff1c7e24 */ /* 0x000fe4000f8e00ff */
[----:B------:R-:W-:Y:S01]  /*1110*/  HFMA2 R23, R22, R8, R23 ;  /* 0x0000000816177231 */ /* 0x000fe20000000017 */
[----:B------:R-:W-:-:S04]  /*1120*/  LOP3.LUT R22, R24, 0xc000c, RZ, 0xc0, !PT ;  /* 0x000c000c18167812 */ /* 0x000fc800078ec0ff */
[----:B------:R-:W-:Y:S01]  /*1130*/  LOP3.LUT R22, R22, 0x64006400, RZ, 0xfc, !PT ;  /* 0x6400640016167812 */ /* 0x000fe200078efcff */
[----:B------:R-:W-:Y:S01]  /*1140*/  HFMA2 R5, R5, R9, R23 ;  /* 0x0000000905057231 */ /* 0x000fe20000000017 */
[----:B------:R-:W-:-:S03]  /*1150*/  LOP3.LUT R23, R21, 0x300030, RZ, 0xc0, !PT ;  /* 0x0030003015177812 */ /* 0x000fc600078ec0ff */
[----:B------:R-:W-:Y:S01]  /*1160*/  HFMA2 R22, R22, R27.H0_H0, -258, -258 ;  /* 0xdc08dc0816167431 */ /* 0x000fe2000004001b */
[----:B------:R-:W-:-:S03]  /*1170*/  LOP3.LUT R23, R23, 0x64006400, RZ, 0xfc, !PT ;  /* 0x6400640017177812 */ /* 0x000fc600078efcff */
[----:B------:R-:W-:Y:S02]  /*1180*/  HFMA2 R22, R22, R9, R4 ;  /* 0x0000000916167231 */ /* 0x000fe40000000004 */
[-C--:B------:R-:W-:Y:S02]  /*1190*/  HFMA2 R23, R23, R26.reuse.H0_H0, -66, -66 ;  /* 0xd420d42017177431 */ /* 0x080fe4000004001a */
[----:B------:R-:W-:Y:S01]  /*11a0*/  HFMA2 R4, R25, R26.H0_H0, -66, -66 ;  /* 0xd420d42019047431 */ /* 0x000fe2000004001a */
[----:B------:R-:W-:-:S03]  /*11b0*/  LOP3.LUT R25, R6, 0x300030, RZ, 0xc0, !PT ;  /* 0x0030003006197812 */ /* 0x000fc600078ec0ff */
[-C--:B------:R-:W-:Y:S01]  /*11c0*/  HFMA2 R22, R4, R10.reuse, R22 ;  /* 0x0000000a04167231 */ /* 0x080fe20000000016 */
[----:B------:R-:W-:Y:S01]  /*11d0*/  LOP3.LUT R4, R6, 0x30003, RZ, 0xc0, !PT ;  /* 0x0003000306047812 */ /* 0x000fe200078ec0ff */
[----:B------:R-:W-:Y:S01]  /*11e0*/  HFMA2 R23, R23, R10, R5 ;  /* 0x0000000a17177231 */ /* 0x000fe20000000005 */
[----:B------:R-:W-:Y:S02]  /*11f0*/  LOP3.LUT R5, R7, 0x30003, RZ, 0xc0, !PT ;  /* 0x0003000307057812 */ /* 0x000fe400078ec0ff */
[----:B------:R-:W-:Y:S02]  /*1200*/  LOP3.LUT R4, R4, 0x64006400, RZ, 0xfc, !PT ;  /* 0x6400640004047812 */ /* 0x000fe400078efcff */
[----:B------:R-:W-:Y:S02]  /*1210*/  LOP3.LUT R5, R5, 0x64006400, RZ, 0xfc, !PT ;  /* 0x6400640005057812 */ /* 0x000fe400078efcff */
[----:B------:R-:W-:Y:S01]  /*1220*/  LOP3.LUT R25, R25, 0x64006400, RZ, 0xfc, !PT ;  /* 0x6400640019197812 */ /* 0x000fe200078efcff */
[----:B------:R-:W-:-:S02]  /*1230*/  HADD2 R4, R4, -1026, -1026 ;  /* 0xe402e40204047430 */ /* 0x000fc40000000000 */
[----:B------:R-:W-:Y:S02]  /*1240*/  HADD2 R5, R5, -1026, -1026 ;  /* 0xe402e40205057430 */ /* 0x000fe40000000000 */
[-C--:B------:R-:W-:Y:S02]  /*1250*/  HFMA2 R4, R4, R12.reuse, RZ ;  /* 0x0000000c04047231 */ /* 0x080fe400000000ff */
[----:B------:R-:W-:Y:S01]  /*1260*/  HFMA2 R5, R5, R12, RZ.H0_H0 ;  /* 0x0000000c05057231 */ /* 0x000fe200000400ff */
        /* <DEDUP_REMOVED lines=8> */
[----:B------:R-:W-:Y:S01]  /*12f0*/  LOP3.LUT R5, R7, 0x300030, RZ, 0xc0, !PT ;  /* 0x0030003007057812 */ /* 0x000fe200078ec0ff */
[----:B------:R-:W-:-:S03]  /*1300*/  HFMA2 R12, R25, R26.H0_H0, -66, -66 ;  /* 0xd420d420190c7431 */ /* 0x000fc6000004001a */
[----:B------:R-:W-:Y:S01]  /*1310*/  LOP3.LUT R5, R5, 0x64006400, RZ, 0xfc, !PT ;  /* 0x6400640005057812 */ /* 0x000fe200078efcff */
[----:B------:R-:W-:-:S04]  /*1320*/  HFMA2 R4, R12, R14, R4 ;  /* 0x0000000e0c047231 */ /* 0x000fc80000000004 */
[----:B------:R-:W-:Y:S01]  /*1330*/  HFMA2 R5, R5, R26.H0_H0, -66, -66 ;  /* 0xd420d42005057431 */ /* 0x000fe2000004001a */
[----:B------:R0:W2:Y:S03]  /*1340*/  @!P0 LDG.E.U16.CONSTANT R12, desc[UR14][R28.64] ;  /* 0x0000000e1c0c8981 */ /* 0x0000a6000c1e9500 */
[----:B------:R-:W-:Y:S01]  /*1350*/  HFMA2 R14, R5, R14, R13 ;  /* 0x0000000e050e7231 */ /* 0x000fe2000000000d */
[----:B------:R-:W-:-:S04]  /*1360*/  LOP3.LUT R5, R6, 0xc000c0, RZ, 0xc0, !PT ;  /* 0x00c000c006057812 */ /* 0x000fc800078ec0ff */
[----:B------:R-:W-:-:S05]  /*1370*/  LOP3.LUT R5, R5, 0x64006400, RZ, 0xfc, !PT ;  /* 0x6400640005057812 */ /* 0x000fca00078efcff */
[----:B------:R-:W-:-:S04]  /*1380*/  HFMA2 R13, R5, R26.H1_H1, -18, -18 ;  /* 0xcc80cc80050d7431 */ /* 0x000fc8000006001a */
[----:B------:R-:W-:Y:S01]  /*1390*/  HFMA2 R13, R13, R15, R4 ;  /* 0x0000000f0d0d7231 */ /* 0x000fe20000000004 */
[----:B------:R-:W-:Y:S01]  /*13a0*/  LOP3.LUT R4, R7, 0xc000c0, RZ, 0xc0, !PT ;  /* 0x00c000c007047812 */ /* 0x000fe200078ec0ff */
[----:B------:R-:W-:-:S03]  /*13b0*/  @!UP0 ULEA UR6, UR4, UR19, 0x3 ;  /* 0x0000001304068291 */ /* 0x000fc6000f8e18ff */
[----:B------:R-:W-:-:S05]  /*13c0*/  LOP3.LUT R5, R4, 0x64006400, RZ, 0xfc, !PT ;  /* 0x6400640004057812 */ /* 0x000fca00078efcff */
[----:B------:R-:W-:-:S04]  /*13d0*/  HFMA2 R5, R5, R26.H1_H1, -18, -18 ;  /* 0xcc80cc8005057431 */ /* 0x000fc8000006001a */
[----:B------:R-:W-:Y:S02]  /*13e0*/  HFMA2 R14, R5, R15, R14 ;  /* 0x0000000f050e7231 */ /* 0x000fe4000000000e */
[----:B------:R-:W3:Y:S01]  /*13f0*/  @!P0 LDL.64 R4, [UR6+0x8] ;  /* 0x00000806ff048983 */ /* 0x000ee20008100a00 */
[----:B------:R-:W-:-:S04]  /*1400*/  SHF.R.U32.HI R6, RZ, 0x8, R6 ;  /* 0x00000008ff067819 */ /* 0x000fc80000011606 */
[----:B------:R-:W-:-:S04]  /*1410*/  LOP3.LUT R15, R6, 0x30003, RZ, 0xc0, !PT ;  /* 0x00030003060f7812 */ /* 0x000fc800078ec0ff */
[----:B------:R-:W-:Y:S02]  /*1420*/  LOP3.LUT R15, R15, 0x64006400, RZ, 0xfc, !PT ;  /* 0x640064000f0f7812 */ /* 0x000fe400078efcff */
[----:B------:R-:W-:-:S03]  /*1430*/  SHF.R.U32.HI R7, RZ, 0x8, R7 ;  /* 0x00000008ff077819 */ /* 0x000fc60000011607 */
[----:B------:R-:W-:-:S04]  /*1440*/  HADD2 R15, R15, -1026, -1026 ;  /* 0xe402e4020f0f7430 */ /* 0x000fc80000000000 */
[----:B------:R-:W-:Y:S01]  /*1450*/  HFMA2 R13, R15, R8, R13 ;  /* 0x000000080f0d7231 */ /* 0x000fe2000000000d */
[----:B------:R-:W-:-:S04]  /*1460*/  LOP3.LUT R15, R7, 0x30003, RZ, 0xc0, !PT ;  /* 0x00030003070f7812 */ /* 0x000fc800078ec0ff */
[----:B------:R-:W-:-:S05]  /*1470*/  LOP3.LUT R15, R15, 0x64006400, RZ, 0xfc, !PT ;  /* 0x640064000f0f7812 */ /* 0x000fca00078efcff */
[----:B------:R-:W-:Y:S01]  /*1480*/  HADD2 R15, R15, -1026, -1026 ;  /* 0xe402e4020f0f7430 */ /* 0x000fe20000000000 */
[----:B0-----:R-:W-:-:S03]  /*1490*/  LOP3.LUT R28, R6, 0xc000c, RZ, 0xc0, !PT ;  /* 0x000c000c061c7812 */ /* 0x001fc600078ec0ff */
[----:B------:R-:W-:Y:S01]  /*14a0*/  HFMA2 R14, R15, R8, R14 ;  /* 0x000000080f0e7231 */ /* 0x000fe2000000000e */
[----:B------:R-:W-:Y:S02]  /*14b0*/  LOP3.LUT R8, R7, 0xc000c, RZ, 0xc0, !PT ;  /* 0x000c000c07087812 */ /* 0x000fe400078ec0ff */
[----:B------:R-:W-:Y:S02]  /*14c0*/  LOP3.LUT R28, R28, 0x64006400, RZ, 0xfc, !PT ;  /* 0x640064001c1c7812 */ /* 0x000fe400078efcff */
[----:B------:R-:W-:-:S03]  /*14d0*/  LOP3.LUT R8, R8, 0x64006400, RZ, 0xfc, !PT ;  /* 0x6400640008087812 */ /* 0x000fc600078efcff */
[-C--:B------:R-:W-:Y:S02]  /*14e0*/  HFMA2 R15, R28, R27.reuse.H0_H0, -258, -258 ;  /* 0xdc08dc081c0f7431 */ /* 0x080fe4000004001b */
[----:B------:R-:W-:Y:S01]  /*14f0*/  HFMA2 R25, R8, R27.H0_H0, -258, -258 ;  /* 0xdc08dc0808197431 */ /* 0x000fe2000004001b */
[----:B------:R-:W-:Y:S01]  /*1500*/  LOP3.LUT R21, R21, 0xc000c0, RZ, 0xc0, !PT ;  /* 0x00c000c015157812 */ /* 0x000fe200078ec0ff */
[-C--:B------:R-:W-:Y:S02]  /*1510*/  HFMA2 R13, R15, R9.reuse, R13 ;  /* 0x000000090f0d7231 */ /* 0x080fe4000000000d */
[----:B------:R-:W-:Y:S01]  /*1520*/  HFMA2 R14, R25, R9, R14 ;  /* 0x00000009190e7231 */ /* 0x000fe2000000000e */
[----:B------:R-:W-:Y:S02]  /*1530*/  LOP3.LUT R9, R6, 0x300030, RZ, 0xc0, !PT ;  /* 0x0030003006097812 */ /* 0x000fe400078ec0ff */
[----:B------:R-:W-:Y:S02]  /*1540*/  LOP3.LUT R21, R21, 0x64006400, RZ, 0xfc, !PT ;  /* 0x6400640015157812 */ /* 0x000fe400078efcff */
[----:B------:R-:W-:-:S02]  /*1550*/  LOP3.LUT R9, R9, 0x64006400, RZ, 0xfc, !PT ;  /* 0x6400640009097812 */ /* 0x000fc400078efcff */
[----:B------:R-:W-:Y:S01]  /*1560*/  LOP3.LUT R15, R6, 0xc000c0, RZ, 0xc0, !PT ;  /* 0x00c000c0060f7812 */ /* 0x000fe200078ec0ff */
[-C--:B------:R-:W-:Y:S01]  /*1570*/  HFMA2 R21, R21, R26.reuse.H1_H1, -18, -18 ;  /* 0xcc80cc8015157431 */ /* 0x080fe2000006001a */
[----:B------:R-:W-:Y:S01]  /*1580*/  LOP3.LUT R24, R24, 0xc000c0, RZ, 0xc0, !PT ;  /* 0x00c000c018187812 */ /* 0x000fe200078ec0ff */
[----:B------:R-:W-:Y:S01]  /*1590*/  HFMA2 R9, R9, R26.H0_H0, -66, -66 ;  /* 0xd420d42009097431 */ /* 0x000fe2000004001a */
[----:B------:R-:W-:Y:S02]  /*15a0*/  LOP3.LUT R6, R7, 0x300030, RZ, 0xc0, !PT ;  /* 0x0030003007067812 */ /* 0x000fe400078ec0ff */
[----:B------:R-:W-:Y:S02]  /*15b0*/  LOP3.LUT R15, R15, 0x64006400, RZ, 0xfc, !PT ;  /* 0x640064000f0f7812 */ /* 0x000fe400078efcff */
[----:B------:R-:W-:Y:S01]  /*15c0*/  LOP3.LUT R27, R24, 0x64006400, RZ, 0xfc, !PT ;  /* 0x64006400181b7812 */ /* 0x000fe200078efcff */
[----:B------:R-:W-:Y:S01]  /*15d0*/  HFMA2 R9, R9, R10, R13 ;  /* 0x0000000a09097231 */ /* 0x000fe2000000000d */
[----:B------:R-:W-:Y:S01]  /*15e0*/  LOP3.LUT R7, R7, 0xc000c0, RZ, 0xc0, !PT ;  /* 0x00c000c007077812 */ /* 0x000fe200078ec0ff */
[----:B------:R-:W-:Y:S01]  /*15f0*/  HFMA2 R21, R21, R11, R23 ;  /* 0x0000000b15157231 */ /* 0x000fe20000000017 */
[----:B------:R-:W-:Y:S01]  /*1600*/  LOP3.LUT R25, R6, 0x64006400, RZ, 0xfc, !PT ;  /* 0x6400640006197812 */ /* 0x000fe200078efcff */
[----:B------:R-:W-:-:S02]  /*1610*/  HFMA2 R15, R15, R26.H1_H1, -18, -18 ;  /* 0xcc80cc800f0f7431 */ /* 0x000fc4000006001a */
[-C--:B------:R-:W-:Y:S01]  /*1620*/  HFMA2 R27, R27, R26.reuse.H1_H1, -18, -18 ;  /* 0xcc80cc801b1b7431 */ /* 0x080fe2000006001a */
[----:B------:R-:W-:Y:S01]  /*1630*/  LOP3.LUT R7, R7, 0x64006400, RZ, 0xfc, !PT ;  /* 0x6400640007077812 */ /* 0x000fe200078efcff */
[-C--:B------:R-:W-:Y:S02]  /*1640*/  HFMA2 R25, R25, R26.reuse.H0_H0, -66, -66 ;  /* 0xd420d42019197431 */ /* 0x080fe4000004001a */
[-C--:B------:R-:W-:Y:S02]  /*1650*/  HFMA2 R22, R27, R11.reuse, R22 ;  /* 0x0000000b1b167231 */ /* 0x080fe40000000016 */
[----:B------:R-:W-:Y:S02]  /*1660*/  HFMA2 R9, R15, R11, R9 ;  /* 0x0000000b0f097231 */ /* 0x000fe40000000009 */
[----:B------:R-:W-:Y:S02]  /*1670*/  HFMA2 R7, R7, R26.H1_H1, -18, -18 ;  /* 0xcc80cc8007077431 */ /* 0x000fe4000006001a */
[----:B------:R-:W-:-:S02]  /*1680*/  HFMA2 R14, R25, R10, R14 ;  /* 0x0000000a190e7231 */ /* 0x000fc4000000000e */
[----:B------:R-:W-:Y:S02]  /*1690*/  HADD2 R21, R21.H0_H0, R21.H1_H1 ;  /* 0x3000001515157230 */ /* 0x000fe40000000800 */
[----:B------:R-:W-:Y:S02]  /*16a0*/  HADD2 R22, R22.H0_H0, R22.H1_H1 ;  /* 0x3000001616167230 */ /* 0x000fe40000000800 */
[----:B------:R-:W-:-:S03]  /*16b0*/  HFMA2 R7, R7, R11, R14 ;  /* 0x0000000b07077231 */ /* 0x000fc6000000000e */
[----:B------:R-:W-:Y:S01]  /*16c0*/  PRMT R21, R21, 0x5410, R22 ;  /* 0x0000541015157816 */ /* 0x000fe20000000016 */
[----:B------:R-:W-:Y:S02]  /*16d0*/  HADD2 R9, R9.H0_H0, R9.H1_H1 ;  /* 0x3000000909097230 */ /* 0x000fe40000000800 */
[----:B------:R-:W-:Y:S01]  /*16e0*/  HADD2 R7, R7.H0_H0, R7.H1_H1 ;  /* 0x3000000707077230 */ /* 0x000fe20000000800 */
[----:B------:R-:W-:Y:S01]  /*16f0*/  UIADD3 UR9, UP1, UPT, UR9, 0x40, URZ ;  /* 0x0000004009097890 */ /* 0x000fe2000ff3e0ff */
[----:B------:R-:W-:Y:S01]  /*1700*/  IMAD.U32 R8, RZ, RZ, UR17 ;  /* 0x00000011ff087e24 */ /* 0x000fe2000f8e00ff */
[----:B------:R-:W-:Y:S02]  /*1710*/  UIADD3 UR8, UPT, UPT, UR8, 0x20, URZ ;  /* 0x0000002008087890 */ /* 0x000fe4000fffe0ff */
[----:B------:R-:W-:Y:S01]  /*1720*/  PRMT R9, R9, 0x5410, R7 ;  /* 0x0000541009097816 */ /* 0x000fe20000000007 */
[----:B------:R-:W-:Y:S01]  /*1730*/  UIADD3.X UR10, UPT, UPT, URZ, UR10, URZ, UP1, !UPT ;  /* 0x0000000aff0a7290 */ /* 0x000fe20008ffe4ff */
[----:B------:R-:W-:Y:S01]  /*1740*/  IMAD.WIDE R2, R8, 0x4, R2 ;  /* 0x0000000408027825 */ /* 0x000fe200078e0202 */
[----:B--2---:R-:W-:-:S13]  /*1750*/  @!P0 R2UR UR6, R12 ;  /* 0x000000000c0682ca */ /* 0x004fda00000e0000 */
[----:B------:R-:W-:Y:S02]  /*1760*/  @!UP0 UIADD3 UR5, UPT, UPT, UR6, UR12, URZ ;  /* 0x0000000c06058290 */ /* 0x000fe4000fffe0ff */
[----:B------:R-:W-:Y:S02]  /*1770*/  UIADD3 UR12, UPT, UPT, UR12, 0x10, URZ ;  /* 0x000000100c0c7890 */ /* 0x000fe4000fffe0ff */
[----:B------:R-:W-:Y:S01]  /*1780*/  @!UP0 UIADD3 UR6, UPT, UPT, UR4, 0x1, URZ ;  /* 0x0000000104068890 */ /* 0x000fe2000fffe0ff */
[----:B---3--:R-:W-:Y:S02]  /*1790*/  @!P0 PRMT R0, R4, 0x7610, R0 ;  /* 0x0000761004008816 */ /* 0x008fe40000000000 */
[----:B------:R-:W-:Y:S02]  /*17a0*/  @!P0 PRMT R16, R16, 0x7610, R4 ;  /* 0x0000761010108816 */ /* 0x000fe40000000004 */
[----:B------:R-:W-:Y:S02]  /*17b0*/  @!P0 PRMT R0, R0, 0x7610, R5 ;  /* 0x0000761000008816 */ /* 0x000fe40000000005 */
[----:B------:R-:W-:-:S02]  /*17c0*/  @!P0 PRMT R16, R5, 0x7610, R16 ;  /* 0x0000761005108816 */ /* 0x000fc40000000010 */
[----:B------:R-:W-:Y:S02]  /*17d0*/  ISETP.LE.AND P0, PT, R18, UR12, PT ;  /* 0x0000000c12007c0c */ /* 0x000fe4000bf03270 */
[----:B------:R-:W-:Y:S01]  /*17e0*/  PRMT R4, R0, 0x7610, R16 ;  /* 0x0000761000047816 */ /* 0x000fe20000000010 */
[----:B------:R-:W-:-:S04]  /*17f0*/  @!UP0 UMOV UR4, UR6 ;  /* 0x0000000600048c82 */ /* 0x000fc80008000000 */
[----:B------:R-:W-:Y:S01]  /*1800*/  HFMA2 R20, R21, R4, R20 ;  /* 0x0000000415147231 */ /* 0x000fe20000000014 */
[----:B------:R-:W-:-:S05]  /*1810*/  PRMT R4, R16, 0x7610, R0 ;  /* 0x0000761010047816 */ /* 0x000fca0000000000 */
[----:B------:R-:W-:Y:S01]  /*1820*/  HFMA2 R19, R9, R4, R19 ;  /* 0x0000000409137231 */ /* 0x000fe20000000013 */
[----:B------:R-:W-:Y:S06]  /*1830*/  @!P0 BRA `(.L_x_3722) ;  /* 0xfffffff400488947 */ /* 0x000fec000383ffff */
.L_x_3721:
        /* <DEDUP_REMOVED lines=10> */
.L_x_3726:
[----:B------:R-:W0:Y:S02]  /*18e0*/  LDS R2, [R0] ;  /* 0x0000000000027984 */ /* 0x000e240000000800 */
[----:B0-----:R-:W-:-:S05]  /*18f0*/  HADD2 R3, R2, R20 ;  /* 0x0000001402037230 */ /* 0x001fca0000000000 */
[----:B------:R-:W0:Y:S02]  /*1900*/  ATOMS.CAST.SPIN P0, [R0], R2, R3 ;  /* 0x000000020000758d */ /* 0x000e240001800003 */
[----:B0-----:R-:W-:Y:S05]  /*1910*/  @!P0 BRA `(.L_x_3726) ;  /* 0xfffffffc00f08947 */ /* 0x001fea000383ffff */
[----:B------:R-:W-:Y:S05]  /*1920*/  BRA `(.L_x_3724) ;  /* 0x00000000000c7947 */ /* 0x000fea0003800000 */
.L_x_3725:
[----:B------:R-:W2:Y:S02]  /*1930*/  LD.E R0, desc[UR14][R4.64] ;  /* 0x0000000e04007980 */ /* 0x000ea4000c101900 */
[----:B--2---:R-:W-:-:S05]  /*1940*/  IMAD.IADD R3, R20, 0x1, R0 ;  /* 0x0000000114037824 */ /* 0x004fca00078e0200 */
[----:B------:R0:W-:Y:S02]  /*1950*/  ST.E desc[UR14][R4.64], R3 ;  /* 0x0000000304007985 */ /* 0x0001e4000c10190e */
.L_x_3724:
[----:B------:R-:W-:Y:S05]  /*1960*/  BSYNC.RECONVERGENT B0 ;  /* 0x0000000000007941 */ /* 0x000fea0003800200 */
.L_x_3723:
[----:B------:R1:W-:Y:S02]  /*1970*/  ATOM.E.ADD.F16x2.RN.STRONG.GPU P0, RZ, desc[UR14][R4.64+0x4], R19 ;  /* 0x8000041304ff79a2 */ /* 0x0003e4000c10e10e */
[----:B-1----:R-:W-:Y:S05]  /*1980*/  @P0 EXIT ;  /* 0x000000000000094d */ /* 0x002fea0003800000 */
[----:B------:R-:W1:Y:S02]  /*1990*/  QSPC.E.S P0, RZ, [R4+0x4] ;  /* 0x0000040004ff73aa */ /* 0x000e640000000500 */
[----:B-1----:R-:W-:Y:S05]  /*19a0*/  @!P0 BRA `(.L_x_3727) ;  /* 0x00000000001c8947 */ /* 0x002fea0003800000 */
[----:B------:R-:W-:-:S05]  /*19b0*/  IMAD.MOV.U32 R2, RZ, RZ, R4 ;  /* 0x000000ffff027224 */ /* 0x000fca00078e0004 */
[----:B------:R-:W-:-:S07]  /*19c0*/  MOV R0, R2 ;  /* 0x0000000200007202 */ /* 0x000fce0000000f00 */
.L_x_3728:
[----:B------:R-:W0:Y:S02]  /*19d0*/  LDS R2, [R0+0x4] ;  /* 0x0000040000027984 */ /* 0x000e240000000800 */
[----:B0-----:R-:W-:-:S05]  /*19e0*/  HFMA2 R3, R2, 1, 1, R19 ;  /* 0x3c003c0002037831 */ /* 0x001fca0000000013 */
[----:B------:R-:W0:Y:S02]  /*19f0*/  ATOMS.CAST.SPIN P0, [R0+0x4], R2, R3 ;  /* 0x000004020000758d */ /* 0x000e240001800003 */
[----:B0-----:R-:W-:Y:S05]  /*1a00*/  @!P0 BRA `(.L_x_3728) ;  /* 0xfffffffc00f08947 */ /* 0x001fea000383ffff */
[----:B------:R-:W-:Y:S05]  /*1a10*/  EXIT ;  /* 0x000000000000794d */ /* 0x000fea0003800000 */
.L_x_3727:
[----:B------:R-:W0:Y:S02]  /*1a20*/  LD.E R0, desc[UR14][R4.64+0x4] ;  /* 0x0000040e04007980 */ /* 0x000e24000c101900 */
[----:B0-----:R-:W-:-:S05]  /*1a30*/  IMAD.IADD R3, R19, 0x1, R0 ;  /* 0x0000000113037824 */ /* 0x001fca00078e0200 */
[----:B------:R-:W-:Y:S01]  /*1a40*/  ST.E desc[UR14][R4.64+0x4], R3 ;  /* 0x0000040304007985 */ /* 0x000fe2000c10190e */
[----:B------:R-:W-:Y:S05]  /*1a50*/  EXIT ;  /* 0x000000000000794d */ /* 0x000fea0003800000 */
.L_x_3729:
        /* <DEDUP_REMOVED lines=10> */
.L_x_3982:


//--------------------- .text._Z23gemm_half_q_half_kernelILi1ELi32ELb1ELb0ELi32EEvPK6__halfPKjS4_S2_PS0_iiiiPKtS7_iiiiiibS2_i --------------------------
	.section	.text._Z23gemm_half_q_half_kernelILi1ELi32ELb1ELb0ELi32EEvPK6__halfPKjS4_S2_PS0_iiiiPKtS7_iiiiiibS2_i,"ax",@progbits
	.align	128
        .global         _Z23gemm_half_q_half_kernelILi1ELi32ELb1ELb0ELi32EEvPK6__halfPKjS4_S2_PS0_iiiiPKtS7_iiiiiibS2_i
        .type           _Z23gemm_half_q_half_kernelILi1ELi32ELb1ELb0ELi32EEvPK6__halfPKjS4_S2_PS0_iiiiPKtS7_iiiiiibS2_i,@function
        .size           _Z23gemm_half_q_half_kernelILi1ELi32ELb1ELb0ELi32EEvPK6__halfPKjS4_S2_PS0_iiiiPKtS7_iiiiiibS2_i,(.L_x_3983 - _Z23gemm_half_q_half_kernelILi1ELi32ELb1ELb0ELi32EEvPK6__halfPKjS4_S2_PS0_iiiiPKtS7_iiiiiibS2_i)
        .other          _Z23gemm_half_q_half_kernelILi1ELi32ELb1ELb0ELi32EEvPK6__halfPKjS4_S2_PS0_iiiiPKtS7_iiiiiibS2_i,@"STO_CUDA_ENTRY STV_DEFAULT"
_Z23gemm_half_q_half_kernelILi1ELi32ELb1ELb0ELi32EEvPK6__halfPKjS4_S2_PS0_iiiiPKtS7_iiiiiibS2_i:
.text._Z23gemm_half_q_half_kernelILi1ELi32ELb1ELb0ELi32EEvPK6__halfPKjS4_S2_PS0_iiiiPKtS7_iiiiiibS2_i:
[----:B------:R-:W-:Y:S08]  /*0000*/  LDC R1, c[0x0][0x37c] ;  /* 0x0000df00ff017b82 */ /* 0x000ff00000000800 */
[----:B------:R-:W0:Y:S01]  /*0010*/  S2UR UR8, SR_CTAID.Y ;  /* 0x00000000000879c3 */ /* 0x000e220000002600 */
[----:B------:R-:W1:Y:S07]  /*0020*/  S2R R4, SR_CTAID.X ;  /* 0x0000000000047919 */ /* 0x000e6e0000002500 */
[----:B------:R-:W0:Y:S02]  /*0030*/  LDC R0, c[0x0][0x3a8] ;  /* 0x0000ea00ff007b82 */ /* 0x000e240000000800 */
[----:B0-----:R-:W-:-:S13]  /*0040*/  ISETP.LE.AND P0, PT, R0, UR8, PT ;  /* 0x0000000800007c0c */ /* 0x001fda000bf03270 */
[----:B-1----:R-:W-:Y:S05]  /*0050*/  @P0 EXIT ;  /* 0x000000000000094d */ /* 0x002fea0003800000 */
[----:B------:R-:W0:Y:S01]  /*0060*/  LDC.64 R2, c[0x0][0x3e8] ;  /* 0x0000fa00ff027b82 */ /* 0x000e220000000a00 */
[----:B------:R-:W0:Y:S02]  /*0070*/  LDCU.64 UR6, c[0x0][0x358] ;  /* 0x00006b00ff0677ac */ /* 0x000e240008000a00 */
[----:B0-----:R-:W2:Y:S02]  /*0080*/  LDG.E.U16 R2, desc[UR6][R2.64] ;  /* 0x0000000602027981 */ /* 0x001ea4000c1e1500 */
[----:B--2---:R-:W-:-:S13]  /*0090*/  ISETP.NE.AND P0, PT, R2, RZ, PT ;  /* 0x000000ff0200720c */ /* 0x004fda0003f05270 */
[----:B------:R-:W-:Y:S05]  /*00a0*/  @!P0 EXIT ;  /* 0x000000000000894d */ /* 0x000fea0003800000 */
[----:B------:R-:W0:Y:S01]  /*00b0*/  S2R R0, SR_CTAID.Z ;  /* 0x0000000000007919 */ /* 0x000e220000002700 */
[----:B------:R-:W1:Y:S01]  /*00c0*/  LDC R13, c[0x0][0x3b0] ;  /* 0x0000ec00ff0d7b82 */ /* 0x000e620000000800 */
[----:B------:R-:W-:Y:S01]  /*00d0*/  BSSY.RECONVERGENT B0, `(.L_x_3730) ;  /* 0x000001d000007945 */ /* 0x000fe20003800200 */
[----:B------:R-:W2:Y:S06]  /*00e0*/  S2R R3, SR_TID.X ;  /* 0x0000000000037919 */ /* 0x000eac0000002100 */
[----:B------:R-:W3:Y:S01]  /*00f0*/  LDC R24, c[0x0][0x3ac] ;  /* 0x0000eb00ff187b82 */ /* 0x000ee20000000800 */
[----:B0-----:R-:W-:-:S04]  /*0100*/  IMAD.SHL.U32 R10, R0, 0x20, RZ ;  /* 0x00000020000a7824 */ /* 0x001fc800078e00ff */
[C---:B--2---:R-:W-:Y:S01]  /*0110*/  IMAD.IADD R15, R10.reuse, 0x1, R3 ;  /* 0x000000010a0f7824 */ /* 0x044fe200078e0203 */
[----:B-1----:R-:W-:Y:S01]  /*0120*/  VIADDMNMX R12, R10, 0x20, R13, PT ;  /* 0x000000200a0c7846 */ /* 0x002fe2000380010d */
[----:B------:R-:W-:-:S03]  /*0130*/  IMAD R4, R4, 0x20, R3 ;  /* 0x0000002004047824 */ /* 0x000fc600078e0203 */
[----:B------:R-:W-:Y:S01]  /*0140*/  ISETP.GE.AND P0, PT, R15, R12, PT ;  /* 0x0000000c0f00720c */ /* 0x000fe20003f06270 */
[----:B------:R-:W-:-:S05]  /*0150*/  IMAD.SHL.U32 R11, R4, 0x4, RZ ;  /* 0x00000004040b7824 */ /* 0x000fca00078e00ff */
[----:B---3--:R-:W-:-:S07]  /*0160*/  ISETP.GE.AND P1, PT, R11, R24, PT ;  /* 0x000000180b00720c */ /* 0x008fce0003f26270 */
[----:B------:R-:W-:Y:S06]  /*0170*/  @P0 BRA `(.L_x_3731) ;  /* 0x0000000000480947 */ /* 0x000fec0003800000 */
        /* <DEDUP_REMOVED lines=18> */
.L_x_3731:
[----:B------:R-:W-:Y:S05]  /*02a0*/  BSYNC.RECONVERGENT B0 ;  /* 0x0000000000007941 */ /* 0x000fea0003800200 */
.L_x_3730:
[----:B------:R-:W-:Y:S05]  /*02b0*/  @P1 EXIT ;  /* 0x000000000000194d */ /* 0x000fea0003800000 */
[----:B------:R-:W1:Y:S01]  /*02c0*/  LDCU.U8 UR4, c[0x0][0x3e0] ;  /* 0x00007c00ff0477ac */ /* 0x000e620008000000 */
[----:B------:R-:W-:Y:S01]  /*02d0*/  ISETP.GE.AND P1, PT, R10, R13, PT ;  /* 0x0000000d0a00720c */ /* 0x000fe20003f26270 */
[----:B-1----:R-:W-:-:S06]  /*02e0*/  UPRMT UR4, UR4, 0x8880, URZ ;  /* 0x0000888004047896 */ /* 0x002fcc00080000ff */
[----:B------:R-:W-:-:S04]  /*02f0*/  ISETP.NE.AND P0, PT, RZ, UR4, PT ;  /* 0x00000004ff007c0c */ /* 0x000fc8000bf05270 */
[----:B------:R-:W-:-:S13]  /*0300*/  ISETP.NE.OR P0, PT, R0, RZ, !P0 ;  /* 0x000000ff0000720c */ /* 0x000fda0004705670 */
[----:B------:R-:W1:Y:S01]  /*0310*/  @!P0 LDC.64 R4, c[0x0][0x3a0] ;  /* 0x0000e800ff048b82 */ /* 0x000e620000000a00 */
[----:B0-----:R-:W-:-:S04]  /*0320*/  @!P0 IMAD R7, R24, UR8, R11 ;  /* 0x0000000818078c24 */ /* 0x001fc8000f8e020b */
[----:B-1----:R-:W-:-:S05]  /*0330*/  @!P0 IMAD.WIDE R4, R7, 0x2, R4 ;  /* 0x0000000207048825 */ /* 0x002fca00078e0204 */
[----:B------:R0:W-:Y:S01]  /*0340*/  @!P0 STG.E.64 desc[UR6][R4.64], RZ ;  /* 0x000000ff04008986 */ /* 0x0001e2000c101b06 */
[----:B------:R-:W-:Y:S06]  /*0350*/  BAR.SYNC.DEFER_BLOCKING 0x0 ;  /* 0x0000000000007b1d */ /* 0x000fec0000010000 */
[----:B------:R-:W-:Y:S05]  /*0360*/  @P1 BRA `(.L_x_3732) ;  /* 0x0000000000d41947 */ /* 0x000fea0003800000 */
[----:B0-----:R-:W0:Y:S01]  /*0370*/  LDC.64 R4, c[0x0][0x3b8] ;  /* 0x0000ee00ff047b82 */ /* 0x001e220000000a00 */
        /* <DEDUP_REMOVED lines=12> */
.L_x_3733:
[----:B0----5:R-:W-:-:S04]  /*0440*/  VIADD R19, R14, UR4 ;  /* 0x000000040e137c36 */ /* 0x021fc80008000000 */
[----:B------:R-:W-:-:S05]  /*0450*/  IMAD R0, R19, R24, RZ ;  /* 0x0000001813007224 */ /* 0x000fca00078e02ff */
[----:B------:R-:W-:-:S04]  /*0460*/  SHF.R.S32.HI R3, RZ, 0x1f, R0 ;  /* 0x0000001fff037819 */ /* 0x000fc80000011400 */
[----:B------:R-:W-:-:S04]  /*0470*/  LEA.HI R0, R3, R0, RZ, 0x3 ;  /* 0x0000000003007211 */ /* 0x000fc800078f18ff */
[----:B------:R-:W-:-:S05]  /*0480*/  LEA.HI.SX32 R21, R0, R17, 0x1d ;  /* 0x0000001100157211 */ /* 0x000fca00078feaff */
[----:B------:R-:W-:-:S06]  /*0490*/  IMAD.WIDE R20, R21, 0x4, R8 ;  /* 0x0000000415147825 */ /* 0x000fcc00078e0208 */
[----:B------:R-:W3:Y:S01]  /*04a0*/  LDG.E.CONSTANT R21, desc[UR6][R20.64] ;  /* 0x0000000614157981 */ /* 0x000ee2000c1e9900 */
[----:B------:R-:W-:-:S04]  /*04b0*/  IMAD.SHL.U32 R3, R15, 0x2, RZ ;  /* 0x000000020f037824 */ /* 0x000fc800078e00ff */
[----:B------:R-:W-:-:S06]  /*04c0*/  IMAD.WIDE.U32 R2, R3, 0x2, R4 ;  /* 0x0000000203027825 */ /* 0x000fcc00078e0004 */
[----:B------:R-:W4:Y:S01]  /*04d0*/  LDG.E.U16.CONSTANT R2, desc[UR6][R2.64+0x2] ;  /* 0x0000020602027981 */ /* 0x000f22000c1e9500 */
[----:B--2---:R-:W-:-:S05]  /*04e0*/  IMAD.WIDE.U32 R18, R19, 0x2, R6 ;  /* 0x0000000213127825 */ /* 0x004fca00078e0006 */
        /* <DEDUP_REMOVED lines=9> */
[----:B0-----:R-:W-:Y:S01]  /*0580*/  IMAD R19, R20, R20, R20 ;  /* 0x0000001414137224 */ /* 0x001fe200078e0214 */
[----:B------:R-:W-:Y:S01]  /*0590*/  LOP3.LUT R25, R25, 0xf, RZ, 0xc0, !PT ;  /* 0x0000000f19197812 */ /* 0x000fe200078ec0ff */
[----:B----4-:R-:W-:Y:S01]  /*05a0*/  IMAD.IADD R15, R2, 0x1, R15 ;  /* 0x00000001020f7824 */ /* 0x010fe200078e020f */
[----:B------:R-:W-:-:S02]  /*05b0*/  LOP3.LUT R22, R22, 0xf, RZ, 0xc0, !PT ;  /* 0x0000000f16167812 */ /* 0x000fc400078ec0ff */
[----:B------:R-:W-:Y:S02]  /*05c0*/  IADD3 R20, PT, PT, R20, 0x1, R19 ;  /* 0x0000000114147810 */ /* 0x000fe40007ffe013 */
[----:B------:R-:W-:Y:S01]  /*05d0*/  IADD3 R23, PT, PT, R23, 0x1, R26 ;  /* 0x0000000117177810 */ /* 0x000fe20007ffe01a */
[C---:B------:R-:W-:Y:S01]  /*05e0*/  IMAD R19, R22.reuse, R22, R22 ;  /* 0x0000001616137224 */ /* 0x040fe200078e0216 */
[----:B------:R-:W-:Y:S01]  /*05f0*/  ISETP.GE.AND P0, PT, R15, R12, PT ;  /* 0x0000000c0f00720c */ /* 0x000fe20003f06270 */
[C---:B------:R-:W-:Y:S01]  /*0600*/  IMAD R26, R25.reuse, R25, R25 ;  /* 0x00000019191a7224 */ /* 0x040fe200078e0219 */
[----:B------:R-:W2:Y:S02]  /*0610*/  I2F.F16 R3, R23 ;  /* 0x0000001700037306 */ /* 0x000ea40000200c00 */
[----:B------:R-:W-:Y:S02]  /*0620*/  IADD3 R19, PT, PT, R22, 0x1, R19 ;  /* 0x0000000116137810 */ /* 0x000fe40007ffe013 */
[----:B------:R-:W-:-:S04]  /*0630*/  IADD3 R26, PT, PT, R25, 0x1, R26 ;  /* 0x00000001191a7810 */ /* 0x000fc80007ffe01a */
        /* <DEDUP_REMOVED lines=8> */
.L_x_3732:
        /* <DEDUP_REMOVED lines=11> */
.L_x_3734:
        /* <DEDUP_REMOVED lines=11> */
.L_x_3735:
        /* <DEDUP_REMOVED lines=11> */
.L_x_3736:
        /* <DEDUP_REMOVED lines=11> */
.L_x_3737:
        /* <DEDUP_REMOVED lines=11> */
.L_x_3738:
[----:B------:R-:W-:Y:S01]  /*0a30*/  VIMNMX R9, PT, PT, R10, UR4, PT ;  /* 0x000000040a097c48 */ /* 0x000fe2000bfe0100 */
[----:B------:R-:W0:Y:S01]  /*0a40*/  LDCU.64 UR4, c[0x0][0x388] ;  /* 0x00007100ff0477ac */ /* 0x000e220008000a00 */
[----:B------:R-:W1:Y:S01]  /*0a50*/  LDC.64 R30, c[0x0][0x3a0] ;  /* 0x0000e800ff1e7b82 */ /* 0x000e620000000a00 */
[----:B------:R-:W-:Y:S02]  /*0a60*/  VIMNMX R13, PT, PT, R13, UR9, PT ;  /* 0x000000090d0d7c48 */ /* 0x000fe4000bfe0100 */
[----:B------:R-:W-:-:S04]  /*0a70*/  SHF.R.S32.HI R12, RZ, 0x1f, R9 ;  /* 0x0000001fff0c7819 */ /* 0x000fc80000011409 */
[----:B------:R-:W-:-:S04]  /*0a80*/  LEA.HI R12, R12, R9, RZ, 0x5 ;  /* 0x000000090c0c7211 */ /* 0x000fc800078f28ff */
[----:B------:R-:W-:-:S05]  /*0a90*/  SHF.R.S32.HI R9, RZ, 0x5, R12 ;  /* 0x00000005ff097819 */ /* 0x000fca000001140c */
[----:B------:R-:W-:-:S05]  /*0aa0*/  IMAD R4, R9, 0x8, R4 ;  /* 0x0000000809047824 */ /* 0x000fca00078e0204 */
[----:B------:R-:W-:Y:S02]  /*0ab0*/  IADD3 R4, PT, PT, R6, R4, R5 ;  /* 0x0000000406047210 */ /* 0x000fe40007ffe005 */
[----:B------:R-:W-:Y:S02]  /*0ac0*/  SHF.R.S32.HI R5, RZ, 0x1f, R11 ;  /* 0x0000001fff057819 */ /* 0x000fe4000001140b */
[----:B------:R-:W-:-:S05]  /*0ad0*/  IADD3 R7, PT, PT, R8, R4, R7 ;  /* 0x0000000408077210 */ /* 0x000fca0007ffe007 */
[----:B------:R-:W-:-:S05]  /*0ae0*/  IMAD R4, R7, R24, RZ ;  /* 0x0000001807047224 */ /* 0x000fca00078e02ff */
[----:B------:R-:W-:Y:S01]  /*0af0*/  IADD3 R6, P0, PT, R11, R4, RZ ;  /* 0x000000040b067210 */ /* 0x000fe20007f1e0ff */
[----:B------:R-:W-:-:S03]  /*0b00*/  IMAD R11, R24, UR8, R11 ;  /* 0x00000008180b7c24 */ /* 0x000fc6000f8e020b */
[----:B------:R-:W-:Y:S01]  /*0b10*/  LEA.HI.X.SX32 R5, R4, R5, 0x1, P0 ;  /* 0x0000000504057211 */ /* 0x000fe200000f0eff */
[----:B-1----:R-:W-:Y:S01]  /*0b20*/  IMAD.WIDE R30, R11, 0x2, R30 ;  /* 0x000000020b1e7825 */ /* 0x002fe200078e021e */
[----:B------:R-:W-:Y:S02]  /*0b30*/  ISETP.GT.AND P0, PT, R13, R10, PT ;  /* 0x0000000a0d00720c */ /* 0x000fe40003f04270 */
[C---:B0-----:R-:W-:Y:S02]  /*0b40*/  LEA R12, P1, R6.reuse, UR4, 0x2 ;  /* 0x00000004060c7c11 */ /* 0x041fe4000f8210ff */
[----:B------:R-:W-:Y:S02]  /*0b50*/  PRMT R4, RZ, 0x5410, RZ ;  /* 0x00005410ff047816 */ /* 0x000fe400000000ff */
[----:B------:R-:W-:Y:S02]  /*0b60*/  LEA.HI.X R13, R6, UR5, R5, 0x2, P1 ;  /* 0x00000005060d7c11 */ /* 0x000fe400088f1405 */
[----:B------:R-:W-:-:S05]  /*0b70*/  PRMT R5, RZ, 0x5410, RZ ;  /* 0x00005410ff057816 */ /* 0x000fca00000000ff */
[----:B------:R-:W-:Y:S05]  /*0b80*/  @!P0 BRA `(.L_x_3739) ;  /* 0x0000001400b88947 */ /* 0x000fea0003800000 */
[----:B------:R-:W2:Y:S01]  /*0b90*/  LDG.E.128.CONSTANT R20, desc[UR6][R12.64] ;  /* 0x000000060c147981 */ /* 0x000ea2000c1e9d00 */
[----:B------:R-:W-:-:S05]  /*0ba0*/  IMAD.WIDE R14, R24, 0x4, R12 ;  /* 0x00000004180e7825 */ /* 0x000fca00078e020c */
[----:B------:R-:W3:Y:S01]  /*0bb0*/  LDG.E.128.CONSTANT R4, desc[UR6][R14.64] ;  /* 0x000000060e047981 */ /* 0x000ee2000c1e9d00 */
[----:B------:R-:W-:-:S05]  /*0bc0*/  IMAD.WIDE R32, R24, 0x4, R14 ;  /* 0x0000000418207825 */ /* 0x000fca00078e020e */
[----:B------:R-:W4:Y:S01]  /*0bd0*/  LDG.E.128.CONSTANT R8, desc[UR6][R32.64] ;  /* 0x0000000620087981 */ /* 0x000f22000c1e9d00 */
[----:B------:R-:W0:Y:S01]  /*0be0*/  S2UR UR5, SR_CgaCtaId ;  /* 0x00000000000579c3 */ /* 0x000e220000008800 */
[----:B------:R-:W-:Y:S01]  /*0bf0*/  UMOV UR4, 0x400 ;  /* 0x0000040000047882 */ /* 0x000fe20000000000 */
[----:B------:R-:W-:Y:S01]  /*0c00*/  IMAD.WIDE R34, R24, 0x4, R32 ;  /* 0x0000000418227825 */ /* 0x000fe200078e0220 */
[----:B0-----:R-:W-:-:S09]  /*0c10*/  ULEA UR4, UR5, UR4, 0x18 ;  /* 0x0000000405047291 */ /* 0x001fd2000f8ec0ff */
[----:B------:R-:W0:Y:S01]  /*0c20*/  LDS.128 R16, [UR4] ;  /* 0x00000004ff107984 */ /* 0x000e220008000c00 */
[----:B------:R-:W-:Y:S02]  /*0c30*/  UMOV UR4, 0x400 ;  /* 0x0000040000047882 */ /* 0x000fe40000000000 */
[----:B------:R-:W-:Y:S01]  /*0c40*/  ULEA UR4, UR5, UR4, 0x18 ;  /* 0x0000000405047291 */ /* 0x000fe2000f8ec0ff */
[----:B--2---:R-:W-:Y:S02]  /*0c50*/  LOP3.LUT R25, R20, 0x3f003f, RZ, 0xc0, !PT ;  /* 0x003f003f14197812 */ /* 0x004fe400078ec0ff */
[----:B------:R-:W-:Y:S02]  /*0c60*/  SHF.R.U32.HI R26, RZ, 0x6, R20 ;  /* 0x00000006ff1a7819 */ /* 0x000fe40000011614 */
[----:B------:R-:W-:Y:S02]  /*0c70*/  LOP3.LUT R25, R25, 0x64006400, RZ, 0xfc, !PT ;  /* 0x6400640019197812 */ /* 0x000fe400078efcff */
[----:B------:R-:W-:-:S02]  /*0c80*/  LOP3.LUT R26, R26, 0x3f003f, RZ, 0xc0, !PT ;  /* 0x003f003f1a1a7812 */ /* 0x000fc400078ec0ff */
[----:B---3--:R-:W-:Y:S01]  /*0c90*/  LOP3.LUT R13, R4, 0x3f003f, RZ, 0xc0, !PT ;  /* 0x003f003f040d7812 */ /* 0x008fe200078ec0ff */
[----:B------:R-:W-:Y:S01]  /*0ca0*/  HADD2 R25, R25, -1056, -1056 ;  /* 0xe420e42019197430 */ /* 0x000fe20000000000 */
[----:B------:R-:W-:Y:S02]  /*0cb0*/  LOP3.LUT R26, R26, 0x64006400, RZ, 0xfc, !PT ;  /* 0x640064001a1a7812 */ /* 0x000fe400078efcff */
[----:B------:R-:W-:Y:S02]  /*0cc0*/  LOP3.LUT R13, R13, 0x64006400, RZ, 0xfc, !PT ;  /* 0x640064000d0d7812 */ /* 0x000fe400078efcff */
[----:B------:R-:W-:Y:S01]  /*0cd0*/  SHF.R.U32.HI R14, RZ, 0x6, R4 ;  /* 0x00000006ff0e7819 */ /* 0x000fe20000011604 */
[----:B0-----:R-:W-:Y:S02]  /*0ce0*/  HFMA2 R25, R25, R16, RZ ;  /* 0x0000001019197231 */ /* 0x001fe400000000ff */
[----:B------:R-:W-:Y:S01]  /*0cf0*/  HADD2 R12, R26, -1056, -1056 ;  /* 0xe420e4201a0c7430 */ /* 0x000fe20000000000 */
[----:B------:R-:W-:Y:S01]  /*0d00*/  SHF.R.U32.HI R20, RZ, 0xc, R20 ;  /* 0x0000000cff147819 */ /* 0x000fe20000011614 */
[----:B------:R-:W-:Y:S01]  /*0d10*/  HADD2 R13, R13, -1056, -1056 ;  /* 0xe420e4200d0d7430 */ /* 0x000fe20000000000 */
[----:B------:R-:W-:-:S02]  /*0d20*/  LOP3.LUT R14, R14, 0x3f003f, RZ, 0xc0, !PT ;  /* 0x003f003f0e0e7812 */ /* 0x000fc400078ec0ff */
[----:B------:R-:W-:Y:S02]  /*0d30*/  SHF.R.U32.HI R4, RZ, 0xc, R4 ;  /* 0x0000000cff047819 */ /* 0x000fe40000011604 */
[----:B------:R-:W-:Y:S01]  /*0d40*/  LOP3.LUT R14, R14, 0x64006400, RZ, 0xfc, !PT ;  /* 0x640064000e0e7812 */ /* 0x000fe200078efcff */
[----:B------:R-:W-:Y:S01]  /*0d50*/  HFMA2 R12, R12, R17, R25 ;  /* 0x000000110c0c7231 */ /* 0x000fe20000000019 */
[----:B------:R-:W-:-:S03]  /*0d60*/  LOP3.LUT R15, R4, 0xf000f, RZ, 0xc0, !PT ;  /* 0x000f000f040f7812 */ /* 0x000fc600078ec0ff */
[----:B------:R-:W-:Y:S01]  /*0d70*/  HADD2 R25, R14, -1056, -1056 ;  /* 0xe420e4200e197430 */ /* 0x000fe20000000000 */
[--C-:B----4-:R-:W-:Y:S01]  /*0d80*/  SHF.R.U32.HI R4, RZ, 0xa, R8.reuse ;  /* 0x0000000aff047819 */ /* 0x110fe20000011608 */
[----:B------:R-:W-:Y:S01]  /*0d90*/  HFMA2 R12, R13, R18, R12 ;  /* 0x000000120d0c7231 */ /* 0x000fe2000000000c */
[----:B------:R-:W-:Y:S02]  /*0da0*/  LOP3.LUT R13, R20, 0xf000f, RZ, 0xc0, !PT ;  /* 0x000f000f140d7812 */ /* 0x000fe400078ec0ff */
[----:B------:R-:W-:Y:S02]  /*0db0*/  SHF.R.U32.HI R20, RZ, 0x8, R8 ;  /* 0x00000008ff147819 */ /* 0x000fe40000011608 */
[----:B------:R-:W-:Y:S02]  /*0dc0*/  LOP3.LUT R4, R15, 0x300030, R4, 0xf8, !PT ;  /* 0x003000300f047812 */ /* 0x000fe400078ef804 */
[----:B------:R-:W-:Y:S02]  /*0dd0*/  LOP3.LUT R20, R13, 0x300030, R20, 0xf8, !PT ;  /* 0x003000300d147812 */ /* 0x000fe400078ef814 */
[----:B------:R-:W-:Y:S01]  /*0de0*/  LOP3.LUT R26, R8, 0x3f003f, RZ, 0xc0, !PT ;  /* 0x003f003f081a7812 */ /* 0x000fe200078ec0ff */
[----:B------:R-:W-:Y:S01]  /*0df0*/  HFMA2 R25, R25, R19, R12 ;  /* 0x0000001319197231 */ /* 0x000fe2000000000c */
[----:B------:R-:W-:Y:S01]  /*0e00*/  SHF.R.U32.HI R8, RZ, 0x6, R8 ;  /* 0x00000006ff087819 */ /* 0x000fe20000011608 */
[----:B------:R-:W0:Y:S01]  /*0e10*/  LDS.128 R12, [UR4+0x10] ;  /* 0x00001004ff0c7984 */ /* 0x000e220008000c00 */
[----:B------:R-:W-:-:S02]  /*0e20*/  LOP3.LUT R26, R26, 0x64006400, RZ, 0xfc, !PT ;  /* 0x640064001a1a7812 */ /* 0x000fc400078efcff */
[----:B------:R-:W-:Y:S02]  /*0e30*/  LOP3.LUT R8, R8, 0x3f003f, RZ, 0xc0, !PT ;  /* 0x003f003f08087812 */ /* 0x000fe400078ec0ff */
[----:B------:R-:W-:Y:S01]  /*0e40*/  LOP3.LUT R20, R20, 0x64006400, RZ, 0xfc, !PT ;  /* 0x6400640014147812 */ /* 0x000fe200078efcff */
[----:B------:R-:W-:Y:S01]  /*0e50*/  HADD2 R26, R26, -1056, -1056 ;  /* 0xe420e4201a1a7430 */ /* 0x000fe20000000000 */
[----:B------:R-:W-:Y:S02]  /*0e60*/  LOP3.LUT R8, R8, 0x64006400, RZ, 0xfc, !PT ;  /* 0x6400640008087812 */ /* 0x000fe400078efcff */
[----:B------:R-:W-:Y:S01]  /*0e70*/  LOP3.LUT R4, R4, 0x64006400, RZ, 0xfc, !PT ;  /* 0x6400640004047812 */ /* 0x000fe200078efcff */
[----:B------:R-:W-:Y:S01]  /*0e80*/  HADD2 R20, R20, -1056, -1056 ;  /* 0xe420e42014147430 */ /* 0x000fe20000000000 */
[----:B------:R-:W-:Y:S01]  /*0e90*/  SHF.R.U32.HI R29, RZ, 0xa, R9 ;  /* 0x0000000aff1d7819 */ /* 0x000fe20000011609 */
[----:B------:R-:W-:Y:S02]  /*0ea0*/  HADD2 R8, R8, -1056, -1056 ;  /* 0xe420e42008087430 */ /* 0x000fe40000000000 */
[----:B------:R-:W-:-:S02]  /*0eb0*/  HADD2 R4, R4, -1056, -1056 ;  /* 0xe420e42004047430 */ /* 0x000fc40000000000 */
[----:B0-----:R-:W-:-:S04]  /*0ec0*/  HFMA2 R25, R26, R12, R25 ;  /* 0x0000000c1a197231 */ /* 0x001fc80000000019 */
[----:B------:R-:W-:-:S04]  /*0ed0*/  HFMA2 R8, R8, R13, R25 ;  /* 0x0000000d08087231 */ /* 0x000fc80000000019 */
[----:B------:R-:W-:Y:S01]  /*0ee0*/  HFMA2 R8, R20, R14, R8 ;  /* 0x0000000e14087231 */ /* 0x000fe20000000008 */
[----:B------:R-:W-:-:S04]  /*0ef0*/  SHF.R.U32.HI R20, RZ, 0x6, R21 ;  /* 0x00000006ff147819 */ /* 0x000fc80000011615 */
[----:B------:R-:W-:-:S04]  /*0f00*/  LOP3.LUT R20, R20, 0x3f003f, RZ, 0xc0, !PT ;  /* 0x003f003f14147812 */ /* 0x000fc800078ec0ff */
[----:B------:R-:W-:Y:S01]  /*0f10*/  LOP3.LUT R20, R20, 0x64006400, RZ, 0xfc, !PT ;  /* 0x6400640014147812 */ /* 0x000fe200078efcff */
[----:B------:R-:W-:Y:S01]  /*0f20*/  HFMA2 R4, R4, R15, R8 ;  /* 0x0000000f04047231 */ /* 0x000fe20000000008 */
[----:B------:R-:W-:Y:S02]  /*0f30*/  LOP3.LUT R8, R21, 0x3f003f, RZ, 0xc0, !PT ;  /* 0x003f003f15087812 */ /* 0x000fe400078ec0ff */
[----:B------:R-:W-:Y:S01]  /*0f40*/  SHF.R.U32.HI R21, RZ, 0xc, R21 ;  /* 0x0000000cff157819 */ /* 0x000fe20000011615 */
[----:B------:R-:W-:Y:S01]  /*0f50*/  HADD2 R20, R20, -1056, -1056 ;  /* 0xe420e42014147430 */ /* 0x000fe20000000000 */
[----:B------:R-:W-:Y:S02]  /*0f60*/  LOP3.LUT R8, R8, 0x64006400, RZ, 0xfc, !PT ;  /* 0x6400640008087812 */ /* 0x000fe400078efcff */
[----:B------:R-:W-:-:S03]  /*0f70*/  LOP3.LUT R21, R21, 0xf000f, RZ, 0xc0, !PT ;  /* 0x000f000f15157812 */ /* 0x000fc600078ec0ff */
[----:B------:R-:W-:-:S04]  /*0f80*/  HADD2 R8, R8, -1056, -1056 ;  /* 0xe420e42008087430 */ /* 0x000fc80000000000 */
[----:B------:R-:W-:-:S04]  /*0f90*/  HFMA2 R8, R8, R16, RZ ;  /* 0x0000001008087231 */ /* 0x000fc800000000ff */
[----:B------:R-:W-:Y:S01]  /*0fa0*/  HFMA2 R8, R20, R17, R8 ;  /* 0x0000001114087231 */ /* 0x000fe20000000008 */
[----:B------:R-:W-:-:S04]  /*0fb0*/  LOP3.LUT R20, R5, 0x3f003f, RZ, 0xc0, !PT ;  /* 0x003f003f05147812 */ /* 0x000fc800078ec0ff */
[----:B------:R-:W-:-:S05]  /*0fc0*/  LOP3.LUT R20, R20, 0x64006400, RZ, 0xfc, !PT ;  /* 0x6400640014147812 */ /* 0x000fca00078efcff */
[----:B------:R-:W-:-:S04]  /*0fd0*/  HADD2 R20, R20, -1056, -1056 ;  /* 0xe420e42014147430 */ /* 0x000fc80000000000 */
[----:B------:R-:W-:Y:S01]  /*0fe0*/  HFMA2 R8, R20, R18, R8 ;  /* 0x0000001214087231 */ /* 0x000fe20000000008 */
[--C-:B------:R-:W-:Y:S02]  /*0ff0*/  SHF.R.U32.HI R20, RZ, 0x6, R5.reuse ;  /* 0x00000006ff147819 */ /* 0x100fe40000011605 */
[----:B------:R-:W-:Y:S02]  /*1000*/  SHF.R.U32.HI R5, RZ, 0xc, R5 ;  /* 0x0000000cff057819 */ /* 0x000fe40000011605 */
[----:B------:R-:W-:Y:S02]  /*1010*/  LOP3.LUT R20, R20, 0x3f003f, RZ, 0xc0, !PT ;  /* 0x003f003f14147812 */ /* 0x000fe400078ec0ff */
[----:B------:R-:W-:Y:S02]  /*1020*/  LOP3.LUT R26, R5, 0xf000f, RZ, 0xc0, !PT ;  /* 0x000f000f051a7812 */ /* 0x000fe400078ec0ff */
[----:B------:R-:W-:Y:S02]  /*1030*/  LOP3.LUT R20, R20, 0x64006400, RZ, 0xfc, !PT ;  /* 0x6400640014147812 */ /* 0x000fe400078efcff */
[----:B------:R-:W-:-:S02]  /*1040*/  SHF.R.U32.HI R32, RZ, 0x8, R11 ;  /* 0x00000008ff207819 */ /* 0x000fc4000001160b */
[----:B------:R-:W-:Y:S01]  /*1050*/  LOP3.LUT R29, R26, 0x300030, R29, 0xf8, !PT ;  /* 0x003000301a1d7812 */ /* 0x000fe200078ef81d */
        /* <DEDUP_REMOVED lines=12> */
[----:B------:R-:W-:Y:S02]  /*1120*/  SHF.R.U32.HI R9, RZ, 0x6, R22 ;  /* 0x00000006ff097819 */ /* 0x000fe40000011616 */
[----:B------:R-:W-:Y:S02]  /*1130*/  LOP3.LUT R20, R21, 0x300030, R20, 0xf8, !PT ;  /* 0x0030003015147812 */ /* 0x000fe400078ef814 */
[----:B------:R-:W-:Y:S02]  /*1140*/  LOP3.LUT R9, R9, 0x3f003f, RZ, 0xc0, !PT ;  /* 0x003f003f09097812 */ /* 0x000fe400078ec0ff */
[----:B------:R-:W-:Y:S02]  /*1150*/  LOP3.LUT R20, R20, 0x64006400, RZ, 0xfc, !PT ;  /* 0x6400640014147812 */ /* 0x000fe400078efcff */
[----:B------:R-:W-:-:S03]  /*1160*/  LOP3.LUT R9, R9, 0x64006400, RZ, 0xfc, !PT ;  /* 0x6400640009097812 */ /* 0x000fc600078efcff */
[----:B------:R-:W-:Y:S01]  /*1170*/  HADD2 R5, R20, -1056, -1056 ;  /* 0xe420e42014057430 */ /* 0x000fe20000000000 */
[----:B------:R-:W-:Y:S01]  /*1180*/  LOP3.LUT R20, R23, 0x3f003f, RZ, 0xc0, !PT ;  /* 0x003f003f17147812 */ /* 0x000fe200078ec0ff */
[----:B------:R-:W-:-:S03]  /*1190*/  HADD2 R9, R9, -1056, -1056 ;  /* 0xe420e42009097430 */ /* 0x000fc60000000000 */
        /* <DEDUP_REMOVED lines=8> */
[-C--:B------:R-:W-:Y:S02]  /*1220*/  HFMA2 R8, R8, R16.reuse, RZ.H0_H0 ;  /* 0x0000001008087231 */ /* 0x080fe400000400ff */
[----:B------:R-:W-:Y:S01]  /*1230*/  HFMA2 R16, R20, R16, RZ.H0_H0 ;  /* 0x0000001014107231 */ /* 0x000fe200000400ff */
[----:B------:R-:W-:Y:S01]  /*1240*/  SHF.R.U32.HI R20, RZ, 0x6, R23 ;  /* 0x00000006ff147819 */ /* 0x000fe20000011617 */
[----:B------:R-:W-:-:S03]  /*1250*/  HFMA2 R9, R9, R17, R8 ;  /* 0x0000001109097231 */ /* 0x000fc60000000008 */
[----:B------:R-:W-:Y:S02]  /*1260*/  LOP3.LUT R20, R20, 0x3f003f, RZ, 0xc0, !PT ;  /* 0x003f003f14147812 */ /* 0x000fe400078ec0ff */
[----:B------:R-:W-:Y:S02]  /*1270*/  LOP3.LUT R8, R6, 0x3f003f, RZ, 0xc0, !PT ;  /* 0x003f003f06087812 */ /* 0x000fe400078ec0ff */
[----:B------:R-:W-:Y:S02]  /*1280*/  LOP3.LUT R20, R20, 0x64006400, RZ, 0xfc, !PT ;  /* 0x6400640014147812 */ /* 0x000fe400078efcff */
[----:B------:R-:W-:-:S03]  /*1290*/  LOP3.LUT R8, R8, 0x64006400, RZ, 0xfc, !PT ;  /* 0x6400640008087812 */ /* 0x000fc600078efcff */
[----:B------:R-:W-:Y:S02]  /*12a0*/  HADD2 R20, R20, -1056, -1056 ;  /* 0xe420e42014147430 */ /* 0x000fe40000000000 */
[----:B------:R-:W-:-:S04]  /*12b0*/  HADD2 R8, R8, -1056, -1056 ;  /* 0xe420e42008087430 */ /* 0x000fc80000000000 */
[----:B------:R-:W-:Y:S01]  /*12c0*/  HFMA2 R8, R8, R18, R9 ;  /* 0x0000001208087231 */ /* 0x000fe20000000009 */
[----:B------:R-:W-:Y:S01]  /*12d0*/  SHF.R.U32.HI R9, RZ, 0x6, R6 ;  /* 0x00000006ff097819 */ /* 0x000fe20000011606 */
[----:B------:R-:W-:Y:S01]  /*12e0*/  HFMA2 R16, R20, R17, R16 ;  /* 0x0000001114107231 */ /* 0x000fe20000000010 */
[----:B------:R-:W-:Y:S02]  /*12f0*/  LOP3.LUT R17, R7, 0x3f003f, RZ, 0xc0, !PT ;  /* 0x003f003f07117812 */ /* 0x000fe400078ec0ff */
[----:B------:R-:W-:Y:S02]  /*1300*/  SHF.R.U32.HI R20, RZ, 0x6, R7 ;  /* 0x00000006ff147819 */ /* 0x000fe40000011607 */
[----:B------:R-:W-:Y:S02]  /*1310*/  LOP3.LUT R9, R9, 0x3f003f, RZ, 0xc0, !PT ;  /* 0x003f003f09097812 */ /* 0x000fe400078ec0ff */
[----:B------:R-:W-:Y:S02]  /*1320*/  LOP3.LUT R17, R17, 0x64006400, RZ, 0xfc, !PT ;  /* 0x6400640011117812 */ /* 0x000fe400078efcff */
[----:B------:R-:W-:-:S02]  /*1330*/  LOP3.LUT R20, R20, 0x3f003f, RZ, 0xc0, !PT ;  /* 0x003f003f14147812 */ /* 0x000fc400078ec0ff */
[----:B------:R-:W-:Y:S01]  /*1340*/  LOP3.LUT R9, R9, 0x64006400, RZ, 0xfc, !PT ;  /* 0x6400640009097812 */ /* 0x000fe200078efcff */
[----:B------:R-:W-:Y:S01]  /*1350*/  HADD2 R17, R17, -1056, -1056 ;  /* 0xe420e42011117430 */ /* 0x000fe20000000000 */
[----:B------:R-:W-:-:S03]  /*1360*/  LOP3.LUT R20, R20, 0x64006400, RZ, 0xfc, !PT ;  /* 0x6400640014147812 */ /* 0x000fc600078efcff */
[----:B------:R-:W-:Y:S02]  /*1370*/  HADD2 R9, R9, -1056, -1056 ;  /* 0xe420e42009097430 */ /* 0x000fe40000000000 */
[----:B------:R-:W-:Y:S01]  /*1380*/  HFMA2 R16, R17, R18, R16 ;  /* 0x0000001211107231 */ /* 0x000fe20000000010 */
[----:B------:R-:W-:Y:S01]  /*1390*/  SHF.R.U32.HI R18, RZ, 0x6, R11 ;  /* 0x00000006ff127819 */ /* 0x000fe2000001160b */
[----:B------:R-:W-:Y:S02]  /*13a0*/  HADD2 R20, R20, -1056, -1056 ;  /* 0xe420e42014147430 */ /* 0x000fe40000000000 */
[-C--:B------:R-:W-:Y:S01]  /*13b0*/  HFMA2 R8, R9, R19.reuse, R8 ;  /* 0x0000001309087231 */ /* 0x080fe20000000008 */
[----:B------:R-:W-:Y:S01]  /*13c0*/  LOP3.LUT R9, R10, 0x3f003f, RZ, 0xc0, !PT ;  /* 0x003f003f0a097812 */ /* 0x000fe200078ec0ff */
[----:B------:R-:W-:Y:S01]  /*13d0*/  HFMA2 R19, R20, R19, R16 ;  /* 0x0000001314137231 */ /* 0x000fe20000000010 */
[----:B------:R-:W-:Y:S02]  /*13e0*/  LOP3.LUT R16, R11, 0x3f003f, RZ, 0xc0, !PT ;  /* 0x003f003f0b107812 */ /* 0x000fe400078ec0ff */
[----:B------:R-:W-:-:S02]  /*13f0*/  LOP3.LUT R9, R9, 0x64006400, RZ, 0xfc, !PT ;  /* 0x6400640009097812 */ /* 0x000fc400078efcff */
[----:B------:R-:W-:Y:S02]  /*1400*/  LOP3.LUT R17, R16, 0x64006400, RZ, 0xfc, !PT ;  /* 0x6400640010117812 */ /* 0x000fe400078efcff */
[----:B------:R-:W-:Y:S01]  /*1410*/  LOP3.LUT R16, R18, 0x3f003f, RZ, 0xc0, !PT ;  /* 0x003f003f12107812 */ /* 0x000fe200078ec0ff */
[----:B------:R-:W-:Y:S02]  /*1420*/  HADD2 R9, R9, -1056, -1056 ;  /* 0xe420e42009097430 */ /* 0x000fe40000000000 */
[----:B------:R-:W-:Y:S01]  /*1430*/  HADD2 R17, R17, -1056, -1056 ;  /* 0xe420e42011117430 */ /* 0x000fe20000000000 */
[----:B------:R-:W-:Y:S01]  /*1440*/  LOP3.LUT R16, R16, 0x64006400, RZ, 0xfc, !PT ;  /* 0x6400640010107812 */ /* 0x000fe200078efcff */
[-C--:B------:R-:W-:Y:S01]  /*1450*/  HFMA2 R8, R9, R12.reuse, R8 ;  /* 0x0000000c09087231 */ /* 0x080fe20000000008 */
[----:B------:R-:W-:Y:S01]  /*1460*/  SHF.R.U32.HI R9, RZ, 0x6, R10 ;  /* 0x00000006ff097819 */ /* 0x000fe2000001160a */
[----:B------:R-:W-:Y:S02]  /*1470*/  HFMA2 R20, R17, R12, R19 ;  /* 0x0000000c11147231 */ /* 0x000fe40000000013 */
[----:B------:R-:W-:Y:S01]  /*1480*/  HADD2 R12, R16, -1056, -1056 ;  /* 0xe420e420100c7430 */ /* 0x000fe20000000000 */
[----:B------:R-:W-:Y:S01]  /*1490*/  LOP3.LUT R9, R9, 0x3f003f, RZ, 0xc0, !PT ;  /* 0x003f003f09097812 */ /* 0x000fe200078ec0ff */
[----:B------:R-:W2:Y:S03]  /*14a0*/  LDG.E.128.CONSTANT R16, desc[UR6][R34.64] ;  /* 0x0000000622107981 */ /* 0x000ea6000c1e9d00 */
[----:B------:R-:W-:-:S05]  /*14b0*/  LOP3.LUT R9, R9, 0x64006400, RZ, 0xfc, !PT ;  /* 0x6400640009097812 */ /* 0x000fca00078efcff */
[----:B------:R-:W-:Y:S01]  /*14c0*/  HADD2 R9, R9, -1056, -1056 ;  /* 0xe420e42009097430 */ /* 0x000fe20000000000 */
[----:B------:R-:W-:-:S03]  /*14d0*/  SHF.R.U32.HI R23, RZ, 0xc, R23 ;  /* 0x0000000cff177819 */ /* 0x000fc60000011617 */
[-C--:B------:R-:W-:Y:S01]  /*14e0*/  HFMA2 R8, R9, R13.reuse, R8 ;  /* 0x0000000d09087231 */ /* 0x080fe20000000008 */
[----:B------:R-:W-:Y:S01]  /*14f0*/  LOP3.LUT R23, R23, 0xf000f, RZ, 0xc0, !PT ;  /* 0x000f000f17177812 */ /* 0x000fe200078ec0ff */
[----:B------:R-:W-:Y:S02]  /*1500*/  HFMA2 R13, R12, R13, R20 ;  /* 0x0000000d0c0d7231 */ /* 0x000fe40000000014 */
[----:B------:R-:W-:Y:S01]  /*1510*/  IMAD.WIDE R20, R24, 0x4, R34 ;  /* 0x0000000418147825 */ /* 0x000fe200078e0222 */
[----:B------:R-:W-:Y:S02]  /*1520*/  SHF.R.U32.HI R9, RZ, 0x8, R10 ;  /* 0x00000008ff097819 */ /* 0x000fe4000001160a */
[----:B------:R-:W-:Y:S02]  /*1530*/  LOP3.LUT R32, R23, 0x300030, R32, 0xf8, !PT ;  /* 0x0030003017207812 */ /* 0x000fe400078ef820 */
[----:B------:R-:W-:Y:S01]  /*1540*/  LOP3.LUT R9, R22, 0x300030, R9, 0xf8, !PT ;  /* 0x0030003016097812 */ /* 0x000fe200078ef809 */
[----:B------:R-:W-:-:S02]  /*1550*/  IMAD.WIDE R24, R24, 0x4, R20 ;  /* 0x0000000418187825 */ /* 0x000fc400078e0214 */
[----:B------:R-:W3:Y:S04]  /*1560*/  LDG.E.128.CONSTANT R20, desc[UR6][R20.64] ;  /* 0x0000000614147981 */ /* 0x000ee8000c1e9d00 */
[----:B------:R-:W4:Y:S01]  /*1570*/  LDG.E.128.CONSTANT R24, desc[UR6][R24.64] ;  /* 0x0000000618187981 */ /* 0x000f22000c1e9d00 */
[----:B------:R-:W-:Y:S01]  /*1580*/  LOP3.LUT R9, R9, 0x64006400, RZ, 0xfc, !PT ;  /* 0x6400640009097812 */ /* 0x000fe200078efcff */
[----:B------:R-:W-:Y:S01]  /*1590*/  HADD2 R12, R4.H0_H0, R4.H1_H1 ;  /* 0x30000004040c7230 */ /* 0x000fe20000000800 */
[----:B------:R-:W-:Y:S02]  /*15a0*/  LOP3.LUT R4, R32, 0x64006400, RZ, 0xfc, !PT ;  /* 0x6400640020047812 */ /* 0x000fe400078efcff */
[----:B------:R-:W-:Y:S01]  /*15b0*/  SHF.R.U32.HI R6, RZ, 0xc, R6 ;  /* 0x0000000cff067819 */ /* 0x000fe20000011606 */
[----:B------:R-:W-:-:S02]  /*15c0*/  HADD2 R9, R9, -1056, -1056 ;  /* 0xe420e42009097430 */ /* 0x000fc40000000000 */
[----:B------:R-:W-:Y:S01]  /*15d0*/  HADD2 R4, R4, -1056, -1056 ;  /* 0xe420e42004047430 */ /* 0x000fe20000000000 */
[----:B------:R-:W-:Y:S01]  /*15e0*/  SHF.R.U32.HI R10, RZ, 0xa, R10 ;  /* 0x0000000aff0a7819 */ /* 0x000fe2000001160a */
[-C--:B------:R-:W-:Y:S01]  /*15f0*/  HFMA2 R8, R9, R14.reuse, R8 ;  /* 0x0000000e09087231 */ /* 0x080fe20000000008 */
[----:B------:R-:W-:Y:S01]  /*1600*/  LOP3.LUT R9, R6, 0xf000f, RZ, 0xc0, !PT ;  /* 0x000f000f06097812 */ /* 0x000fe200078ec0ff */
[----:B------:R-:W-:-:S03]  /*1610*/  HFMA2 R13, R4, R14, R13 ;  /* 0x0000000e040d7231 */ /* 0x000fc6000000000d */
[----:B------:R-:W-:Y:S02]  /*1620*/  LOP3.LUT R4, R9, 0x300030, R10, 0xf8, !PT ;  /* 0x0030003009047812 */ /* 0x000fe400078ef80a */
[----:B------:R-:W-:Y:S02]  /*1630*/  SHF.R.U32.HI R7, RZ, 0xc, R7 ;  /* 0x0000000cff077819 */ /* 0x000fe40000011607 */
[----:B------:R-:W-:Y:S02]  /*1640*/  LOP3.LUT R4, R4, 0x64006400, RZ, 0xfc, !PT ;  /* 0x6400640004047812 */ /* 0x000fe400078efcff */
[----:B------:R-:W-:Y:S02]  /*1650*/  LOP3.LUT R29, R29, 0x64006400, RZ, 0xfc, !PT ;  /* 0x640064001d1d7812 */ /* 0x000fe400078efcff */
[----:B------:R-:W-:Y:S01]  /*1660*/  LOP3.LUT R7, R7, 0xf000f, RZ, 0xc0, !PT ;  /* 0x000f000f07077812 */ /* 0x000fe200078ec0ff */
[----:B------:R-:W-:Y:S01]  /*1670*/  HADD2 R4, R4, -1056, -1056 ;  /* 0xe420e42004047430 */ /* 0x000fe20000000000 */
[----:B------:R-:W-:Y:S01]  /*1680*/  SHF.R.U32.HI R10, RZ, 0xa, R11 ;  /* 0x0000000aff0a7819 */ /* 0x000fe2000001160b */
[----:B------:R-:W-:-:S03]  /*1690*/  HADD2 R9, R29, -1056, -1056 ;  /* 0xe420e4201d097430 */ /* 0x000fc60000000000 */
[----:B------:R-:W-:Y:S01]  /*16a0*/  LOP3.LUT R10, R7, 0x300030, R10, 0xf8, !PT ;  /* 0x00300030070a7812 */ /* 0x000fe200078ef80a */
[-C--:B------:R-:W-:Y:S02]  /*16b0*/  HFMA2 R9, R9, R15.reuse, R5 ;  /* 0x0000000f09097231 */ /* 0x080fe40000000005 */
[----:B------:R-:W-:Y:S02]  /*16c0*/  HFMA2 R8, R4, R15, R8 ;  /* 0x0000000f04087231 */ /* 0x000fe40000000008 */
[----:B------:R-:W0:Y:S01]  /*16d0*/  LDS.128 R4, [UR4+0x20] ;  /* 0x00002004ff047984 */ /* 0x000e220008000c00 */
[----:B------:R-:W-:-:S05]  /*16e0*/  LOP3.LUT R10, R10, 0x64006400, RZ, 0xfc, !PT ;  /* 0x640064000a0a7812 */ /* 0x000fca00078efcff */
[----:B------:R-:W-:-:S04]  /*16f0*/  HADD2 R14, R10, -1056, -1056 ;  /* 0xe420e4200a0e7430 */ /* 0x000fc80000000000 */
[----:B------:R-:W-:Y:S02]  /*1700*/  HFMA2 R14, R14, R15, R13 ;  /* 0x0000000f0e0e7231 */ /* 0x000fe4000000000d */
[----:B------:R-:W-:Y:S01]  /*1710*/  HADD2 R15, R8.H0_H0, R8.H1_H1 ;  /* 0x30000008080f7230 */ /* 0x000fe20000000800 */
[----:B--2---:R-:W-:Y:S02]  /*1720*/  LOP3.LUT R10, R16, 0x3f003f, RZ, 0xc0, !PT ;  /* 0x003f003f100a7812 */ /* 0x004fe400078ec0ff */
[----:B------:R-:W-:Y:S02]  /*1730*/  SHF.R.U32.HI R11, RZ, 0x6, R16 ;  /* 0x00000006ff0b7819 */ /* 0x000fe40000011610 */
[----:B------:R-:W-:Y:S02]  /*1740*/  LOP3.LUT R10, R10, 0x64006400, RZ, 0xfc, !PT ;  /* 0x640064000a0a7812 */ /* 0x000fe400078efcff */
[----:B------:R-:W-:-:S03]  /*1750*/  LOP3.LUT R11, R11, 0x3f003f, RZ, 0xc0, !PT ;  /* 0x003f003f0b0b7812 */ /* 0x000fc600078ec0ff */
[----:B------:R-:W-:Y:S01]  /*1760*/  HADD2 R13, R10, -1056, -1056 ;  /* 0xe420e4200a0d7430 */ /* 0x000fe20000000000 */
[----:B------:R-:W-:-:S05]  /*1770*/  LOP3.LUT R11, R11, 0x64006400, RZ, 0xfc, !PT ;  /* 0x640064000b0b7812 */ /* 0x000fca00078efcff */
[----:B------:R-:W-:Y:S02]  /*1780*/  HADD2 R10, R11, -1056, -1056 ;  /* 0xe420e4200b0a7430 */ /* 0x000fe40000000000 */
[----:B0-----:R-:W-:Y:S02]  /*1790*/  HFMA2 R11, R13, R4, RZ ;  /* 0x000000040d0b7231 */ /* 0x001fe400000000ff */
[----:B------:R-:W-:Y:S02]  /*17a0*/  HADD2 R13, R9.H0_H0, R9.H1_H1 ;  /* 0x30000009090d7230 */ /* 0x000fe40000000800 */
[----:B------:R-:W-:Y:S01]  /*17b0*/  HFMA2 R9, R10, R5, R11 ;  /* 0x000000050a097231 */ /* 0x000fe2000000000b */
[----:B---3--:R-:W-:-:S04]  /*17c0*/  LOP3.LUT R10, R20, 0x3f003f, RZ, 0xc0, !PT ;  /* 0x003f003f140a7812 */ /* 0x008fc800078ec0ff */
[----:B------:R-:W-:Y:S02]  /*17d0*/  LOP3.LUT R10, R10, 0x64006400, RZ, 0xfc, !PT ;  /* 0x640064000a0a7812 */ /* 0x000fe400078efcff */
[----:B------:R-:W-:-:S03]  /*17e0*/  SHF.R.U32.HI R11, RZ, 0x6, R20 ;  /* 0x00000006ff0b7819 */ /* 0x000fc60000011614 */
[----:B------:R-:W-:Y:S01]  /*17f0*/  HADD2 R10, R10, -1056, -1056 ;  /* 0xe420e4200a0a7430 */ /* 0x000fe20000000000 */
[----:B------:R-:W-:-:S04]  /*1800*/  LOP3.LUT R11, R11, 0x3f003f, RZ, 0xc0, !PT ;  /* 0x003f003f0b0b7812 */ /* 0x000fc800078ec0ff */
[----:B------:R-:W-:Y:S01]  /*1810*/  LOP3.LUT R11, R11, 0x64006400, RZ, 0xfc, !PT ;  /* 0x640064000b0b7812 */ /* 0x000fe200078efcff */
[----:B------:R-:W-:Y:S01]  /*1820*/  HFMA2 R9, R10, R6, R9 ;  /* 0x000000060a097231 */ /* 0x000fe20000000009 */
[----:B------:R-:W-:-:S03]  /*1830*/  SHF.R.U32.HI R8, RZ, 0xc, R16 ;  /* 0x0000000cff087819 */ /* 0x000fc60000011610 */
[----:B------:R-:W-:Y:S01]  /*1840*/  HADD2 R11, R11, -1056, -1056 ;  /* 0xe420e4200b0b7430 */ /* 0x000fe20000000000 */
[----:B------:R-:W-:-:S03]  /*1850*/  LOP3.LUT R8, R8, 0xf000f, RZ, 0xc0, !PT ;  /* 0x000f000f08087812 */ /* 0x000fc600078ec0ff */
[----:B------:R-:W-:Y:S01]  /*1860*/  HFMA2 R16, R11, R7, R9 ;  /* 0x000000070b107231 */ /* 0x000fe20000000009 */
[----:B----4-:R-:W-:-:S04]  /*1870*/  SHF.R.U32.HI R9, RZ, 0x8, R24 ;  /* 0x00000008ff097819 */ /* 0x010fc80000011618 */
[----:B------:R-:W-:Y:S02]  /*1880*/  LOP3.LUT R32, R8, 0x300030, R9, 0xf8, !PT ;  /* 0x0030003008207812 */ /* 0x000fe400078ef809 */
[----:B------:R-:W0:Y:S01]  /*1890*/  LDS.128 R8, [UR4+0x30] ;  /* 0x00003004ff087984 */ /* 0x000e220008000c00 */
[----:B------:R-:W-:Y:S02]  /*18a0*/  SHF.R.U32.HI R20, RZ, 0xc, R20 ;  /* 0x0000000cff147819 */ /* 0x000fe40000011614 */
[----:B------:R-:W-:Y:S02]  /*18b0*/  SHF.R.U32.HI R29, RZ, 0xa, R24 ;  /* 0x0000000aff1d7819 */ /* 0x000fe40000011618 */
[----:B------:R-:W-:-:S04]  /*18c0*/  LOP3.LUT R20, R20, 0xf000f, RZ, 0xc0, !PT ;  /* 0x000f000f14147812 */ /* 0x000fc800078ec0ff */
[----:B------:R-:W-:Y:S02]  /*18d0*/  LOP3.LUT R29, R20, 0x300030, R29, 0xf8, !PT ;  /* 0x00300030141d7812 */ /* 0x000fe400078ef81d */
[----:B------:R-:W-:-:S04]  /*18e0*/  LOP3.LUT R20, R24, 0x3f003f, RZ, 0xc0, !PT ;  /* 0x003f003f18147812 */ /* 0x000fc800078ec0ff */
[----:B------:R-:W-:Y:S02]  /*18f0*/  LOP3.LUT R20, R20, 0x64006400, RZ, 0xfc, !PT ;  /* 0x6400640014147812 */ /* 0x000fe400078efcff */
[----:B------:R-:W-:-:S03]  /*1900*/  SHF.R.U32.HI R24, RZ, 0x6, R24 ;  /* 0x00000006ff187819 */ /* 0x000fc60000011618 */
[----:B------:R-:W-:Y:S01]  /*1910*/  HADD2 R20, R20, -1056, -1056 ;  /* 0xe420e42014147430 */ /* 0x000fe20000000000 */
[----:B------:R-:W-:-:S04]  /*1920*/  LOP3.LUT R24, R24, 0x3f003f, RZ, 0xc0, !PT ;  /* 0x003f003f18187812 */ /* 0x000fc800078ec0ff */
[----:B------:R-:W-:Y:S01]  /*1930*/  LOP3.LUT R24, R24, 0x64006400, RZ, 0xfc, !PT ;  /* 0x6400640018187812 */ /* 0x000fe200078efcff */
[----:B0-----:R-:W-:-:S04]  /*1940*/  HFMA2 R16, R20, R8, R16 ;  /* 0x0000000814107231 */ /* 0x001fc80000000010 */
[----:B------:R-:W-:-:S04]  /*1950*/  HADD2 R20, R24, -1056, -1056 ;  /* 0xe420e42018147430 */ /* 0x000fc80000000000 */
[----:B------:R-:W-:Y:S01]  /*1960*/  HFMA2 R16, R20, R9, R16 ;  /* 0x0000000914107231 */ /* 0x000fe20000000010 */
[----:B------:R-:W-:-:S04]  /*1970*/  LOP3.LUT R20, R17, 0x3f003f, RZ, 0xc0, !PT ;  /* 0x003f003f11147812 */ /* 0x000fc800078ec0ff */
[----:B------:R-:W-:Y:S02]  /*1980*/  LOP3.LUT R20, R20, 0x64006400, RZ, 0xfc, !PT ;  /* 0x6400640014147812 */ /* 0x000fe400078efcff */
[----:B------:R-:W-:-:S03]  /*1990*/  SHF.R.U32.HI R24, RZ, 0x6, R17 ;  /* 0x00000006ff187819 */ /* 0x000fc60000011611 */
[----:B------:R-:W-:Y:S01]  /*19a0*/  HADD2 R20, R20, -1056, -1056 ;  /* 0xe420e42014147430 */ /* 0x000fe20000000000 */
[----:B------:R-:W-:-:S04]  /*19b0*/  LOP3.LUT R24, R24, 0x3f003f, RZ, 0xc0, !PT ;  /* 0x003f003f18187812 */ /* 0x000fc800078ec0ff */
[----:B------:R-:W-:Y:S01]  /*19c0*/  LOP3.LUT R24, R24, 0x64006400, RZ, 0xfc, !PT ;  /* 0x6400640018187812 */ /* 0x000fe200078efcff */
[----:B------:R-:W-:-:S04]  /*19d0*/  HFMA2 R20, R20, R4, RZ ;  /* 0x0000000414147231 */ /* 0x000fc800000000ff */
        /* <DEDUP_REMOVED lines=17> */
[----:B------:R-:W-:Y:S02]  /*1af0*/  LOP3.LUT R24, R24, 0x64006400, RZ, 0xfc, !PT ;  /* 0x6400640018187812 */ /* 0x000fe400078efcff */
[----:B------:R-:W-:-:S03]  /*1b00*/  LOP3.LUT R32, R32, 0x64006400, RZ, 0xfc, !PT ;  /* 0x6400640020207812 */ /* 0x000fc600078efcff */
[----:B------:R-:W-:Y:S01]  /*1b10*/  HADD2 R24, R24, -1056, -1056 ;  /* 0xe420e42018187430 */ /* 0x000fe20000000000 */
[----:B------:R-:W-:Y:S01]  /*1b20*/  SHF.R.U32.HI R17, RZ, 0xc, R17 ;  /* 0x0000000cff117819 */ /* 0x000fe20000011611 */
[----:B------:R-:W-:Y:S02]  /*1b30*/  HADD2 R32, R32, -1056, -1056 ;  /* 0xe420e42020207430 */ /* 0x000fe40000000000 */
[----:B------:R-:W-:Y:S01]  /*1b40*/  HFMA2 R20, R24, R9, R20 ;  /* 0x0000000918147231 */ /* 0x000fe20000000014 */
[----:B------:R-:W-:Y:S02]  /*1b50*/  SHF.R.U32.HI R24, RZ, 0xc, R21 ;  /* 0x0000000cff187819 */ /* 0x000fe40000011615 */
[----:B------:R-:W-:Y:S01]  /*1b60*/  LOP3.LUT R21, R17, 0xf000f, RZ, 0xc0, !PT ;  /* 0x000f000f11157812 */ /* 0x000fe200078ec0ff */
[----:B------:R-:W-:Y:S01]  /*1b70*/  HFMA2 R16, R32, R10, R16 ;  /* 0x0000000a20107231 */ /* 0x000fe20000000010 */
[----:B------:R-:W-:Y:S02]  /*1b80*/  SHF.R.U32.HI R17, RZ, 0xa, R25 ;  /* 0x0000000aff117819 */ /* 0x000fe40000011619 */
[----:B------:R-:W-:-:S02]  /*1b90*/  LOP3.LUT R24, R24, 0xf000f, RZ, 0xc0, !PT ;  /* 0x000f000f18187812 */ /* 0x000fc400078ec0ff */
[----:B------:R-:W-:Y:S02]  /*1ba0*/  SHF.R.U32.HI R32, RZ, 0x8, R25 ;  /* 0x00000008ff207819 */ /* 0x000fe40000011619 */
[----:B------:R-:W-:Y:S02]  /*1bb0*/  LOP3.LUT R17, R24, 0x300030, R17, 0xf8, !PT ;  /* 0x0030003018117812 */ /* 0x000fe400078ef811 */
[----:B------:R-:W-:Y:S02]  /*1bc0*/  LOP3.LUT R24, R18, 0x3f003f, RZ, 0xc0, !PT ;  /* 0x003f003f12187812 */ /* 0x000fe400078ec0ff */
[----:B------:R-:W-:Y:S02]  /*1bd0*/  LOP3.LUT R25, R21, 0x300030, R32, 0xf8, !PT ;  /* 0x0030003015197812 */ /* 0x000fe400078ef820 */
[----:B------:R-:W-:Y:S02]  /*1be0*/  LOP3.LUT R21, R19, 0x3f003f, RZ, 0xc0, !PT ;  /* 0x003f003f13157812 */ /* 0x000fe400078ec0ff */
[----:B------:R-:W-:-:S02]  /*1bf0*/  LOP3.LUT R24, R24, 0x64006400, RZ, 0xfc, !PT ;  /* 0x6400640018187812 */ /* 0x000fc400078efcff */
[----:B------:R-:W-:-:S03]  /*1c00*/  LOP3.LUT R21, R21, 0x64006400, RZ, 0xfc, !PT ;  /* 0x6400640015157812 */ /* 0x000fc600078efcff */
[----:B------:R-:W-:Y:S02]  /*1c10*/  HADD2 R24, R24, -1056, -1056 ;  /* 0xe420e42018187430 */ /* 0x000fe40000000000 */
[----:B------:R-:W-:Y:S02]  /*1c20*/  HADD2 R21, R21, -1056, -1056 ;  /* 0xe420e42015157430 */ /* 0x000fe40000000000 */
[-C--:B------:R-:W-:Y:S02]  /*1c30*/  HFMA2 R24, R24, R4.reuse, RZ ;  /* 0x0000000418187231 */ /* 0x080fe400000000ff */
[----:B------:R-:W-:Y:S01]  /*1c40*/  HFMA2 R21, R21, R4, RZ.H0_H0 ;  /* 0x0000000415157231 */ /* 0x000fe200000400ff */
        /* <DEDUP_REMOVED lines=26> */
[----:B------:R-:W-:Y:S02]  /*1df0*/  HADD2 R5, R5, -1056, -1056 ;  /* 0xe420e42005057430 */ /* 0x000fe40000000000 */
[-C--:B------:R-:W-:Y:S01]  /*1e00*/  HFMA2 R4, R6, R7.reuse, R4 ;  /* 0x0000000706047231 */ /* 0x080fe20000000004 */
[----:B------:R-:W-:Y:S01]  /*1e10*/  LOP3.LUT R6, R26, 0x3f003f, RZ, 0xc0, !PT ;  /* 0x003f003f1a067812 */ /* 0x000fe200078ec0ff */
[----:B------:R-:W-:Y:S01]  /*1e20*/  HFMA2 R5, R5, R7, R21 ;  /* 0x0000000705057231 */ /* 0x000fe20000000015 */
[----:B------:R-:W-:Y:S02]  /*1e30*/  LOP3.LUT R18, R18, 0xf000f, RZ, 0xc0, !PT ;  /* 0x000f000f12127812 */ /* 0x000fe400078ec0ff */
[----:B------:R-:W-:Y:S02]  /*1e40*/  SHF.R.U32.HI R7, RZ, 0x8, R26 ;  /* 0x00000008ff077819 */ /* 0x000fe4000001161a */
[----:B------:R-:W-:-:S02]  /*1e50*/  SHF.R.U32.HI R19, RZ, 0xc, R19 ;  /* 0x0000000cff137819 */ /* 0x000fc40000011613 */
[----:B------:R-:W-:Y:S02]  /*1e60*/  LOP3.LUT R6, R6, 0x64006400, RZ, 0xfc, !PT ;  /* 0x6400640006067812 */ /* 0x000fe400078efcff */
[----:B------:R-:W-:Y:S02]  /*1e70*/  LOP3.LUT R7, R18, 0x300030, R7, 0xf8, !PT ;  /* 0x0030003012077812 */ /* 0x000fe400078ef807 */
[--C-:B------:R-:W-:Y:S01]  /*1e80*/  SHF.R.U32.HI R21, RZ, 0xa, R26.reuse ;  /* 0x0000000aff157819 */ /* 0x100fe2000001161a */
[----:B------:R-:W-:Y:S01]  /*1e90*/  HADD2 R6, R6, -1056, -1056 ;  /* 0xe420e42006067430 */ /* 0x000fe20000000000 */
[----:B------:R-:W-:Y:S02]  /*1ea0*/  LOP3.LUT R19, R19, 0xf000f, RZ, 0xc0, !PT ;  /* 0x000f000f13137812 */ /* 0x000fe400078ec0ff */
[----:B------:R-:W-:Y:S02]  /*1eb0*/  SHF.R.U32.HI R18, RZ, 0x8, R27 ;  /* 0x00000008ff127819 */ /* 0x000fe4000001161b */
[----:B------:R-:W-:-:S02]  /*1ec0*/  SHF.R.U32.HI R26, RZ, 0x6, R26 ;  /* 0x00000006ff1a7819 */ /* 0x000fc4000001161a */
[----:B------:R-:W-:Y:S02]  /*1ed0*/  LOP3.LUT R18, R19, 0x300030, R18, 0xf8, !PT ;  /* 0x0030003013127812 */ /* 0x000fe400078ef812 */
[----:B------:R-:W-:Y:S02]  /*1ee0*/  LOP3.LUT R26, R26, 0x3f003f, RZ, 0xc0, !PT ;  /* 0x003f003f1a1a7812 */ /* 0x000fe400078ec0ff */
[----:B------:R-:W-:Y:S01]  /*1ef0*/  LOP3.LUT R19, R27, 0x3f003f, RZ, 0xc0, !PT ;  /* 0x003f003f1b137812 */ /* 0x000fe200078ec0ff */
[----:B------:R-:W-:Y:S01]  /*1f00*/  HFMA2 R6, R6, R8, R4 ;  /* 0x0000000806067231 */ /* 0x000fe20000000004 */
[----:B------:R-:W-:Y:S02]  /*1f10*/  SHF.R.U32.HI R4, RZ, 0x6, R27 ;  /* 0x00000006ff047819 */ /* 0x000fe4000001161b */
[----:B------:R-:W-:Y:S02]  /*1f20*/  LOP3.LUT R26, R26, 0x64006400, RZ, 0xfc, !PT ;  /* 0x640064001a1a7812 */ /* 0x000fe400078efcff */
[----:B------:R-:W-:-:S02]  /*1f30*/  LOP3.LUT R19, R19, 0x64006400, RZ, 0xfc, !PT ;  /* 0x6400640013137812 */ /* 0x000fc400078efcff */
[----:B------:R-:W-:Y:S01]  /*1f40*/  SHF.R.U32.HI R22, RZ, 0xc, R22 ;  /* 0x0000000cff167819 */ /* 0x000fe20000011616 */
[----:B------:R-:W-:Y:S01]  /*1f50*/  HADD2 R26, R26, -1056, -1056 ;  /* 0xe420e4201a1a7430 */ /* 0x000fe20000000000 */
[----:B------:R-:W-:Y:S01]  /*1f60*/  LOP3.LUT R4, R4, 0x3f003f, RZ, 0xc0, !PT ;  /* 0x003f003f04047812 */ /* 0x000fe200078ec0ff */
[----:B------:R-:W-:Y:S01]  /*1f70*/  HADD2 R19, R19, -1056, -1056 ;  /* 0xe420e42013137430 */ /* 0x000fe20000000000 */
[----:B------:R-:W-:Y:S02]  /*1f80*/  LOP3.LUT R22, R22, 0xf000f, RZ, 0xc0, !PT ;  /* 0x000f000f16167812 */ /* 0x000fe400078ec0ff */
[----:B------:R-:W-:Y:S01]  /*1f90*/  LOP3.LUT R4, R4, 0x64006400, RZ, 0xfc, !PT ;  /* 0x6400640004047812 */ /* 0x000fe200078efcff */
[----:B------:R-:W-:Y:S01]  /*1fa0*/  HFMA2 R19, R19, R8, R5 ;  /* 0x0000000813137231 */ /* 0x000fe20000000005 */
[----:B------:R-:W-:Y:S01]  /*1fb0*/  LOP3.LUT R25, R25, 0x64006400, RZ, 0xfc, !PT ;  /* 0x6400640019197812 */ /* 0x000fe200078efcff */
[----:B------:R-:W-:Y:S01]  /*1fc0*/  HFMA2 R5, R26, R9, R6 ;  /* 0x000000091a057231 */ /* 0x000fe20000000006 */
[----:B------:R-:W-:Y:S01]  /*1fd0*/  LOP3.LUT R21, R22, 0x300030, R21, 0xf8, !PT ;  /* 0x0030003016157812 */ /* 0x000fe200078ef815 */
[----:B------:R-:W-:Y:S01]  /*1fe0*/  HADD2 R4, R4, -1056, -1056 ;  /* 0xe420e42004047430 */ /* 0x000fe20000000000 */
[----:B------:R-:W-:-:S02]  /*1ff0*/  SHF.R.U32.HI R23, RZ, 0xc, R23 ;  /* 0x0000000cff177819 */ /* 0x000fc40000011617 */
[----:B------:R-:W-:Y:S02]  /*2000*/  LOP3.LUT R7, R7, 0x64006400, RZ, 0xfc, !PT ;  /* 0x6400640007077812 */ /* 0x000fe400078efcff */
[----:B------:R-:W-:Y:S01]  /*2010*/  LOP3.LUT R18, R18, 0x64006400, RZ, 0xfc, !PT ;  /* 0x6400640012127812 */ /* 0x000fe200078efcff */
[----:B------:R-:W-:Y:S01]  /*2020*/  HADD2 R25, R25, -1056, -1056 ;  /* 0xe420e42019197430 */ /* 0x000fe20000000000 */
[----:B------:R-:W-:Y:S01]  /*2030*/  SHF.R.U32.HI R27, RZ, 0xa, R27 ;  /* 0x0000000aff1b7819 */ /* 0x000fe2000001161b */
[----:B------:R-:W-:Y:S01]  /*2040*/  HFMA2 R9, R4, R9, R19 ;  /* 0x0000000904097231 */ /* 0x000fe20000000013 */
[----:B------:R-:W-:Y:S01]  /*2050*/  LOP3.LUT R22, R23, 0xf000f, RZ, 0xc0, !PT ;  /* 0x000f000f17167812 */ /* 0x000fe200078ec0ff */
[----:B------:R-:W-:Y:S01]  /*2060*/  HADD2 R7, R7, -1056, -1056 ;  /* 0xe420e42007077430 */ /* 0x000fe20000000000 */
[----:B------:R-:W-:Y:S01]  /*2070*/  LOP3.LUT R21, R21, 0x64006400, RZ, 0xfc, !PT ;  /* 0x6400640015157812 */ /* 0x000fe200078efcff */
[----:B------:R-:W-:Y:S01]  /*2080*/  HADD2 R18, R18, -1056, -1056 ;  /* 0xe420e42012127430 */ /* 0x000fe20000000000 */
[----:B------:R-:W-:Y:S01]  /*2090*/  LOP3.LUT R22, R22, 0x300030, R27, 0xf8, !PT ;  /* 0x0030003016167812 */ /* 0x000fe200078ef81b */
[-C--:B------:R-:W-:Y:S01]  /*20a0*/  HFMA2 R20, R25, R10.reuse, R20 ;  /* 0x0000000a19147231 */ /* 0x080fe20000000014 */
[----:B------:R-:W-:Y:S01]  /*20b0*/  LOP3.LUT R29, R29, 0x64006400, RZ, 0xfc, !PT ;  /* 0x640064001d1d7812 */ /* 0x000fe200078efcff */
[----:B------:R-:W-:Y:S01]  /*20c0*/  HFMA2 R5, R7, R10, R5 ;  /* 0x0000000a07057231 */ /* 0x000fe20000000005 */
[----:B------:R-:W-:Y:S01]  /*20d0*/  LOP3.LUT R17, R17, 0x64006400, RZ, 0xfc, !PT ;  /* 0x6400640011117812 */ /* 0x000fe200078efcff */
[----:B------:R-:W-:-:S02]  /*20e0*/  HADD2 R21, R21, -1056, -1056 ;  /* 0xe420e42015157430 */ /* 0x000fc40000000000 */
[----:B------:R-:W-:Y:S01]  /*20f0*/  HFMA2 R9, R18, R10, R9 ;  /* 0x0000000a12097231 */ /* 0x000fe20000000009 */
[----:B------:R-:W-:Y:S01]  /*2100*/  LOP3.LUT R22, R22, 0x64006400, RZ, 0xfc, !PT ;  /* 0x6400640016167812 */ /* 0x000fe200078efcff */
[----:B------:R-:W-:Y:S02]  /*2110*/  HADD2 R29, R29, -1056, -1056 ;  /* 0xe420e4201d1d7430 */ /* 0x000fe40000000000 */
[----:B------:R-:W-:Y:S02]  /*2120*/  HADD2 R10, R17, -1056, -1056 ;  /* 0xe420e420110a7430 */ /* 0x000fe40000000000 */
[-C--:B------:R-:W-:Y:S02]  /*2130*/  HFMA2 R5, R21, R11.reuse, R5 ;  /* 0x0000000b15057231 */ /* 0x080fe40000000005 */
[----:B------:R-:W-:Y:S01]  /*2140*/  HADD2 R22, R22, -1056, -1056 ;  /* 0xe420e42016167430 */ /* 0x000fe20000000000 */
[----:B------:R-:W-:Y:S01]  /*2150*/  PRMT R28, R28, 0x5410, R3 ;  /* 0x000054101c1c7816 */ /* 0x000fe20000000003 */
[-C--:B------:R-:W-:Y:S01]  /*2160*/  HFMA2 R16, R29, R11.reuse, R16 ;  /* 0x0000000b1d107231 */ /* 0x080fe20000000010 */
[----:B------:R-:W-:Y:S01]  /*2170*/  PRMT R12, R12, 0x5410, R13 ;  /* 0x000054100c0c7816 */ /* 0x000fe2000000000d */
[----:B------:R-:W-:-:S02]  /*2180*/  HFMA2 R10, R10, R11, R20 ;  /* 0x0000000b0a0a7231 */ /* 0x000fc40000000014 */
[----:B------:R-:W-:Y:S02]  /*2190*/  HADD2 R14, R14.H0_H0, R14.H1_H1 ;  /* 0x3000000e0e0e7230 */ /* 0x000fe40000000800 */
[----:B------:R-:W-:Y:S02]  /*21a0*/  HFMA2 R9, R22, R11, R9 ;  /* 0x0000000b16097231 */ /* 0x000fe40000000009 */
[----:B------:R-:W-:Y:S02]  /*21b0*/  HADD2 R16, R16.H0_H0, R16.H1_H1 ;  /* 0x3000001010107230 */ /* 0x000fe40000000800 */
[----:B------:R-:W-:Y:S02]  /*21c0*/  HADD2 R8, R10.H0_H0, R10.H1_H1 ;  /* 0x3000000a0a087230 */ /* 0x000fe40000000800 */
[----:B------:R-:W-:Y:S02]  /*21d0*/  HFMA2 R4, R12, R28, RZ ;  /* 0x0000001c0c047231 */ /* 0x000fe400000000ff */
[----:B------:R-:W-:Y:S01]  /*21e0*/  HADD2 R6, R5.H0_H0, R5.H1_H1 ;  /* 0x3000000505067230 */ /* 0x000fe20000000800 */
[----:B------:R-:W-:Y:S01]  /*21f0*/  PRMT R2, R2, 0x5410, R0 ;  /* 0x0000541002027816 */ /* 0x000fe20000000000 */
[----:B------:R-:W-:Y:S01]  /*2200*/  HADD2 R9, R9.H0_H0, R9.H1_H1 ;  /* 0x3000000909097230 */ /* 0x000fe20000000800 */
[----:B------:R-:W-:-:S02]  /*2210*/  PRMT R15, R15, 0x5410, R14 ;  /* 0x000054100f0f7816 */ /* 0x000fc4000000000e */
[----:B------:R-:W-:Y:S02]  /*2220*/  PRMT R16, R16, 0x5410, R8 ;  /* 0x0000541010107816 */ /* 0x000fe40000000008 */
[----:B------:R-:W-:Y:S01]  /*2230*/  PRMT R6, R6, 0x5410, R9 ;  /* 0x0000541006067816 */ /* 0x000fe20000000009 */
[----:B------:R-:W-:Y:S02]  /*2240*/  HFMA2 R5, R15, R2, RZ.H0_H0 ;  /* 0x000000020f057231 */ /* 0x000fe400000400ff */
[----:B------:R-:W-:Y:S02]  /*2250*/  HFMA2 R4, R16, R28, R4 ;  /* 0x0000001c10047231 */ /* 0x000fe40000000004 */
[----:B------:R-:W-:-:S07]  /*2260*/  HFMA2 R5, R6, R2, R5 ;  /* 0x0000000206057231 */ /* 0x000fce0000000005 */
.L_x_3739:
[----:B------:R0:W-:Y:S01]  /*2270*/  ATOM.E.ADD.F16x2.RN.STRONG.GPU P0, RZ, desc[UR6][R30.64], R4 ;  /* 0x800000041eff79a2 */ /* 0x0001e2000c10e106 */
[----:B------:R-:W-:Y:S04]  /*2280*/  BSSY.RECONVERGENT B0, `(.L_x_3740) ;  /* 0x000000e000007945 */ /* 0x000fe80003800200 */
[----:B0-----:R-:W-:Y:S05]  /*2290*/  @P0 BRA `(.L_x_3741) ;  /* 0x0000000000300947 */ /* 0x001fea0003800000 */
[----:B------:R-:W0:Y:S02]  /*22a0*/  QSPC.E.S P0, RZ, [R30] ;  /* 0x000000001eff73aa */ /* 0x000e240000000500 */
[----:B0-----:R-:W-:Y:S05]  /*22b0*/  @!P0 BRA `(.L_x_3742) ;  /* 0x00000000001c8947 */ /* 0x001fea0003800000 */
[----:B------:R-:W-:-:S05]  /*22c0*/  IMAD.MOV.U32 R2, RZ, RZ, R30 ;  /* 0x000000ffff027224 */ /* 0x000fca00078e001e */
[----:B------:R-:W-:-:S07]  /*22d0*/  MOV R2, R2 ;  /* 0x0000000200027202 */ /* 0x000fce0000000f00 */
.L_x_3743:
[----:B------:R-:W0:Y:S02]  /*22e0*/  LDS R6, [R2] ;  /* 0x0000000002067984 */ /* 0x000e240000000800 */
[----:B0-----:R-:W-:-:S05]  /*22f0*/  HADD2 R7, R6, R4 ;  /* 0x0000000406077230 */ /* 0x001fca0000000000 */
[----:B------:R-:W0:Y:S02]  /*2300*/  ATOMS.CAST.SPIN P0, [R2], R6, R7 ;  /* 0x000000060200758d */ /* 0x000e240001800007 */
[----:B0-----:R-:W-:Y:S05]  /*2310*/  @!P0 BRA `(.L_x_3743) ;  /* 0xfffffffc00f08947 */ /* 0x001fea000383ffff */
[----:B------:R-:W-:Y:S05]  /*2320*/  BRA `(.L_x_3741) ;  /* 0x00000000000c7947 */ /* 0x000fea0003800000 */
.L_x_3742:
[----:B------:R-:W2:Y:S02]  /*2330*/  LD.E R0, desc[UR6][R30.64] ;  /* 0x000000061e007980 */ /* 0x000ea4000c101900 */
[----:B--2---:R-:W-:-:S05]  /*2340*/  IMAD.IADD R3, R4, 0x1, R0 ;  /* 0x0000000104037824 */ /* 0x004fca00078e0200 */
[----:B------:R0:W-:Y:S02]  /*2350*/  ST.E desc[UR6][R30.64], R3 ;  /* 0x000000031e007985 */ /* 0x0001e4000c101906 */
.L_x_3741:
[----:B------:R-:W-:Y:S05]  /*2360*/  BSYNC.RECONVERGENT B0 ;  /* 0x0000000000007941 */ /* 0x000fea0003800200 */
.L_x_3740:
[----:B------:R1:W-:Y:S02]  /*2370*/  ATOM.E.ADD.F16x2.RN.STRONG.GPU P0, RZ, desc[UR6][R30.64+0x4], R5 ;  /* 0x800004051eff79a2 */ /* 0x0003e4000c10e106 */
[----:B-1----:R-:W-:Y:S05]  /*2380*/  @P0 EXIT ;  /* 0x000000000000094d */ /* 0x002fea0003800000 */
[----:B------:R-:W1:Y:S02]  /*2390*/  QSPC.E.S P0, RZ, [R30+0x4] ;  /* 0x000004001eff73aa */ /* 0x000e640000000500 */
[----:B-1----:R-:W-:Y:S05]  /*23a0*/  @!P0 BRA `(.L_x_3744) ;  /* 0x0000000000188947 */ /* 0x002fea0003800000 */
[----:B0-----:R-:W-:-:S07]  /*23b0*/  MOV R30, R30 ;  /* 0x0000001e001e7202 */ /* 0x001fce0000000f00 */
.L_x_3745:
[----:B------:R-:W0:Y:S02]  /*23c0*/  LDS R2, [R30+0x4] ;  /* 0x000004001e027984 */ /* 0x000e240000000800 */
[----:B0-----:R-:W-:-:S05]  /*23d0*/  HFMA2 R3, R2, 1, 1, R5 ;  /* 0x3c003c0002037831 */ /* 0x001fca0000000005 */
[----:B------:R-:W0:Y:S02]  /*23e0*/  ATOMS.CAST.SPIN P0, [R30+0x4], R2, R3 ;  /* 0x000004021e00758d */ /* 0x000e240001800003 */
[----:B0-----:R-:W-:Y:S05]  /*23f0*/  @!P0 BRA `(.L_x_3745) ;  /* 0xfffffffc00f08947 */ /* 0x001fea000383ffff */
[----:B------:R-:W-:Y:S05]  /*2400*/  EXIT ;  /* 0x000000000000794d */ /* 0x000fea0003800000 */
.L_x_3744:
[----:B------:R-:W0:Y:S02]  /*2410*/  LD.E R0, desc[UR6][R30.64+0x4] ;  /* 0x000004061e007980 */ /* 0x000e24000c101900 */
[----:B0-----:R-:W-:-:S05]  /*2420*/  IMAD.IADD R3, R5, 0x1, R0 ;  /* 0x0000000105037824 */ /* 0x001fca00078e0200 */
[----:B------:R-:W-:Y:S01]  /*2430*/  ST.E desc[UR6][R30.64+0x4], R3 ;  /* 0x000004031e007985 */ /* 0x000fe2000c101906 */
[----:B------:R-:W-:Y:S05]  /*2440*/  EXIT ;  /* 0x000000000000794d */ /* 0x000fea0003800000 */
.L_x_3746:
        /* <DEDUP_REMOVED lines=11> */
.L_x_3983:


//--------------------- .text._Z23gemm_half_q_half_kernelILi1ELi48ELb1ELb0ELi32EEvPK6__halfPKjS4_S2_PS0_iiiiPKtS7_iiiiiibS2_i --------------------------
	.section	.text._Z23gemm_half_q_half_kernelILi1ELi48ELb1ELb0ELi32EEvPK6__halfPKjS4_S2_PS0_iiiiPKtS7_iiiiiibS2_i,"ax",@progbits
	.align	128
        .global         _Z23gemm_half_q_half_kernelILi1ELi48ELb1ELb0ELi32EEvPK6__halfPKjS4_S2_PS0_iiiiPKtS7_iiiiiibS2_i
        .type           _Z23gemm_half_q_half_kernelILi1ELi48ELb1ELb0ELi32EEvPK6__halfPKjS4_S2_PS0_iiiiPKtS7_iiiiiibS2_i,@function
        .size           _Z23gemm_half_q_half_kernelILi1ELi48ELb1ELb0ELi32EEvPK6__halfPKjS4_S2_PS0_iiiiPKtS7_iiiiiibS2_i,(.L_x_3984 - _Z23gemm_half_q_half_kernelILi1ELi48ELb1ELb0ELi32EEvPK6__halfPKjS4_S2_PS0_iiiiPKtS7_iiiiiibS2_i)
        .other          _Z23gemm_half_q_half_kernelILi1ELi48ELb1ELb0ELi32EEvPK6__halfPKjS4_S2_PS0_iiiiPKtS7_iiiiiibS2_i,@"STO_CUDA_ENTRY STV_DEFAULT"
_Z23gemm_half_q_half_kernelILi1ELi48ELb1ELb0ELi32EEvPK6__halfPKjS4_S2_PS0_iiiiPKtS7_iiiiiibS2_i:
.text._Z23gemm_half_q_half_kernelILi1ELi48ELb1ELb0ELi32EEvPK6__halfPKjS4_S2_PS0_iiiiPKtS7_iiiiiibS2_i:
        /* <DEDUP_REMOVED lines=17> */
[C---:B------:R-:W-:Y:S02]  /*0110*/  VIADD R35, R33.reuse, 0x20 ;  /* 0x0000002021237836 */ /* 0x040fe40000000000 */
[--C-:B--2---:R-:W-:Y:S02]  /*0120*/  IMAD.IADD R11, R33, 0x1, R0.reuse ;  /* 0x00000001210b7824 */ /* 0x104fe400078e0200 */
[----:B------:R-:W-:Y:S01]  /*0130*/  IMAD R5, R5, 0x20, R0 ;  /* 0x0000002005057824 */ /* 0x000fe200078e0200 */
[----:B-1----:R-:W-:-:S03]  /*0140*/  VIMNMX R32, PT, PT, R35, R6, PT ;  /* 0x0000000623207248 */ /* 0x002fc60003fe0100 */
[----:B------:R-:W-:Y:S01]  /*0150*/  IMAD.SHL.U32 R34, R5, 0x4, RZ ;  /* 0x0000000405227824 */ /* 0x000fe200078e00ff */
[----:B------:R-:W-:-:S04]  /*0160*/  ISETP.GE.AND P0, PT, R11, R32, PT ;  /* 0x000000200b00720c */ /* 0x000fc80003f06270 */
[----:B---3--:R-:W-:-:S09]  /*0170*/  ISETP.GE.AND P1, PT, R34, R31, PT ;  /* 0x0000001f2200720c */ /* 0x008fd20003f26270 */
        /* <DEDUP_REMOVED lines=19> */
.L_x_3748:
[----:B------:R-:W-:Y:S05]  /*02b0*/  BSYNC.RECONVERGENT B0 ;  /* 0x0000000000007941 */ /* 0x000fea0003800200 */
.L_x_3747:
[----:B------:R-:W-:Y:S05]  /*02c0*/  @P1 EXIT ;  /* 0x000000000000194d */ /* 0x000fea0003800000 */
[----:B------:R-:W1:Y:S01]  /*02d0*/  LDCU.U8 UR4, c[0x0][0x3e0] ;  /* 0x00007c00ff0477ac */ /* 0x000e620008000000 */
[----:B------:R-:W-:Y:S01]  /*02e0*/  ISETP.GE.AND P1, PT, R33, R6, PT ;  /* 0x000000062100720c */ /* 0x000fe20003f26270 */
[----:B-1----:R-:W-:-:S06]  /*02f0*/  UPRMT UR4, UR4, 0x8880, URZ ;  /* 0x0000888004047896 */ /* 0x002fcc00080000ff */
        /* <DEDUP_REMOVED lines=8> */
[----:B0-----:R-:W0:Y:S01]  /*0380*/  LDC.64 R4, c[0x0][0x3b8] ;  /* 0x0000ee00ff047b82 */ /* 0x001e220000000a00 */
[----:B-1----:R-:W-:-:S04]  /*0390*/  IMAD.SHL.U32 R3, R10, 0x40, RZ ;  /* 0x000000400a037824 */ /* 0x002fc800078e00ff */
[----:B0-----:R-:W-:-:S05]  /*03a0*/  IMAD.WIDE.U32 R2, R3, 0x2, R4 ;  /* 0x0000000203027825 */ /* 0x001fca00078e0004 */
[----:B------:R0:W5:Y:S01]  /*03b0*/  LDG.E.U16.CONSTANT R7, desc[UR6][R2.64] ;  /* 0x0000000602077981 */ /* 0x000162000c1e9500 */
[----:B------:R-:W-:Y:S01]  /*03c0*/  SHF.R.S32.HI R9, RZ, 0x1f, R34 ;  /* 0x0000001fff097819 */ /* 0x000fe20000011422 */
[----:B------:R-:W-:Y:S01]  /*03d0*/  IMAD.SHL.U32 R8, R0, 0x10, RZ ;  /* 0x0000001000087824 */ /* 0x000fe200078e00ff */
[----:B------:R-:W-:Y:S02]  /*03e0*/  UMOV UR4, URZ ;  /* 0x000000ff00047c82 */ /* 0x000fe40008000000 */
[----:B------:R-:W-:Y:S01]  /*03f0*/  LEA.HI R10, R9, R34, RZ, 0x3 ;  /* 0x00000022090a7211 */ /* 0x000fe200078f18ff */
[----:B------:R-:W-:Y:S01]  /*0400*/  IMAD.MOV.U32 R9, RZ, RZ, R33 ;  /* 0x000000ffff097224 */ /* 0x000fe200078e0021 */
[----:B------:R-:W-:Y:S02]  /*0410*/  LOP3.LUT R8, R8, 0x10, RZ, 0xc0, !PT ;  /* 0x0000001008087812 */ /* 0x000fe400078ec0ff */
[----:B------:R-:W-:-:S07]  /*0420*/  SHF.R.S32.HI R10, RZ, 0x3, R10 ;  /* 0x00000003ff0a7819 */ /* 0x000fce000001140a */
.L_x_3750:
        /* <DEDUP_REMOVED lines=24> */
[----:B---3--:R-:W-:Y:S01]  /*05b0*/  IMAD.IADD R9, R0, 0x1, R9 ;  /* 0x0000000100097824 */ /* 0x008fe200078e0209 */
[----:B------:R-:W-:-:S02]  /*05c0*/  LOP3.LUT R11, R11, 0xf, RZ, 0xc0, !PT ;  /* 0x0000000f0b0b7812 */ /* 0x000fc400078ec0ff */
[----:B------:R-:W-:Y:S01]  /*05d0*/  IADD3 R19, PT, PT, R16, 0x1, R19 ;  /* 0x0000000110137810 */ /* 0x000fe20007ffe013 */
[----:B------:R-:W-:Y:S01]  /*05e0*/  IMAD R16, R17, R17, R17 ;  /* 0x0000001111107224 */ /* 0x000fe200078e0211 */
[----:B------:R-:W-:Y:S01]  /*05f0*/  IADD3 R14, PT, PT, R12, 0x1, R3 ;  /* 0x000000010c0e7810 */ /* 0x000fe20007ffe003 */
        /* <DEDUP_REMOVED lines=13> */
.L_x_3749:
        /* <DEDUP_REMOVED lines=11> */
.L_x_3751:
        /* <DEDUP_REMOVED lines=11> */
.L_x_3752:
        /* <DEDUP_REMOVED lines=11> */
.L_x_3753:
        /* <DEDUP_REMOVED lines=11> */
.L_x_3754:
        /* <DEDUP_REMOVED lines=11> */
.L_x_3755:
[----:B------:R-:W-:Y:S01]  /*0a40*/  VIMNMX R9, PT, PT, R33, UR4, PT ;  /* 0x0000000421097c48 */ /* 0x000fe2000bfe0100 */
[----:B------:R-:W0:Y:S01]  /*0a50*/  S2UR UR5, SR_CgaCtaId ;  /* 0x00000000000579c3 */ /* 0x000e220000008800 */
[----:B------:R-:W2:Y:S01]  /*0a60*/  LDCU.64 UR10, c[0x0][0x388] ;  /* 0x00007100ff0a77ac */ /* 0x000ea20008000a00 */
[----:B------:R-:W-:Y:S02]  /*0a70*/  VIMNMX R6, PT, PT, R6, UR9, PT ;  /* 0x0000000906067c48 */ /* 0x000fe4000bfe0100 */
[----:B------:R-:W-:Y:S01]  /*0a80*/  SHF.R.S32.HI R12, RZ, 0x1f, R9 ;  /* 0x0000001fff0c7819 */ /* 0x000fe20000011409 */
[----:B------:R-:W-:Y:S01]  /*0a90*/  UMOV UR4, 0x400 ;  /* 0x0000040000047882 */ /* 0x000fe20000000000 */
[----:B------:R-:W-:Y:S02]  /*0aa0*/  PRMT R30, RZ, 0x5410, RZ ;  /* 0x00005410ff1e7816 */ /* 0x000fe400000000ff */
[----:B------:R-:W-:Y:S02]  /*0ab0*/  LEA.HI R12, R12, R9, RZ, 0x5 ;  /* 0x000000090c0c7211 */ /* 0x000fe400078f28ff */
[----:B------:R-:W-:-:S02]  /*0ac0*/  PRMT R29, RZ, 0x5410, RZ ;  /* 0x00005410ff1d7816 */ /* 0x000fc400000000ff */
[----:B------:R-:W-:-:S05]  /*0ad0*/  SHF.R.S32.HI R9, RZ, 0x5, R12 ;  /* 0x00000005ff097819 */ /* 0x000fca000001140c */
[----:B------:R-:W-:-:S05]  /*0ae0*/  IMAD R4, R9, 0x8, R4 ;  /* 0x0000000809047824 */ /* 0x000fca00078e0204 */
[----:B------:R-:W-:Y:S01]  /*0af0*/  IADD3 R4, PT, PT, R8, R4, R5 ;  /* 0x0000000408047210 */ /* 0x000fe20007ffe005 */
[----:B0-----:R-:W-:-:S03]  /*0b00*/  ULEA UR4, UR5, UR4, 0x18 ;  /* 0x0000000405047291 */ /* 0x001fc6000f8ec0ff */
[----:B------:R-:W-:-:S05]  /*0b10*/  IADD3 R4, PT, PT, R10, R4, R7 ;  /* 0x000000040a047210 */ /* 0x000fca0007ffe007 */
[----:B------:R-:W-:Y:S01]  /*0b20*/  IMAD R5, R4, R31, RZ ;  /* 0x0000001f04057224 */ /* 0x000fe200078e02ff */
[----:B------:R-:W-:-:S04]  /*0b30*/  SHF.R.S32.HI R4, RZ, 0x1f, R34 ;  /* 0x0000001fff047819 */ /* 0x000fc80000011422 */
[----:B------:R-:W-:-:S04]  /*0b40*/  IADD3 R7, P0, PT, R34, R5, RZ ;  /* 0x0000000522077210 */ /* 0x000fc80007f1e0ff */
[----:B------:R-:W-:Y:S02]  /*0b50*/  LEA.HI.X.SX32 R4, R5, R4, 0x1, P0 ;  /* 0x0000000405047211 */ /* 0x000fe400000f0eff */
[----:B------:R-:W-:Y:S02]  /*0b60*/  ISETP.GT.AND P0, PT, R6, R33, PT ;  /* 0x000000210600720c */ /* 0x000fe40003f04270 */
[----:B--2---:R-:W-:-:S04]  /*0b70*/  LEA R16, P1, R7, UR10, 0x2 ;  /* 0x0000000a07107c11 */ /* 0x004fc8000f8210ff */
[----:B------:R-:W-:-:S07]  /*0b80*/  LEA.HI.X R17, R7, UR11, R4, 0x2, P1 ;  /* 0x0000000b07117c11 */ /* 0x000fce00088f1404 */
[----:B------:R-:W-:Y:S05]  /*0b90*/  @!P0 BRA `(.L_x_3756) ;  /* 0x0000001400b08947 */ /* 0x000fea0003800000 */
[----:B------:R-:W2:Y:S01]  /*0ba0*/  LDG.E.128.CONSTANT R4, desc[UR6][R16.64] ;  /* 0x0000000610047981 */ /* 0x000ea2000c1e9d00 */
[----:B------:R-:W-:-:S03]  /*0bb0*/  IMAD.WIDE R18, R31, 0x4, R16 ;  /* 0x000000041f127825 */ /* 0x000fc600078e0210 */
[----:B------:R-:W0:Y:S04]  /*0bc0*/  LDS.128 R20, [UR4] ;  /* 0x00000004ff147984 */ /* 0x000e280008000c00 */
[----:B------:R3:W4:Y:S01]  /*0bd0*/  LDG.E.128.CONSTANT R8, desc[UR6][R18.64] ;  /* 0x0000000612087981 */ /* 0x000722000c1e9d00 */
[----:B------:R-:W-:-:S05]  /*0be0*/  IMAD.WIDE R24, R31, 0x4, R18 ;  /* 0x000000041f187825 */ /* 0x000fca00078e0212 */
[----:B------:R-:W5:Y:S01]  /*0bf0*/  LDG.E.128.CONSTANT R12, desc[UR6][R24.64] ;  /* 0x00000006180c7981 */ /* 0x000f62000c1e9d00 */
[----:B------:R-:W-:-:S04]  /*0c00*/  IMAD.WIDE R36, R31, 0x4, R24 ;  /* 0x000000041f247825 */ /* 0x000fc800078e0218 */
[----:B------:R-:W-:Y:S01]  /*0c10*/  IMAD.WIDE R38, R31, 0x4, R36 ;  /* 0x000000041f267825 */ /* 0x000fe200078e0224 */
[----:B--2---:R-:W-:Y:S02]  /*0c20*/  LOP3.LUT R27, R5, 0x3f003f, RZ, 0xc0, !PT ;  /* 0x003f003f051b7812 */ /* 0x004fe400078ec0ff */
[----:B------:R-:W-:Y:S02]  /*0c30*/  LOP3.LUT R26, R4, 0x3f003f, RZ, 0xc0, !PT ;  /* 0x003f003f041a7812 */ /* 0x000fe400078ec0ff */
[----:B------:R-:W-:Y:S02]  /*0c40*/  LOP3.LUT R29, R6, 0x3f003f, RZ, 0xc0, !PT ;  /* 0x003f003f061d7812 */ /* 0x000fe400078ec0ff */
[----:B------:R-:W-:Y:S02]  /*0c50*/  LOP3.LUT R27, R27, 0x64006400, RZ, 0xfc, !PT ;  /* 0x640064001b1b7812 */ /* 0x000fe400078efcff */
[----:B------:R-:W-:Y:S02]  /*0c60*/  LOP3.LUT R26, R26, 0x64006400, RZ, 0xfc, !PT ;  /* 0x640064001a1a7812 */ /* 0x000fe400078efcff */
[----:B------:R-:W-:Y:S01]  /*0c70*/  LOP3.LUT R29, R29, 0x64006400, RZ, 0xfc, !PT ;  /* 0x640064001d1d7812 */ /* 0x000fe200078efcff */
[----:B------:R-:W-:Y:S01]  /*0c80*/  HADD2 R16, R27, -1056, -1056 ;  /* 0xe420e4201b107430 */ /* 0x000fe20000000000 */
[----:B---3--:R-:W-:Y:S01]  /*0c90*/  SHF.R.U32.HI R19, RZ, 0x6, R4 ;  /* 0x00000006ff137819 */ /* 0x008fe20000011604 */
[----:B------:R-:W-:Y:S01]  /*0ca0*/  HADD2 R18, R26, -1056, -1056 ;  /* 0xe420e4201a127430 */ /* 0x000fe20000000000 */
[----:B------:R-:W-:Y:S01]  /*0cb0*/  SHF.R.U32.HI R27, RZ, 0x6, R6 ;  /* 0x00000006ff1b7819 */ /* 0x000fe20000011606 */
[----:B------:R-:W-:Y:S01]  /*0cc0*/  HADD2 R17, R29, -1056, -1056 ;  /* 0xe420e4201d117430 */ /* 0x000fe20000000000 */
[----:B------:R-:W-:Y:S01]  /*0cd0*/  LOP3.LUT R30, R7, 0x3f003f, RZ, 0xc0, !PT ;  /* 0x003f003f071e7812 */ /* 0x000fe200078ec0ff */
[-C--:B0-----:R-:W-:Y:S01]  /*0ce0*/  HFMA2 R16, R16, R20.reuse, RZ.H0_H0 ;  /* 0x0000001410107231 */ /* 0x081fe200000400ff */
[----:B------:R-:W-:Y:S01]  /*0cf0*/  SHF.R.U32.HI R26, RZ, 0x6, R5 ;  /* 0x00000006ff1a7819 */ /* 0x000fe20000011605 */
[-C--:B------:R-:W-:Y:S01]  /*0d00*/  HFMA2 R18, R18, R20.reuse, RZ ;  /* 0x0000001412127231 */ /* 0x080fe200000000ff */
[----:B------:R-:W-:Y:S01]  /*0d10*/  SHF.R.U32.HI R29, RZ, 0x6, R7 ;  /* 0x00000006ff1d7819 */ /* 0x000fe20000011607 */
[----:B------:R-:W-:Y:S01]  /*0d20*/  HFMA2 R17, R17, R20, RZ ;  /* 0x0000001411117231 */ /* 0x000fe200000000ff */
        /* <DEDUP_REMOVED lines=8> */
[----:B------:R-:W-:Y:S01]  /*0db0*/  HFMA2 R20, R30, R20, RZ.H0_H0 ;  /* 0x000000141e147231 */ /* 0x000fe200000400ff */
        /* <DEDUP_REMOVED lines=15> */
[----:B------:R-:W-:Y:S02]  /*0eb0*/  LOP3.LUT R21, R21, 0x64006400, RZ, 0xfc, !PT ;  /* 0x6400640015157812 */ /* 0x000fe400078efcff */
[----:B------:R-:W-:Y:S02]  /*0ec0*/  SHF.R.U32.HI R19, RZ, 0x6, R8 ;  /* 0x00000006ff137819 */ /* 0x000fe40000011608 */
[----:B------:R-:W-:Y:S01]  /*0ed0*/  LOP3.LUT R29, R27, 0x64006400, RZ, 0xfc, !PT ;  /* 0x640064001b1d7812 */ /* 0x000fe200078efcff */
[----:B------:R-:W-:Y:S01]  /*0ee0*/  HADD2 R27, R21, -1056, -1056 ;  /* 0xe420e420151b7430 */ /* 0x000fe20000000000 */
[----:B------:R-:W-:Y:S02]  /*0ef0*/  LOP3.LUT R26, R26, 0x64006400, RZ, 0xfc, !PT ;  /* 0x640064001a1a7812 */ /* 0x000fe400078efcff */
[----:B------:R-:W-:Y:S01]  /*0f00*/  LOP3.LUT R30, R30, 0x64006400, RZ, 0xfc, !PT ;  /* 0x640064001e1e7812 */ /* 0x000fe200078efcff */
[----:B------:R-:W-:Y:S01]  /*0f10*/  HADD2 R21, R29, -1056, -1056 ;  /* 0xe420e4201d157430 */ /* 0x000fe20000000000 */
[----:B------:R-:W-:Y:S01]  /*0f20*/  LOP3.LUT R19, R19, 0x3f003f, RZ, 0xc0, !PT ;  /* 0x003f003f13137812 */ /* 0x000fe200078ec0ff */
[----:B------:R-:W-:-:S02]  /*0f30*/  HADD2 R26, R26, -1056, -1056 ;  /* 0xe420e4201a1a7430 */ /* 0x000fc40000000000 */
[-C--:B------:R-:W-:Y:S02]  /*0f40*/  HFMA2 R27, R27, R22.reuse, R18 ;  /* 0x000000161b1b7231 */ /* 0x080fe40000000012 */
[----:B------:R-:W-:Y:S01]  /*0f50*/  HADD2 R30, R30, -1056, -1056 ;  /* 0xe420e4201e1e7430 */ /* 0x000fe20000000000 */
[----:B------:R-:W-:Y:S01]  /*0f60*/  LOP3.LUT R19, R19, 0x64006400, RZ, 0xfc, !PT ;  /* 0x6400640013137812 */ /* 0x000fe200078efcff */
[-C--:B------:R-:W-:Y:S02]  /*0f70*/  HFMA2 R26, R26, R22.reuse, R16 ;  /* 0x000000161a1a7231 */ /* 0x080fe40000000010 */
[-C--:B------:R-:W-:Y:S02]  /*0f80*/  HFMA2 R21, R21, R22.reuse, R17 ;  /* 0x0000001615157231 */ /* 0x080fe40000000011 */
[----:B------:R-:W-:Y:S01]  /*0f90*/  HFMA2 R22, R30, R22, R20 ;  /* 0x000000161e167231 */ /* 0x000fe20000000014 */
[----:B------:R-:W-:Y:S01]  /*0fa0*/  SHF.R.U32.HI R29, RZ, 0x6, R9 ;  /* 0x00000006ff1d7819 */ /* 0x000fe20000011609 */
[----:B------:R-:W-:Y:S01]  /*0fb0*/  HADD2 R20, R19, -1056, -1056 ;  /* 0xe420e42013147430 */ /* 0x000fe20000000000 */
[----:B-----5:R-:W-:Y:S01]  /*0fc0*/  SHF.R.U32.HI R24, RZ, 0x6, R13 ;  /* 0x00000006ff187819 */ /* 0x020fe2000001160d */
[----:B------:R-:W0:Y:S01]  /*0fd0*/  LDS.128 R16, [UR4+0x10] ;  /* 0x00001004ff107984 */ /* 0x000e220008000c00 */
[----:B------:R-:W-:Y:S01]  /*0fe0*/  LOP3.LUT R29, R29, 0x3f003f, RZ, 0xc0, !PT ;  /* 0x003f003f1d1d7812 */ /* 0x000fe200078ec0ff */
[----:B------:R-:W-:Y:S01]  /*0ff0*/  HFMA2 R20, R20, R23, R27 ;  /* 0x0000001714147231 */ /* 0x000fe2000000001b */
[----:B------:R-:W-:-:S02]  /*1000*/  SHF.R.U32.HI R27, RZ, 0x6, R10 ;  /* 0x00000006ff1b7819 */ /* 0x000fc4000001160a */
[----:B------:R-:W-:Y:S02]  /*1010*/  LOP3.LUT R29, R29, 0x64006400, RZ, 0xfc, !PT ;  /* 0x640064001d1d7812 */ /* 0x000fe400078efcff */
[----:B------:R-:W-:-:S03]  /*1020*/  LOP3.LUT R27, R27, 0x3f003f, RZ, 0xc0, !PT ;  /* 0x003f003f1b1b7812 */ /* 0x000fc600078ec0ff */
[----:B------:R-:W-:Y:S01]  /*1030*/  HADD2 R29, R29, -1056, -1056 ;  /* 0xe420e4201d1d7430 */ /* 0x000fe20000000000 */
[----:B------:R-:W-:Y:S02]  /*1040*/  LOP3.LUT R30, R27, 0x64006400, RZ, 0xfc, !PT ;  /* 0x640064001b1e7812 */ /* 0x000fe400078efcff */
[----:B------:R-:W-:Y:S01]  /*1050*/  SHF.R.U32.HI R27, RZ, 0xc, R4 ;  /* 0x0000000cff1b7819 */ /* 0x000fe20000011604 */
[-C--:B------:R-:W-:Y:S01]  /*1060*/  HFMA2 R4, R29, R23.reuse, R26 ;  /* 0x000000171d047231 */ /* 0x080fe2000000001a */
[----:B------:R-:W-:Y:S01]  /*1070*/  SHF.R.U32.HI R26, RZ, 0xc, R8 ;  /* 0x0000000cff1a7819 */ /* 0x000fe20000011608 */
[----:B------:R-:W-:Y:S01]  /*1080*/  HADD2 R33, R30, -1056, -1056 ;  /* 0xe420e4201e217430 */ /* 0x000fe20000000000 */
[----:B------:R-:W-:Y:S02]  /*1090*/  LOP3.LUT R30, R27, 0xf000f, RZ, 0xc0, !PT ;  /* 0x000f000f1b1e7812 */ /* 0x000fe400078ec0ff */
[----:B------:R-:W-:Y:S02]  /*10a0*/  SHF.R.U32.HI R27, RZ, 0x8, R12 ;  /* 0x00000008ff1b7819 */ /* 0x000fe4000001160c */
[----:B------:R-:W-:Y:S01]  /*10b0*/  SHF.R.U32.HI R29, RZ, 0x6, R11 ;  /* 0x00000006ff1d7819 */ /* 0x000fe2000001160b */
[----:B------:R-:W-:Y:S01]  /*10c0*/  HFMA2 R21, R33, R23, R21 ;  /* 0x0000001721157231 */ /* 0x000fe20000000015 */
[----:B------:R-:W-:-:S02]  /*10d0*/  LOP3.LUT R8, R30, 0x300030, R27, 0xf8, !PT ;  /* 0x003000301e087812 */ /* 0x000fc400078ef81b */
[----:B------:R-:W-:Y:S02]  /*10e0*/  LOP3.LUT R30, R26, 0xf000f, RZ, 0xc0, !PT ;  /* 0x000f000f1a1e7812 */ /* 0x000fe400078ec0ff */
[----:B------:R-:W-:Y:S02]  /*10f0*/  LOP3.LUT R27, R29, 0x3f003f, RZ, 0xc0, !PT ;  /* 0x003f003f1d1b7812 */ /* 0x000fe400078ec0ff */
[----:B------:R-:W-:Y:S02]  /*1100*/  LOP3.LUT R26, R12, 0x3f003f, RZ, 0xc0, !PT ;  /* 0x003f003f0c1a7812 */ /* 0x000fe400078ec0ff */
[----:B------:R-:W-:Y:S02]  /*1110*/  SHF.R.U32.HI R29, RZ, 0xa, R12 ;  /* 0x0000000aff1d7819 */ /* 0x000fe4000001160c */
[----:B------:R-:W-:Y:S02]  /*1120*/  LOP3.LUT R27, R27, 0x64006400, RZ, 0xfc, !PT ;  /* 0x640064001b1b7812 */ /* 0x000fe400078efcff */
[----:B------:R-:W-:-:S02]  /*1130*/  LOP3.LUT R26, R26, 0x64006400, RZ, 0xfc, !PT ;  /* 0x640064001a1a7812 */ /* 0x000fc400078efcff */
[----:B------:R-:W-:Y:S01]  /*1140*/  LOP3.LUT R29, R30, 0x300030, R29, 0xf8, !PT ;  /* 0x003000301e1d7812 */ /* 0x000fe200078ef81d */
[----:B------:R-:W-:Y:S01]  /*1150*/  HADD2 R27, R27, -1056, -1056 ;  /* 0xe420e4201b1b7430 */ /* 0x000fe20000000000 */
[----:B------:R-:W-:Y:S01]  /*1160*/  LOP3.LUT R30, R5, 0xf000f, RZ, 0xc0, !PT ;  /* 0x000f000f051e7812 */ /* 0x000fe200078ec0ff */
[----:B------:R-:W-:Y:S01]  /*1170*/  HADD2 R5, R26, -1056, -1056 ;  /* 0xe420e4201a057430 */ /* 0x000fe20000000000 */
[----:B------:R-:W-:Y:S01]  /*1180*/  SHF.R.U32.HI R33, RZ, 0x8, R13 ;  /* 0x00000008ff217819 */ /* 0x000fe2000001160d */
[----:B------:R-:W-:Y:S01]  /*1190*/  HFMA2 R22, R27, R23, R22 ;  /* 0x000000171b167231 */ /* 0x000fe20000000016 */
[----:B------:R-:W-:Y:S02]  /*11a0*/  LOP3.LUT R23, R14, 0x3f003f, RZ, 0xc0, !PT ;  /* 0x003f003f0e177812 */ /* 0x000fe400078ec0ff */
[----:B------:R-:W-:Y:S01]  /*11b0*/  LOP3.LUT R27, R15, 0x3f003f, RZ, 0xc0, !PT ;  /* 0x003f003f0f1b7812 */ /* 0x000fe200078ec0ff */
[----:B0-----:R-:W-:Y:S01]  /*11c0*/  HFMA2 R5, R5, R16, R20 ;  /* 0x0000001005057231 */ /* 0x001fe20000000014 */
[----:B------:R-:W-:-:S02]  /*11d0*/  LOP3.LUT R20, R13, 0x3f003f, RZ, 0xc0, !PT ;  /* 0x003f003f0d147812 */ /* 0x000fc400078ec0ff */
[----:B------:R-:W-:Y:S02]  /*11e0*/  LOP3.LUT R26, R23, 0x64006400, RZ, 0xfc, !PT ;  /* 0x64006400171a7812 */ /* 0x000fe400078efcff */
[----:B------:R-:W-:Y:S02]  /*11f0*/  LOP3.LUT R20, R20, 0x64006400, RZ, 0xfc, !PT ;  /* 0x6400640014147812 */ /* 0x000fe400078efcff */
[----:B------:R-:W-:Y:S01]  /*1200*/  LOP3.LUT R27, R27, 0x64006400, RZ, 0xfc, !PT ;  /* 0x640064001b1b7812 */ /* 0x000fe200078efcff */
[----:B------:R-:W-:Y:S01]  /*1210*/  HADD2 R26, R26, -1056, -1056 ;  /* 0xe420e4201a1a7430 */ /* 0x000fe20000000000 */
[----:B------:R-:W-:Y:S01]  /*1220*/  LOP3.LUT R33, R30, 0x300030, R33, 0xf8, !PT ;  /* 0x003000301e217812 */ /* 0x000fe200078ef821 */
[----:B------:R-:W-:Y:S01]  /*1230*/  HADD2 R23, R20, -1056, -1056 ;  /* 0xe420e42014177430 */ /* 0x000fe20000000000 */
[----:B------:R-:W-:Y:S01]  /*1240*/  SHF.R.U32.HI R20, RZ, 0x6, R12 ;  /* 0x00000006ff147819 */ /* 0x000fe2000001160c */
[----:B------:R-:W-:Y:S01]  /*1250*/  HADD2 R27, R27, -1056, -1056 ;  /* 0xe420e4201b1b7430 */ /* 0x000fe20000000000 */
[----:B------:R-:W-:Y:S01]  /*1260*/  SHF.R.U32.HI R30, RZ, 0xa, R13 ;  /* 0x0000000aff1e7819 */ /* 0x000fe2000001160d */
[-C--:B------:R-:W-:Y:S01]  /*1270*/  HFMA2 R12, R26, R16.reuse, R21 ;  /* 0x000000101a0c7231 */ /* 0x080fe20000000015 */
[----:B------:R-:W-:Y:S01]  /*1280*/  LOP3.LUT R20, R20, 0x3f003f, RZ, 0xc0, !PT ;  /* 0x003f003f14147812 */ /* 0x000fe200078ec0ff */
[-C--:B------:R-:W-:Y:S01]  /*1290*/  HFMA2 R4, R23, R16.reuse, R4 ;  /* 0x0000001017047231 */ /* 0x080fe20000000004 */
[----:B------:R-:W-:Y:S01]  /*12a0*/  SHF.R.U32.HI R21, RZ, 0xc, R9 ;  /* 0x0000000cff157819 */ /* 0x000fe20000011609 */
[----:B------:R-:W-:Y:S01]  /*12b0*/  HFMA2 R16, R27, R16, R22 ;  /* 0x000000101b107231 */ /* 0x000fe20000000016 */
[----:B------:R-:W-:-:S02]  /*12c0*/  LOP3.LUT R9, R20, 0x64006400, RZ, 0xfc, !PT ;  /* 0x6400640014097812 */ /* 0x000fc400078efcff */
[----:B------:R-:W-:Y:S02]  /*12d0*/  LOP3.LUT R13, R21, 0xf000f, RZ, 0xc0, !PT ;  /* 0x000f000f150d7812 */ /* 0x000fe400078ec0ff */
[----:B------:R-:W2:Y:S01]  /*12e0*/  LDG.E.128.CONSTANT R20, desc[UR6][R36.64] ;  /* 0x0000000624147981 */ /* 0x000ea2000c1e9d00 */
[----:B------:R-:W-:Y:S01]  /*12f0*/  HADD2 R9, R9, -1056, -1056 ;  /* 0xe420e42009097430 */ /* 0x000fe20000000000 */
[----:B------:R-:W-:-:S03]  /*1300*/  LOP3.LUT R30, R13, 0x300030, R30, 0xf8, !PT ;  /* 0x003000300d1e7812 */ /* 0x000fc600078ef81e */
[----:B------:R-:W-:Y:S01]  /*1310*/  HFMA2 R9, R9, R17, R5 ;  /* 0x0000001109097231 */ /* 0x000fe20000000005 */
[----:B------:R-:W-:Y:S02]  /*1320*/  LOP3.LUT R5, R24, 0x3f003f, RZ, 0xc0, !PT ;  /* 0x003f003f18057812 */ /* 0x000fe400078ec0ff */
[----:B------:R0:W3:Y:S01]  /*1330*/  LDG.E.128.CONSTANT R24, desc[UR6][R38.64] ;  /* 0x0000000626187981 */ /* 0x0000e2000c1e9d00 */
[----:B------:R-:W-:Y:S02]  /*1340*/  SHF.R.U32.HI R6, RZ, 0xc, R6 ;  /* 0x0000000cff067819 */ /* 0x000fe40000011606 */
[----:B------:R-:W-:Y:S02]  /*1350*/  LOP3.LUT R5, R5, 0x64006400, RZ, 0xfc, !PT ;  /* 0x6400640005057812 */ /* 0x000fe400078efcff */
[----:B------:R-:W-:Y:S02]  /*1360*/  SHF.R.U32.HI R7, RZ, 0xc, R7 ;  /* 0x0000000cff077819 */ /* 0x000fe40000011607 */
[----:B------:R-:W-:Y:S01]  /*1370*/  SHF.R.U32.HI R40, RZ, 0x8, R14 ;  /* 0x00000008ff287819 */ /* 0x000fe2000001160e */
[----:B------:R-:W-:Y:S01]  /*1380*/  HADD2 R13, R5, -1056, -1056 ;  /* 0xe420e420050d7430 */ /* 0x000fe20000000000 */
[----:B------:R-:W-:Y:S01]  /*1390*/  LOP3.LUT R5, R6, 0xf000f, RZ, 0xc0, !PT ;  /* 0x000f000f06057812 */ /* 0x000fe200078ec0ff */
[----:B0-----:R-:W-:Y:S01]  /*13a0*/  IMAD.WIDE R38, R31, 0x4, R38 ;  /* 0x000000041f267825 */ /* 0x001fe200078e0226 */
[----:B------:R-:W-:-:S03]  /*13b0*/  SHF.R.U32.HI R41, RZ, 0x8, R15 ;  /* 0x00000008ff297819 */ /* 0x000fc6000001160f */
[----:B------:R-:W-:Y:S01]  /*13c0*/  HFMA2 R13, R13, R17, R4 ;  /* 0x000000110d0d7231 */ /* 0x000fe20000000004 */
[----:B------:R-:W-:Y:S02]  /*13d0*/  LOP3.LUT R4, R7, 0xf000f, RZ, 0xc0, !PT ;  /* 0x000f000f07047812 */ /* 0x000fe400078ec0ff */
[----:B------:R-:W-:Y:S02]  /*13e0*/  SHF.R.U32.HI R10, RZ, 0xc, R10 ;  /* 0x0000000cff0a7819 */ /* 0x000fe4000001160a */
[----:B------:R-:W-:Y:S02]  /*13f0*/  SHF.R.U32.HI R11, RZ, 0xc, R11 ;  /* 0x0000000cff0b7819 */ /* 0x000fe4000001160b */
[----:B------:R-:W-:Y:S02]  /*1400*/  LOP3.LUT R40, R5, 0x300030, R40, 0xf8, !PT ;  /* 0x0030003005287812 */ /* 0x000fe400078ef828 */
[----:B------:R-:W-:Y:S02]  /*1410*/  LOP3.LUT R41, R4, 0x300030, R41, 0xf8, !PT ;  /* 0x0030003004297812 */ /* 0x000fe400078ef829 */
[----:B------:R-:W-:-:S02]  /*1420*/  LOP3.LUT R5, R10, 0xf000f, RZ, 0xc0, !PT ;  /* 0x000f000f0a057812 */ /* 0x000fc400078ec0ff */
[----:B------:R-:W-:Y:S02]  /*1430*/  SHF.R.U32.HI R4, RZ, 0xa, R15 ;  /* 0x0000000aff047819 */ /* 0x000fe4000001160f */
[----:B------:R-:W-:Y:S02]  /*1440*/  SHF.R.U32.HI R36, RZ, 0xa, R14 ;  /* 0x0000000aff247819 */ /* 0x000fe4000001160e */
[----:B------:R-:W-:Y:S02]  /*1450*/  LOP3.LUT R11, R11, 0xf000f, RZ, 0xc0, !PT ;  /* 0x000f000f0b0b7812 */ /* 0x000fe400078ec0ff */
[----:B------:R-:W-:Y:S02]  /*1460*/  LOP3.LUT R36, R5, 0x300030, R36, 0xf8, !PT ;  /* 0x0030003005247812 */ /* 0x000fe400078ef824 */
[----:B------:R-:W-:Y:S02]  /*1470*/  LOP3.LUT R37, R11, 0x300030, R4, 0xf8, !PT ;  /* 0x003000300b257812 */ /* 0x000fe400078ef804 */
[----:B------:R-:W4:Y:S01]  /*1480*/  LDG.E.128.CONSTANT R4, desc[UR6][R38.64] ;  /* 0x0000000626047981 */ /* 0x000f22000c1e9d00 */
[----:B------:R-:W-:-:S02]  /*1490*/  SHF.R.U32.HI R10, RZ, 0x6, R14 ;  /* 0x00000006ff0a7819 */ /* 0x000fc4000001160e */
[----:B------:R-:W-:Y:S02]  /*14a0*/  SHF.R.U32.HI R11, RZ, 0x6, R15 ;  /* 0x00000006ff0b7819 */ /* 0x000fe4000001160f */
        /* <DEDUP_REMOVED lines=9> */
[----:B------:R-:W-:Y:S02]  /*1540*/  HFMA2 R10, R10, R17, R12 ;  /* 0x000000110a0a7231 */ /* 0x000fe4000000000c */
[----:B------:R-:W-:Y:S01]  /*1550*/  HADD2 R12, R8, -1056, -1056 ;  /* 0xe420e420080c7430 */ /* 0x000fe20000000000 */
[----:B------:R-:W-:Y:S01]  /*1560*/  LOP3.LUT R29, R29, 0x64006400, RZ, 0xfc, !PT ;  /* 0x640064001d1d7812 */ /* 0x000fe200078efcff */
[----:B------:R-:W-:Y:S01]  /*1570*/  HADD2 R11, R11, -1056, -1056 ;  /* 0xe420e4200b0b7430 */ /* 0x000fe20000000000 */
[----:B------:R-:W-:Y:S01]  /*1580*/  LOP3.LUT R36, R36, 0x64006400, RZ, 0xfc, !PT ;  /* 0x6400640024247812 */ /* 0x000fe200078efcff */
[----:B------:R-:W-:Y:S01]  /*1590*/  HADD2 R33, R33, -1056, -1056 ;  /* 0xe420e42021217430 */ /* 0x000fe20000000000 */
[----:B------:R-:W-:Y:S01]  /*15a0*/  LOP3.LUT R30, R30, 0x64006400, RZ, 0xfc, !PT ;  /* 0x640064001e1e7812 */ /* 0x000fe200078efcff */
[----:B------:R-:W-:-:S02]  /*15b0*/  HFMA2 R12, R12, R18, R9 ;  /* 0x000000120c0c7231 */ /* 0x000fc40000000009 */
[----:B------:R-:W-:Y:S01]  /*15c0*/  HADD2 R9, R40, -1056, -1056 ;  /* 0xe420e42028097430 */ /* 0x000fe20000000000 */
[----:B------:R-:W-:Y:S01]  /*15d0*/  LOP3.LUT R37, R37, 0x64006400, RZ, 0xfc, !PT ;  /* 0x6400640025257812 */ /* 0x000fe200078efcff */
[----:B------:R-:W-:Y:S01]  /*15e0*/  HFMA2 R11, R11, R17, R16 ;  /* 0x000000110b0b7231 */ /* 0x000fe20000000010 */
[----:B------:R-:W-:Y:S01]  /*15f0*/  PRMT R28, R28, 0x5410, R3 ;  /* 0x000054101c1c7816 */ /* 0x000fe20000000003 */
[----:B------:R-:W-:Y:S01]  /*1600*/  HADD2 R41, R41, -1056, -1056 ;  /* 0xe420e42029297430 */ /* 0x000fe20000000000 */
[----:B------:R-:W-:Y:S01]  /*1610*/  PRMT R0, R0, 0x5410, R2 ;  /* 0x0000541000007816 */ /* 0x000fe20000000002 */
[-C--:B------:R-:W-:Y:S02]  /*1620*/  HFMA2 R13, R33, R18.reuse, R13 ;  /* 0x00000012210d7231 */ /* 0x080fe4000000000d */
[-C--:B------:R-:W-:Y:S02]  /*1630*/  HFMA2 R14, R9, R18.reuse, R10 ;  /* 0x00000012090e7231 */ /* 0x080fe4000000000a */
[----:B------:R-:W-:-:S02]  /*1640*/  HFMA2 R18, R41, R18, R11 ;  /* 0x0000001229127231 */ /* 0x000fc4000000000b */
[----:B------:R-:W0:Y:S01]  /*1650*/  LDS.128 R8, [UR4+0x20] ;  /* 0x00002004ff087984 */ /* 0x000e220008000c00 */
[----:B------:R-:W-:Y:S02]  /*1660*/  HADD2 R29, R29, -1056, -1056 ;  /* 0xe420e4201d1d7430 */ /* 0x000fe40000000000 */
[----:B------:R-:W-:Y:S02]  /*1670*/  HADD2 R36, R36, -1056, -1056 ;  /* 0xe420e42024247430 */ /* 0x000fe40000000000 */
[----:B------:R-:W-:Y:S02]  /*1680*/  HADD2 R30, R30, -1056, -1056 ;  /* 0xe420e4201e1e7430 */ /* 0x000fe40000000000 */
[-C--:B------:R-:W-:Y:S02]  /*1690*/  HFMA2 R12, R29, R19.reuse, R12 ;  /* 0x000000131d0c7231 */ /* 0x080fe4000000000c */
[----:B------:R-:W-:Y:S02]  /*16a0*/  HADD2 R37, R37, -1056, -1056 ;  /* 0xe420e42025257430 */ /* 0x000fe40000000000 */
[----:B------:R-:W-:-:S02]  /*16b0*/  HFMA2 R14, R36, R19, R14 ;  /* 0x00000013240e7231 */ /* 0x000fc4000000000e */
[-C--:B------:R-:W-:Y:S02]  /*16c0*/  HFMA2 R13, R30, R19.reuse, R13 ;  /* 0x000000131e0d7231 */ /* 0x080fe4000000000d */
[----:B------:R-:W-:Y:S02]  /*16d0*/  HFMA2 R17, R37, R19, R18 ;  /* 0x0000001325117231 */ /* 0x000fe40000000012 */
[----:B------:R-:W-:Y:S02]  /*16e0*/  HADD2 R16, R13.H0_H0, R13.H1_H1 ;  /* 0x3000000d0d107230 */ /* 0x000fe40000000800 */
[----:B------:R-:W-:Y:S02]  /*16f0*/  HADD2 R17, R17.H0_H0, R17.H1_H1 ;  /* 0x3000001111117230 */ /* 0x000fe40000000800 */
[----:B------:R-:W-:Y:S02]  /*1700*/  HADD2 R19, R12.H0_H0, R12.H1_H1 ;  /* 0x3000000c0c137230 */ /* 0x000fe40000000800 */
[----:B------:R-:W-:-:S03]  /*1710*/  HADD2 R18, R14.H0_H0, R14.H1_H1 ;  /* 0x3000000e0e127230 */ /* 0x000fc60000000800 */
[----:B------:R-:W-:Y:S02]  /*1720*/  PRMT R19, R19, 0x5410, R16 ;  /* 0x0000541013137816 */ /* 0x000fe40000000010 */
[----:B------:R-:W-:Y:S01]  /*1730*/  PRMT R18, R18, 0x5410, R17 ;  /* 0x0000541012127816 */ /* 0x000fe20000000011 */
[----:B------:R-:W-:Y:S01]  /*1740*/  IMAD.WIDE R16, R31, 0x4, R38 ;  /* 0x000000041f107825 */ /* 0x000fe200078e0226 */
[----:B--2---:R-:W-:Y:S02]  /*1750*/  LOP3.LUT R12, R20, 0x3f003f, RZ, 0xc0, !PT ;  /* 0x003f003f140c7812 */ /* 0x004fe400078ec0ff */
[----:B------:R-:W-:Y:S02]  /*1760*/  SHF.R.U32.HI R13, RZ, 0x6, R20 ;  /* 0x00000006ff0d7819 */ /* 0x000fe40000011614 */
[----:B------:R-:W-:Y:S02]  /*1770*/  LOP3.LUT R12, R12, 0x64006400, RZ, 0xfc, !PT ;  /* 0x640064000c0c7812 */ /* 0x000fe400078efcff */
[----:B------:R-:W-:-:S02]  /*1780*/  LOP3.LUT R15, R21, 0x3f003f, RZ, 0xc0, !PT ;  /* 0x003f003f150f7812 */ /* 0x000fc400078ec0ff */
[----:B------:R-:W-:Y:S01]  /*1790*/  LOP3.LUT R13, R13, 0x3f003f, RZ, 0xc0, !PT ;  /* 0x003f003f0d0d7812 */ /* 0x000fe200078ec0ff */
[----:B------:R-:W-:Y:S01]  /*17a0*/  HADD2 R12, R12, -1056, -1056 ;  /* 0xe420e4200c0c7430 */ /* 0x000fe20000000000 */
[----:B------:R-:W-:Y:S02]  /*17b0*/  SHF.R.U32.HI R14, RZ, 0x6, R21 ;  /* 0x00000006ff0e7819 */ /* 0x000fe40000011615 */
[----:B------:R-:W-:Y:S02]  /*17c0*/  LOP3.LUT R15, R15, 0x64006400, RZ, 0xfc, !PT ;  /* 0x640064000f0f7812 */ /* 0x000fe400078efcff */
[----:B------:R-:W-:Y:S01]  /*17d0*/  LOP3.LUT R29, R13, 0x64006400, RZ, 0xfc, !PT ;  /* 0x640064000d1d7812 */ /* 0x000fe200078efcff */
[-C--:B0-----:R-:W-:Y:S01]  /*17e0*/  HFMA2 R12, R12, R8.reuse, RZ ;  /* 0x000000080c0c7231 */ /* 0x081fe200000000ff */
[----:B------:R-:W-:Y:S01]  /*17f0*/  LOP3.LUT R14, R14, 0x3f003f, RZ, 0xc0, !PT ;  /* 0x003f003f0e0e7812 */ /* 0x000fe200078ec0ff */
[----:B------:R-:W-:Y:S01]  /*1800*/  HADD2 R15, R15, -1056, -1056 ;  /* 0xe420e4200f0f7430 */ /* 0x000fe20000000000 */
[----:B---3--:R-:W-:Y:S01]  /*1810*/  LOP3.LUT R33, R24, 0x3f003f, RZ, 0xc0, !PT ;  /* 0x003f003f18217812 */ /* 0x008fe200078ec0ff */
[----:B------:R-:W-:Y:S01]  /*1820*/  HADD2 R29, R29, -1056, -1056 ;  /* 0xe420e4201d1d7430 */ /* 0x000fe20000000000 */
[----:B------:R-:W-:Y:S01]  /*1830*/  LOP3.LUT R30, R14, 0x64006400, RZ, 0xfc, !PT ;  /* 0x640064000e1e7812 */ /* 0x000fe200078efcff */
[----:B------:R-:W-:Y:S01]  /*1840*/  HFMA2 R15, R15, R8, RZ.H0_H0 ;  /* 0x000000080f0f7231 */ /* 0x000fe200000400ff */
[----:B------:R-:W-:-:S02]  /*1850*/  LOP3.LUT R33, R33, 0x64006400, RZ, 0xfc, !PT ;  /* 0x6400640021217812 */ /* 0x000fc400078efcff */
[----:B------:R-:W-:Y:S01]  /*1860*/  LOP3.LUT R36, R25, 0x3f003f, RZ, 0xc0, !PT ;  /* 0x003f003f19247812 */ /* 0x000fe200078ec0ff */
[----:B------:R-:W-:Y:S02]  /*1870*/  HADD2 R30, R30, -1056, -1056 ;  /* 0xe420e4201e1e7430 */ /* 0x000fe40000000000 */
[-C--:B------:R-:W-:Y:S02]  /*1880*/  HFMA2 R29, R29, R9.reuse, R12 ;  /* 0x000000091d1d7231 */ /* 0x080fe4000000000c */
[----:B------:R-:W-:Y:S01]  /*1890*/  HADD2 R33, R33, -1056, -1056 ;  /* 0xe420e42021217430 */ /* 0x000fe20000000000 */
[----:B------:R-:W-:Y:S01]  /*18a0*/  LOP3.LUT R36, R36, 0x64006400, RZ, 0xfc, !PT ;  /* 0x6400640024247812 */ /* 0x000fe200078efcff */
[----:B------:R-:W-:Y:S01]  /*18b0*/  HFMA2 R30, R30, R9, R15 ;  /* 0x000000091e1e7231 */ /* 0x000fe2000000000f */
[----:B------:R-:W-:Y:S01]  /*18c0*/  SHF.R.U32.HI R20, RZ, 0xc, R20 ;  /* 0x0000000cff147819 */ /* 0x000fe20000011614 */
[----:B------:R-:W0:Y:S01]  /*18d0*/  LDS.128 R12, [UR4+0x30] ;  /* 0x00003004ff0c7984 */ /* 0x000e220008000c00 */
[----:B------:R-:W-:Y:S01]  /*18e0*/  UIADD3 UR4, UPT, UPT, UR4, 0x40, URZ ;  /* 0x0000004004047890 */ /* 0x000fe2000fffe0ff */
[----:B------:R-:W-:-:S02]  /*18f0*/  HADD2 R36, R36, -1056, -1056 ;  /* 0xe420e42024247430 */ /* 0x000fc40000000000 */
[-C--:B------:R-:W-:Y:S01]  /*1900*/  HFMA2 R29, R33, R10.reuse, R29 ;  /* 0x0000000a211d7231 */ /* 0x080fe2000000001d */
[----:B------:R-:W-:Y:S01]  /*1910*/  SHF.R.U32.HI R33, RZ, 0x6, R24 ;  /* 0x00000006ff217819 */ /* 0x000fe20000011618 */
[----:B------:R-:W-:Y:S01]  /*1920*/  HFMA2 R30, R36, R10, R30 ;  /* 0x0000000a241e7231 */ /* 0x000fe2000000001e */
[----:B------:R-:W-:Y:S02]  /*1930*/  SHF.R.U32.HI R36, RZ, 0x6, R25 ;  /* 0x00000006ff247819 */ /* 0x000fe40000011619 */
[----:B------:R-:W-:Y:S02]  /*1940*/  LOP3.LUT R33, R33, 0x3f003f, RZ, 0xc0, !PT ;  /* 0x003f003f21217812 */ /* 0x000fe400078ec0ff */
[----:B------:R-:W-:Y:S02]  /*1950*/  LOP3.LUT R36, R36, 0x3f003f, RZ, 0xc0, !PT ;  /* 0x003f003f24247812 */ /* 0x000fe400078ec0ff */
[----:B------:R-:W-:Y:S02]  /*1960*/  LOP3.LUT R33, R33, 0x64006400, RZ, 0xfc, !PT ;  /* 0x6400640021217812 */ /* 0x000fe400078efcff */
[----:B------:R-:W-:-:S02]  /*1970*/  LOP3.LUT R36, R36, 0x64006400, RZ, 0xfc, !PT ;  /* 0x6400640024247812 */ /* 0x000fc400078efcff */
[----:B------:R-:W-:Y:S01]  /*1980*/  SHF.R.U32.HI R24, RZ, 0xc, R24 ;  /* 0x0000000cff187819 */ /* 0x000fe20000011618 */
[----:B------:R-:W-:Y:S01]  /*1990*/  HADD2 R33, R33, -1056, -1056 ;  /* 0xe420e42021217430 */ /* 0x000fe20000000000 */
[----:B----4-:R-:W-:Y:S01]  /*19a0*/  SHF.R.U32.HI R37, RZ, 0xa, R4 ;  /* 0x0000000aff257819 */ /* 0x010fe20000011604 */
[----:B------:R-:W-:Y:S01]  /*19b0*/  HADD2 R36, R36, -1056, -1056 ;  /* 0xe420e42024247430 */ /* 0x000fe20000000000 */
[----:B------:R-:W-:Y:S02]  /*19c0*/  LOP3.LUT R24, R24, 0xf000f, RZ, 0xc0, !PT ;  /* 0x000f000f18187812 */ /* 0x000fe400078ec0ff */
[----:B------:R-:W-:Y:S01]  /*19d0*/  SHF.R.U32.HI R25, RZ, 0xc, R25 ;  /* 0x0000000cff197819 */ /* 0x000fe20000011619 */
[-C--:B------:R-:W-:Y:S01]  /*19e0*/  HFMA2 R29, R33, R11.reuse, R29 ;  /* 0x0000000b211d7231 */ /* 0x080fe2000000001d */
[----:B------:R-:W-:Y:S01]  /*19f0*/  LOP3.LUT R33, R4, 0x3f003f, RZ, 0xc0, !PT ;  /* 0x003f003f04217812 */ /* 0x000fe200078ec0ff */
[----:B------:R-:W-:Y:S01]  /*1a00*/  HFMA2 R30, R36, R11, R30 ;  /* 0x0000000b241e7231 */ /* 0x000fe2000000001e */
[----:B------:R-:W-:-:S02]  /*1a10*/  LOP3.LUT R36, R5, 0x3f003f, RZ, 0xc0, !PT ;  /* 0x003f003f05247812 */ /* 0x000fc400078ec0ff */
[----:B------:R-:W-:Y:S02]  /*1a20*/  LOP3.LUT R33, R33, 0x64006400, RZ, 0xfc, !PT ;  /* 0x6400640021217812 */ /* 0x000fe400078efcff */
[----:B------:R-:W-:Y:S02]  /*1a30*/  LOP3.LUT R36, R36, 0x64006400, RZ, 0xfc, !PT ;  /* 0x6400640024247812 */ /* 0x000fe400078efcff */
[----:B------:R-:W-:Y:S01]  /*1a40*/  LOP3.LUT R25, R25, 0xf000f, RZ, 0xc0, !PT ;  /* 0x000f000f19197812 */ /* 0x000fe200078ec0ff */
[----:B------:R-:W-:Y:S02]  /*1a50*/  HADD2 R33, R33, -1056, -1056 ;  /* 0xe420e42021217430 */ /* 0x000fe40000000000 */
[----:B------:R-:W-:Y:S02]  /*1a60*/  HADD2 R36, R36, -1056, -1056 ;  /* 0xe420e42024247430 */ /* 0x000fe40000000000 */
[-C--:B0-----:R-:W-:Y:S01]  /*1a70*/  HFMA2 R29, R33, R12.reuse, R29 ;  /* 0x0000000c211d7231 */ /* 0x081fe2000000001d */
[----:B------:R-:W-:Y:S01]  /*1a80*/  LOP3.LUT R33, R20, 0xf000f, RZ, 0xc0, !PT ;  /* 0x000f000f14217812 */ /* 0x000fe200078ec0ff */
[----:B------:R-:W-:Y:S01]  /*1a90*/  HFMA2 R30, R36, R12, R30 ;  /* 0x0000000c241e7231 */ /* 0x000fe2000000001e */
[----:B------:R-:W-:-:S02]  /*1aa0*/  SHF.R.U32.HI R20, RZ, 0x8, R4 ;  /* 0x00000008ff147819 */ /* 0x000fc40000011604 */
[----:B------:R-:W-:Y:S02]  /*1ab0*/  SHF.R.U32.HI R36, RZ, 0x8, R5 ;  /* 0x00000008ff247819 */ /* 0x000fe40000011605 */
[----:B------:R-:W-:Y:S02]  /*1ac0*/  LOP3.LUT R20, R33, 0x300030, R20, 0xf8, !PT ;  /* 0x0030003021147812 */ /* 0x000fe400078ef814 */
[----:B------:R-:W-:Y:S02]  /*1ad0*/  SHF.R.U32.HI R33, RZ, 0xc, R21 ;  /* 0x0000000cff217819 */ /* 0x000fe40000011615 */
[----:B------:R-:W-:Y:S02]  /*1ae0*/  LOP3.LUT R21, R24, 0x300030, R37, 0xf8, !PT ;  /* 0x0030003018157812 */ /* 0x000fe400078ef825 */
[----:B------:R-:W-:Y:S02]  /*1af0*/  LOP3.LUT R33, R33, 0xf000f, RZ, 0xc0, !PT ;  /* 0x000f000f21217812 */ /* 0x000fe400078ec0ff */
[----:B------:R-:W-:-:S02]  /*1b00*/  SHF.R.U32.HI R24, RZ, 0xa, R5 ;  /* 0x0000000aff187819 */ /* 0x000fc40000011605 */
[----:B------:R-:W-:Y:S02]  /*1b10*/  LOP3.LUT R36, R33, 0x300030, R36, 0xf8, !PT ;  /* 0x0030003021247812 */ /* 0x000fe400078ef824 */
[----:B------:R-:W-:Y:S02]  /*1b20*/  LOP3.LUT R33, R22, 0x3f003f, RZ, 0xc0, !PT ;  /* 0x003f003f16217812 */ /* 0x000fe400078ec0ff */
[----:B------:R-:W-:Y:S02]  /*1b30*/  LOP3.LUT R24, R25, 0x300030, R24, 0xf8, !PT ;  /* 0x0030003019187812 */ /* 0x000fe400078ef818 */
[----:B------:R-:W-:Y:S02]  /*1b40*/  LOP3.LUT R25, R23, 0x3f003f, RZ, 0xc0, !PT ;  /* 0x003f003f17197812 */ /* 0x000fe400078ec0ff */
[----:B------:R-:W-:Y:S02]  /*1b50*/  LOP3.LUT R33, R33, 0x64006400, RZ, 0xfc, !PT ;  /* 0x6400640021217812 */ /* 0x000fe400078efcff */
[----:B------:R-:W-:-:S02]  /*1b60*/  LOP3.LUT R25, R25, 0x64006400, RZ, 0xfc, !PT ;  /* 0x6400640019197812 */ /* 0x000fc400078efcff */
[----:B------:R-:W-:Y:S01]  /*1b70*/  SHF.R.U32.HI R4, RZ, 0x6, R4 ;  /* 0x00000006ff047819 */ /* 0x000fe20000011604 */
[----:B------:R-:W-:Y:S01]  /*1b80*/  HADD2 R33, R33, -1056, -1056 ;  /* 0xe420e42021217430 */ /* 0x000fe20000000000 */
[----:B------:R-:W-:Y:S01]  /*1b90*/  SHF.R.U32.HI R5, RZ, 0x6, R5 ;  /* 0x00000006ff057819 */ /* 0x000fe20000011605 */
[----:B------:R-:W-:Y:S01]  /*1ba0*/  HADD2 R25, R25, -1056, -1056 ;  /* 0xe420e42019197430 */ /* 0x000fe20000000000 */
[----:B------:R-:W-:Y:S02]  /*1bb0*/  LOP3.LUT R4, R4, 0x3f003f, RZ, 0xc0, !PT ;  /* 0x003f003f04047812 */ /* 0x000fe400078ec0ff */
[----:B------:R-:W-:Y:S01]  /*1bc0*/  LOP3.LUT R5, R5, 0x3f003f, RZ, 0xc0, !PT ;  /* 0x003f003f05057812 */ /* 0x000fe200078ec0ff */
[-C--:B------:R-:W-:Y:S02]  /*1bd0*/  HFMA2 R33, R33, R8.reuse, RZ ;  /* 0x0000000821217231 */ /* 0x080fe400000000ff */
[----:B------:R-:W-:Y:S01]  /*1be0*/  HFMA2 R25, R25, R8, RZ.H0_H0 ;  /* 0x0000000819197231 */ /* 0x000fe200000400ff */
        /* <DEDUP_REMOVED lines=13> */
[----:B------:R-:W-:Y:S01]  /*1cc0*/  SHF.R.U32.HI R33, RZ, 0x6, R23 ;  /* 0x00000006ff217819 */ /* 0x000fe20000011617 */
[----:B------:R-:W-:Y:S01]  /*1cd0*/  HADD2 R5, R5, -1056, -1056 ;  /* 0xe420e42005057430 */ /* 0x000fe20000000000 */
[----:B------:R-:W-:Y:S01]  /*1ce0*/  LOP3.LUT R24, R24, 0x64006400, RZ, 0xfc, !PT ;  /* 0x6400640018187812 */ /* 0x000fe200078efcff */
[----:B------:R-:W-:Y:S01]  /*1cf0*/  HADD2 R21, R21, -1056, -1056 ;  /* 0xe420e42015157430 */ /* 0x000fe20000000000 */
[----:B------:R-:W-:Y:S01]  /*1d00*/  LOP3.LUT R33, R33, 0x3f003f, RZ, 0xc0, !PT ;  /* 0x003f003f21217812 */ /* 0x000fe200078ec0ff */
[----:B------:R-:W-:Y:S02]  /*1d10*/  HFMA2 R30, R5, R13, R30 ;  /* 0x0000000d051e7231 */ /* 0x000fe4000000001e */
[----:B------:R-:W-:Y:S01]  /*1d20*/  HADD2 R36, R36, -1056, -1056 ;  /* 0xe420e42024247430 */ /* 0x000fe20000000000 */
[----:B------:R-:W-:Y:S01]  /*1d30*/  LOP3.LUT R33, R33, 0x64006400, RZ, 0xfc, !PT ;  /* 0x6400640021217812 */ /* 0x000fe200078efcff */
[----:B------:R-:W-:-:S02]  /*1d40*/  HADD2 R24, R24, -1056, -1056 ;  /* 0xe420e42018187430 */ /* 0x000fc40000000000 */
[----:B------:R-:W-:Y:S02]  /*1d50*/  HFMA2 R30, R36, R14, R30 ;  /* 0x0000000e241e7231 */ /* 0x000fe4000000001e */
[----:B------:R-:W-:Y:S02]  /*1d60*/  HADD2 R33, R33, -1056, -1056 ;  /* 0xe420e42021217430 */ /* 0x000fe40000000000 */
[----:B------:R-:W-:Y:S02]  /*1d70*/  HFMA2 R24, R24, R15, R30 ;  /* 0x0000000f18187231 */ /* 0x000fe4000000001e */
[----:B------:R-:W-:Y:S02]  /*1d80*/  HFMA2 R30, R19, R28, RZ ;  /* 0x0000001c131e7231 */ /* 0x000fe400000000ff */
[----:B------:R-:W-:Y:S01]  /*1d90*/  HFMA2 R25, R33, R9, R25 ;  /* 0x0000000921197231 */ /* 0x000fe20000000019 */
[----:B------:R-:W-:Y:S01]  /*1da0*/  LOP3.LUT R9, R26, 0x3f003f, RZ, 0xc0, !PT ;  /* 0x003f003f1a097812 */ /* 0x000fe200078ec0ff */
[----:B------:R-:W-:Y:S01]  /*1db0*/  HADD2 R24, R24.H0_H0, R24.H1_H1 ;  /* 0x3000001818187230 */ /* 0x000fe20000000800 */
[----:B------:R-:W-:-:S02]  /*1dc0*/  LOP3.LUT R33, R27, 0x3f003f, RZ, 0xc0, !PT ;  /* 0x003f003f1b217812 */ /* 0x000fc400078ec0ff */
[----:B------:R-:W-:Y:S02]  /*1dd0*/  LOP3.LUT R9, R9, 0x64006400, RZ, 0xfc, !PT ;  /* 0x6400640009097812 */ /* 0x000fe400078efcff */
[----:B------:R-:W-:-:S03]  /*1de0*/  LOP3.LUT R33, R33, 0x64006400, RZ, 0xfc, !PT ;  /* 0x6400640021217812 */ /* 0x000fc600078efcff */
[----:B------:R-:W-:Y:S02]  /*1df0*/  HADD2 R9, R9, -1056, -1056 ;  /* 0xe420e42009097430 */ /* 0x000fe40000000000 */
[----:B------:R-:W-:Y:S02]  /*1e00*/  HADD2 R33, R33, -1056, -1056 ;  /* 0xe420e42021217430 */ /* 0x000fe40000000000 */
[-C--:B------:R-:W-:Y:S02]  /*1e10*/  HFMA2 R8, R9, R10.reuse, R8 ;  /* 0x0000000a09087231 */ /* 0x080fe40000000008 */
[----:B------:R-:W-:Y:S01]  /*1e20*/  HFMA2 R25, R33, R10, R25 ;  /* 0x0000000a21197231 */ /* 0x000fe20000000019 */
[----:B------:R-:W-:Y:S01]  /*1e30*/  SHF.R.U32.HI R10, RZ, 0x6, R26 ;  /* 0x00000006ff0a7819 */ /* 0x000fe2000001161a */
[----:B------:R-:W-:Y:S01]  /*1e40*/  IMAD.MOV.U32 R33, RZ, RZ, R35 ;  /* 0x000000ffff217224 */ /* 0x000fe200078e0023 */
[----:B------:R-:W-:Y:S02]  /*1e50*/  SHF.R.U32.HI R9, RZ, 0x6, R27 ;  /* 0x00000006ff097819 */ /* 0x000fe4000001161b */
[----:B------:R-:W-:-:S02]  /*1e60*/  LOP3.LUT R10, R10, 0x3f003f, RZ, 0xc0, !PT ;  /* 0x003f003f0a0a7812 */ /* 0x000fc400078ec0ff */
[----:B------:R-:W-:Y:S02]  /*1e70*/  LOP3.LUT R9, R9, 0x3f003f, RZ, 0xc0, !PT ;  /* 0x003f003f09097812 */ /* 0x000fe400078ec0ff */
[----:B------:R-:W-:Y:S02]  /*1e80*/  LOP3.LUT R10, R10, 0x64006400, RZ, 0xfc, !PT ;  /* 0x640064000a0a7812 */ /* 0x000fe400078efcff */
[----:B------:R-:W-:Y:S02]  /*1e90*/  LOP3.LUT R9, R9, 0x64006400, RZ, 0xfc, !PT ;  /* 0x6400640009097812 */ /* 0x000fe400078efcff */
[----:B------:R-:W-:Y:S01]  /*1ea0*/  SHF.R.U32.HI R27, RZ, 0xc, R27 ;  /* 0x0000000cff1b7819 */ /* 0x000fe2000001161b */
[----:B------:R-:W-:Y:S02]  /*1eb0*/  HADD2 R10, R10, -1056, -1056 ;  /* 0xe420e4200a0a7430 */ /* 0x000fe40000000000 */
[----:B------:R-:W-:Y:S02]  /*1ec0*/  HADD2 R9, R9, -1056, -1056 ;  /* 0xe420e42009097430 */ /* 0x000fe40000000000 */
[----:B------:R-:W-:-:S02]  /*1ed0*/  HFMA2 R8, R10, R11, R8 ;  /* 0x0000000b0a087231 */ /* 0x000fc40000000008 */
[----:B------:R-:W-:Y:S01]  /*1ee0*/  HFMA2 R11, R9, R11, R25 ;  /* 0x0000000b090b7231 */ /* 0x000fe20000000019 */
[----:B------:R-:W-:Y:S02]  /*1ef0*/  SHF.R.U32.HI R9, RZ, 0x8, R6 ;  /* 0x00000008ff097819 */ /* 0x000fe40000011606 */
[----:B------:R-:W-:Y:S02]  /*1f00*/  SHF.R.U32.HI R10, RZ, 0xc, R26 ;  /* 0x0000000cff0a7819 */ /* 0x000fe4000001161a */
[----:B------:R-:W-:Y:S02]  /*1f10*/  LOP3.LUT R9, R22, 0x300030, R9, 0xf8, !PT ;  /* 0x0030003016097812 */ /* 0x000fe400078ef809 */
[----:B------:R-:W-:Y:S02]  /*1f20*/  LOP3.LUT R10, R10, 0xf000f, RZ, 0xc0, !PT ;  /* 0x000f000f0a0a7812 */ /* 0x000fe400078ec0ff */
[----:B------:R-:W-:Y:S02]  /*1f30*/  SHF.R.U32.HI R25, RZ, 0xa, R6 ;  /* 0x0000000aff197819 */ /* 0x000fe40000011606 */
[----:B------:R-:W-:-:S02]  /*1f40*/  SHF.R.U32.HI R22, RZ, 0xc, R23 ;  /* 0x0000000cff167819 */ /* 0x000fc40000011617 */
[----:B------:R-:W-:Y:S02]  /*1f50*/  LOP3.LUT R26, R6, 0x3f003f, RZ, 0xc0, !PT ;  /* 0x003f003f061a7812 */ /* 0x000fe400078ec0ff */
[----:B------:R-:W-:Y:S02]  /*1f60*/  LOP3.LUT R10, R10, 0x300030, R25, 0xf8, !PT ;  /* 0x003000300a0a7812 */ /* 0x000fe400078ef819 */
[----:B------:R-:W-:Y:S02]  /*1f70*/  LOP3.LUT R22, R22, 0xf000f, RZ, 0xc0, !PT ;  /* 0x000f000f16167812 */ /* 0x000fe400078ec0ff */
[----:B------:R-:W-:Y:S02]  /*1f80*/  SHF.R.U32.HI R25, RZ, 0x8, R7 ;  /* 0x00000008ff197819 */ /* 0x000fe40000011607 */
[----:B------:R-:W-:Y:S02]  /*1f90*/  LOP3.LUT R23, R26, 0x64006400, RZ, 0xfc, !PT ;  /* 0x640064001a177812 */ /* 0x000fe400078efcff */
[----:B------:R-:W-:-:S02]  /*1fa0*/  LOP3.LUT R22, R22, 0x300030, R25, 0xf8, !PT ;  /* 0x0030003016167812 */ /* 0x000fc400078ef819 */
[----:B------:R-:W-:Y:S01]  /*1fb0*/  LOP3.LUT R25, R7, 0x3f003f, RZ, 0xc0, !PT ;  /* 0x003f003f07197812 */ /* 0x000fe200078ec0ff */
[----:B------:R-:W-:Y:S01]  /*1fc0*/  HADD2 R23, R23, -1056, -1056 ;  /* 0xe420e42017177430 */ /* 0x000fe20000000000 */
[----:B------:R-:W-:Y:S02]  /*1fd0*/  SHF.R.U32.HI R6, RZ, 0x6, R6 ;  /* 0x00000006ff067819 */ /* 0x000fe40000011606 */
[----:B------:R-:W-:Y:S02]  /*1fe0*/  LOP3.LUT R25, R25, 0x64006400, RZ, 0xfc, !PT ;  /* 0x6400640019197812 */ /* 0x000fe400078efcff */
[----:B------:R-:W-:Y:S01]  /*1ff0*/  LOP3.LUT R6, R6, 0x3f003f, RZ, 0xc0, !PT ;  /* 0x003f003f06067812 */ /* 0x000fe200078ec0ff */
[----:B------:R-:W-:Y:S01]  /*2000*/  HFMA2 R8, R23, R12, R8 ;  /* 0x0000000c17087231 */ /* 0x000fe20000000008 */
[--C-:B------:R-:W-:Y:S01]  /*2010*/  SHF.R.U32.HI R23, RZ, 0xa, R7.reuse ;  /* 0x0000000aff177819 */ /* 0x100fe20000011607 */
[----:B------:R-:W-:Y:S01]  /*2020*/  HADD2 R25, R25, -1056, -1056 ;  /* 0xe420e42019197430 */ /* 0x000fe20000000000 */
[----:B------:R-:W-:-:S02]  /*2030*/  SHF.R.U32.HI R7, RZ, 0x6, R7 ;  /* 0x00000006ff077819 */ /* 0x000fc40000011607 */
[----:B------:R-:W-:Y:S01]  /*2040*/  LOP3.LUT R6, R6, 0x64006400, RZ, 0xfc, !PT ;  /* 0x6400640006067812 */ /* 0x000fe200078efcff */
[----:B------:R-:W-:Y:S01]  /*2050*/  HFMA2 R11, R25, R12, R11 ;  /* 0x0000000c190b7231 */ /* 0x000fe2000000000b */
[----:B------:R-:W-:Y:S01]  /*2060*/  LOP3.LUT R12, R7, 0x3f003f, RZ, 0xc0, !PT ;  /* 0x003f003f070c7812 */ /* 0x000fe200078ec0ff */
[----:B------:R-:W-:Y:S01]  /*2070*/  HADD2 R7, R4, -1056, -1056 ;  /* 0xe420e42004077430 */ /* 0x000fe20000000000 */
[----:B------:R-:W-:Y:S01]  /*2080*/  LOP3.LUT R9, R9, 0x64006400, RZ, 0xfc, !PT ;  /* 0x6400640009097812 */ /* 0x000fe200078efcff */
[----:B------:R-:W-:Y:S01]  /*2090*/  HADD2 R4, R6, -1056, -1056 ;  /* 0xe420e42006047430 */ /* 0x000fe20000000000 */
[----:B------:R-:W-:Y:S02]  /*20a0*/  LOP3.LUT R26, R27, 0xf000f, RZ, 0xc0, !PT ;  /* 0x000f000f1b1a7812 */ /* 0x000fe400078ec0ff */
[----:B------:R-:W-:Y:S01]  /*20b0*/  LOP3.LUT R12, R12, 0x64006400, RZ, 0xfc, !PT ;  /* 0x640064000c0c7812 */ /* 0x000fe200078efcff */
[----:B------:R-:W-:Y:S02]  /*20c0*/  HFMA2 R7, R7, R13, R29 ;  /* 0x0000000d07077231 */ /* 0x000fe4000000001d */
[----:B------:R-:W-:-:S02]  /*20d0*/  HADD2 R9, R9, -1056, -1056 ;  /* 0xe420e42009097430 */ /* 0x000fc40000000000 */
[-C--:B------:R-:W-:Y:S01]  /*20e0*/  HFMA2 R4, R4, R13.reuse, R8 ;  /* 0x0000000d04047231 */ /* 0x080fe20000000008 */
[----:B------:R-:W-:Y:S01]  /*20f0*/  LOP3.LUT R10, R10, 0x64006400, RZ, 0xfc, !PT ;  /* 0x640064000a0a7812 */ /* 0x000fe200078efcff */
[----:B------:R-:W-:Y:S01]  /*2100*/  HADD2 R12, R12, -1056, -1056 ;  /* 0xe420e4200c0c7430 */ /* 0x000fe20000000000 */
[----:B------:R-:W-:Y:S01]  /*2110*/  LOP3.LUT R23, R26, 0x300030, R23, 0xf8, !PT ;  /* 0x003000301a177812 */ /* 0x000fe200078ef817 */
[----:B------:R-:W-:Y:S01]  /*2120*/  HFMA2 R29, R18, R0, RZ.H0_H0 ;  /* 0x00000000121d7231 */ /* 0x000fe200000400ff */
[----:B------:R-:W-:Y:S01]  /*2130*/  LOP3.LUT R22, R22, 0x64006400, RZ, 0xfc, !PT ;  /* 0x6400640016167812 */ /* 0x000fe200078efcff */
[-C--:B------:R-:W-:Y:S02]  /*2140*/  HFMA2 R7, R20, R14.reuse, R7 ;  /* 0x0000000e14077231 */ /* 0x080fe40000000007 */
[----:B------:R-:W-:Y:S02]  /*2150*/  HADD2 R10, R10, -1056, -1056 ;  /* 0xe420e4200a0a7430 */ /* 0x000fe40000000000 */
[----:B------:R-:W-:Y:S01]  /*2160*/  HFMA2 R5, R9, R14, R4 ;  /* 0x0000000e09057231 */ /* 0x000fe20000000004 */
[----:B------:R-:W-:Y:S01]  /*2170*/  LOP3.LUT R23, R23, 0x64006400, RZ, 0xfc, !PT ;  /* 0x6400640017177812 */ /* 0x000fe200078efcff */
[----:B------:R-:W-:-:S02]  /*2180*/  HFMA2 R11, R12, R13, R11 ;  /* 0x0000000d0c0b7231 */ /* 0x000fc4000000000b */
[----:B------:R-:W-:Y:S02]  /*2190*/  HADD2 R22, R22, -1056, -1056 ;  /* 0xe420e42016167430 */ /* 0x000fe40000000000 */
[-C--:B------:R-:W-:Y:S02]  /*21a0*/  HFMA2 R7, R21, R15.reuse, R7 ;  /* 0x0000000f15077231 */ /* 0x080fe40000000007 */
[----:B------:R-:W-:Y:S02]  /*21b0*/  HADD2 R23, R23, -1056, -1056 ;  /* 0xe420e42017177430 */ /* 0x000fe40000000000 */
[----:B------:R-:W-:Y:S02]  /*21c0*/  HFMA2 R5, R10, R15, R5 ;  /* 0x0000000f0a057231 */ /* 0x000fe40000000005 */
[----:B------:R-:W-:-:S04]  /*21d0*/  HFMA2 R11, R22, R14, R11 ;  /* 0x0000000e160b7231 */ /* 0x000fc8000000000b */
[----:B------:R-:W-:Y:S02]  /*21e0*/  HFMA2 R11, R23, R15, R11 ;  /* 0x0000000f170b7231 */ /* 0x000fe4000000000b */
[----:B------:R-:W-:Y:S02]  /*21f0*/  HADD2 R7, R7.H0_H0, R7.H1_H1 ;  /* 0x3000000707077230 */ /* 0x000fe40000000800 */
[----:B------:R-:W-:Y:S02]  /*2200*/  HADD2 R5, R5.H0_H0, R5.H1_H1 ;  /* 0x3000000505057230 */ /* 0x000fe40000000800 */
[----:B------:R-:W-:Y:S01]  /*2210*/  HADD2 R11, R11.H0_H0, R11.H1_H1 ;  /* 0x3000000b0b0b7230 */ /* 0x000fe20000000800 */
[----:B------:R-:W-:-:S04]  /*2220*/  PRMT R7, R7, 0x5410, R24 ;  /* 0x0000541007077816 */ /* 0x000fc80000000018 */
[----:B------:R-:W-:Y:S01]  /*2230*/  PRMT R5, R5, 0x5410, R11 ;  /* 0x0000541005057816 */ /* 0x000fe2000000000b */
[----:B------:R-:W-:-:S04]  /*2240*/  HFMA2 R30, R7, R28, R30 ;  /* 0x0000001c071e7231 */ /* 0x000fc8000000001e */
[----:B------:R-:W-:-:S07]  /*2250*/  HFMA2 R29, R5, R0, R29 ;  /* 0x00000000051d7231 */ /* 0x000fce000000001d */
.L_x_3756:
[----:B------:R-:W0:Y:S01]  /*2260*/  LDC.64 R36, c[0x0][0x3a0] ;  /* 0x0000e800ff247b82 */ /* 0x000e220000000a00 */
[----:B------:R-:W-:Y:S01]  /*2270*/  VIMNMX R4, PT, PT, R32, UR12, PT ;  /* 0x0000000c20047c48 */ /* 0x000fe2000bfe0100 */
[----:B------:R-:W-:-:S03]  /*2280*/  IMAD R5, R31, UR8, R34 ;  /* 0x000000081f057c24 */ /* 0x000fc6000f8e0222 */
[----:B------:R-:W-:Y:S01]  /*2290*/  ISETP.GT.AND P0, PT, R4, R33, PT ;  /* 0x000000210400720c */ /* 0x000fe20003f04270 */
[----:B0-----:R-:W-:-:S12]  /*22a0*/  IMAD.WIDE R36, R5, 0x2, R36 ;  /* 0x0000000205247825 */ /* 0x001fd800078e0224 */
[----:B------:R-:W-:Y:S05]  /*22b0*/  @!P0 BRA `(.L_x_3757) ;  /* 0x00000014005c8947 */ /* 0x000fea0003800000 */
[----:B------:R-:W-:-:S07]  /*22c0*/  VIMNMX.U32 R32, PT, PT, R32, UR12, PT ;  /* 0x0000000c20207c48 */ /* 0x000fce000bfe0000 */
.L_x_3758:
[----:B------:R-:W2:Y:S01]  /*22d0*/  LDG.E.128.CONSTANT R4, desc[UR6][R16.64] ;  /* 0x0000000610047981 */ /* 0x000ea2000c1e9d00 */
[----:B------:R-:W-:-:S03]  /*22e0*/  IMAD.WIDE R18, R31, 0x4, R16 ;  /* 0x000000041f127825 */ /* 0x000fc600078e0210 */
[----:B------:R-:W0:Y:S04]  /*22f0*/  LDS.128 R20, [UR4] ;  /* 0x00000004ff147984 */ /* 0x000e280008000c00 */
[----:B------:R-:W3:Y:S01]  /*2300*/  LDG.E.128.CONSTANT R8, desc[UR6][R18.64] ;  /* 0x0000000612087981 */ /* 0x000ee2000c1e9d00 */
[----:B------:R-:W-:-:S05]  /*2310*/  IMAD.WIDE R38, R31, 0x4, R18 ;  /* 0x000000041f267825 */ /* 0x000fca00078e0212 */
[----:B------:R4:W5:Y:S01]  /*2320*/  LDG.E.128.CONSTANT R12, desc[UR6][R38.64] ;  /* 0x00000006260c7981 */ /* 0x000962000c1e9d00 */
[----:B------:R-:W-:-:S05]  /*2330*/  IMAD.MOV.U32 R27, RZ, RZ, 0x2800 ;  /* 0x00002800ff1b7424 */ /* 0x000fca00078e00ff */
[----:B------:R-:W-:Y:S01]  /*2340*/  PRMT R0, R0, 0x5410, R27 ;  /* 0x0000541000007816 */ /* 0x000fe2000000001b */
[----:B----4-:R-:W-:Y:S01]  /*2350*/  IMAD.WIDE R38, R31, 0x4, R38 ;  /* 0x000000041f267825 */ /* 0x010fe200078e0226 */
        /* <DEDUP_REMOVED lines=9> */
[----:B0-----:R-:W-:Y:S01]  /*23f0*/  HFMA2 R24, R24, R20, RZ ;  /* 0x0000001418187231 */ /* 0x001fe200000000ff */
[----:B------:R-:W-:Y:S01]  /*2400*/  LOP3.LUT R18, R7, 0x1f001f, RZ, 0xc0, !PT ;  /* 0x001f001f07127812 */ /* 0x000fe200078ec0ff */
[----:B------:R-:W-:Y:S01]  /*2410*/  HADD2 R25, R25, -1040, -1040 ;  /* 0xe410e41019197430 */ /* 0x000fe20000000000 */
[----:B------:R-:W-:Y:S01]  /*2420*/  LOP3.LUT R16, R26, 0x64006400, RZ, 0xfc, !PT ;  /* 0x640064001a107812 */ /* 0x000fe200078efcff */
[----:B------:R-:W-:Y:S01]  /*2430*/  HFMA2 R19, R19, R0.H1_H1, -48, -48 ;  /* 0xd200d20013137431 */ /* 0x000fe20000060000 */
[----:B------:R-:W-:Y:S01]  /*2440*/  LOP3.LUT R17, R17, 0x64006400, RZ, 0xfc, !PT ;  /* 0x6400640011117812 */ /* 0x000fe200078efcff */
[----:B------:R-:W-:Y:S01]  /*2450*/  HFMA2 R25, R25, R20, RZ.H0_H0 ;  /* 0x0000001419197231 */ /* 0x000fe200000400ff */
[----:B------:R-:W-:Y:S01]  /*2460*/  LOP3.LUT R18, R18, 0x64006400, RZ, 0xfc, !PT ;  /* 0x6400640012127812 */ /* 0x000fe200078efcff */
[----:B------:R-:W-:-:S02]  /*2470*/  HADD2 R16, R16, -1040, -1040 ;  /* 0xe410e41010107430 */ /* 0x000fc40000000000 */
[----:B------:R-:W-:Y:S02]  /*2480*/  HFMA2 R17, R17, R0.H1_H1, -48, -48 ;  /* 0xd200d20011117431 */ /* 0x000fe40000060000 */
[-C--:B------:R-:W-:Y:S02]  /*2490*/  HFMA2 R24, R19, R21.reuse, R24 ;  /* 0x0000001513187231 */ /* 0x080fe40000000018 */
[----:B------:R-:W-:Y:S01]  /*24a0*/  HADD2 R18, R18, -1040, -1040 ;  /* 0xe410e41012127430 */ /* 0x000fe20000000000 */
[----:B------:R-:W-:Y:S01]  /*24b0*/  LOP3.LUT R19, R6, 0x3e003e0, RZ, 0xc0, !PT ;  /* 0x03e003e006137812 */ /* 0x000fe200078ec0ff */
[----:B------:R-:W-:Y:S02]  /*24c0*/  HFMA2 R25, R17, R21, R25 ;  /* 0x0000001511197231 */ /* 0x000fe40000000019 */
[-C--:B------:R-:W-:Y:S02]  /*24d0*/  HFMA2 R16, R16, R20.reuse, RZ ;  /* 0x0000001410107231 */ /* 0x080fe400000000ff */
[----:B------:R-:W-:Y:S01]  /*24e0*/  HFMA2 R18, R18, R20, RZ.H0_H0 ;  /* 0x0000001412127231 */ /* 0x000fe200000400ff */
[----:B------:R-:W-:-:S02]  /*24f0*/  LOP3.LUT R17, R7, 0x3e003e0, RZ, 0xc0, !PT ;  /* 0x03e003e007117812 */ /* 0x000fc400078ec0ff */
[----:B------:R-:W-:Y:S02]  /*2500*/  SHF.R.U32.HI R20, RZ, 0xa, R4 ;  /* 0x0000000aff147819 */ /* 0x000fe40000011604 */
[----:B------:R-:W-:Y:S02]  /*2510*/  LOP3.LUT R19, R19, 0x64006400, RZ, 0xfc, !PT ;  /* 0x6400640013137812 */ /* 0x000fe400078efcff */
[----:B------:R-:W-:Y:S02]  /*2520*/  LOP3.LUT R27, R17, 0x64006400, RZ, 0xfc, !PT ;  /* 0x64006400111b7812 */ /* 0x000fe400078efcff */
[----:B------:R-:W-:Y:S01]  /*2530*/  LOP3.LUT R20, R20, 0x1f001f, RZ, 0xc0, !PT ;  /* 0x001f001f14147812 */ /* 0x000fe200078ec0ff */
[-C--:B------:R-:W-:Y:S02]  /*2540*/  HFMA2 R19, R19, R0.reuse.H1_H1, -48, -48 ;  /* 0xd200d20013137431 */ /* 0x080fe40000060000 */
[----:B------:R-:W-:Y:S01]  /*2550*/  HFMA2 R27, R27, R0.H1_H1, -48, -48 ;  /* 0xd200d2001b1b7431 */ /* 0x000fe20000060000 */
[----:B------:R-:W-:Y:S01]  /*2560*/  LOP3.LUT R17, R20, 0x64006400, RZ, 0xfc, !PT ;  /* 0x6400640014117812 */ /* 0x000fe200078efcff */
[----:B------:R-:W-:-:S02]  /*2570*/  HFMA2 R16, R19, R21, R16 ;  /* 0x0000001513107231 */ /* 0x000fc40000000010 */
[----:B------:R-:W-:Y:S01]  /*2580*/  HFMA2 R18, R27, R21, R18 ;  /* 0x000000151b127231 */ /* 0x000fe20000000012 */
[----:B------:R-:W-:Y:S01]  /*2590*/  SHF.R.U32.HI R19, RZ, 0xa, R6 ;  /* 0x0000000aff137819 */ /* 0x000fe20000011606 */
[----:B------:R-:W-:Y:S01]  /*25a0*/  HADD2 R21, R17, -1040, -1040 ;  /* 0xe410e41011157430 */ /* 0x000fe20000000000 */
[----:B------:R-:W-:Y:S02]  /*25b0*/  SHF.R.U32.HI R17, RZ, 0xa, R5 ;  /* 0x0000000aff117819 */ /* 0x000fe40000011605 */
[----:B------:R-:W-:Y:S02]  /*25c0*/  LOP3.LUT R20, R19, 0x1f001f, RZ, 0xc0, !PT ;  /* 0x001f001f13147812 */ /* 0x000fe400078ec0ff */
[----:B------:R-:W-:Y:S01]  /*25d0*/  LOP3.LUT R17, R17, 0x1f001f, RZ, 0xc0, !PT ;  /* 0x001f001f11117812 */ /* 0x000fe200078ec0ff */
[----:B------:R-:W-:Y:S01]  /*25e0*/  HFMA2 R21, R21, R22, R24 ;  /* 0x0000001615157231 */ /* 0x000fe20000000018 */
[----:B------:R-:W-:Y:S02]  /*25f0*/  SHF.R.U32.HI R24, RZ, 0xa, R7 ;  /* 0x0000000aff187819 */ /* 0x000fe40000011607 */
[----:B------:R-:W-:-:S02]  /*2600*/  LOP3.LUT R19, R17, 0x64006400, RZ, 0xfc, !PT ;  /* 0x6400640011137812 */ /* 0x000fc400078efcff */
[----:B------:R-:W-:Y:S02]  /*2610*/  LOP3.LUT R17, R20, 0x64006400, RZ, 0xfc, !PT ;  /* 0x6400640014117812 */ /* 0x000fe400078efcff */
[----:B------:R-:W-:Y:S01]  /*2620*/  LOP3.LUT R26, R24, 0x1f001f, RZ, 0xc0, !PT ;  /* 0x001f001f181a7812 */ /* 0x000fe200078ec0ff */
[----:B------:R-:W-:Y:S02]  /*2630*/  HADD2 R24, R19, -1040, -1040 ;  /* 0xe410e41013187430 */ /* 0x000fe40000000000 */
[----:B------:R-:W-:Y:S01]  /*2640*/  HADD2 R20, R17, -1040, -1040 ;  /* 0xe410e41011147430 */ /* 0x000fe20000000000 */
[----:B------:R-:W-:Y:S01]  /*2650*/  LOP3.LUT R26, R26, 0x64006400, RZ, 0xfc, !PT ;  /* 0x640064001a1a7812 */ /* 0x000fe200078efcff */
[-C--:B------:R-:W-:Y:S01]  /*2660*/  HFMA2 R24, R24, R22.reuse, R25 ;  /* 0x0000001618187231 */ /* 0x080fe20000000019 */
[----:B---3--:R-:W-:Y:S01]  /*2670*/  LOP3.LUT R17, R9, 0x1f001f, RZ, 0xc0, !PT ;  /* 0x001f001f09117812 */ /* 0x008fe200078ec0ff */
[----:B------:R-:W-:Y:S01]  /*2680*/  HFMA2 R20, R20, R22, R16 ;  /* 0x0000001614147231 */ /* 0x000fe20000000010 */
[----:B------:R-:W-:Y:S01]  /*2690*/  LOP3.LUT R16, R8, 0x1f001f, RZ, 0xc0, !PT ;  /* 0x001f001f08107812 */ /* 0x000fe200078ec0ff */
[----:B------:R-:W-:Y:S01]  /*26a0*/  HADD2 R26, R26, -1040, -1040 ;  /* 0xe410e4101a1a7430 */ /* 0x000fe20000000000 */
[----:B------:R-:W-:-:S02]  /*26b0*/  LOP3.LUT R17, R17, 0x64006400, RZ, 0xfc, !PT ;  /* 0x6400640011117812 */ /* 0x000fc400078efcff */
[----:B------:R-:W-:Y:S01]  /*26c0*/  LOP3.LUT R16, R16, 0x64006400, RZ, 0xfc, !PT ;  /* 0x6400640010107812 */ /* 0x000fe200078efcff */
[----:B------:R-:W-:Y:S01]  /*26d0*/  HFMA2 R22, R26, R22, R18 ;  /* 0x000000161a167231 */ /* 0x000fe20000000012 */
[----:B------:R-:W-:Y:S01]  /*26e0*/  LOP3.LUT R18, R10, 0x1f001f, RZ, 0xc0, !PT ;  /* 0x001f001f0a127812 */ /* 0x000fe200078ec0ff */
[----:B------:R-:W-:Y:S02]  /*26f0*/  HADD2 R17, R17, -1040, -1040 ;  /* 0xe410e41011117430 */ /* 0x000fe40000000000 */
[----:B------:R-:W-:Y:S01]  /*2700*/  HADD2 R16, R16, -1040, -1040 ;  /* 0xe410e41010107430 */ /* 0x000fe20000000000 */
[----:B------:R-:W-:Y:S01]  /*2710*/  LOP3.LUT R25, R18, 0x64006400, RZ, 0xfc, !PT ;  /* 0x6400640012197812 */ /* 0x000fe200078efcff */
[-C--:B------:R-:W-:Y:S02]  /*2720*/  HFMA2 R24, R17, R23.reuse, R24 ;  /* 0x0000001711187231 */ /* 0x080fe40000000018 */
[-C--:B------:R-:W-:Y:S02]  /*2730*/  HFMA2 R21, R16, R23.reuse, R21 ;  /* 0x0000001710157231 */ /* 0x080fe40000000015 */
[----:B------:R-:W-:Y:S01]  /*2740*/  HADD2 R25, R25, -1040, -1040 ;  /* 0xe410e41019197430 */ /* 0x000fe20000000000 */
[----:B------:R-:W0:Y:S03]  /*2750*/  LDS.128 R16, [UR4+0x10] ;  /* 0x00001004ff107984 */ /* 0x000e260008000c00 */
        /* <DEDUP_REMOVED lines=9> */
[-C--:B------:R-:W-:Y:S02]  /*27f0*/  HFMA2 R23, R23, R0.reuse.H1_H1, -48, -48 ;  /* 0xd200d20017177431 */ /* 0x080fe40000060000 */
[----:B------:R-:W-:Y:S02]  /*2800*/  HFMA2 R25, R25, R0.H1_H1, -48, -48 ;  /* 0xd200d20019197431 */ /* 0x000fe40000060000 */
[-C--:B0-----:R-:W-:Y:S01]  /*2810*/  HFMA2 R23, R23, R16.reuse, R21 ;  /* 0x0000001017177231 */ /* 0x081fe20000000015 */
[----:B------:R-:W-:Y:S01]  /*2820*/  LOP3.LUT R21, R10, 0x3e003e0, RZ, 0xc0, !PT ;  /* 0x03e003e00a157812 */ /* 0x000fe200078ec0ff */
[----:B------:R-:W-:Y:S01]  /*2830*/  HFMA2 R24, R25, R16, R24 ;  /* 0x0000001019187231 */ /* 0x000fe20000000018 */
[----:B------:R-:W-:Y:S02]  /*2840*/  LOP3.LUT R25, R11, 0x3e003e0, RZ, 0xc0, !PT ;  /* 0x03e003e00b197812 */ /* 0x000fe400078ec0ff */
[----:B------:R-:W-:Y:S02]  /*2850*/  LOP3.LUT R21, R21, 0x64006400, RZ, 0xfc, !PT ;  /* 0x6400640015157812 */ /* 0x000fe400078efcff */
[----:B------:R-:W-:-:S03]  /*2860*/  LOP3.LUT R25, R25, 0x64006400, RZ, 0xfc, !PT ;  /* 0x6400640019197812 */ /* 0x000fc600078efcff */
[-C--:B------:R-:W-:Y:S02]  /*2870*/  HFMA2 R21, R21, R0.reuse.H1_H1, -48, -48 ;  /* 0xd200d20015157431 */ /* 0x080fe40000060000 */
[----:B------:R-:W-:Y:S02]  /*2880*/  HFMA2 R25, R25, R0.H1_H1, -48, -48 ;  /* 0xd200d20019197431 */ /* 0x000fe40000060000 */
        /* <DEDUP_REMOVED lines=8> */
[----:B------:R-:W-:Y:S02]  /*2910*/  HADD2 R16, R16, -1040, -1040 ;  /* 0xe410e41010107430 */ /* 0x000fe40000000000 */
[----:B------:R-:W-:Y:S02]  /*2920*/  HADD2 R25, R25, -1040, -1040 ;  /* 0xe410e41019197430 */ /* 0x000fe40000000000 */
[-C--:B------:R-:W-:Y:S01]  /*2930*/  HFMA2 R16, R16, R17.reuse, R23 ;  /* 0x0000001110107231 */ /* 0x080fe20000000017 */
[----:B------:R-:W-:Y:S01]  /*2940*/  SHF.R.U32.HI R23, RZ, 0xa, R10 ;  /* 0x0000000aff177819 */ /* 0x000fe2000001160a */
[----:B------:R-:W-:-:S03]  /*2950*/  HFMA2 R25, R25, R17, R24 ;  /* 0x0000001119197231 */ /* 0x000fc60000000018 */
[----:B------:R-:W-:Y:S02]  /*2960*/  LOP3.LUT R22, R23, 0x1f001f, RZ, 0xc0, !PT ;  /* 0x001f001f17167812 */ /* 0x000fe400078ec0ff */
[----:B------:R-:W-:Y:S02]  /*2970*/  SHF.R.U32.HI R23, RZ, 0xa, R11 ;  /* 0x0000000aff177819 */ /* 0x000fe4000001160b */
[----:B------:R-:W-:Y:S02]  /*2980*/  LOP3.LUT R22, R22, 0x64006400, RZ, 0xfc, !PT ;  /* 0x6400640016167812 */ /* 0x000fe400078efcff */
[----:B------:R-:W-:-:S03]  /*2990*/  LOP3.LUT R23, R23, 0x1f001f, RZ, 0xc0, !PT ;  /* 0x001f001f17177812 */ /* 0x000fc600078ec0ff */
[----:B------:R-:W-:Y:S01]  /*29a0*/  HADD2 R34, R22, -1040, -1040 ;  /* 0xe410e41016227430 */ /* 0x000fe20000000000 */
[----:B------:R-:W-:-:S05]  /*29b0*/  LOP3.LUT R23, R23, 0x64006400, RZ, 0xfc, !PT ;  /* 0x6400640017177812 */ /* 0x000fca00078efcff */
[----:B------:R-:W-:Y:S02]  /*29c0*/  HADD2 R24, R23, -1040, -1040 ;  /* 0xe410e41017187430 */ /* 0x000fe40000000000 */
[-C--:B------:R-:W-:Y:S02]  /*29d0*/  HFMA2 R34, R34, R17.reuse, R20 ;  /* 0x0000001122227231 */ /* 0x080fe40000000014 */
[----:B------:R-:W-:Y:S01]  /*29e0*/  HFMA2 R24, R24, R17, R21 ;  /* 0x0000001118187231 */ /* 0x000fe20000000015 */
[----:B-----5:R-:W-:Y:S01]  /*29f0*/  LOP3.LUT R17, R12, 0x1f001f, RZ, 0xc0, !PT ;  /* 0x001f001f0c117812 */ /* 0x020fe200078ec0ff */
[----:B------:R0:W2:Y:S03]  /*2a00*/  LDG.E.128.CONSTANT R20, desc[UR6][R38.64] ;  /* 0x0000000626147981 */ /* 0x0000a6000c1e9d00 */
        /* <DEDUP_REMOVED lines=13> */
[----:B------:R-:W-:-:S03]  /*2ae0*/  SHF.R.U32.HI R4, RZ, 0xf, R4 ;  /* 0x0000000fff047819 */ /* 0x000fc60000011604 */
[----:B------:R-:W-:Y:S01]  /*2af0*/  HADD2 R25, R25, -1040, -1040 ;  /* 0xe410e41019197430 */ /* 0x000fe20000000000 */
[----:B------:R-:W-:-:S03]  /*2b00*/  LOP3.LUT R4, R4, 0x10001, RZ, 0xc0, !PT ;  /* 0x0001000104047812 */ /* 0x000fc600078ec0ff */
[----:B------:R-:W-:Y:S01]  /*2b10*/  HFMA2 R18, R25, R18, R24 ;  /* 0x0000001219127231 */ /* 0x000fe20000000018 */
[----:B------:R-:W-:-:S04]  /*2b20*/  SHF.R.U32.HI R25, RZ, 0xe, R8 ;  /* 0x0000000eff197819 */ /* 0x000fc80000011608 */
[----:B------:R-:W-:Y:S02]  /*2b30*/  LOP3.LUT R8, R4, 0x20002, R25, 0xf8, !PT ;  /* 0x0002000204087812 */ /* 0x000fe400078ef819 */
[----:B------:R-:W-:-:S04]  /*2b40*/  LOP3.LUT R25, R13, 0x3e003e0, RZ, 0xc0, !PT ;  /* 0x03e003e00d197812 */ /* 0x000fc800078ec0ff */
[----:B------:R-:W-:Y:S02]  /*2b50*/  LOP3.LUT R25, R25, 0x64006400, RZ, 0xfc, !PT ;  /* 0x6400640019197812 */ /* 0x000fe400078efcff */
[----:B------:R-:W-:Y:S01]  /*2b60*/  LOP3.LUT R4, R12, 0x3e003e0, RZ, 0xc0, !PT ;  /* 0x03e003e00c047812 */ /* 0x000fe200078ec0ff */
[----:B0-----:R-:W-:Y:S01]  /*2b70*/  IMAD.WIDE R38, R31, 0x4, R38 ;  /* 0x000000041f267825 */ /* 0x001fe200078e0226 */
[----:B------:R-:W-:-:S03]  /*2b80*/  SHF.R.U32.HI R24, RZ, 0xf, R5 ;  /* 0x0000000fff187819 */ /* 0x000fc60000011605 */
[-C--:B------:R-:W-:Y:S01]  /*2b90*/  HFMA2 R25, R25, R0.reuse.H1_H1, -48, -48 ;  /* 0xd200d20019197431 */ /* 0x080fe20000060000 */
[----:B------:R-:W-:Y:S02]  /*2ba0*/  LOP3.LUT R5, R4, 0x64006400, RZ, 0xfc, !PT ;  /* 0x6400640004057812 */ /* 0x000fe400078efcff */
[----:B------:R-:W-:Y:S02]  /*2bb0*/  SHF.R.U32.HI R4, RZ, 0xe, R9 ;  /* 0x0000000eff047819 */ /* 0x000fe40000011609 */
[----:B------:R-:W-:Y:S01]  /*2bc0*/  LOP3.LUT R9, R24, 0x10001, RZ, 0xc0, !PT ;  /* 0x0001000118097812 */ /* 0x000fe200078ec0ff */
[----:B------:R-:W-:Y:S02]  /*2bd0*/  HFMA2 R17, R25, R19, R17 ;  /* 0x0000001319117231 */ /* 0x000fe40000000011 */
[----:B------:R-:W3:Y:S01]  /*2be0*/  LDG.E.128.CONSTANT R24, desc[UR6][R38.64] ;  /* 0x0000000626187981 */ /* 0x000ee2000c1e9d00 */
[----:B------:R-:W-:-:S04]  /*2bf0*/  HFMA2 R5, R5, R0.H1_H1, -48, -48 ;  /* 0xd200d20005057431 */ /* 0x000fc80000060000 */
[----:B------:R-:W-:Y:S01]  /*2c00*/  HFMA2 R16, R5, R19, R16 ;  /* 0x0000001305107231 */ /* 0x000fe20000000010 */
[----:B------:R-:W-:-:S04]  /*2c10*/  LOP3.LUT R5, R14, 0x3e003e0, RZ, 0xc0, !PT ;  /* 0x03e003e00e057812 */ /* 0x000fc800078ec0ff */
[----:B------:R-:W-:-:S05]  /*2c20*/  LOP3.LUT R5, R5, 0x64006400, RZ, 0xfc, !PT ;  /* 0x6400640005057812 */ /* 0x000fca00078efcff */
[----:B------:R-:W-:-:S04]  /*2c30*/  HFMA2 R5, R5, R0.H1_H1, -48, -48 ;  /* 0xd200d20005057431 */ /* 0x000fc80000060000 */
[----:B------:R-:W-:Y:S01]  /*2c40*/  HFMA2 R34, R5, R19, R34 ;  /* 0x0000001305227231 */ /* 0x000fe20000000022 */
[----:B------:R-:W-:-:S04]  /*2c50*/  LOP3.LUT R5, R15, 0x3e003e0, RZ, 0xc0, !PT ;  /* 0x03e003e00f057812 */ /* 0x000fc800078ec0ff */
[----:B------:R-:W-:Y:S02]  /*2c60*/  LOP3.LUT R5, R5, 0x64006400, RZ, 0xfc, !PT ;  /* 0x6400640005057812 */ /* 0x000fe400078efcff */
[----:B------:R-:W-:-:S03]  /*2c70*/  LOP3.LUT R9, R9, 0x20002, R4, 0xf8, !PT ;  /* 0x0002000209097812 */ /* 0x000fc600078ef804 */
[----:B------:R-:W-:Y:S01]  /*2c80*/  HFMA2 R4, R5, R0.H1_H1, -48, -48 ;  /* 0xd200d20005047431 */ /* 0x000fe20000060000 */
[----:B------:R-:W-:Y:S02]  /*2c90*/  SHF.R.U32.HI R6, RZ, 0xf, R6 ;  /* 0x0000000fff067819 */ /* 0x000fe40000011606 */
[----:B------:R-:W-:Y:S02]  /*2ca0*/  SHF.R.U32.HI R7, RZ, 0xf, R7 ;  /* 0x0000000fff077819 */ /* 0x000fe40000011607 */
[----:B------:R-:W-:Y:S01]  /*2cb0*/  LOP3.LUT R5, R6, 0x10001, RZ, 0xc0, !PT ;  /* 0x0001000106057812 */ /* 0x000fe200078ec0ff */
[----:B------:R-:W-:Y:S01]  /*2cc0*/  HFMA2 R18, R4, R19, R18 ;  /* 0x0000001304127231 */ /* 0x000fe20000000012 */
[----:B------:R-:W-:Y:S02]  /*2cd0*/  LOP3.LUT R4, R7, 0x10001, RZ, 0xc0, !PT ;  /* 0x0001000107047812 */ /* 0x000fe400078ec0ff */
[----:B------:R-:W-:Y:S02]  /*2ce0*/  SHF.R.U32.HI R10, RZ, 0xe, R10 ;  /* 0x0000000eff0a7819 */ /* 0x000fe4000001160a */
[----:B------:R-:W-:-:S02]  /*2cf0*/  SHF.R.U32.HI R11, RZ, 0xe, R11 ;  /* 0x0000000eff0b7819 */ /* 0x000fc4000001160b */
        /* <DEDUP_REMOVED lines=23> */
[----:B--2---:R-:W-:-:S04]  /*2e70*/  LOP3.LUT R4, R20, 0x1f001f, RZ, 0xc0, !PT ;  /* 0x001f001f14047812 */ /* 0x004fc800078ec0ff */
        /* <DEDUP_REMOVED lines=16> */
[----:B------:R-:W-:-:S04]  /*2f80*/  SHF.R.U32.HI R12, RZ, 0xd, R13 ;  /* 0x0000000dff0c7819 */ /* 0x000fc8000001160d */
[----:B------:R-:W-:Y:S02]  /*2f90*/  LOP3.LUT R9, R9, 0x40004, R12, 0xf8, !PT ;  /* 0x0004000409097812 */ /* 0x000fe400078ef80c */
[----:B------:R-:W-:Y:S02]  /*2fa0*/  SHF.R.U32.HI R12, RZ, 0xd, R15 ;  /* 0x0000000dff0c7819 */ /* 0x000fe4000001160f */
[----:B------:R-:W-:Y:S02]  /*2fb0*/  LOP3.LUT R8, R8, 0x40004, R5, 0xf8, !PT ;  /* 0x0004000408087812 */ /* 0x000fe400078ef805 */
[----:B------:R-:W-:Y:S02]  /*2fc0*/  LOP3.LUT R5, R20, 0x3e003e0, RZ, 0xc0, !PT ;  /* 0x03e003e014057812 */ /* 0x000fe400078ec0ff */
[----:B------:R-:W-:Y:S02]  /*2fd0*/  SHF.R.U32.HI R13, RZ, 0xd, R14 ;  /* 0x0000000dff0d7819 */ /* 0x000fe4000001160e */
[----:B------:R-:W-:-:S02]  /*2fe0*/  LOP3.LUT R11, R11, 0x40004, R12, 0xf8, !PT ;  /* 0x000400040b0b7812 */ /* 0x000fc400078ef80c */
[----:B------:R-:W-:Y:S02]  /*2ff0*/  LOP3.LUT R12, R21, 0x3e003e0, RZ, 0xc0, !PT ;  /* 0x03e003e0150c7812 */ /* 0x000fe400078ec0ff */
[----:B------:R-:W-:Y:S02]  /*3000*/  LOP3.LUT R5, R5, 0x64006400, RZ, 0xfc, !PT ;  /* 0x6400640005057812 */ /* 0x000fe400078efcff */
[----:B------:R-:W-:Y:S02]  /*3010*/  LOP3.LUT R10, R10, 0x40004, R13, 0xf8, !PT ;  /* 0x000400040a0a7812 */ /* 0x000fe400078ef80d */
[----:B------:R-:W-:Y:S01]  /*3020*/  LOP3.LUT R13, R12, 0x64006400, RZ, 0xfc, !PT ;  /* 0x640064000c0d7812 */ /* 0x000fe200078efcff */
[----:B------:R-:W-:-:S04]  /*3030*/  HFMA2 R5, R5, R0.H1_H1, -48, -48 ;  /* 0xd200d20005057431 */ /* 0x000fc80000060000 */
[----:B------:R-:W-:Y:S02]  /*3040*/  HFMA2 R13, R13, R0.H1_H1, -48, -48 ;  /* 0xd200d2000d0d7431 */ /* 0x000fe40000060000 */
[-C--:B------:R-:W-:Y:S01]  /*3050*/  HFMA2 R5, R5, R6.reuse, R4 ;  /* 0x0000000605057231 */ /* 0x080fe20000000004 */
[----:B------:R-:W-:Y:S01]  /*3060*/  LOP3.LUT R4, R22, 0x3e003e0, RZ, 0xc0, !PT ;  /* 0x03e003e016047812 */ /* 0x000fe200078ec0ff */
[----:B------:R-:W-:Y:S01]  /*3070*/  HFMA2 R16, R13, R6, R16 ;  /* 0x000000060d107231 */ /* 0x000fe20000000010 */
[----:B------:R-:W-:Y:S02]  /*3080*/  SHF.R.U32.HI R13, RZ, 0xc, R20 ;  /* 0x0000000cff0d7819 */ /* 0x000fe40000011614 */
[----:B------:R-:W-:Y:S02]  /*3090*/  LOP3.LUT R15, R4, 0x64006400, RZ, 0xfc, !PT ;  /* 0x64006400040f7812 */ /* 0x000fe400078efcff */
[----:B------:R-:W-:Y:S02]  /*30a0*/  LOP3.LUT R4, R8, 0x80008, R13, 0xf8, !PT ;  /* 0x0008000808047812 */ /* 0x000fe400078ef80d */
[----:B------:R-:W-:-:S02]  /*30b0*/  SHF.R.U32.HI R12, RZ, 0xc, R21 ;  /* 0x0000000cff0c7819 */ /* 0x000fc40000011615 */
[----:B------:R-:W-:Y:S02]  /*30c0*/  LOP3.LUT R8, R23, 0x3e003e0, RZ, 0xc0, !PT ;  /* 0x03e003e017087812 */ /* 0x000fe400078ec0ff */
[----:B------:R-:W-:Y:S02]  /*30d0*/  LOP3.LUT R12, R9, 0x80008, R12, 0xf8, !PT ;  /* 0x00080008090c7812 */ /* 0x000fe400078ef80c */
[----:B------:R-:W-:Y:S02]  /*30e0*/  LOP3.LUT R9, R8, 0x64006400, RZ, 0xfc, !PT ;  /* 0x6400640008097812 */ /* 0x000fe400078efcff */
[----:B------:R-:W-:-:S03]  /*30f0*/  SHF.R.U32.HI R13, RZ, 0xc, R22 ;  /* 0x0000000cff0d7819 */ /* 0x000fc60000011616 */
[----:B------:R-:W-:Y:S01]  /*3100*/  HFMA2 R9, R9, R0.H1_H1, -48, -48 ;  /* 0xd200d20009097431 */ /* 0x000fe20000060000 */
[----:B------:R-:W-:Y:S02]  /*3110*/  SHF.R.U32.HI R14, RZ, 0xc, R23 ;  /* 0x0000000cff0e7819 */ /* 0x000fe40000011617 */
[----:B------:R-:W-:Y:S02]  /*3120*/  LOP3.LUT R13, R10, 0x80008, R13, 0xf8, !PT ;  /* 0x000800080a0d7812 */ /* 0x000fe400078ef80d */
[----:B------:R-:W-:Y:S01]  /*3130*/  LOP3.LUT R14, R11, 0x80008, R14, 0xf8, !PT ;  /* 0x000800080b0e7812 */ /* 0x000fe200078ef80e */
[----:B------:R-:W-:Y:S02]  /*3140*/  HFMA2 R18, R9, R6, R18 ;  /* 0x0000000609127231 */ /* 0x000fe40000000012 */
[----:B------:R-:W0:Y:S01]  /*3150*/  LDS.128 R8, [UR4+0x30] ;  /* 0x00003004ff087984 */ /* 0x000e220008000c00 */
[----:B------:R-:W-:Y:S02]  /*3160*/  SHF.R.U32.HI R21, RZ, 0xa, R21 ;  /* 0x0000000aff157819 */ /* 0x000fe40000011615 */
[----:B------:R-:W-:Y:S01]  /*3170*/  SHF.R.U32.HI R23, RZ, 0xa, R23 ;  /* 0x0000000aff177819 */ /* 0x000fe20000011617 */
[----:B------:R-:W-:Y:S01]  /*3180*/  HFMA2 R15, R15, R0.H1_H1, -48, -48 ;  /* 0xd200d2000f0f7431 */ /* 0x000fe20000060000 */
[----:B------:R-:W-:-:S02]  /*3190*/  SHF.R.U32.HI R20, RZ, 0xa, R20 ;  /* 0x0000000aff147819 */ /* 0x000fc40000011614 */
[----:B------:R-:W-:Y:S02]  /*31a0*/  SHF.R.U32.HI R22, RZ, 0xa, R22 ;  /* 0x0000000aff167819 */ /* 0x000fe40000011616 */
[----:B------:R-:W-:Y:S02]  /*31b0*/  LOP3.LUT R21, R21, 0x1f001f, RZ, 0xc0, !PT ;  /* 0x001f001f15157812 */ /* 0x000fe400078ec0ff */
[----:B------:R-:W-:Y:S02]  /*31c0*/  LOP3.LUT R23, R23, 0x1f001f, RZ, 0xc0, !PT ;  /* 0x001f001f17177812 */ /* 0x000fe400078ec0ff */
[----:B------:R-:W-:Y:S02]  /*31d0*/  LOP3.LUT R20, R20, 0x1f001f, RZ, 0xc0, !PT ;  /* 0x001f001f14147812 */ /* 0x000fe400078ec0ff */
[----:B------:R-:W-:Y:S01]  /*31e0*/  LOP3.LUT R22, R22, 0x1f001f, RZ, 0xc0, !PT ;  /* 0x001f001f16167812 */ /* 0x000fe200078ec0ff */
[----:B------:R-:W-:Y:S01]  /*31f0*/  HFMA2 R17, R15, R6, R17 ;  /* 0x000000060f117231 */ /* 0x000fe20000000011 */
[----:B------:R-:W-:-:S02]  /*3200*/  LOP3.LUT R21, R21, 0x64006400, RZ, 0xfc, !PT ;  /* 0x6400640015157812 */ /* 0x000fc400078efcff */
        /* <DEDUP_REMOVED lines=8> */
[----:B------:R-:W-:Y:S01]  /*3290*/  SHF.R.U32.HI R19, RZ, 0xb, R25 ;  /* 0x0000000bff137819 */ /* 0x000fe20000011619 */
[----:B------:R-:W-:Y:S01]  /*32a0*/  HADD2 R22, R22, -1040, -1040 ;  /* 0xe410e41016167430 */ /* 0x000fe20000000000 */
[----:B------:R-:W-:-:S02]  /*32b0*/  LOP3.LUT R4, R4, 0x100010, R15, 0xf8, !PT ;  /* 0x0010001004047812 */ /* 0x000fc400078ef80f */
[----:B------:R-:W-:Y:S01]  /*32c0*/  LOP3.LUT R13, R13, 0x100010, R6, 0xf8, !PT ;  /* 0x001000100d0d7812 */ /* 0x000fe200078ef806 */
[-C--:B------:R-:W-:Y:S01]  /*32d0*/  HFMA2 R5, R20, R7.reuse, R5 ;  /* 0x0000000714057231 */ /* 0x080fe20000000005 */
[----:B------:R-:W-:Y:S01]  /*32e0*/  LOP3.LUT R6, R24, 0x1f001f, RZ, 0xc0, !PT ;  /* 0x001f001f18067812 */ /* 0x000fe200078ec0ff */
[-C--:B------:R-:W-:Y:S01]  /*32f0*/  HFMA2 R16, R21, R7.reuse, R16 ;  /* 0x0000000715107231 */ /* 0x080fe20000000010 */
[----:B------:R-:W-:Y:S01]  /*3300*/  LOP3.LUT R15, R25, 0x1f001f, RZ, 0xc0, !PT ;  /* 0x001f001f190f7812 */ /* 0x000fe200078ec0ff */
[-C--:B------:R-:W-:Y:S01]  /*3310*/  HFMA2 R17, R22, R7.reuse, R17 ;  /* 0x0000000716117231 */ /* 0x080fe20000000011 */
[----:B------:R-:W-:Y:S01]  /*3320*/  LOP3.LUT R12, R12, 0x100010, R19, 0xf8, !PT ;  /* 0x001000100c0c7812 */ /* 0x000fe200078ef813 */
[----:B------:R-:W-:Y:S01]  /*3330*/  HFMA2 R7, R23, R7, R18 ;  /* 0x0000000717077231 */ /* 0x000fe20000000012 */
        /* <DEDUP_REMOVED lines=10> */
[-C--:B0-----:R-:W-:Y:S01]  /*33e0*/  HFMA2 R5, R6, R8.reuse, R5 ;  /* 0x0000000806057231 */ /* 0x081fe20000000005 */
[----:B------:R-:W-:Y:S01]  /*33f0*/  LOP3.LUT R6, R24, 0x3e003e0, RZ, 0xc0, !PT ;  /* 0x03e003e018067812 */ /* 0x000fe200078ec0ff */
[-C--:B------:R-:W-:Y:S02]  /*3400*/  HFMA2 R16, R15, R8.reuse, R16 ;  /* 0x000000080f107231 */ /* 0x080fe40000000010 */
[-C--:B------:R-:W-:Y:S01]  /*3410*/  HFMA2 R17, R18, R8.reuse, R17 ;  /* 0x0000000812117231 */ /* 0x080fe20000000011 */
[----:B------:R-:W-:Y:S01]  /*3420*/  LOP3.LUT R15, R25, 0x3e003e0, RZ, 0xc0, !PT ;  /* 0x03e003e0190f7812 */ /* 0x000fe200078ec0ff */
[----:B------:R-:W-:Y:S01]  /*3430*/  HFMA2 R8, R19, R8, R7 ;  /* 0x0000000813087231 */ /* 0x000fe20000000007 */
[----:B------:R-:W-:Y:S02]  /*3440*/  LOP3.LUT R18, R26, 0x3e003e0, RZ, 0xc0, !PT ;  /* 0x03e003e01a127812 */ /* 0x000fe400078ec0ff */
[----:B------:R-:W-:-:S02]  /*3450*/  SHF.R.U32.HI R24, RZ, 0xa, R24 ;  /* 0x0000000aff187819 */ /* 0x000fc40000011618 */
[----:B------:R-:W-:Y:S02]  /*3460*/  LOP3.LUT R7, R6, 0x64006400, RZ, 0xfc, !PT ;  /* 0x6400640006077812 */ /* 0x000fe400078efcff */
[----:B------:R-:W-:Y:S02]  /*3470*/  LOP3.LUT R15, R15, 0x64006400, RZ, 0xfc, !PT ;  /* 0x640064000f0f7812 */ /* 0x000fe400078efcff */
[----:B------:R-:W-:Y:S02]  /*3480*/  SHF.R.U32.HI R26, RZ, 0xa, R26 ;  /* 0x0000000aff1a7819 */ /* 0x000fe4000001161a */
[----:B------:R-:W-:Y:S01]  /*3490*/  LOP3.LUT R19, R18, 0x64006400, RZ, 0xfc, !PT ;  /* 0x6400640012137812 */ /* 0x000fe200078efcff */
[-C--:B------:R-:W-:Y:S01]  /*34a0*/  HFMA2 R6, R7, R0.reuse.H1_H1, -48, -48 ;  /* 0xd200d20007067431 */ /* 0x080fe20000060000 */
[----:B------:R-:W-:Y:S01]  /*34b0*/  LOP3.LUT R24, R24, 0x1f001f, RZ, 0xc0, !PT ;  /* 0x001f001f18187812 */ /* 0x000fe200078ec0ff */
[-C--:B------:R-:W-:Y:S01]  /*34c0*/  HFMA2 R18, R15, R0.reuse.H1_H1, -48, -48 ;  /* 0xd200d2000f127431 */ /* 0x080fe20000060000 */
[----:B------:R-:W-:Y:S01]  /*34d0*/  LOP3.LUT R26, R26, 0x1f001f, RZ, 0xc0, !PT ;  /* 0x001f001f1a1a7812 */ /* 0x000fe200078ec0ff */
[----:B------:R-:W-:Y:S01]  /*34e0*/  HFMA2 R15, R19, R0.H1_H1, -48, -48 ;  /* 0xd200d200130f7431 */ /* 0x000fe20000060000 */
[----:B------:R-:W-:Y:S01]  /*34f0*/  LOP3.LUT R24, R24, 0x64006400, RZ, 0xfc, !PT ;  /* 0x6400640018187812 */ /* 0x000fe200078efcff */
[----:B------:R-:W-:Y:S01]  /*3500*/  HFMA2 R6, R6, R9, R5 ;  /* 0x0000000906067231 */ /* 0x000fe20000000005 */
[----:B------:R-:W-:-:S02]  /*3510*/  SHF.R.U32.HI R25, RZ, 0xa, R25 ;  /* 0x0000000aff197819 */ /* 0x000fc40000011619 */
[----:B------:R-:W-:Y:S01]  /*3520*/  LOP3.LUT R26, R26, 0x64006400, RZ, 0xfc, !PT ;  /* 0x640064001a1a7812 */ /* 0x000fe200078efcff */
[----:B------:R-:W-:Y:S01]  /*3530*/  HADD2 R24, R24, -1040, -1040 ;  /* 0xe410e41018187430 */ /* 0x000fe20000000000 */
[--C-:B------:R-:W-:Y:S01]  /*3540*/  SHF.R.U32.HI R21, RZ, 0xb, R27.reuse ;  /* 0x0000000bff157819 */ /* 0x100fe2000001161b */
[----:B------:R-:W-:Y:S01]  /*3550*/  HFMA2 R15, R15, R9, R17 ;  /* 0x000000090f0f7231 */ /* 0x000fe20000000011 */
[----:B------:R-:W-:Y:S02]  /*3560*/  LOP3.LUT R20, R27, 0x3e003e0, RZ, 0xc0, !PT ;  /* 0x03e003e01b147812 */ /* 0x000fe400078ec0ff */
[----:B------:R-:W-:Y:S01]  /*3570*/  LOP3.LUT R25, R25, 0x1f001f, RZ, 0xc0, !PT ;  /* 0x001f001f19197812 */ /* 0x000fe200078ec0ff */
[----:B------:R-:W-:Y:S01]  /*3580*/  HADD2 R26, R26, -1040, -1040 ;  /* 0xe410e4101a1a7430 */ /* 0x000fe20000000000 */
[----:B------:R-:W-:Y:S02]  /*3590*/  SHF.R.U32.HI R27, RZ, 0xa, R27 ;  /* 0x0000000aff1b7819 */ /* 0x000fe4000001161b */
[----:B------:R-:W-:Y:S01]  /*35a0*/  LOP3.LUT R4, R4, 0x64006400, RZ, 0xfc, !PT ;  /* 0x6400640004047812 */ /* 0x000fe200078efcff */
[----:B------:R-:W-:Y:S01]  /*35b0*/  HFMA2 R6, R24, R10, R6 ;  /* 0x0000000a18067231 */ /* 0x000fe20000000006 */
[----:B------:R-:W-:-:S02]  /*35c0*/  LOP3.LUT R14, R14, 0x100010, R21, 0xf8, !PT ;  /* 0x001000100e0e7812 */ /* 0x000fc400078ef815 */
[----:B------:R-:W-:Y:S02]  /*35d0*/  LOP3.LUT R25, R25, 0x64006400, RZ, 0xfc, !PT ;  /* 0x6400640019197812 */ /* 0x000fe400078efcff */
[----:B------:R-:W-:Y:S02]  /*35e0*/  LOP3.LUT R21, R20, 0x64006400, RZ, 0xfc, !PT ;  /* 0x6400640014157812 */ /* 0x000fe400078efcff */
[----:B------:R-:W-:Y:S02]  /*35f0*/  LOP3.LUT R27, R27, 0x1f001f, RZ, 0xc0, !PT ;  /* 0x001f001f1b1b7812 */ /* 0x000fe400078ec0ff */
[----:B------:R-:W-:Y:S01]  /*3600*/  LOP3.LUT R13, R13, 0x64006400, RZ, 0xfc, !PT ;  /* 0x640064000d0d7812 */ /* 0x000fe200078efcff */
[----:B------:R-:W-:Y:S02]  /*3610*/  HADD2 R4, R4, -1040, -1040 ;  /* 0xe410e41004047430 */ /* 0x000fe40000000000 */
[----:B------:R-:W-:Y:S02]  /*3620*/  HFMA2 R15, R26, R10, R15 ;  /* 0x0000000a1a0f7231 */ /* 0x000fe4000000000f */
[----:B------:R-:W-:Y:S01]  /*3630*/  HFMA2 R5, R18, R9, R16 ;  /* 0x0000000912057231 */ /* 0x000fe20000000010 */
[----:B------:R-:W-:Y:S01]  /*3640*/  LOP3.LUT R27, R27, 0x64006400, RZ, 0xfc, !PT ;  /* 0x640064001b1b7812 */ /* 0x000fe200078efcff */
[----:B------:R-:W-:Y:S01]  /*3650*/  HADD2 R25, R25, -1040, -1040 ;  /* 0xe410e41019197430 */ /* 0x000fe20000000000 */
[----:B------:R-:W-:Y:S01]  /*3660*/  LOP3.LUT R12, R12, 0x64006400, RZ, 0xfc, !PT ;  /* 0x640064000c0c7812 */ /* 0x000fe200078efcff */
[----:B------:R-:W-:-:S02]  /*3670*/  HFMA2 R7, R21, R0.H1_H1, -48, -48 ;  /* 0xd200d20015077431 */ /* 0x000fc40000060000 */
[----:B------:R-:W-:Y:S01]  /*3680*/  HADD2 R13, R13, -1040, -1040 ;  /* 0xe410e4100d0d7430 */ /* 0x000fe20000000000 */
[----:B------:R-:W-:Y:S01]  /*3690*/  LOP3.LUT R14, R14, 0x64006400, RZ, 0xfc, !PT ;  /* 0x640064000e0e7812 */ /* 0x000fe200078efcff */
[----:B------:R-:W-:Y:S02]  /*36a0*/  HFMA2 R25, R25, R10, R5 ;  /* 0x0000000a19197231 */ /* 0x000fe40000000005 */
[----:B------:R-:W-:Y:S02]  /*36b0*/  HFMA2 R4, R4, R11, R6 ;  /* 0x0000000b04047231 */ /* 0x000fe40000000006 */
[----:B------:R-:W-:Y:S02]  /*36c0*/  HFMA2 R7, R7, R9, R8 ;  /* 0x0000000907077231 */ /* 0x000fe40000000008 */
[----:B------:R-:W-:Y:S02]  /*36d0*/  HADD2 R5, R27, -1040, -1040 ;  /* 0xe410e4101b057430 */ /* 0x000fe40000000000 */
[----:B------:R-:W-:-:S02]  /*36e0*/  HFMA2 R13, R13, R11, R15 ;  /* 0x0000000b0d0d7231 */ /* 0x000fc4000000000f */
[----:B------:R-:W-:Y:S02]  /*36f0*/  HADD2 R12, R12, -1040, -1040 ;  /* 0xe410e4100c0c7430 */ /* 0x000fe40000000000 */
[----:B------:R-:W-:Y:S02]  /*3700*/  VIADD R33, R33, 0x20 ;  /* 0x0000002021217836 */ /* 0x000fe40000000000 */
[----:B------:R-:W-:Y:S02]  /*3710*/  HFMA2 R7, R5, R10, R7 ;  /* 0x0000000a05077231 */ /* 0x000fe40000000007 */
[----:B------:R-:W-:Y:S02]  /*3720*/  HADD2 R14, R14, -1040, -1040 ;  /* 0xe410e4100e0e7430 */ /* 0x000fe40000000000 */
[-C--:B------:R-:W-:Y:S01]  /*3730*/  HFMA2 R12, R12, R11.reuse, R25 ;  /* 0x0000000b0c0c7231 */ /* 0x080fe20000000019 */
[----:B------:R-:W-:Y:S01]  /*3740*/  ISETP.GE.AND P0, PT, R33, R32, PT ;  /* 0x000000202100720c */ /* 0x000fe20003f06270 */
[----:B------:R-:W-:-:S02]  /*3750*/  HFMA2 R7, R14, R11, R7 ;  /* 0x0000000b0e077231 */ /* 0x000fc40000000007 */
[----:B------:R-:W-:Y:S02]  /*3760*/  HADD2 R4, R4.H0_H0, R4.H1_H1 ;  /* 0x3000000404047230 */ /* 0x000fe40000000800 */
[----:B------:R-:W-:Y:S02]  /*3770*/  HADD2 R12, R12.H0_H0, R12.H1_H1 ;  /* 0x3000000c0c0c7230 */ /* 0x000fe40000000800 */
[----:B------:R-:W-:Y:S02]  /*3780*/  HADD2 R13, R13.H0_H0, R13.H1_H1 ;  /* 0x3000000d0d0d7230 */ /* 0x000fe40000000800 */
[----:B------:R-:W-:Y:S01]  /*3790*/  HADD2 R7, R7.H0_H0, R7.H1_H1 ;  /* 0x3000000707077230 */ /* 0x000fe20000000800 */
[----:B------:R-:W-:Y:S02]  /*37a0*/  PRMT R4, R4, 0x5410, R12 ;  /* 0x0000541004047816 */ /* 0x000fe4000000000c */
[----:B------:R-:W-:Y:S02]  /*37b0*/  PRMT R28, R28, 0x5410, R3 ;  /* 0x000054101c1c7816 */ /* 0x000fe40000000003 */
[----:B------:R-:W-:-:S02]  /*37c0*/  PRMT R13, R13, 0x5410, R7 ;  /* 0x000054100d0d7816 */ /* 0x000fc40000000007 */
[----:B------:R-:W-:Y:S01]  /*37d0*/  PRMT R0, R0, 0x5410, R2 ;  /* 0x0000541000007816 */ /* 0x000fe20000000002 */
[----:B------:R-:W-:Y:S01]  /*37e0*/  UIADD3 UR4, UPT, UPT, UR4, 0x40, URZ ;  /* 0x0000004004047890 */ /* 0x000fe2000fffe0ff */
[----:B------:R-:W-:Y:S02]  /*37f0*/  HFMA2 R30, R4, R28, R30 ;  /* 0x0000001c041e7231 */ /* 0x000fe4000000001e */
[----:B------:R-:W-:-:S04]  /*3800*/  IMAD.WIDE R16, R31, 0x4, R38 ;  /* 0x000000041f107825 */ /* 0x000fc800078e0226 */
[----:B------:R-:W-:Y:S01]  /*3810*/  HFMA2 R29, R13, R0, R29 ;  /* 0x000000000d1d7231 */ /* 0x000fe2000000001d */
[----:B------:R-:W-:Y:S06]  /*3820*/  @!P0 BRA `(.L_x_3758) ;  /* 0xffffffe800a88947 */ /* 0x000fec000383ffff */
.L_x_3757:
[----:B------:R0:W-:Y:S01]  /*3830*/  ATOM.E.ADD.F16x2.RN.STRONG.GPU P0, RZ, desc[UR6][R36.64], R30 ;  /* 0x8000001e24ff79a2 */ /* 0x0001e2000c10e106 */
[----:B------:R-:W-:Y:S04]  /*3840*/  BSSY.RECONVERGENT B0, `(.L_x_3759) ;  /* 0x000000e000007945 */ /* 0x000fe80003800200 */
[----:B0-----:R-:W-:Y:S05]  /*3850*/  @P0 BRA `(.L_x_3760) ;  /* 0x0000000000300947 */ /* 0x001fea0003800000 */
[----:B------:R-:W0:Y:S02]  /*3860*/  QSPC.E.S P0, RZ, [R36] ;  /* 0x0000000024ff73aa */ /* 0x000e240000000500 */
[----:B0-----:R-:W-:Y:S05]  /*3870*/  @!P0 BRA `(.L_x_3761) ;  /* 0x00000000001c8947 */ /* 0x001fea0003800000 */
[----:B-1----:R-:W-:-:S05]  /*3880*/  IMAD.MOV.U32 R2, RZ, RZ, R36 ;  /* 0x000000ffff027224 */ /* 0x002fca00078e0024 */
[----:B------:R-:W-:-:S07]  /*3890*/  MOV R2, R2 ;  /* 0x0000000200027202 */ /* 0x000fce0000000f00 */
.L_x_3762:
[----:B------:R-:W0:Y:S02]  /*38a0*/  LDS R4, [R2] ;  /* 0x0000000002047984 */ /* 0x000e240000000800 */
[----:B0-----:R-:W-:-:S05]  /*38b0*/  HADD2 R5, R4, R30 ;  /* 0x0000001e04057230 */ /* 0x001fca0000000000 */
[----:B------:R-:W0:Y:S02]  /*38c0*/  ATOMS.CAST.SPIN P0, [R2], R4, R5 ;  /* 0x000000040200758d */ /* 0x000e240001800005 */
[----:B0-----:R-:W-:Y:S05]  /*38d0*/  @!P0 BRA `(.L_x_3762) ;  /* 0xfffffffc00f08947 */ /* 0x001fea000383ffff */
[----:B------:R-:W-:Y:S05]  /*38e0*/  BRA `(.L_x_3760) ;  /* 0x00000000000c7947 */ /* 0x000fea0003800000 */
.L_x_3761:
[----:B------:R-:W1:Y:S02]  /*38f0*/  LD.E R0, desc[UR6][R36.64] ;  /* 0x0000000624007980 */ /* 0x000e64000c101900 */
[----:B-1----:R-:W-:-:S05]  /*3900*/  IMAD.IADD R3, R30, 0x1, R0 ;  /* 0x000000011e037824 */ /* 0x002fca00078e0200 */
[----:B------:R0:W-:Y:S02]  /*3910*/  ST.E desc[UR6][R36.64], R3 ;  /* 0x0000000324007985 */ /* 0x0001e4000c101906 */
.L_x_3760:
[----:B------:R-:W-:Y:S05]  /*3920*/  BSYNC.RECONVERGENT B0 ;  /* 0x0000000000007941 */ /* 0x000fea0003800200 */
.L_x_3759:
[----:B------:R2:W-:Y:S02]  /*3930*/  ATOM.E.ADD.F16x2.RN.STRONG.GPU P0, RZ, desc[UR6][R36.64+0x4], R29 ;  /* 0x8000041d24ff79a2 */ /* 0x0005e4000c10e106 */
[----:B--2---:R-:W-:Y:S05]  /*3940*/  @P0 EXIT ;  /* 0x000000000000094d */ /* 0x004fea0003800000 */
[----:B------:R-:W2:Y:S02]  /*3950*/  QSPC.E.S P0, RZ, [R36+0x4] ;  /* 0x0000040024ff73aa */ /* 0x000ea40000000500 */
[----:B--2---:R-:W-:Y:S05]  /*3960*/  @!P0 BRA `(.L_x_3763) ;  /* 0x0000000000188947 */ /* 0x004fea0003800000 */
[----:B0-----:R-:W-:-:S07]  /*3970*/  MOV R36, R36 ;  /* 0x0000002400247202 */ /* 0x001fce0000000f00 */
.L_x_3764:
[----:B-1----:R-:W0:Y:S02]  /*3980*/  LDS R2, [R36+0x4] ;  /* 0x0000040024027984 */ /* 0x002e240000000800 */
[----:B0-----:R-:W-:-:S05]  /*3990*/  HFMA2 R3, R2, 1, 1, R29 ;  /* 0x3c003c0002037831 */ /* 0x001fca000000001d */
[----:B------:R-:W0:Y:S02]  /*39a0*/  ATOMS.CAST.SPIN P0, [R36+0x4], R2, R3 ;  /* 0x000004022400758d */ /* 0x000e240001800003 */
[----:B0-----:R-:W-:Y:S05]  /*39b0*/  @!P0 BRA `(.L_x_3764) ;  /* 0xfffffffc00f08947 */ /* 0x001fea000383ffff */
[----:B------:R-:W-:Y:S05]  /*39c0*/  EXIT ;  /* 0x000000000000794d */ /* 0x000fea0003800000 */
.L_x_3763:
[----:B------:R-:W0:Y:S02]  /*39d0*/  LD.E R0, desc[UR6][R36.64+0x4] ;  /* 0x0000040624007980 */ /* 0x000e24000c101900 */
[----:B01----:R-:W-:-:S05]  /*39e0*/  IMAD.IADD R3, R29, 0x1, R0 ;  /* 0x000000011d037824 */ /* 0x003fca00078e0200 */
[----:B------:R-:W-:Y:S01]  /*39f0*/  ST.E desc[UR6][R36.64+0x4], R3 ;  /* 0x0000040324007985 */ /* 0x000fe2000c101906 */
[----:B------:R-:W-:Y:S05]  /*3a00*/  EXIT ;  /* 0x000000000000794d */ /* 0x000fea0003800000 */
.L_x_3765:
        /* <DEDUP_REMOVED lines=15> */
.L_x_3984:


//--------------------- .text._Z23gemm_half_q_half_kernelILi1ELi16ELb1ELb0ELi32EEvPK6__halfPKjS4_S2_PS0_iiiiPKtS7_iiiiiibS2_i --------------------------
	.section	.text._Z23gemm_half_q_half_kernelILi1ELi16ELb1ELb0ELi32EEvPK6__halfPKjS4_S2_PS0_iiiiPKtS7_iiiiiibS2_i,"ax",@progbits
	.align	128
        .global         _Z23gemm_half_q_half_kernelILi1ELi16ELb1ELb0ELi32EEvPK6__halfPKjS4_S2_PS0_iiiiPKtS7_iiiiiibS2_i
        .type           _Z23gemm_half_q_half_kernelILi1ELi16ELb1ELb0ELi32EEvPK6__halfPKjS4_S2_PS0_iiiiPKtS7_iiiiiibS2_i,@function
        .size           _Z23gemm_half_q_half_kernelILi1ELi16ELb1ELb0ELi32EEvPK6__halfPKjS4_S2_PS0_iiiiPKtS7_iiiiiibS2_i,(.L_x_3985 - _Z23gemm_half_q_half_kernelILi1ELi16ELb1ELb0ELi32EEvPK6__halfPKjS4_S2_PS0_iiiiPKtS7_iiiiiibS2_i)
        .other          _Z23gemm_half_q_half_kernelILi1ELi16ELb1ELb0ELi32EEvPK6__halfPKjS4_S2_PS0_iiiiPKtS7_iiiiiibS2_i,@"STO_CUDA_ENTRY STV_DEFAULT"
_Z23gemm_half_q_half_kernelILi1ELi16ELb1ELb0ELi32EEvPK6__halfPKjS4_S2_PS0_iiiiPKtS7_iiiiiibS2_i:
.text._Z23gemm_half_q_half_kernelILi1ELi16ELb1ELb0ELi32EEvPK6__halfPKjS4_S2_PS0_iiiiPKtS7_iiiiiibS2_i:
        /* <DEDUP_REMOVED lines=42> */
.L_x_3767:
[----:B------:R-:W-:Y:S05]  /*02a0*/  BSYNC.RECONVERGENT B0 ;  /* 0x0000000000007941 */ /* 0x000fea0003800200 */
.L_x_3766:
        /* <DEDUP_REMOVED lines=25> */
.L_x_3769:
        /* <DEDUP_REMOVED lines=40> */
.L_x_3768:
        /* <DEDUP_REMOVED lines=11> */
.L_x_3770:
        /* <DEDUP_REMOVED lines=11> */
.L_x_3771:
        /* <DEDUP_REMOVED lines=11> */
.L_x_3772:
        /* <DEDUP_REMOVED lines=11> */
.L_x_3773:
        /* <DEDUP_REMOVED lines=11> */
.L_x_3774:
        /* <DEDUP_REMOVED lines=24> */
[----:B------:R0:W3:Y:S01]  /*0bb0*/  LDG.E.128.CONSTANT R8, desc[UR6][R26.64] ;  /* 0x000000061a087981 */ /* 0x0000e2000c1e9d00 */
[----:B------:R-:W1:Y:S01]  /*0bc0*/  S2UR UR5, SR_CgaCtaId ;  /* 0x00000000000579c3 */ /* 0x000e620000008800 */
[----:B------:R-:W-:Y:S01]  /*0bd0*/  UMOV UR4, 0x400 ;  /* 0x0000040000047882 */ /* 0x000fe20000000000 */
[----:B------:R-:W-:-:S05]  /*0be0*/  IMAD.MOV.U32 R14, RZ, RZ, 0x2800 ;  /* 0x00002800ff0e7424 */ /* 0x000fca00078e00ff */
[----:B------:R-:W-:Y:S01]  /*0bf0*/  PRMT R0, R0, 0x5410, R14 ;  /* 0x0000541000007816 */ /* 0x000fe2000000000e */
[----:B0-----:R-:W-:Y:S01]  /*0c00*/  IMAD.WIDE R26, R24, 0x4, R26 ;  /* 0x00000004181a7825 */ /* 0x001fe200078e021a */
[----:B-1----:R-:W-:-:S09]  /*0c10*/  ULEA UR4, UR5, UR4, 0x18 ;  /* 0x0000000405047291 */ /* 0x002fd2000f8ec0ff */
[----:B------:R-:W0:Y:S01]  /*0c20*/  LDS.128 R16, [UR4] ;  /* 0x00000004ff107984 */ /* 0x000e220008000c00 */
[----:B--2---:R-:W-:Y:S02]  /*0c30*/  LOP3.LUT R20, R4, 0x1f001f, RZ, 0xc0, !PT ;  /* 0x001f001f04147812 */ /* 0x004fe400078ec0ff */
        /* <DEDUP_REMOVED lines=12> */
[-C--:B0-----:R-:W-:Y:S02]  /*0d00*/  HFMA2 R20, R20, R16.reuse, RZ ;  /* 0x0000001014147231 */ /* 0x081fe400000000ff */
[----:B------:R-:W-:-:S02]  /*0d10*/  HFMA2 R15, R15, R16, RZ.H0_H0 ;  /* 0x000000100f0f7231 */ /* 0x000fc400000400ff */
[-C--:B------:R-:W-:Y:S02]  /*0d20*/  HFMA2 R14, R14, R16.reuse, RZ ;  /* 0x000000100e0e7231 */ /* 0x080fe400000000ff */
[----:B------:R-:W-:Y:S01]  /*0d30*/  HFMA2 R12, R12, R16, RZ.H0_H0 ;  /* 0x000000100c0c7231 */ /* 0x000fe200000400ff */
[----:B------:R-:W-:Y:S02]  /*0d40*/  LOP3.LUT R13, R13, 0x64006400, RZ, 0xfc, !PT ;  /* 0x640064000d0d7812 */ /* 0x000fe400078efcff */
[----:B------:R-:W-:-:S03]  /*0d50*/  LOP3.LUT R16, R5, 0x3e003e0, RZ, 0xc0, !PT ;  /* 0x03e003e005107812 */ /* 0x000fc600078ec0ff */
[----:B------:R-:W-:Y:S01]  /*0d60*/  HFMA2 R13, R13, R0.H1_H1, -48, -48 ;  /* 0xd200d2000d0d7431 */ /* 0x000fe20000060000 */
[----:B------:R-:W-:Y:S02]  /*0d70*/  LOP3.LUT R21, R16, 0x64006400, RZ, 0xfc, !PT ;  /* 0x6400640010157812 */ /* 0x000fe400078efcff */
[----:B------:R-:W-:-:S03]  /*0d80*/  LOP3.LUT R16, R7, 0x3e003e0, RZ, 0xc0, !PT ;  /* 0x03e003e007107812 */ /* 0x000fc600078ec0ff */
[----:B------:R-:W-:Y:S01]  /*0d90*/  HFMA2 R22, R21, R0.H1_H1, -48, -48 ;  /* 0xd200d20015167431 */ /* 0x000fe20000060000 */
[----:B------:R-:W-:Y:S01]  /*0da0*/  LOP3.LUT R21, R16, 0x64006400, RZ, 0xfc, !PT ;  /* 0x6400640010157812 */ /* 0x000fe200078efcff */
[----:B------:R-:W-:Y:S01]  /*0db0*/  HFMA2 R20, R13, R17, R20 ;  /* 0x000000110d147231 */ /* 0x000fe20000000014 */
[----:B------:R-:W-:-:S03]  /*0dc0*/  LOP3.LUT R13, R6, 0x3e003e0, RZ, 0xc0, !PT ;  /* 0x03e003e0060d7812 */ /* 0x000fc600078ec0ff */
[-C--:B------:R-:W-:Y:S01]  /*0dd0*/  HFMA2 R23, R21, R0.reuse.H1_H1, -48, -48 ;  /* 0xd200d20015177431 */ /* 0x080fe20000060000 */
[----:B------:R-:W-:Y:S01]  /*0de0*/  LOP3.LUT R13, R13, 0x64006400, RZ, 0xfc, !PT ;  /* 0x640064000d0d7812 */ /* 0x000fe200078efcff */
[-C--:B------:R-:W-:Y:S02]  /*0df0*/  HFMA2 R15, R22, R17.reuse, R15 ;  /* 0x00000011160f7231 */ /* 0x080fe4000000000f */
[-C--:B------:R-:W-:Y:S01]  /*0e00*/  HFMA2 R23, R23, R17.reuse, R12 ;  /* 0x0000001117177231 */ /* 0x080fe2000000000c */
[----:B------:R-:W-:Y:S01]  /*0e10*/  SHF.R.U32.HI R12, RZ, 0xa, R4 ;  /* 0x0000000aff0c7819 */ /* 0x000fe20000011604 */
[----:B------:R-:W-:Y:S01]  /*0e20*/  HFMA2 R16, R13, R0.H1_H1, -48, -48 ;  /* 0xd200d2000d107431 */ /* 0x000fe20000060000 */
[----:B------:R-:W-:Y:S02]  /*0e30*/  SHF.R.U32.HI R13, RZ, 0xa, R5 ;  /* 0x0000000aff0d7819 */ /* 0x000fe40000011605 */
[----:B------:R-:W-:Y:S02]  /*0e40*/  LOP3.LUT R12, R12, 0x1f001f, RZ, 0xc0, !PT ;  /* 0x001f001f0c0c7812 */ /* 0x000fe400078ec0ff */
[----:B------:R-:W-:Y:S01]  /*0e50*/  LOP3.LUT R13, R13, 0x1f001f, RZ, 0xc0, !PT ;  /* 0x001f001f0d0d7812 */ /* 0x000fe200078ec0ff */
[----:B------:R-:W-:Y:S01]  /*0e60*/  HFMA2 R16, R16, R17, R14 ;  /* 0x0000001110107231 */ /* 0x000fe2000000000e */
[----:B------:R-:W-:-:S02]  /*0e70*/  LOP3.LUT R12, R12, 0x64006400, RZ, 0xfc, !PT ;  /* 0x640064000c0c7812 */ /* 0x000fc400078efcff */
[----:B------:R-:W-:-:S03]  /*0e80*/  LOP3.LUT R13, R13, 0x64006400, RZ, 0xfc, !PT ;  /* 0x640064000d0d7812 */ /* 0x000fc600078efcff */
[----:B------:R-:W-:Y:S02]  /*0e90*/  HADD2 R12, R12, -1040, -1040 ;  /* 0xe410e4100c0c7430 */ /* 0x000fe40000000000 */
[----:B------:R-:W-:Y:S02]  /*0ea0*/  HADD2 R22, R13, -1040, -1040 ;  /* 0xe410e4100d167430 */ /* 0x000fe40000000000 */
[-C--:B------:R-:W-:Y:S02]  /*0eb0*/  HFMA2 R20, R12, R18.reuse, R20 ;  /* 0x000000120c147231 */ /* 0x080fe40000000014 */
[----:B------:R-:W-:Y:S02]  /*0ec0*/  HFMA2 R22, R22, R18, R15 ;  /* 0x0000001216167231 */ /* 0x000fe4000000000f */
[----:B------:R-:W2:Y:S01]  /*0ed0*/  LDG.E.128.CONSTANT R12, desc[UR6][R26.64] ;  /* 0x000000061a0c7981 */ /* 0x000ea2000c1e9d00 */
[----:B------:R-:W-:Y:S02]  /*0ee0*/  SHF.R.U32.HI R17, RZ, 0xa, R6 ;  /* 0x0000000aff117819 */ /* 0x000fe40000011606 */
[----:B------:R-:W-:-:S02]  /*0ef0*/  SHF.R.U32.HI R5, RZ, 0xf, R5 ;  /* 0x0000000fff057819 */ /* 0x000fc40000011605 */
[----:B------:R-:W-:Y:S02]  /*0f00*/  LOP3.LUT R17, R17, 0x1f001f, RZ, 0xc0, !PT ;  /* 0x001f001f11117812 */ /* 0x000fe400078ec0ff */
[----:B------:R-:W-:Y:S02]  /*0f10*/  LOP3.LUT R29, R5, 0x10001, RZ, 0xc0, !PT ;  /* 0x00010001051d7812 */ /* 0x000fe400078ec0ff */
[----:B------:R-:W-:Y:S02]  /*0f20*/  LOP3.LUT R17, R17, 0x64006400, RZ, 0xfc, !PT ;  /* 0x6400640011117812 */ /* 0x000fe400078efcff */
[----:B------:R-:W-:Y:S02]  /*0f30*/  SHF.R.U32.HI R4, RZ, 0xf, R4 ;  /* 0x0000000fff047819 */ /* 0x000fe40000011604 */
[----:B---3--:R-:W-:Y:S01]  /*0f40*/  LOP3.LUT R25, R8, 0x3e003e0, RZ, 0xc0, !PT ;  /* 0x03e003e008197812 */ /* 0x008fe200078ec0ff */
[----:B------:R-:W-:Y:S01]  /*0f50*/  HADD2 R17, R17, -1040, -1040 ;  /* 0xe410e41011117430 */ /* 0x000fe20000000000 */
[----:B------:R-:W-:-:S02]  /*0f60*/  LOP3.LUT R4, R4, 0x10001, RZ, 0xc0, !PT ;  /* 0x0001000104047812 */ /* 0x000fc400078ec0ff */
[----:B------:R-:W-:Y:S02]  /*0f70*/  SHF.R.U32.HI R5, RZ, 0xe, R8 ;  /* 0x0000000eff057819 */ /* 0x000fe40000011608 */
[----:B------:R-:W-:Y:S01]  /*0f80*/  LOP3.LUT R25, R25, 0x64006400, RZ, 0xfc, !PT ;  /* 0x6400640019197812 */ /* 0x000fe200078efcff */
[----:B------:R-:W-:Y:S01]  /*0f90*/  HFMA2 R16, R17, R18, R16 ;  /* 0x0000001211107231 */ /* 0x000fe20000000010 */
[----:B------:R-:W-:Y:S02]  /*0fa0*/  SHF.R.U32.HI R17, RZ, 0xa, R7 ;  /* 0x0000000aff117819 */ /* 0x000fe40000011607 */
[----:B------:R-:W-:Y:S01]  /*0fb0*/  LOP3.LUT R5, R4, 0x20002, R5, 0xf8, !PT ;  /* 0x0002000204057812 */ /* 0x000fe200078ef805 */
[----:B------:R-:W-:Y:S01]  /*0fc0*/  HFMA2 R4, R25, R0.H1_H1, -48, -48 ;  /* 0xd200d20019047431 */ /* 0x000fe20000060000 */
[----:B------:R-:W-:Y:S02]  /*0fd0*/  LOP3.LUT R17, R17, 0x1f001f, RZ, 0xc0, !PT ;  /* 0x001f001f11117812 */ /* 0x000fe400078ec0ff */
[----:B------:R-:W-:-:S02]  /*0fe0*/  LOP3.LUT R25, R9, 0x3e003e0, RZ, 0xc0, !PT ;  /* 0x03e003e009197812 */ /* 0x000fc400078ec0ff */
[----:B------:R-:W-:Y:S02]  /*0ff0*/  LOP3.LUT R17, R17, 0x64006400, RZ, 0xfc, !PT ;  /* 0x6400640011117812 */ /* 0x000fe400078efcff */
[----:B------:R-:W-:-:S03]  /*1000*/  LOP3.LUT R25, R25, 0x64006400, RZ, 0xfc, !PT ;  /* 0x6400640019197812 */ /* 0x000fc600078efcff */
[----:B------:R-:W-:-:S04]  /*1010*/  HADD2 R17, R17, -1040, -1040 ;  /* 0xe410e41011117430 */ /* 0x000fc80000000000 */
[----:B------:R-:W-:Y:S01]  /*1020*/  HFMA2 R23, R17, R18, R23 ;  /* 0x0000001211177231 */ /* 0x000fe20000000017 */
[----:B------:R-:W-:Y:S02]  /*1030*/  LOP3.LUT R17, R8, 0x1f001f, RZ, 0xc0, !PT ;  /* 0x001f001f08117812 */ /* 0x000fe400078ec0ff */
[----:B------:R-:W-:Y:S02]  /*1040*/  SHF.R.U32.HI R8, RZ, 0xa, R8 ;  /* 0x0000000aff087819 */ /* 0x000fe40000011608 */
[----:B------:R-:W-:Y:S02]  /*1050*/  LOP3.LUT R17, R17, 0x64006400, RZ, 0xfc, !PT ;  /* 0x6400640011117812 */ /* 0x000fe400078efcff */
[----:B------:R-:W-:-:S03]  /*1060*/  LOP3.LUT R8, R8, 0x1f001f, RZ, 0xc0, !PT ;  /* 0x001f001f08087812 */ /* 0x000fc600078ec0ff */
[----:B------:R-:W-:Y:S01]  /*1070*/  HADD2 R17, R17, -1040, -1040 ;  /* 0xe410e41011117430 */ /* 0x000fe20000000000 */
[----:B------:R-:W-:-:S03]  /*1080*/  LOP3.LUT R8, R8, 0x64006400, RZ, 0xfc, !PT ;  /* 0x6400640008087812 */ /* 0x000fc600078efcff */
[----:B------:R-:W-:Y:S01]  /*1090*/  HFMA2 R20, R17, R19, R20 ;  /* 0x0000001311147231 */ /* 0x000fe20000000014 */
[----:B------:R-:W-:Y:S01]  /*10a0*/  LOP3.LUT R17, R9, 0x1f001f, RZ, 0xc0, !PT ;  /* 0x001f001f09117812 */ /* 0x000fe200078ec0ff */
[----:B------:R-:W-:-:S03]  /*10b0*/  HADD2 R8, R8, -1040, -1040 ;  /* 0xe410e41008087430 */ /* 0x000fc60000000000 */
        /* <DEDUP_REMOVED lines=11> */
[--C-:B------:R-:W-:Y:S02]  /*1170*/  SHF.R.U32.HI R16, RZ, 0xe, R9.reuse ;  /* 0x0000000eff107819 */ /* 0x100fe40000011609 */
[----:B------:R-:W-:Y:S02]  /*1180*/  SHF.R.U32.HI R9, RZ, 0xa, R9 ;  /* 0x0000000aff097819 */ /* 0x000fe40000011609 */
[----:B------:R-:W-:Y:S02]  /*1190*/  LOP3.LUT R29, R29, 0x20002, R16, 0xf8, !PT ;  /* 0x000200021d1d7812 */ /* 0x000fe400078ef810 */
[----:B------:R-:W0:Y:S01]  /*11a0*/  LDS.128 R16, [UR4+0x10] ;  /* 0x00001004ff107984 */ /* 0x000e220008000c00 */
[----:B------:R-:W-:-:S04]  /*11b0*/  LOP3.LUT R9, R9, 0x1f001f, RZ, 0xc0, !PT ;  /* 0x001f001f09097812 */ /* 0x000fc800078ec0ff */
[----:B------:R-:W-:-:S05]  /*11c0*/  LOP3.LUT R9, R9, 0x64006400, RZ, 0xfc, !PT ;  /* 0x6400640009097812 */ /* 0x000fca00078efcff */
[----:B------:R-:W-:Y:S02]  /*11d0*/  HADD2 R9, R9, -1040, -1040 ;  /* 0xe410e41009097430 */ /* 0x000fe40000000000 */
[----:B0-----:R-:W-:Y:S02]  /*11e0*/  HFMA2 R4, R4, R16, R20 ;  /* 0x0000001004047231 */ /* 0x001fe40000000014 */
[----:B------:R-:W-:Y:S01]  /*11f0*/  HFMA2 R20, R25, R0.H1_H1, -48, -48 ;  /* 0xd200d20019147431 */ /* 0x000fe20000060000 */
[----:B------:R-:W-:-:S04]  /*1200*/  LOP3.LUT R25, R10, 0x3e003e0, RZ, 0xc0, !PT ;  /* 0x03e003e00a197812 */ /* 0x000fc800078ec0ff */
[----:B------:R-:W-:Y:S01]  /*1210*/  LOP3.LUT R25, R25, 0x64006400, RZ, 0xfc, !PT ;  /* 0x6400640019197812 */ /* 0x000fe200078efcff */
[----:B------:R-:W-:Y:S02]  /*1220*/  HFMA2 R20, R20, R16, R22 ;  /* 0x0000001014147231 */ /* 0x000fe40000000016 */
[-C--:B------:R-:W-:Y:S01]  /*1230*/  HFMA2 R4, R8, R17.reuse, R4 ;  /* 0x0000001108047231 */ /* 0x080fe20000000004 */
[----:B------:R-:W-:Y:S01]  /*1240*/  SHF.R.U32.HI R8, RZ, 0xa, R10 ;  /* 0x0000000aff087819 */ /* 0x000fe2000001160a */
[----:B------:R-:W-:Y:S01]  /*1250*/  HFMA2 R22, R25, R0.H1_H1, -48, -48 ;  /* 0xd200d20019167431 */ /* 0x000fe20000060000 */
[----:B------:R-:W-:Y:S02]  /*1260*/  LOP3.LUT R25, R11, 0x3e003e0, RZ, 0xc0, !PT ;  /* 0x03e003e00b197812 */ /* 0x000fe400078ec0ff */
[----:B------:R-:W-:Y:S01]  /*1270*/  LOP3.LUT R8, R8, 0x1f001f, RZ, 0xc0, !PT ;  /* 0x001f001f08087812 */ /* 0x000fe200078ec0ff */
[----:B------:R-:W-:Y:S01]  /*1280*/  HFMA2 R20, R9, R17, R20 ;  /* 0x0000001109147231 */ /* 0x000fe20000000014 */
[----:B------:R-:W-:Y:S01]  /*1290*/  LOP3.LUT R25, R25, 0x64006400, RZ, 0xfc, !PT ;  /* 0x6400640019197812 */ /* 0x000fe200078efcff */
[----:B------:R-:W-:Y:S01]  /*12a0*/  HFMA2 R21, R22, R16, R21 ;  /* 0x0000001016157231 */ /* 0x000fe20000000015 */
[----:B------:R-:W-:-:S03]  /*12b0*/  LOP3.LUT R8, R8, 0x64006400, RZ, 0xfc, !PT ;  /* 0x6400640008087812 */ /* 0x000fc600078efcff */
[----:B------:R-:W-:-:S04]  /*12c0*/  HFMA2 R22, R25, R0.H1_H1, -48, -48 ;  /* 0xd200d20019167431 */ /* 0x000fc80000060000 */
[----:B------:R-:W-:Y:S02]  /*12d0*/  HFMA2 R22, R22, R16, R23 ;  /* 0x0000001016167231 */ /* 0x000fe40000000017 */
[----:B------:R-:W-:Y:S01]  /*12e0*/  HADD2 R16, R8, -1040, -1040 ;  /* 0xe410e41008107430 */ /* 0x000fe20000000000 */
[----:B------:R-:W-:-:S03]  /*12f0*/  SHF.R.U32.HI R8, RZ, 0xa, R11 ;  /* 0x0000000aff087819 */ /* 0x000fc6000001160b */
[----:B------:R-:W-:Y:S01]  /*1300*/  HFMA2 R16, R16, R17, R21 ;  /* 0x0000001110107231 */ /* 0x000fe20000000015 */
[----:B------:R-:W-:-:S04]  /*1310*/  LOP3.LUT R8, R8, 0x1f001f, RZ, 0xc0, !PT ;  /* 0x001f001f08087812 */ /* 0x000fc800078ec0ff */
[----:B------:R-:W-:-:S05]  /*1320*/  LOP3.LUT R8, R8, 0x64006400, RZ, 0xfc, !PT ;  /* 0x6400640008087812 */ /* 0x000fca00078efcff */
[----:B------:R-:W-:-:S04]  /*1330*/  HADD2 R8, R8, -1040, -1040 ;  /* 0xe410e41008087430 */ /* 0x000fc80000000000 */
[----:B------:R-:W-:Y:S02]  /*1340*/  HFMA2 R17, R8, R17, R22 ;  /* 0x0000001108117231 */ /* 0x000fe40000000016 */
[----:B------:R-:W-:-:S04]  /*1350*/  IMAD.WIDE R22, R24, 0x4, R26 ;  /* 0x0000000418167825 */ /* 0x000fc800078e021a */
[----:B------:R-:W-:-:S06]  /*1360*/  IMAD.WIDE R24, R24, 0x4, R22 ;  /* 0x0000000418187825 */ /* 0x000fcc00078e0216 */
[----:B------:R-:W3:Y:S01]  /*1370*/  LDG.E.128.CONSTANT R24, desc[UR6][R24.64] ;  /* 0x0000000618187981 */ /* 0x000ee2000c1e9d00 */
[----:B--2---:R-:W-:Y:S02]  /*1380*/  LOP3.LUT R8, R13, 0x1f001f, RZ, 0xc0, !PT ;  /* 0x001f001f0d087812 */ /* 0x004fe400078ec0ff */
[----:B------:R-:W-:Y:S02]  /*1390*/  LOP3.LUT R9, R12, 0x1f001f, RZ, 0xc0, !PT ;  /* 0x001f001f0c097812 */ /* 0x000fe400078ec0ff */
[----:B------:R-:W-:Y:S02]  /*13a0*/  LOP3.LUT R8, R8, 0x64006400, RZ, 0xfc, !PT ;  /* 0x6400640008087812 */ /* 0x000fe400078efcff */
[----:B------:R-:W-:-:S03]  /*13b0*/  LOP3.LUT R9, R9, 0x64006400, RZ, 0xfc, !PT ;  /* 0x6400640009097812 */ /* 0x000fc600078efcff */
[----:B------:R-:W-:Y:S02]  /*13c0*/  HADD2 R8, R8, -1040, -1040 ;  /* 0xe410e41008087430 */ /* 0x000fe40000000000 */
[----:B------:R-:W-:-:S04]  /*13d0*/  HADD2 R9, R9, -1040, -1040 ;  /* 0xe410e41009097430 */ /* 0x000fc80000000000 */
[-C--:B------:R-:W-:Y:S02]  /*13e0*/  HFMA2 R9, R9, R18.reuse, R4 ;  /* 0x0000001209097231 */ /* 0x080fe40000000004 */
[----:B------:R-:W-:Y:S02]  /*13f0*/  HFMA2 R4, R8, R18, R20 ;  /* 0x0000001208047231 */ /* 0x000fe40000000014 */
[----:B------:R-:W2:Y:S01]  /*1400*/  LDG.E.128.CONSTANT R20, desc[UR6][R22.64] ;  /* 0x0000000616147981 */ /* 0x000ea2000c1e9d00 */
[----:B------:R-:W-:Y:S02]  /*1410*/  LOP3.LUT R8, R14, 0x1f001f, RZ, 0xc0, !PT ;  /* 0x001f001f0e087812 */ /* 0x000fe400078ec0ff */
[----:B------:R-:W-:Y:S02]  /*1420*/  SHF.R.U32.HI R6, RZ, 0xf, R6 ;  /* 0x0000000fff067819 */ /* 0x000fe40000011606 */
[----:B------:R-:W-:Y:S02]  /*1430*/  LOP3.LUT R8, R8, 0x64006400, RZ, 0xfc, !PT ;  /* 0x6400640008087812 */ /* 0x000fe400078efcff */
[----:B------:R-:W-:-:S03]  /*1440*/  LOP3.LUT R6, R6, 0x10001, RZ, 0xc0, !PT ;  /* 0x0001000106067812 */ /* 0x000fc600078ec0ff */
[----:B------:R-:W-:-:S04]  /*1450*/  HADD2 R8, R8, -1040, -1040 ;  /* 0xe410e41008087430 */ /* 0x000fc80000000000 */
[----:B------:R-:W-:Y:S01]  /*1460*/  HFMA2 R16, R8, R18, R16 ;  /* 0x0000001208107231 */ /* 0x000fe20000000010 */
[----:B------:R-:W-:-:S04]  /*1470*/  LOP3.LUT R8, R15, 0x1f001f, RZ, 0xc0, !PT ;  /* 0x001f001f0f087812 */ /* 0x000fc800078ec0ff */
[----:B------:R-:W-:-:S05]  /*1480*/  LOP3.LUT R8, R8, 0x64006400, RZ, 0xfc, !PT ;  /* 0x6400640008087812 */ /* 0x000fca00078efcff */
[----:B------:R-:W-:-:S04]  /*1490*/  HADD2 R8, R8, -1040, -1040 ;  /* 0xe410e41008087430 */ /* 0x000fc80000000000 */
[----:B------:R-:W-:Y:S01]  /*14a0*/  HFMA2 R18, R8, R18, R17 ;  /* 0x0000001208127231 */ /* 0x000fe20000000011 */
[----:B------:R-:W-:-:S04]  /*14b0*/  SHF.R.U32.HI R17, RZ, 0xe, R10 ;  /* 0x0000000eff117819 */ /* 0x000fc8000001160a */
[----:B------:R-:W-:Y:S02]  /*14c0*/  LOP3.LUT R8, R6, 0x20002, R17, 0xf8, !PT ;  /* 0x0002000206087812 */ /* 0x000fe400078ef811 */
[----:B------:R-:W-:-:S04]  /*14d0*/  LOP3.LUT R6, R12, 0x3e003e0, RZ, 0xc0, !PT ;  /* 0x03e003e00c067812 */ /* 0x000fc800078ec0ff */
[----:B------:R-:W-:Y:S02]  /*14e0*/  LOP3.LUT R17, R6, 0x64006400, RZ, 0xfc, !PT ;  /* 0x6400640006117812 */ /* 0x000fe400078efcff */
[----:B------:R-:W-:-:S03]  /*14f0*/  LOP3.LUT R6, R13, 0x3e003e0, RZ, 0xc0, !PT ;  /* 0x03e003e00d067812 */ /* 0x000fc600078ec0ff */
[----:B------:R-:W-:-:S04]  /*1500*/  HFMA2 R17, R17, R0.H1_H1, -48, -48 ;  /* 0xd200d20011117431 */ /* 0x000fc80000060000 */
[----:B------:R-:W-:Y:S01]  /*1510*/  HFMA2 R9, R17, R19, R9 ;  /* 0x0000001311097231 */ /* 0x000fe20000000009 */
[----:B------:R-:W-:-:S05]  /*1520*/  LOP3.LUT R17, R6, 0x64006400, RZ, 0xfc, !PT ;  /* 0x6400640006117812 */ /* 0x000fca00078efcff */
        /* <DEDUP_REMOVED lines=8> */
[----:B------:R-:W-:-:S03]  /*15b0*/  SHF.R.U32.HI R7, RZ, 0xf, R7 ;  /* 0x0000000fff077819 */ /* 0x000fc60000011607 */
[----:B------:R-:W-:Y:S01]  /*15c0*/  HFMA2 R4, R17, R0.H1_H1, -48, -48 ;  /* 0xd200d20011047431 */ /* 0x000fe20000060000 */
[----:B------:R-:W-:-:S03]  /*15d0*/  LOP3.LUT R7, R7, 0x10001, RZ, 0xc0, !PT ;  /* 0x0001000107077812 */ /* 0x000fc600078ec0ff */
        /* <DEDUP_REMOVED lines=9> */
[----:B------:R-:W-:Y:S01]  /*1670*/  HADD2 R11, R11, -1040, -1040 ;  /* 0xe410e4100b0b7430 */ /* 0x000fe20000000000 */
[----:B------:R-:W-:-:S03]  /*1680*/  SHF.R.U32.HI R12, RZ, 0xa, R15 ;  /* 0x0000000aff0c7819 */ /* 0x000fc6000001160f */
[----:B0-----:R-:W-:Y:S01]  /*1690*/  HFMA2 R9, R11, R4, R9 ;  /* 0x000000040b097231 */ /* 0x001fe20000000009 */
[----:B------:R-:W-:-:S04]  /*16a0*/  SHF.R.U32.HI R11, RZ, 0xa, R13 ;  /* 0x0000000aff0b7819 */ /* 0x000fc8000001160d */
[----:B------:R-:W-:-:S04]  /*16b0*/  LOP3.LUT R11, R11, 0x1f001f, RZ, 0xc0, !PT ;  /* 0x001f001f0b0b7812 */ /* 0x000fc800078ec0ff */
[----:B------:R-:W-:-:S05]  /*16c0*/  LOP3.LUT R11, R11, 0x64006400, RZ, 0xfc, !PT ;  /* 0x640064000b0b7812 */ /* 0x000fca00078efcff */
[----:B------:R-:W-:Y:S01]  /*16d0*/  HADD2 R11, R11, -1040, -1040 ;  /* 0xe410e4100b0b7430 */ /* 0x000fe20000000000 */
[----:B------:R-:W-:-:S03]  /*16e0*/  LOP3.LUT R12, R12, 0x1f001f, RZ, 0xc0, !PT ;  /* 0x001f001f0c0c7812 */ /* 0x000fc600078ec0ff */
[----:B------:R-:W-:Y:S01]  /*16f0*/  HFMA2 R10, R11, R4, R10 ;  /* 0x000000040b0a7231 */ /* 0x000fe2000000000a */
[----:B------:R-:W-:Y:S02]  /*1700*/  SHF.R.U32.HI R11, RZ, 0xa, R14 ;  /* 0x0000000aff0b7819 */ /* 0x000fe4000001160e */
[----:B------:R-:W-:Y:S02]  /*1710*/  LOP3.LUT R12, R12, 0x64006400, RZ, 0xfc, !PT ;  /* 0x640064000c0c7812 */ /* 0x000fe400078efcff */
[----:B------:R-:W-:-:S04]  /*1720*/  LOP3.LUT R11, R11, 0x1f001f, RZ, 0xc0, !PT ;  /* 0x001f001f0b0b7812 */ /* 0x000fc800078ec0ff */
[----:B------:R-:W-:Y:S01]  /*1730*/  LOP3.LUT R11, R11, 0x64006400, RZ, 0xfc, !PT ;  /* 0x640064000b0b7812 */ /* 0x000fe200078efcff */
[----:B------:R-:W-:-:S04]  /*1740*/  HADD2 R12, R12, -1040, -1040 ;  /* 0xe410e4100c0c7430 */ /* 0x000fc80000000000 */
[----:B------:R-:W-:Y:S02]  /*1750*/  HADD2 R11, R11, -1040, -1040 ;  /* 0xe410e4100b0b7430 */ /* 0x000fe40000000000 */
[-C--:B------:R-:W-:Y:S02]  /*1760*/  HFMA2 R12, R12, R4.reuse, R19 ;  /* 0x000000040c0c7231 */ /* 0x080fe40000000013 */
        /* <DEDUP_REMOVED lines=17> */
[----:B------:R-:W-:Y:S02]  /*1880*/  LOP3.LUT R5, R20, 0x3e003e0, RZ, 0xc0, !PT ;  /* 0x03e003e014057812 */ /* 0x000fe400078ec0ff */
[----:B------:R-:W-:Y:S02]  /*1890*/  SHF.R.U32.HI R12, RZ, 0xd, R13 ;  /* 0x0000000dff0c7819 */ /* 0x000fe4000001160d */
[----:B------:R-:W-:Y:S02]  /*18a0*/  SHF.R.U32.HI R13, RZ, 0xd, R14 ;  /* 0x0000000dff0d7819 */ /* 0x000fe4000001160e */
[----:B------:R-:W-:Y:S02]  /*18b0*/  LOP3.LUT R5, R5, 0x64006400, RZ, 0xfc, !PT ;  /* 0x6400640005057812 */ /* 0x000fe400078efcff */
[----:B------:R-:W-:-:S03]  /*18c0*/  LOP3.LUT R8, R8, 0x40004, R13, 0xf8, !PT ;  /* 0x0004000408087812 */ /* 0x000fc600078ef80d */
[----:B------:R-:W-:Y:S01]  /*18d0*/  HFMA2 R13, R5, R0.H1_H1, -48, -48 ;  /* 0xd200d200050d7431 */ /* 0x000fe20000060000 */
[----:B------:R-:W-:Y:S02]  /*18e0*/  LOP3.LUT R5, R21, 0x3e003e0, RZ, 0xc0, !PT ;  /* 0x03e003e015057812 */ /* 0x000fe400078ec0ff */
[----:B------:R-:W-:Y:S02]  /*18f0*/  LOP3.LUT R14, R22, 0x3e003e0, RZ, 0xc0, !PT ;  /* 0x03e003e0160e7812 */ /* 0x000fe400078ec0ff */
[----:B------:R-:W-:Y:S02]  /*1900*/  LOP3.LUT R5, R5, 0x64006400, RZ, 0xfc, !PT ;  /* 0x6400640005057812 */ /* 0x000fe400078efcff */
[----:B------:R-:W-:Y:S02]  /*1910*/  LOP3.LUT R29, R29, 0x40004, R12, 0xf8, !PT ;  /* 0x000400041d1d7812 */ /* 0x000fe400078ef80c */
[----:B------:R-:W-:Y:S01]  /*1920*/  SHF.R.U32.HI R12, RZ, 0xd, R15 ;  /* 0x0000000dff0c7819 */ /* 0x000fe2000001160f */
[----:B------:R-:W-:Y:S01]  /*1930*/  HFMA2 R13, R13, R6, R4 ;  /* 0x000000060d0d7231 */ /* 0x000fe20000000004 */
[----:B------:R-:W-:Y:S01]  /*1940*/  LOP3.LUT R15, R14, 0x64006400, RZ, 0xfc, !PT ;  /* 0x640064000e0f7812 */ /* 0x000fe200078efcff */
[----:B------:R-:W-:Y:S01]  /*1950*/  HFMA2 R4, R5, R0.H1_H1, -48, -48 ;  /* 0xd200d20005047431 */ /* 0x000fe20000060000 */
[----:B------:R-:W-:-:S03]  /*1960*/  SHF.R.U32.HI R5, RZ, 0xc, R20 ;  /* 0x0000000cff057819 */ /* 0x000fc60000011614 */
[----:B------:R-:W-:Y:S02]  /*1970*/  HFMA2 R15, R15, R0.H1_H1, -48, -48 ;  /* 0xd200d2000f0f7431 */ /* 0x000fe40000060000 */
[-C--:B------:R-:W-:Y:S01]  /*1980*/  HFMA2 R4, R4, R6.reuse, R9 ;  /* 0x0000000604047231 */ /* 0x080fe20000000009 */
[----:B------:R-:W-:Y:S02]  /*1990*/  SHF.R.U32.HI R9, RZ, 0xa, R20 ;  /* 0x0000000aff097819 */ /* 0x000fe40000011614 */
[----:B------:R-:W-:Y:S01]  /*19a0*/  LOP3.LUT R18, R18, 0x80008, R5, 0xf8, !PT ;  /* 0x0008000812127812 */ /* 0x000fe200078ef805 */
[----:B------:R-:W-:Y:S01]  /*19b0*/  HFMA2 R5, R15, R6, R10 ;  /* 0x000000060f057231 */ /* 0x000fe2000000000a */
[----:B------:R-:W-:Y:S02]  /*19c0*/  LOP3.LUT R10, R23, 0x3e003e0, RZ, 0xc0, !PT ;  /* 0x03e003e0170a7812 */ /* 0x000fe400078ec0ff */
[----:B------:R-:W-:Y:S02]  /*19d0*/  LOP3.LUT R9, R9, 0x1f001f, RZ, 0xc0, !PT ;  /* 0x001f001f09097812 */ /* 0x000fe400078ec0ff */
[----:B------:R-:W-:-:S02]  /*19e0*/  LOP3.LUT R15, R10, 0x64006400, RZ, 0xfc, !PT ;  /* 0x640064000a0f7812 */ /* 0x000fc400078efcff */
[----:B------:R-:W-:Y:S02]  /*19f0*/  LOP3.LUT R9, R9, 0x64006400, RZ, 0xfc, !PT ;  /* 0x6400640009097812 */ /* 0x000fe400078efcff */
[----:B------:R-:W-:Y:S01]  /*1a00*/  LOP3.LUT R12, R17, 0x40004, R12, 0xf8, !PT ;  /* 0x00040004110c7812 */ /* 0x000fe200078ef80c */
[----:B------:R-:W-:Y:S01]  /*1a10*/  HFMA2 R15, R15, R0.H1_H1, -48, -48 ;  /* 0xd200d2000f0f7431 */ /* 0x000fe20000060000 */
[----:B------:R-:W-:Y:S01]  /*1a20*/  SHF.R.U32.HI R14, RZ, 0xc, R21 ;  /* 0x0000000cff0e7819 */ /* 0x000fe20000011615 */
[----:B------:R-:W-:Y:S01]  /*1a30*/  HADD2 R9, R9, -1040, -1040 ;  /* 0xe410e41009097430 */ /* 0x000fe20000000000 */
[----:B------:R-:W-:Y:S02]  /*1a40*/  SHF.R.U32.HI R17, RZ, 0xc, R22 ;  /* 0x0000000cff117819 */ /* 0x000fe40000011616 */
[----:B------:R-:W-:Y:S01]  /*1a50*/  LOP3.LUT R29, R29, 0x80008, R14, 0xf8, !PT ;  /* 0x000800081d1d7812 */ /* 0x000fe200078ef80e */
[----:B------:R-:W-:Y:S01]  /*1a60*/  HFMA2 R6, R15, R6, R11 ;  /* 0x000000060f067231 */ /* 0x000fe2000000000b */
[----:B------:R-:W-:Y:S01]  /*1a70*/  LOP3.LUT R14, R8, 0x80008, R17, 0xf8, !PT ;  /* 0x00080008080e7812 */ /* 0x000fe200078ef811 */
[----:B------:R-:W-:-:S02]  /*1a80*/  HFMA2 R13, R9, R7, R13 ;  /* 0x00000007090d7231 */ /* 0x000fc4000000000d */
[----:B------:R-:W0:Y:S01]  /*1a90*/  LDS.128 R8, [UR4+0x30] ;  /* 0x00003004ff087984 */ /* 0x000e220008000c00 */
[----:B------:R-:W-:Y:S02]  /*1aa0*/  SHF.R.U32.HI R17, RZ, 0xc, R23 ;  /* 0x0000000cff117819 */ /* 0x000fe40000011617 */
[----:B------:R-:W-:Y:S02]  /*1ab0*/  SHF.R.U32.HI R21, RZ, 0xa, R21 ;  /* 0x0000000aff157819 */ /* 0x000fe40000011615 */
        /* <DEDUP_REMOVED lines=8> */
[----:B---3--:R-:W-:Y:S01]  /*1b40*/  SHF.R.U32.HI R15, RZ, 0xb, R24 ;  /* 0x0000000bff0f7819 */ /* 0x008fe20000011618 */
[----:B------:R-:W-:Y:S02]  /*1b50*/  HADD2 R21, R21, -1040, -1040 ;  /* 0xe410e41015157430 */ /* 0x000fe40000000000 */
[----:B------:R-:W-:Y:S01]  /*1b60*/  HADD2 R23, R23, -1040, -1040 ;  /* 0xe410e41017177430 */ /* 0x000fe20000000000 */
[----:B------:R-:W-:Y:S01]  /*1b70*/  LOP3.LUT R18, R18, 0x100010, R15, 0xf8, !PT ;  /* 0x0010001012127812 */ /* 0x000fe200078ef80f */
[----:B------:R-:W-:Y:S01]  /*1b80*/  HADD2 R22, R22, -1040, -1040 ;  /* 0xe410e41016167430 */ /* 0x000fe20000000000 */
[----:B------:R-:W-:Y:S01]  /*1b90*/  LOP3.LUT R15, R26, 0x1f001f, RZ, 0xc0, !PT ;  /* 0x001f001f1a0f7812 */ /* 0x000fe200078ec0ff */
[-C--:B------:R-:W-:Y:S01]  /*1ba0*/  HFMA2 R4, R21, R7.reuse, R4 ;  /* 0x0000000715047231 */ /* 0x080fe20000000004 */
[----:B------:R-:W-:Y:S01]  /*1bb0*/  LOP3.LUT R12, R12, 0x80008, R17, 0xf8, !PT ;  /* 0x000800080c0c7812 */ /* 0x000fe200078ef811 */
[----:B------:R-:W-:-:S02]  /*1bc0*/  HFMA2 R5, R22, R7, R5 ;  /* 0x0000000716057231 */ /* 0x000fc40000000005 */
[----:B------:R-:W-:Y:S01]  /*1bd0*/  HFMA2 R6, R23, R7, R6 ;  /* 0x0000000717067231 */ /* 0x000fe20000000006 */
[----:B------:R-:W-:Y:S02]  /*1be0*/  LOP3.LUT R15, R15, 0x64006400, RZ, 0xfc, !PT ;  /* 0x640064000f0f7812 */ /* 0x000fe400078efcff */
[----:B------:R-:W-:Y:S02]  /*1bf0*/  SHF.R.U32.HI R16, RZ, 0xb, R25 ;  /* 0x0000000bff107819 */ /* 0x000fe40000011619 */
[----:B------:R-:W-:Y:S02]  /*1c00*/  SHF.R.U32.HI R17, RZ, 0xb, R26 ;  /* 0x0000000bff117819 */ /* 0x000fe4000001161a */
[----:B------:R-:W-:Y:S01]  /*1c10*/  SHF.R.U32.HI R7, RZ, 0xb, R27 ;  /* 0x0000000bff077819 */ /* 0x000fe2000001161b */
[----:B------:R-:W-:Y:S01]  /*1c20*/  HADD2 R15, R15, -1040, -1040 ;  /* 0xe410e4100f0f7430 */ /* 0x000fe20000000000 */
[----:B------:R-:W-:Y:S02]  /*1c30*/  LOP3.LUT R29, R29, 0x100010, R16, 0xf8, !PT ;  /* 0x001000101d1d7812 */ /* 0x000fe400078ef810 */
[----:B------:R-:W-:-:S02]  /*1c40*/  LOP3.LUT R14, R14, 0x100010, R17, 0xf8, !PT ;  /* 0x001000100e0e7812 */ /* 0x000fc400078ef811 */
[----:B------:R-:W-:Y:S02]  /*1c50*/  LOP3.LUT R12, R12, 0x100010, R7, 0xf8, !PT ;  /* 0x001000100c0c7812 */ /* 0x000fe400078ef807 */
[----:B------:R-:W-:Y:S02]  /*1c60*/  LOP3.LUT R17, R24, 0x1f001f, RZ, 0xc0, !PT ;  /* 0x001f001f18117812 */ /* 0x000fe400078ec0ff */
[----:B------:R-:W-:Y:S02]  /*1c70*/  LOP3.LUT R7, R25, 0x1f001f, RZ, 0xc0, !PT ;  /* 0x001f001f19077812 */ /* 0x000fe400078ec0ff */
[----:B------:R-:W-:Y:S01]  /*1c80*/  LOP3.LUT R16, R27, 0x1f001f, RZ, 0xc0, !PT ;  /* 0x001f001f1b107812 */ /* 0x000fe200078ec0ff */
[----:B0-----:R-:W-:Y:S01]  /*1c90*/  HFMA2 R5, R15, R8, R5 ;  /* 0x000000080f057231 */ /* 0x001fe20000000005 */
[----:B------:R-:W-:Y:S02]  /*1ca0*/  LOP3.LUT R17, R17, 0x64006400, RZ, 0xfc, !PT ;  /* 0x6400640011117812 */ /* 0x000fe400078efcff */
[----:B------:R-:W-:-:S02]  /*1cb0*/  LOP3.LUT R7, R7, 0x64006400, RZ, 0xfc, !PT ;  /* 0x6400640007077812 */ /* 0x000fc400078efcff */
        /* <DEDUP_REMOVED lines=8> */
[----:B------:R-:W-:-:S02]  /*1d40*/  SHF.R.U32.HI R26, RZ, 0xa, R26 ;  /* 0x0000000aff1a7819 */ /* 0x000fc4000001161a */
[----:B------:R-:W-:Y:S01]  /*1d50*/  LOP3.LUT R19, R19, 0x64006400, RZ, 0xfc, !PT ;  /* 0x6400640013137812 */ /* 0x000fe200078efcff */
[----:B------:R-:W-:Y:S01]  /*1d60*/  HFMA2 R13, R17, R8, R13 ;  /* 0x00000008110d7231 */ /* 0x000fe2000000000d */
[----:B------:R-:W-:Y:S01]  /*1d70*/  LOP3.LUT R24, R24, 0x1f001f, RZ, 0xc0, !PT ;  /* 0x001f001f18187812 */ /* 0x000fe200078ec0ff */
[----:B------:R-:W-:Y:S02]  /*1d80*/  HFMA2 R15, R15, R0.H1_H1, -48, -48 ;  /* 0xd200d2000f0f7431 */ /* 0x000fe40000060000 */
[-C--:B------:R-:W-:Y:S01]  /*1d90*/  HFMA2 R4, R7, R8.reuse, R4 ;  /* 0x0000000807047231 */ /* 0x080fe20000000004 */
[----:B------:R-:W-:Y:S01]  /*1da0*/  LOP3.LUT R26, R26, 0x1f001f, RZ, 0xc0, !PT ;  /* 0x001f001f1a1a7812 */ /* 0x000fe200078ec0ff */
[----:B------:R-:W-:Y:S01]  /*1db0*/  HFMA2 R6, R16, R8, R6 ;  /* 0x0000000810067231 */ /* 0x000fe20000000006 */
[----:B------:R-:W-:Y:S01]  /*1dc0*/  LOP3.LUT R7, R27, 0x3e003e0, RZ, 0xc0, !PT ;  /* 0x03e003e01b077812 */ /* 0x000fe200078ec0ff */
[----:B------:R-:W-:Y:S01]  /*1dd0*/  HFMA2 R8, R19, R0.H1_H1, -48, -48 ;  /* 0xd200d20013087431 */ /* 0x000fe20000060000 */
[----:B------:R-:W-:Y:S01]  /*1de0*/  LOP3.LUT R24, R24, 0x64006400, RZ, 0xfc, !PT ;  /* 0x6400640018187812 */ /* 0x000fe200078efcff */
[----:B------:R-:W-:Y:S01]  /*1df0*/  HFMA2 R13, R15, R9, R13 ;  /* 0x000000090f0d7231 */ /* 0x000fe2000000000d */
[----:B------:R-:W-:-:S02]  /*1e00*/  LOP3.LUT R17, R25, 0x3e003e0, RZ, 0xc0, !PT ;  /* 0x03e003e019117812 */ /* 0x000fc400078ec0ff */
[----:B------:R-:W-:Y:S01]  /*1e10*/  LOP3.LUT R26, R26, 0x64006400, RZ, 0xfc, !PT ;  /* 0x640064001a1a7812 */ /* 0x000fe200078efcff */
[----:B------:R-:W-:Y:S01]  /*1e20*/  HADD2 R24, R24, -1040, -1040 ;  /* 0xe410e41018187430 */ /* 0x000fe20000000000 */
[----:B------:R-:W-:Y:S02]  /*1e30*/  SHF.R.U32.HI R25, RZ, 0xa, R25 ;  /* 0x0000000aff197819 */ /* 0x000fe40000011619 */
[----:B------:R-:W-:Y:S01]  /*1e40*/  LOP3.LUT R7, R7, 0x64006400, RZ, 0xfc, !PT ;  /* 0x6400640007077812 */ /* 0x000fe200078efcff */
[----:B------:R-:W-:Y:S01]  /*1e50*/  HFMA2 R5, R8, R9, R5 ;  /* 0x0000000908057231 */ /* 0x000fe20000000005 */
[----:B------:R-:W-:Y:S01]  /*1e60*/  SHF.R.U32.HI R27, RZ, 0xa, R27 ;  /* 0x0000000aff1b7819 */ /* 0x000fe2000001161b */
[----:B------:R-:W-:Y:S01]  /*1e70*/  HADD2 R26, R26, -1040, -1040 ;  /* 0xe410e4101a1a7430 */ /* 0x000fe20000000000 */
[----:B------:R-:W-:Y:S01]  /*1e80*/  LOP3.LUT R17, R17, 0x64006400, RZ, 0xfc, !PT ;  /* 0x6400640011117812 */ /* 0x000fe200078efcff */
[----:B------:R-:W-:Y:S01]  /*1e90*/  HFMA2 R7, R7, R0.H1_H1, -48, -48 ;  /* 0xd200d20007077431 */ /* 0x000fe20000060000 */
[----:B------:R-:W-:-:S02]  /*1ea0*/  LOP3.LUT R25, R25, 0x1f001f, RZ, 0xc0, !PT ;  /* 0x001f001f19197812 */ /* 0x000fc400078ec0ff */
[----:B------:R-:W-:Y:S01]  /*1eb0*/  LOP3.LUT R18, R18, 0x64006400, RZ, 0xfc, !PT ;  /* 0x6400640012127812 */ /* 0x000fe200078efcff */
[----:B------:R-:W-:Y:S01]  /*1ec0*/  HFMA2 R13, R24, R10, R13 ;  /* 0x0000000a180d7231 */ /* 0x000fe2000000000d */
[----:B------:R-:W-:Y:S02]  /*1ed0*/  LOP3.LUT R27, R27, 0x1f001f, RZ, 0xc0, !PT ;  /* 0x001f001f1b1b7812 */ /* 0x000fe400078ec0ff */
[----:B------:R-:W-:Y:S01]  /*1ee0*/  LOP3.LUT R14, R14, 0x64006400, RZ, 0xfc, !PT ;  /* 0x640064000e0e7812 */ /* 0x000fe200078efcff */
[----:B------:R-:W-:Y:S01]  /*1ef0*/  HFMA2 R17, R17, R0.H1_H1, -48, -48 ;  /* 0xd200d20011117431 */ /* 0x000fe20000060000 */
[----:B------:R-:W-:Y:S01]  /*1f00*/  LOP3.LUT R25, R25, 0x64006400, RZ, 0xfc, !PT ;  /* 0x6400640019197812 */ /* 0x000fe200078efcff */
[-C--:B------:R-:W-:Y:S02]  /*1f10*/  HFMA2 R6, R7, R9.reuse, R6 ;  /* 0x0000000907067231 */ /* 0x080fe40000000006 */
[----:B------:R-:W-:Y:S02]  /*1f20*/  HFMA2 R7, R26, R10, R5 ;  /* 0x0000000a1a077231 */ /* 0x000fe40000000005 */
[----:B------:R-:W-:Y:S01]  /*1f30*/  HADD2 R18, R18, -1040, -1040 ;  /* 0xe410e41012127430 */ /* 0x000fe20000000000 */
[----:B------:R-:W-:Y:S01]  /*1f40*/  LOP3.LUT R27, R27, 0x64006400, RZ, 0xfc, !PT ;  /* 0x640064001b1b7812 */ /* 0x000fe200078efcff */
[----:B------:R-:W-:Y:S01]  /*1f50*/  HADD2 R14, R14, -1040, -1040 ;  /* 0xe410e4100e0e7430 */ /* 0x000fe20000000000 */
[----:B------:R-:W-:Y:S01]  /*1f60*/  LOP3.LUT R29, R29, 0x64006400, RZ, 0xfc, !PT ;  /* 0x640064001d1d7812 */ /* 0x000fe200078efcff */
[----:B------:R-:W-:-:S02]  /*1f70*/  HFMA2 R4, R17, R9, R4 ;  /* 0x0000000911047231 */ /* 0x000fc40000000004 */
[----:B------:R-:W-:Y:S01]  /*1f80*/  HADD2 R25, R25, -1040, -1040 ;  /* 0xe410e41019197430 */ /* 0x000fe20000000000 */
[----:B------:R-:W-:Y:S01]  /*1f90*/  LOP3.LUT R12, R12, 0x64006400, RZ, 0xfc, !PT ;  /* 0x640064000c0c7812 */ /* 0x000fe200078efcff */
[-C--:B------:R-:W-:Y:S02]  /*1fa0*/  HFMA2 R13, R18, R11.reuse, R13 ;  /* 0x0000000b120d7231 */ /* 0x080fe4000000000d */
[----:B------:R-:W-:Y:S02]  /*1fb0*/  HADD2 R5, R27, -1040, -1040 ;  /* 0xe410e4101b057430 */ /* 0x000fe40000000000 */
[----:B------:R-:W-:Y:S02]  /*1fc0*/  HFMA2 R7, R14, R11, R7 ;  /* 0x0000000b0e077231 */ /* 0x000fe40000000007 */
[----:B------:R-:W-:Y:S02]  /*1fd0*/  HFMA2 R4, R25, R10, R4 ;  /* 0x0000000a19047231 */ /* 0x000fe40000000004 */
[----:B------:R-:W-:-:S02]  /*1fe0*/  HADD2 R29, R29, -1040, -1040 ;  /* 0xe410e4101d1d7430 */ /* 0x000fc40000000000 */
[----:B------:R-:W-:Y:S02]  /*1ff0*/  HFMA2 R6, R5, R10, R6 ;  /* 0x0000000a05067231 */ /* 0x000fe40000000006 */
[----:B------:R-:W-:Y:S02]  /*2000*/  HADD2 R12, R12, -1040, -1040 ;  /* 0xe410e4100c0c7430 */ /* 0x000fe40000000000 */
[-C--:B------:R-:W-:Y:S02]  /*2010*/  HFMA2 R4, R29, R11.reuse, R4 ;  /* 0x0000000b1d047231 */ /* 0x080fe40000000004 */
[----:B------:R-:W-:Y:S02]  /*2020*/  HFMA2 R6, R12, R11, R6 ;  /* 0x0000000b0c067231 */ /* 0x000fe40000000006 */
[----:B------:R-:W-:Y:S02]  /*2030*/  HADD2 R13, R13.H0_H0, R13.H1_H1 ;  /* 0x3000000d0d0d7230 */ /* 0x000fe40000000800 */
[----:B------:R-:W-:-:S02]  /*2040*/  HADD2 R4, R4.H0_H0, R4.H1_H1 ;  /* 0x3000000404047230 */ /* 0x000fc40000000800 */
[----:B------:R-:W-:Y:S02]  /*2050*/  HADD2 R7, R7.H0_H0, R7.H1_H1 ;  /* 0x3000000707077230 */ /* 0x000fe40000000800 */
[----:B------:R-:W-:Y:S01]  /*2060*/  HADD2 R6, R6.H0_H0, R6.H1_H1 ;  /* 0x3000000606067230 */ /* 0x000fe20000000800 */
[----:B------:R-:W-:Y:S02]  /*2070*/  PRMT R28, R28, 0x5410, R3 ;  /* 0x000054101c1c7816 */ /* 0x000fe40000000003 */
[----:B------:R-:W-:Y:S02]  /*2080*/  PRMT R13, R13, 0x5410, R4 ;  /* 0x000054100d0d7816 */ /* 0x000fe40000000004 */
[----:B------:R-:W-:Y:S02]  /*2090*/  PRMT R2, R2, 0x5410, R0 ;  /* 0x0000541002027816 */ /* 0x000fe40000000000 */
[----:B------:R-:W-:Y:S01]  /*20a0*/  PRMT R7, R7, 0x5410, R6 ;  /* 0x0000541007077816 */ /* 0x000fe20000000006 */
[----:B------:R-:W-:-:S04]  /*20b0*/  HFMA2 R4, R13, R28, RZ ;  /* 0x0000001c0d047231 */ /* 0x000fc800000000ff */
[----:B------:R-:W-:-:S07]  /*20c0*/  HFMA2 R5, R7, R2, RZ.H0_H0 ;  /* 0x0000000207057231 */ /* 0x000fce00000400ff */
.L_x_3775:
[----:B------:R0:W-:Y:S01]  /*20d0*/  ATOM.E.ADD.F16x2.RN.STRONG.GPU P0, RZ, desc[UR6][R30.64], R4 ;  /* 0x800000041eff79a2 */ /* 0x0001e2000c10e106 */
[----:B------:R-:W-:Y:S04]  /*20e0*/  BSSY.RECONVERGENT B0, `(.L_x_3776) ;  /* 0x000000e000007945 */ /* 0x000fe80003800200 */
[----:B0-----:R-:W-:Y:S05]  /*20f0*/  @P0 BRA `(.L_x_3777) ;  /* 0x0000000000300947 */ /* 0x001fea0003800000 */
[----:B------:R-:W0:Y:S02]  /*2100*/  QSPC.E.S P0, RZ, [R30] ;  /* 0x000000001eff73aa */ /* 0x000e240000000500 */
[----:B0-----:R-:W-:Y:S05]  /*2110*/  @!P0 BRA `(.L_x_3778) ;  /* 0x00000000001c8947 */ /* 0x001fea0003800000 */
[----:B------:R-:W-:-:S05]  /*2120*/  IMAD.MOV.U32 R2, RZ, RZ, R30 ;  /* 0x000000ffff027224 */ /* 0x000fca00078e001e */
[----:B------:R-:W-:-:S07]  /*2130*/  MOV R2, R2 ;  /* 0x0000000200027202 */ /* 0x000fce0000000f00 */
.L_x_3779:
[----:B------:R-:W0:Y:S02]  /*2140*/  LDS R6, [R2] ;  /* 0x0000000002067984 */ /* 0x000e240000000800 */
[----:B0-----:R-:W-:-:S05]  /*2150*/  HADD2 R7, R6, R4 ;  /* 0x0000000406077230 */ /* 0x001fca0000000000 */
[----:B------:R-:W0:Y:S02]  /*2160*/  ATOMS.CAST.SPIN P0, [R2], R6, R7 ;  /* 0x000000060200758d */ /* 0x000e240001800007 */
[----:B0-----:R-:W-:Y:S05]  /*2170*/  @!P0 BRA `(.L_x_3779) ;  /* 0xfffffffc00f08947 */ /* 0x001fea000383ffff */
[----:B------:R-:W-:Y:S05]  /*2180*/  BRA `(.L_x_3777) ;  /* 0x00000000000c7947 */ /* 0x000fea0003800000 */
.L_x_3778:
[----:B------:R-:W2:Y:S02]  /*2190*/  LD.E R0, desc[UR6][R30.64] ;  /* 0x000000061e007980 */ /* 0x000ea4000c101900 */
[----:B--2---:R-:W-:-:S05]  /*21a0*/  IMAD.IADD R3, R4, 0x1, R0 ;  /* 0x0000000104037824 */ /* 0x004fca00078e0200 */
[----:B------:R0:W-:Y:S02]  /*21b0*/  ST.E desc[UR6][R30.64], R3 ;  /* 0x000000031e007985 */ /* 0x0001e4000c101906 */
.L_x_3777:
[----:B------:R-:W-:Y:S05]  /*21c0*/  BSYNC.RECONVERGENT B0 ;  /* 0x0000000000007941 */ /* 0x000fea0003800200 */
.L_x_3776:
[----:B------:R1:W-:Y:S02]  /*21d0*/  ATOM.E.ADD.F16x2.RN.STRONG.GPU P0, RZ, desc[UR6][R30.64+0x4], R5 ;  /* 0x800004051eff79a2 */ /* 0x0003e4000c10e106 */
[----:B-1----:R-:W-:Y:S05]  /*21e0*/  @P0 EXIT ;  /* 0x000000000000094d */ /* 0x002fea0003800000 */
[----:B------:R-:W1:Y:S02]  /*21f0*/  QSPC.E.S P0, RZ, [R30+0x4] ;  /* 0x000004001eff73aa */ /* 0x000e640000000500 */
[----:B-1----:R-:W-:Y:S05]  /*2200*/  @!P0 BRA `(.L_x_3780) ;  /* 0x0000000000188947 */ /* 0x002fea0003800000 */
[----:B0-----:R-:W-:-:S07]  /*2210*/  MOV R30, R30 ;  /* 0x0000001e001e7202 */ /* 0x001fce0000000f00 */
.L_x_3781:
[----:B------:R-:W0:Y:S02]  /*2220*/  LDS R2, [R30+0x4] ;  /* 0x000004001e027984 */ /* 0x000e240000000800 */
[----:B0-----:R-:W-:-:S05]  /*2230*/  HFMA2 R3, R2, 1, 1, R5 ;  /* 0x3c003c0002037831 */ /* 0x001fca0000000005 */
[----:B------:R-:W0:Y:S02]  /*2240*/  ATOMS.CAST.SPIN P0, [R30+0x4], R2, R3 ;  /* 0x000004021e00758d */ /* 0x000e240001800003 */
[----:B0-----:R-:W-:Y:S05]  /*2250*/  @!P0 BRA `(.L_x_3781) ;  /* 0xfffffffc00f08947 */ /* 0x001fea000383ffff */
[----:B------:R-:W-:Y:S05]  /*2260*/  EXIT ;  /* 0x000000000000794d */ /* 0x000fea0003800000 */
.L_x_3780:
[----:B------:R-:W0:Y:S02]  /*2270*/  LD.E R0, desc[UR6][R30.64+0x4] ;  /* 0x000004061e007980 */ /* 0x000e24000c101900 */
[----:B0-----:R-:W-:-:S05]  /*2280*/  IMAD.IADD R3, R5, 0x1, R0 ;  /* 0x0000000105037824 */ /* 0x001fca00078e0200 */
[----:B------:R-:W-:Y:S01]  /*2290*/  ST.E desc[UR6][R30.64+0x4], R3 ;  /* 0x000004031e007985 */ /* 0x000fe2000c101906 */
[----:B------:R-:W-:Y:S05]  /*22a0*/  EXIT ;  /* 0x000000000000794d */ /* 0x000fea0003800000 */
.L_x_3782:
        /* <DEDUP_REMOVED lines=13> */
.L_x_3985:


//--------------------- .text._Z23gemm_half_q_half_kernelILi1ELi24ELb1ELb0ELi32EEvPK6__halfPKjS4_S2_PS0_iiiiPKtS7_iiiiiibS2_i --------------------------
	.section	.text._Z23gemm_half_q_half_kernelILi1ELi24ELb1ELb0ELi32EEvPK6__halfPKjS4_S2_PS0_iiiiPKtS7_iiiiiibS2_i,"ax",@progbits
	.align	128
        .global         _Z23gemm_half_q_half_kernelILi1ELi24ELb1ELb0ELi32EEvPK6__halfPKjS4_S2_PS0_iiiiPKtS7_iiiiiibS2_i
        .type           _Z23gemm_half_q_half_kernelILi1ELi24ELb1ELb0ELi32EEvPK6__halfPKjS4_S2_PS0_iiiiPKtS7_iiiiiibS2_i,@function
        .size           _Z23gemm_half_q_half_kernelILi1ELi24ELb1ELb0ELi32EEvPK6__halfPKjS4_S2_PS0_iiiiPKtS7_iiiiiibS2_i,(.L_x_3986 - _Z23gemm_half_q_half_kernelILi1ELi24ELb1ELb0ELi32EEvPK6__halfPKjS4_S2_PS0_iiiiPKtS7_iiiiiibS2_i)
        .other          _Z23gemm_half_q_half_kernelILi1ELi24ELb1ELb0ELi32EEvPK6__halfPKjS4_S2_PS0_iiiiPKtS7_iiiiiibS2_i,@"STO_CUDA_ENTRY STV_DEFAULT"
_Z23gemm_half_q_half_kernelILi1ELi24ELb1ELb0ELi32EEvPK6__halfPKjS4_S2_PS0_iiiiPKtS7_iiiiiibS2_i:
.text._Z23gemm_half_q_half_kernelILi1ELi24ELb1ELb0ELi32EEvPK6__halfPKjS4_S2_PS0_iiiiPKtS7_iiiiiibS2_i:
        /* <DEDUP_REMOVED lines=16> */
[----:B0-----:R-:W-:-:S04]  /*0100*/  SHF.L.U32 R14, R13, 0x5, RZ ;  /* 0x000000050d0e7819 */ /* 0x001fc800000006ff */
[C---:B------:R-:W-:Y:S02]  /*0110*/  IADD3 R28, PT, PT, R14.reuse, 0x20, RZ ;  /* 0x000000200e1c7810 */ /* 0x040fe40007ffe0ff */
[----:B--2---:R-:W-:Y:S02]  /*0120*/  IADD3 R15, PT, PT, R14, R3, RZ ;  /* 0x000000030e0f7210 */ /* 0x004fe40007ffe0ff */
[----:B-1----:R-:W-:Y:S02]  /*0130*/  VIMNMX R26, PT, PT, R28, R7, PT ;  /* 0x000000071c1a7248 */ /* 0x002fe40003fe0100 */
[----:B------:R-:W-:Y:S02]  /*0140*/  LEA R4, R4, R3, 0x5 ;  /* 0x0000000304047211 */ /* 0x000fe400078e28ff */
[----:B------:R-:W-:Y:S02]  /*0150*/  ISETP.GE.AND P0, PT, R15, R26, PT ;  /* 0x0000001a0f00720c */ /* 0x000fe40003f06270 */
[----:B------:R-:W-:-:S04]  /*0160*/  SHF.L.U32 R27, R4, 0x2, RZ ;  /* 0x00000002041b7819 */ /* 0x000fc800000006ff */
        /* <DEDUP_REMOVED lines=20> */
.L_x_3784:
[----:B------:R-:W-:Y:S05]  /*02b0*/  BSYNC.RECONVERGENT B0 ;  /* 0x0000000000007941 */ /* 0x000fea0003800200 */
.L_x_3783:
        /* <DEDUP_REMOVED lines=23> */
.L_x_3786:
[----:B------:R-:W0:Y:S01]  /*0430*/  LDC.64 R12, c[0x0][0x390] ;  /* 0x0000e400ff0c7b82 */ /* 0x000e220000000a00 */
[----:B-----5:R-:W-:-:S05]  /*0440*/  IADD3 R11, PT, PT, R6, UR4, RZ ;  /* 0x00000004060b7c10 */ /* 0x020fca000fffe0ff */
[----:B------:R-:W-:Y:S02]  /*0450*/  IMAD R2, R11, R0, RZ ;  /* 0x000000000b027224 */ /* 0x000fe400078e02ff */
[----:B------:R-:W1:Y:S03]  /*0460*/  LDC.64 R16, c[0x0][0x398] ;  /* 0x0000e600ff107b82 */ /* 0x000e660000000a00 */
[----:B------:R-:W-:-:S04]  /*0470*/  SHF.R.S32.HI R3, RZ, 0x1f, R2 ;  /* 0x0000001fff037819 */ /* 0x000fc80000011402 */
[----:B------:R-:W-:-:S04]  /*0480*/  LEA.HI R3, R3, R2, RZ, 0x3 ;  /* 0x0000000203037211 */ /* 0x000fc800078f18ff */
[----:B------:R-:W-:-:S05]  /*0490*/  LEA.HI.SX32 R3, R3, R10, 0x1d ;  /* 0x0000000a03037211 */ /* 0x000fca00078feaff */
[----:B0-----:R-:W-:-:S06]  /*04a0*/  IMAD.WIDE R12, R3, 0x4, R12 ;  /* 0x00000004030c7825 */ /* 0x001fcc00078e020c */
[----:B------:R-:W2:Y:S01]  /*04b0*/  LDG.E.CONSTANT R13, desc[UR6][R12.64] ;  /* 0x000000060c0d7981 */ /* 0x000ea2000c1e9900 */
[----:B------:R-:W-:-:S05]  /*04c0*/  SHF.L.U32 R3, R9, 0x1, RZ ;  /* 0x0000000109037819 */ /* 0x000fca00000006ff */
[----:B------:R-:W-:-:S06]  /*04d0*/  IMAD.WIDE.U32 R2, R3, 0x2, R4 ;  /* 0x0000000203027825 */ /* 0x000fcc00078e0004 */
[----:B------:R0:W3:Y:S01]  /*04e0*/  LDG.E.U16.CONSTANT R2, desc[UR6][R2.64+0x2] ;  /* 0x0000020602027981 */ /* 0x0000e2000c1e9500 */
[----:B-1----:R-:W-:-:S05]  /*04f0*/  IMAD.WIDE.U32 R16, R11, 0x2, R16 ;  /* 0x000000020b107825 */ /* 0x002fca00078e0010 */
        /* <DEDUP_REMOVED lines=15> */
[C---:B------:R-:W-:Y:S01]  /*05f0*/  IMAD R12, R11.reuse, R11, R11 ;  /* 0x0000000b0b0c7224 */ /* 0x040fe200078e020b */
[----:B---3--:R-:W-:Y:S02]  /*0600*/  IADD3 R9, PT, PT, R2, R9, RZ ;  /* 0x0000000902097210 */ /* 0x008fe40007ffe0ff */
[----:B------:R-:W-:Y:S01]  /*0610*/  IADD3 R13, PT, PT, R18, 0x1, R13 ;  /* 0x00000001120d7810 */ /* 0x000fe20007ffe00d */
[----:B------:R-:W4:Y:S01]  /*0620*/  I2F.F16 R20, R20 ;  /* 0x0000001400147306 */ /* 0x000f220000200c00 */
[----:B------:R-:W-:-:S02]  /*0630*/  IADD3 R12, PT, PT, R11, 0x1, R12 ;  /* 0x000000010b0c7810 */ /* 0x000fc40007ffe00c */
[----:B------:R-:W-:-:S05]  /*0640*/  ISETP.GE.AND P0, PT, R9, R26, PT ;  /* 0x0000001a0900720c */ /* 0x000fca0003f06270 */
[----:B-1----:R-:W0:Y:S01]  /*0650*/  I2F.F16 R16, R13 ;  /* 0x0000000d00107306 */ /* 0x002e220000200c00 */
[----:B----4-:R-:W-:-:S07]  /*0660*/  HMUL2 R2, R20.H0_H0, R25.H0_H0 ;  /* 0x2000001914027232 */ /* 0x010fce0000000800 */
[----:B------:R-:W1:Y:S01]  /*0670*/  I2F.F16 R24, R15 ;  /* 0x0000000f00187306 */ /* 0x000e620000200c00 */
[----:B0-----:R-:W-:-:S07]  /*0680*/  HMUL2 R3, R16.H0_H0, R25.H0_H0 ;  /* 0x2000001910037232 */ /* 0x001fce0000000800 */
[----:B------:R-:W0:Y:S01]  /*0690*/  I2F.F16 R12, R12 ;  /* 0x0000000c000c7306 */ /* 0x000e220000200c00 */
[-C--:B-1----:R-:W-:Y:S02]  /*06a0*/  HMUL2 R24, R24.H0_H0, R25.reuse.H0_H0 ;  /* 0x2000001918187232 */ /* 0x082fe40000000800 */
[----:B0-----:R-:W-:Y:S01]  /*06b0*/  HMUL2 R25, R12.H0_H0, R25.H0_H0 ;  /* 0x200000190c197232 */ /* 0x001fe20000000800 */
[----:B------:R-:W-:Y:S06]  /*06c0*/  @!P0 BRA `(.L_x_3786) ;  /* 0xfffffffc00588947 */ /* 0x000fec000383ffff */
.L_x_3785:
        /* <DEDUP_REMOVED lines=11> */
.L_x_3787:
        /* <DEDUP_REMOVED lines=11> */
.L_x_3788:
        /* <DEDUP_REMOVED lines=11> */
.L_x_3789:
        /* <DEDUP_REMOVED lines=11> */
.L_x_3790:
        /* <DEDUP_REMOVED lines=11> */
.L_x_3791:
[----:B------:R-:W-:Y:S01]  /*0a40*/  VIMNMX R10, PT, PT, R14, UR4, PT ;  /* 0x000000040e0a7c48 */ /* 0x000fe2000bfe0100 */
[----:B------:R-:W0:Y:S01]  /*0a50*/  S2UR UR5, SR_CgaCtaId ;  /* 0x00000000000579c3 */ /* 0x000e220000008800 */
[----:B------:R-:W1:Y:S01]  /*0a60*/  LDCU.64 UR10, c[0x0][0x388] ;  /* 0x00007100ff0a77ac */ /* 0x000e620008000a00 */
[----:B------:R-:W-:Y:S02]  /*0a70*/  VIMNMX R7, PT, PT, R7, UR9, PT ;  /* 0x0000000907077c48 */ /* 0x000fe4000bfe0100 */
[----:B------:R-:W-:Y:S01]  /*0a80*/  SHF.R.S32.HI R11, RZ, 0x1f, R10 ;  /* 0x0000001fff0b7819 */ /* 0x000fe2000001140a */
[----:B------:R-:W-:Y:S01]  /*0a90*/  UMOV UR4, 0x400 ;  /* 0x0000040000047882 */ /* 0x000fe20000000000 */
[----:B------:R-:W-:Y:S02]  /*0aa0*/  PRMT R19, RZ, 0x5410, RZ ;  /* 0x00005410ff137816 */ /* 0x000fe400000000ff */
[----:B------:R-:W-:Y:S02]  /*0ab0*/  LEA.HI R11, R11, R10, RZ, 0x5 ;  /* 0x0000000a0b0b7211 */ /* 0x000fe400078f28ff */
[----:B------:R-:W-:-:S02]  /*0ac0*/  PRMT R18, RZ, 0x5410, RZ ;  /* 0x00005410ff127816 */ /* 0x000fc400000000ff */
        /* <DEDUP_REMOVED lines=10> */
[----:B-1----:R-:W-:-:S04]  /*0b70*/  LEA R20, P1, R6, UR10, 0x2 ;  /* 0x0000000a06147c11 */ /* 0x002fc8000f8210ff */
[----:B------:R-:W-:-:S07]  /*0b80*/  LEA.HI.X R21, R6, UR11, R5, 0x2, P1 ;  /* 0x0000000b06157c11 */ /* 0x000fce00088f1405 */
[----:B------:R-:W-:Y:S05]  /*0b90*/  @!P0 BRA `(.L_x_3792) ;  /* 0x0000001400508947 */ /* 0x000fea0003800000 */
[----:B------:R-:W2:Y:S01]  /*0ba0*/  LDG.E.128.CONSTANT R4, desc[UR6][R20.64] ;  /* 0x0000000614047981 */ /* 0x000ea2000c1e9d00 */
[----:B------:R-:W-:-:S03]  /*0bb0*/  IMAD.WIDE R22, R0, 0x4, R20 ;  /* 0x0000000400167825 */ /* 0x000fc600078e0214 */
[----:B------:R-:W0:Y:S04]  /*0bc0*/  LDS.128 R16, [UR4] ;  /* 0x00000004ff107984 */ /* 0x000e280008000c00 */
        /* <DEDUP_REMOVED lines=14> */
[----:B0-----:R-:W-:Y:S01]  /*0cb0*/  HFMA2 R12, R12, R16, RZ ;  /* 0x000000100c0c7231 */ /* 0x001fe200000000ff */
[----:B------:R-:W-:Y:S01]  /*0cc0*/  LOP3.LUT R20, R7, 0x1f001f, RZ, 0xc0, !PT ;  /* 0x001f001f07147812 */ /* 0x000fe200078ec0ff */
[----:B------:R-:W-:Y:S02]  /*0cd0*/  HFMA2 R13, R13, R2.H1_H1, -48, -48 ;  /* 0xd200d2000d0d7431 */ /* 0x000fe40000060002 */
[----:B------:R-:W-:Y:S01]  /*0ce0*/  HADD2 R15, R15, -1040, -1040 ;  /* 0xe410e4100f0f7430 */ /* 0x000fe20000000000 */
[----:B------:R-:W-:Y:S01]  /*0cf0*/  LOP3.LUT R20, R20, 0x64006400, RZ, 0xfc, !PT ;  /* 0x6400640014147812 */ /* 0x000fe200078efcff */
[-C--:B------:R-:W-:Y:S02]  /*0d00*/  HFMA2 R21, R14, R16.reuse, RZ.H0_H0 ;  /* 0x000000100e157231 */ /* 0x080fe400000400ff */
[----:B------:R-:W-:Y:S01]  /*0d10*/  HFMA2 R12, R13, R17, R12 ;  /* 0x000000110d0c7231 */ /* 0x000fe2000000000c */
[----:B------:R-:W-:Y:S01]  /*0d20*/  LOP3.LUT R13, R5, 0x3e003e0, RZ, 0xc0, !PT ;  /* 0x03e003e0050d7812 */ /* 0x000fe200078ec0ff */
[----:B------:R-:W-:Y:S01]  /*0d30*/  HFMA2 R29, R15, R16, RZ ;  /* 0x000000100f1d7231 */ /* 0x000fe200000000ff */
[----:B------:R-:W-:Y:S01]  /*0d40*/  LOP3.LUT R15, R6, 0x3e003e0, RZ, 0xc0, !PT ;  /* 0x03e003e0060f7812 */ /* 0x000fe200078ec0ff */
[----:B------:R-:W-:Y:S01]  /*0d50*/  HADD2 R20, R20, -1040, -1040 ;  /* 0xe410e41014147430 */ /* 0x000fe20000000000 */
[----:B------:R-:W-:-:S02]  /*0d60*/  LOP3.LUT R13, R13, 0x64006400, RZ, 0xfc, !PT ;  /* 0x640064000d0d7812 */ /* 0x000fc400078efcff */
[----:B------:R-:W-:Y:S01]  /*0d70*/  LOP3.LUT R15, R15, 0x64006400, RZ, 0xfc, !PT ;  /* 0x640064000f0f7812 */ /* 0x000fe200078efcff */
[----:B------:R-:W-:Y:S01]  /*0d80*/  HFMA2 R14, R20, R16, RZ.H0_H0 ;  /* 0x00000010140e7231 */ /* 0x000fe200000400ff */
[----:B------:R-:W-:Y:S01]  /*0d90*/  LOP3.LUT R20, R7, 0x3e003e0, RZ, 0xc0, !PT ;  /* 0x03e003e007147812 */ /* 0x000fe200078ec0ff */
[-C--:B------:R-:W-:Y:S02]  /*0da0*/  HFMA2 R13, R13, R2.reuse.H1_H1, -48, -48 ;  /* 0xd200d2000d0d7431 */ /* 0x080fe40000060002 */
[----:B------:R-:W-:Y:S01]  /*0db0*/  HFMA2 R16, R15, R2.H1_H1, -48, -48 ;  /* 0xd200d2000f107431 */ /* 0x000fe20000060002 */
[--C-:B------:R-:W-:Y:S02]  /*0dc0*/  SHF.R.U32.HI R15, RZ, 0xa, R4.reuse ;  /* 0x0000000aff0f7819 */ /* 0x100fe40000011604 */
[----:B------:R-:W-:Y:S01]  /*0dd0*/  SHF.R.U32.HI R4, RZ, 0xf, R4 ;  /* 0x0000000fff047819 */ /* 0x000fe20000011604 */
[-C--:B------:R-:W-:Y:S01]  /*0de0*/  HFMA2 R13, R13, R17.reuse, R21 ;  /* 0x000000110d0d7231 */ /* 0x080fe20000000015 */
[----:B------:R-:W-:Y:S01]  /*0df0*/  LOP3.LUT R21, R20, 0x64006400, RZ, 0xfc, !PT ;  /* 0x6400640014157812 */ /* 0x000fe200078efcff */
[----:B------:R-:W-:Y:S01]  /*0e00*/  HFMA2 R16, R16, R17, R29 ;  /* 0x0000001110107231 */ /* 0x000fe2000000001d */
[----:B------:R-:W-:-:S02]  /*0e10*/  LOP3.LUT R15, R15, 0x1f001f, RZ, 0xc0, !PT ;  /* 0x001f001f0f0f7812 */ /* 0x000fc400078ec0ff */
[----:B------:R-:W-:Y:S01]  /*0e20*/  SHF.R.U32.HI R20, RZ, 0xa, R7 ;  /* 0x0000000aff147819 */ /* 0x000fe20000011607 */
[----:B------:R-:W-:Y:S01]  /*0e30*/  HFMA2 R21, R21, R2.H1_H1, -48, -48 ;  /* 0xd200d20015157431 */ /* 0x000fe20000060002 */
[----:B------:R-:W-:Y:S02]  /*0e40*/  LOP3.LUT R15, R15, 0x64006400, RZ, 0xfc, !PT ;  /* 0x640064000f0f7812 */ /* 0x000fe400078efcff */
[----:B------:R-:W-:Y:S02]  /*0e50*/  LOP3.LUT R20, R20, 0x1f001f, RZ, 0xc0, !PT ;  /* 0x001f001f14147812 */ /* 0x000fe400078ec0ff */
[----:B------:R-:W-:Y:S01]  /*0e60*/  LOP3.LUT R4, R4, 0x10001, RZ, 0xc0, !PT ;  /* 0x0001000104047812 */ /* 0x000fe200078ec0ff */
[----:B------:R-:W-:Y:S02]  /*0e70*/  HADD2 R15, R15, -1040, -1040 ;  /* 0xe410e4100f0f7430 */ /* 0x000fe40000000000 */
[----:B------:R-:W-:Y:S01]  /*0e80*/  HFMA2 R17, R21, R17, R14 ;  /* 0x0000001115117231 */ /* 0x000fe2000000000e */
[----:B------:R-:W-:Y:S01]  /*0e90*/  SHF.R.U32.HI R14, RZ, 0xa, R5 ;  /* 0x0000000aff0e7819 */ /* 0x000fe20000011605 */
[----:B------:R-:W-:Y:S01]  /*0ea0*/  HFMA2 R12, R15, R18, R12 ;  /* 0x000000120f0c7231 */ /* 0x000fe2000000000c */
[----:B------:R-:W-:-:S02]  /*0eb0*/  SHF.R.U32.HI R15, RZ, 0xa, R6 ;  /* 0x0000000aff0f7819 */ /* 0x000fc40000011606 */
        /* <DEDUP_REMOVED lines=8> */
[-C--:B------:R-:W-:Y:S01]  /*0f40*/  HFMA2 R13, R14, R18.reuse, R13 ;  /* 0x000000120e0d7231 */ /* 0x080fe2000000000d */
[----:B---3--:R-:W-:Y:S01]  /*0f50*/  LOP3.LUT R14, R8, 0x1f001f, RZ, 0xc0, !PT ;  /* 0x001f001f080e7812 */ /* 0x008fe200078ec0ff */
[-C--:B------:R-:W-:Y:S02]  /*0f60*/  HFMA2 R16, R15, R18.reuse, R16 ;  /* 0x000000120f107231 */ /* 0x080fe40000000010 */
[----:B------:R-:W-:Y:S01]  /*0f70*/  HFMA2 R18, R20, R18, R17 ;  /* 0x0000001214127231 */ /* 0x000fe20000000011 */
[----:B------:R-:W-:Y:S02]  /*0f80*/  LOP3.LUT R20, R9, 0x1f001f, RZ, 0xc0, !PT ;  /* 0x001f001f09147812 */ /* 0x000fe400078ec0ff */
[----:B------:R-:W-:Y:S02]  /*0f90*/  SHF.R.U32.HI R15, RZ, 0xe, R8 ;  /* 0x0000000eff0f7819 */ /* 0x000fe40000011608 */
[----:B------:R-:W-:-:S02]  /*0fa0*/  LOP3.LUT R20, R20, 0x64006400, RZ, 0xfc, !PT ;  /* 0x6400640014147812 */ /* 0x000fc400078efcff */
[----:B------:R-:W-:Y:S02]  /*0fb0*/  LOP3.LUT R14, R14, 0x64006400, RZ, 0xfc, !PT ;  /* 0x640064000e0e7812 */ /* 0x000fe400078efcff */
[----:B------:R-:W-:Y:S01]  /*0fc0*/  SHF.R.U32.HI R17, RZ, 0xf, R5 ;  /* 0x0000000fff117819 */ /* 0x000fe20000011605 */
[----:B------:R-:W-:Y:S01]  /*0fd0*/  HADD2 R20, R20, -1040, -1040 ;  /* 0xe410e41014147430 */ /* 0x000fe20000000000 */
[----:B------:R-:W-:Y:S01]  /*0fe0*/  LOP3.LUT R5, R4, 0x20002, R15, 0xf8, !PT ;  /* 0x0002000204057812 */ /* 0x000fe200078ef80f */
[----:B------:R-:W-:Y:S01]  /*0ff0*/  HADD2 R14, R14, -1040, -1040 ;  /* 0xe410e4100e0e7430 */ /* 0x000fe20000000000 */
[----:B------:R-:W-:Y:S02]  /*1000*/  SHF.R.U32.HI R15, RZ, 0xe, R9 ;  /* 0x0000000eff0f7819 */ /* 0x000fe40000011609 */
[----:B------:R-:W-:Y:S01]  /*1010*/  LOP3.LUT R4, R17, 0x10001, RZ, 0xc0, !PT ;  /* 0x0001000111047812 */ /* 0x000fe200078ec0ff */
[-C--:B------:R-:W-:Y:S02]  /*1020*/  HFMA2 R30, R14, R19.reuse, R12 ;  /* 0x000000130e1e7231 */ /* 0x080fe4000000000c */
[----:B------:R-:W-:Y:S01]  /*1030*/  HFMA2 R31, R20, R19, R13 ;  /* 0x00000013141f7231 */ /* 0x000fe2000000000d */
[----:B------:R-:W-:-:S02]  /*1040*/  LOP3.LUT R17, R8, 0x3e003e0, RZ, 0xc0, !PT ;  /* 0x03e003e008117812 */ /* 0x000fc400078ec0ff */
[----:B------:R-:W-:Y:S02]  /*1050*/  LOP3.LUT R4, R4, 0x20002, R15, 0xf8, !PT ;  /* 0x0002000204047812 */ /* 0x000fe400078ef80f */
[----:B------:R-:W0:Y:S01]  /*1060*/  LDS.128 R12, [UR4+0x10] ;  /* 0x00001004ff0c7984 */ /* 0x000e220008000c00 */
[----:B------:R-:W-:Y:S02]  /*1070*/  LOP3.LUT R17, R17, 0x64006400, RZ, 0xfc, !PT ;  /* 0x6400640011117812 */ /* 0x000fe400078efcff */
[----:B------:R-:W-:-:S03]  /*1080*/  LOP3.LUT R20, R9, 0x3e003e0, RZ, 0xc0, !PT ;  /* 0x03e003e009147812 */ /* 0x000fc600078ec0ff */
[----:B------:R-:W-:Y:S01]  /*1090*/  HFMA2 R29, R17, R2.H1_H1, -48, -48 ;  /* 0xd200d200111d7431 */ /* 0x000fe20000060002 */
[----:B------:R-:W-:Y:S02]  /*10a0*/  LOP3.LUT R17, R10, 0x1f001f, RZ, 0xc0, !PT ;  /* 0x001f001f0a117812 */ /* 0x000fe400078ec0ff */
[----:B------:R-:W-:Y:S02]  /*10b0*/  LOP3.LUT R21, R20, 0x64006400, RZ, 0xfc, !PT ;  /* 0x6400640014157812 */ /* 0x000fe400078efcff */
[----:B------:R-:W-:-:S03]  /*10c0*/  LOP3.LUT R17, R17, 0x64006400, RZ, 0xfc, !PT ;  /* 0x6400640011117812 */ /* 0x000fc600078efcff */
[----:B------:R-:W-:Y:S02]  /*10d0*/  HFMA2 R21, R21, R2.H1_H1, -48, -48 ;  /* 0xd200d20015157431 */ /* 0x000fe40000060002 */
[----:B------:R-:W-:Y:S02]  /*10e0*/  HADD2 R17, R17, -1040, -1040 ;  /* 0xe410e41011117430 */ /* 0x000fe40000000000 */
[-C--:B0-----:R-:W-:Y:S02]  /*10f0*/  HFMA2 R29, R29, R12.reuse, R30 ;  /* 0x0000000c1d1d7231 */ /* 0x081fe4000000001e */
[----:B------:R-:W-:Y:S02]  /*1100*/  HFMA2 R21, R21, R12, R31 ;  /* 0x0000000c15157231 */ /* 0x000fe4000000001f */
[----:B------:R-:W-:Y:S01]  /*1110*/  HFMA2 R30, R17, R19, R16 ;  /* 0x00000013111e7231 */ /* 0x000fe20000000010 */
[----:B------:R-:W-:-:S04]  /*1120*/  LOP3.LUT R16, R10, 0x3e003e0, RZ, 0xc0, !PT ;  /* 0x03e003e00a107812 */ /* 0x000fc800078ec0ff */
[----:B------:R-:W-:Y:S02]  /*1130*/  LOP3.LUT R17, R16, 0x64006400, RZ, 0xfc, !PT ;  /* 0x6400640010117812 */ /* 0x000fe400078efcff */
[----:B------:R-:W-:-:S03]  /*1140*/  LOP3.LUT R16, R11, 0x1f001f, RZ, 0xc0, !PT ;  /* 0x001f001f0b107812 */ /* 0x000fc600078ec0ff */
[----:B------:R-:W-:Y:S01]  /*1150*/  HFMA2 R20, R17, R2.H1_H1, -48, -48 ;  /* 0xd200d20011147431 */ /* 0x000fe20000060002 */
[----:B------:R-:W-:-:S05]  /*1160*/  LOP3.LUT R16, R16, 0x64006400, RZ, 0xfc, !PT ;  /* 0x6400640010107812 */ /* 0x000fca00078efcff */
[----:B------:R-:W-:Y:S02]  /*1170*/  HADD2 R16, R16, -1040, -1040 ;  /* 0xe410e41010107430 */ /* 0x000fe40000000000 */
[----:B------:R-:W-:Y:S02]  /*1180*/  HFMA2 R20, R20, R12, R30 ;  /* 0x0000000c14147231 */ /* 0x000fe4000000001e */
[----:B------:R-:W-:Y:S01]  /*1190*/  HFMA2 R18, R16, R19, R18 ;  /* 0x0000001310127231 */ /* 0x000fe20000000012 */
[----:B------:R-:W-:-:S04]  /*11a0*/  LOP3.LUT R16, R11, 0x3e003e0, RZ, 0xc0, !PT ;  /* 0x03e003e00b107812 */ /* 0x000fc800078ec0ff */
[----:B------:R-:W-:-:S05]  /*11b0*/  LOP3.LUT R17, R16, 0x64006400, RZ, 0xfc, !PT ;  /* 0x6400640010117812 */ /* 0x000fca00078efcff */
[----:B------:R-:W-:-:S04]  /*11c0*/  HFMA2 R17, R17, R2.H1_H1, -48, -48 ;  /* 0xd200d20011117431 */ /* 0x000fc80000060002 */
[----:B------:R-:W-:Y:S02]  /*11d0*/  HFMA2 R12, R17, R12, R18 ;  /* 0x0000000c110c7231 */ /* 0x000fe40000000012 */
[----:B------:R-:W2:Y:S01]  /*11e0*/  LDG.E.128.CONSTANT R16, desc[UR6][R22.64] ;  /* 0x0000000616107981 */ /* 0x000ea2000c1e9d00 */
[----:B------:R-:W-:Y:S02]  /*11f0*/  SHF.R.U32.HI R8, RZ, 0xa, R8 ;  /* 0x0000000aff087819 */ /* 0x000fe40000011608 */
[----:B------:R-:W-:Y:S02]  /*1200*/  SHF.R.U32.HI R9, RZ, 0xa, R9 ;  /* 0x0000000aff097819 */ /* 0x000fe40000011609 */
[----:B------:R-:W-:Y:S02]  /*1210*/  LOP3.LUT R8, R8, 0x1f001f, RZ, 0xc0, !PT ;  /* 0x001f001f08087812 */ /* 0x000fe400078ec0ff */
[----:B------:R-:W-:Y:S02]  /*1220*/  LOP3.LUT R9, R9, 0x1f001f, RZ, 0xc0, !PT ;  /* 0x001f001f09097812 */ /* 0x000fe400078ec0ff */
[----:B------:R-:W-:-:S02]  /*1230*/  LOP3.LUT R8, R8, 0x64006400, RZ, 0xfc, !PT ;  /* 0x6400640008087812 */ /* 0x000fc400078efcff */
[----:B------:R-:W-:Y:S02]  /*1240*/  LOP3.LUT R9, R9, 0x64006400, RZ, 0xfc, !PT ;  /* 0x6400640009097812 */ /* 0x000fe400078efcff */
[----:B------:R-:W-:Y:S01]  /*1250*/  SHF.R.U32.HI R6, RZ, 0xf, R6 ;  /* 0x0000000fff067819 */ /* 0x000fe20000011606 */
[----:B------:R-:W-:Y:S02]  /*1260*/  HADD2 R8, R8, -1040, -1040 ;  /* 0xe410e41008087430 */ /* 0x000fe40000000000 */
[----:B------:R-:W-:Y:S02]  /*1270*/  HADD2 R9, R9, -1040, -1040 ;  /* 0xe410e41009097430 */ /* 0x000fe40000000000 */
[-C--:B------:R-:W-:Y:S01]  /*1280*/  HFMA2 R29, R8, R13.reuse, R29 ;  /* 0x0000000d081d7231 */ /* 0x080fe2000000001d */
[----:B------:R-:W-:Y:S01]  /*1290*/  SHF.R.U32.HI R8, RZ, 0xa, R10 ;  /* 0x0000000aff087819 */ /* 0x000fe2000001160a */
[----:B------:R-:W-:-:S03]  /*12a0*/  HFMA2 R21, R9, R13, R21 ;  /* 0x0000000d09157231 */ /* 0x000fc60000000015 */
        /* <DEDUP_REMOVED lines=10> */
[----:B------:R-:W-:Y:S02]  /*1350*/  LOP3.LUT R7, R7, 0x10001, RZ, 0xc0, !PT ;  /* 0x0001000107077812 */ /* 0x000fe400078ec0ff */
[----:B--2---:R-:W-:-:S04]  /*1360*/  LOP3.LUT R9, R16, 0x1f001f, RZ, 0xc0, !PT ;  /* 0x001f001f10097812 */ /* 0x004fc800078ec0ff */
[----:B------:R-:W-:-:S05]  /*1370*/  LOP3.LUT R9, R9, 0x64006400, RZ, 0xfc, !PT ;  /* 0x6400640009097812 */ /* 0x000fca00078efcff */
[----:B------:R-:W-:Y:S01]  /*1380*/  HADD2 R12, R9, -1040, -1040 ;  /* 0xe410e410090c7430 */ /* 0x000fe20000000000 */
[----:B------:R-:W-:-:S03]  /*1390*/  LOP3.LUT R9, R17, 0x1f001f, RZ, 0xc0, !PT ;  /* 0x001f001f11097812 */ /* 0x000fc600078ec0ff */
[----:B------:R-:W-:Y:S01]  /*13a0*/  HFMA2 R12, R12, R14, R29 ;  /* 0x0000000e0c0c7231 */ /* 0x000fe2000000001d */
[----:B------:R-:W-:-:S05]  /*13b0*/  LOP3.LUT R9, R9, 0x64006400, RZ, 0xfc, !PT ;  /* 0x6400640009097812 */ /* 0x000fca00078efcff */
[----:B------:R-:W-:Y:S01]  /*13c0*/  HADD2 R30, R9, -1040, -1040 ;  /* 0xe410e410091e7430 */ /* 0x000fe20000000000 */
[----:B------:R-:W-:-:S04]  /*13d0*/  LOP3.LUT R9, R18, 0x1f001f, RZ, 0xc0, !PT ;  /* 0x001f001f12097812 */ /* 0x000fc800078ec0ff */
[----:B------:R-:W-:Y:S01]  /*13e0*/  LOP3.LUT R9, R9, 0x64006400, RZ, 0xfc, !PT ;  /* 0x6400640009097812 */ /* 0x000fe200078efcff */
[-C--:B------:R-:W-:Y:S01]  /*13f0*/  HFMA2 R30, R30, R14.reuse, R21 ;  /* 0x0000000e1e1e7231 */ /* 0x080fe20000000015 */
[----:B------:R-:W-:Y:S02]  /*1400*/  SHF.R.U32.HI R21, RZ, 0xe, R10 ;  /* 0x0000000eff157819 */ /* 0x000fe4000001160a */
[----:B------:R-:W-:Y:S01]  /*1410*/  LOP3.LUT R10, R6, 0x10001, RZ, 0xc0, !PT ;  /* 0x00010001060a7812 */ /* 0x000fe200078ec0ff */
[----:B------:R-:W-:Y:S01]  /*1420*/  HADD2 R13, R9, -1040, -1040 ;  /* 0xe410e410090d7430 */ /* 0x000fe20000000000 */
[----:B------:R-:W-:Y:S02]  /*1430*/  LOP3.LUT R9, R19, 0x1f001f, RZ, 0xc0, !PT ;  /* 0x001f001f13097812 */ /* 0x000fe400078ec0ff */
[----:B------:R-:W-:Y:S01]  /*1440*/  LOP3.LUT R10, R10, 0x20002, R21, 0xf8, !PT ;  /* 0x000200020a0a7812 */ /* 0x000fe200078ef815 */
[----:B------:R-:W-:Y:S01]  /*1450*/  HFMA2 R13, R13, R14, R20 ;  /* 0x0000000e0d0d7231 */ /* 0x000fe20000000014 */
[----:B------:R-:W-:-:S05]  /*1460*/  LOP3.LUT R9, R9, 0x64006400, RZ, 0xfc, !PT ;  /* 0x6400640009097812 */ /* 0x000fca00078efcff */
[----:B------:R-:W-:-:S04]  /*1470*/  HADD2 R29, R9, -1040, -1040 ;  /* 0xe410e410091d7430 */ /* 0x000fc80000000000 */
[----:B------:R-:W-:Y:S01]  /*1480*/  HFMA2 R29, R29, R14, R8 ;  /* 0x0000000e1d1d7231 */ /* 0x000fe20000000008 */
[----:B------:R-:W-:-:S04]  /*1490*/  LOP3.LUT R8, R16, 0x3e003e0, RZ, 0xc0, !PT ;  /* 0x03e003e010087812 */ /* 0x000fc800078ec0ff */
[----:B------:R-:W-:Y:S02]  /*14a0*/  LOP3.LUT R9, R8, 0x64006400, RZ, 0xfc, !PT ;  /* 0x6400640008097812 */ /* 0x000fe400078efcff */
[----:B------:R-:W-:-:S03]  /*14b0*/  LOP3.LUT R8, R18, 0x3e003e0, RZ, 0xc0, !PT ;  /* 0x03e003e012087812 */ /* 0x000fc600078ec0ff */
[----:B------:R-:W-:Y:S01]  /*14c0*/  HFMA2 R6, R9, R2.H1_H1, -48, -48 ;  /* 0xd200d20009067431 */ /* 0x000fe20000060002 */
[----:B------:R-:W-:Y:S01]  /*14d0*/  LOP3.LUT R31, R8, 0x64006400, RZ, 0xfc, !PT ;  /* 0x64006400081f7812 */ /* 0x000fe200078efcff */
[----:B------:R-:W-:-:S04]  /*14e0*/  IMAD.WIDE R8, R0, 0x4, R22 ;  /* 0x0000000400087825 */ /* 0x000fc800078e0216 */
[----:B------:R-:W-:Y:S01]  /*14f0*/  HFMA2 R12, R6, R15, R12 ;  /* 0x0000000f060c7231 */ /* 0x000fe2000000000c */
[----:B------:R-:W-:Y:S01]  /*1500*/  LOP3.LUT R6, R17, 0x3e003e0, RZ, 0xc0, !PT ;  /* 0x03e003e011067812 */ /* 0x000fe200078ec0ff */
[----:B------:R-:W-:-:S03]  /*1510*/  HFMA2 R31, R31, R2.H1_H1, -48, -48 ;  /* 0xd200d2001f1f7431 */ /* 0x000fc60000060002 */
[----:B------:R-:W-:Y:S01]  /*1520*/  LOP3.LUT R21, R6, 0x64006400, RZ, 0xfc, !PT ;  /* 0x6400640006157812 */ /* 0x000fe200078efcff */
[----:B------:R-:W-:-:S04]  /*1530*/  HFMA2 R13, R31, R15, R13 ;  /* 0x0000000f1f0d7231 */ /* 0x000fc8000000000d */
[----:B------:R-:W-:-:S04]  /*1540*/  HFMA2 R21, R21, R2.H1_H1, -48, -48 ;  /* 0xd200d20015157431 */ /* 0x000fc80000060002 */
[----:B------:R-:W-:Y:S02]  /*1550*/  HFMA2 R30, R21, R15, R30 ;  /* 0x0000000f151e7231 */ /* 0x000fe4000000001e */
[----:B------:R-:W2:Y:S01]  /*1560*/  LDG.E.128.CONSTANT R20, desc[UR6][R8.64] ;  /* 0x0000000608147981 */ /* 0x000ea2000c1e9d00 */
[----:B------:R-:W-:Y:S02]  /*1570*/  LOP3.LUT R6, R19, 0x3e003e0, RZ, 0xc0, !PT ;  /* 0x03e003e013067812 */ /* 0x000fe400078ec0ff */
[----:B------:R-:W-:Y:S02]  /*1580*/  SHF.R.U32.HI R14, RZ, 0xd, R16 ;  /* 0x0000000dff0e7819 */ /* 0x000fe40000011610 */
[----:B------:R-:W-:Y:S02]  /*1590*/  LOP3.LUT R31, R6, 0x64006400, RZ, 0xfc, !PT ;  /* 0x64006400061f7812 */ /* 0x000fe400078efcff */
[----:B------:R-:W-:Y:S02]  /*15a0*/  SHF.R.U32.HI R6, RZ, 0xe, R11 ;  /* 0x0000000eff067819 */ /* 0x000fe4000001160b */
[----:B------:R-:W-:Y:S01]  /*15b0*/  LOP3.LUT R14, R5, 0x40004, R14, 0xf8, !PT ;  /* 0x00040004050e7812 */ /* 0x000fe200078ef80e */
[----:B------:R-:W-:Y:S01]  /*15c0*/  HFMA2 R31, R31, R2.H1_H1, -48, -48 ;  /* 0xd200d2001f1f7431 */ /* 0x000fe20000060002 */
[----:B------:R-:W-:-:S02]  /*15d0*/  LOP3.LUT R11, R7, 0x20002, R6, 0xf8, !PT ;  /* 0x00020002070b7812 */ /* 0x000fc400078ef806 */
[----:B------:R-:W-:Y:S01]  /*15e0*/  SHF.R.U32.HI R16, RZ, 0xa, R16 ;  /* 0x0000000aff107819 */ /* 0x000fe20000011610 */
[----:B------:R-:W-:Y:S01]  /*15f0*/  HFMA2 R29, R31, R15, R29 ;  /* 0x0000000f1f1d7231 */ /* 0x000fe2000000001d */
[----:B------:R-:W-:Y:S02]  /*1600*/  SHF.R.U32.HI R15, RZ, 0xd, R17 ;  /* 0x0000000dff0f7819 */ /* 0x000fe40000011611 */
[----:B------:R-:W-:Y:S02]  /*1610*/  LOP3.LUT R16, R16, 0x1f001f, RZ, 0xc0, !PT ;  /* 0x001f001f10107812 */ /* 0x000fe400078ec0ff */
[----:B------:R-:W-:Y:S02]  /*1620*/  LOP3.LUT R15, R4, 0x40004, R15, 0xf8, !PT ;  /* 0x00040004040f7812 */ /* 0x000fe400078ef80f */
[----:B------:R-:W0:Y:S01]  /*1630*/  LDS.128 R4, [UR4+0x20] ;  /* 0x00002004ff047984 */ /* 0x000e220008000c00 */
[----:B------:R-:W-:Y:S02]  /*1640*/  LOP3.LUT R16, R16, 0x64006400, RZ, 0xfc, !PT ;  /* 0x6400640010107812 */ /* 0x000fe400078efcff */
[----:B------:R-:W-:-:S02]  /*1650*/  SHF.R.U32.HI R17, RZ, 0xa, R17 ;  /* 0x0000000aff117819 */ /* 0x000fc40000011611 */
[----:B------:R-:W-:Y:S01]  /*1660*/  SHF.R.U32.HI R31, RZ, 0xd, R18 ;  /* 0x0000000dff1f7819 */ /* 0x000fe20000011612 */
[----:B------:R-:W-:Y:S01]  /*1670*/  HADD2 R16, R16, -1040, -1040 ;  /* 0xe410e41010107430 */ /* 0x000fe20000000000 */
[----:B------:R-:W-:-:S04]  /*1680*/  LOP3.LUT R17, R17, 0x1f001f, RZ, 0xc0, !PT ;  /* 0x001f001f11117812 */ /* 0x000fc800078ec0ff */
[----:B------:R-:W-:-:S05]  /*1690*/  LOP3.LUT R17, R17, 0x64006400, RZ, 0xfc, !PT ;  /* 0x6400640011117812 */ /* 0x000fca00078efcff */
[----:B------:R-:W-:Y:S02]  /*16a0*/  HADD2 R17, R17, -1040, -1040 ;  /* 0xe410e41011117430 */ /* 0x000fe40000000000 */
[-C--:B0-----:R-:W-:Y:S01]  /*16b0*/  HFMA2 R16, R16, R4.reuse, R12 ;  /* 0x0000000410107231 */ /* 0x081fe2000000000c */
[----:B------:R-:W-:Y:S01]  /*16c0*/  SHF.R.U32.HI R12, RZ, 0xa, R18 ;  /* 0x0000000aff0c7819 */ /* 0x000fe20000011612 */
[----:B------:R-:W-:Y:S01]  /*16d0*/  HFMA2 R17, R17, R4, R30 ;  /* 0x0000000411117231 */ /* 0x000fe2000000001e */
[----:B------:R-:W-:Y:S02]  /*16e0*/  SHF.R.U32.HI R18, RZ, 0xd, R19 ;  /* 0x0000000dff127819 */ /* 0x000fe40000011613 */
[----:B------:R-:W-:Y:S02]  /*16f0*/  LOP3.LUT R12, R12, 0x1f001f, RZ, 0xc0, !PT ;  /* 0x001f001f0c0c7812 */ /* 0x000fe400078ec0ff */
[----:B------:R-:W-:Y:S02]  /*1700*/  LOP3.LUT R18, R11, 0x40004, R18, 0xf8, !PT ;  /* 0x000400040b127812 */ /* 0x000fe400078ef812 */
[----:B------:R-:W-:-:S05]  /*1710*/  LOP3.LUT R12, R12, 0x64006400, RZ, 0xfc, !PT ;  /* 0x640064000c0c7812 */ /* 0x000fca00078efcff */
[----:B------:R-:W-:Y:S01]  /*1720*/  HADD2 R30, R12, -1040, -1040 ;  /* 0xe410e4100c1e7430 */ /* 0x000fe20000000000 */
[----:B------:R-:W-:-:S03]  /*1730*/  SHF.R.U32.HI R12, RZ, 0xa, R19 ;  /* 0x0000000aff0c7819 */ /* 0x000fc60000011613 */
[----:B------:R-:W-:Y:S01]  /*1740*/  HFMA2 R30, R30, R4, R13 ;  /* 0x000000041e1e7231 */ /* 0x000fe2000000000d */
[----:B------:R-:W-:-:S04]  /*1750*/  LOP3.LUT R12, R12, 0x1f001f, RZ, 0xc0, !PT ;  /* 0x001f001f0c0c7812 */ /* 0x000fc800078ec0ff */
[----:B------:R-:W-:-:S05]  /*1760*/  LOP3.LUT R12, R12, 0x64006400, RZ, 0xfc, !PT ;  /* 0x640064000c0c7812 */ /* 0x000fca00078efcff */
[----:B------:R-:W-:-:S04]  /*1770*/  HADD2 R12, R12, -1040, -1040 ;  /* 0xe410e4100c0c7430 */ /* 0x000fc80000000000 */
[----:B------:R-:W-:Y:S02]  /*1780*/  HFMA2 R29, R12, R4, R29 ;  /* 0x000000040c1d7231 */ /* 0x000fe4000000001d */
[----:B------:R-:W-:Y:S01]  /*1790*/  IMAD.WIDE R12, R0, 0x4, R8 ;  /* 0x00000004000c7825 */ /* 0x000fe200078e0208 */
[----:B------:R-:W-:-:S04]  /*17a0*/  LOP3.LUT R4, R10, 0x40004, R31, 0xf8, !PT ;  /* 0x000400040a047812 */ /* 0x000fc800078ef81f */
[----:B------:R-:W3:Y:S01]  /*17b0*/  LDG.E.128.CONSTANT R8, desc[UR6][R12.64] ;  /* 0x000000060c087981 */ /* 0x000ee2000c1e9d00 */
[----:B------:R-:W-:Y:S02]  /*17c0*/  PRMT R24, R24, 0x5410, R25 ;  /* 0x0000541018187816 */ /* 0x000fe40000000019 */
        /* <DEDUP_REMOVED lines=10> */
[----:B------:R-:W-:Y:S01]  /*1870*/  HADD2 R19, R17, -1040, -1040 ;  /* 0xe410e41011137430 */ /* 0x000fe20000000000 */
[----:B------:R-:W-:-:S03]  /*1880*/  LOP3.LUT R17, R23, 0x1f001f, RZ, 0xc0, !PT ;  /* 0x001f001f17117812 */ /* 0x000fc600078ec0ff */
[----:B------:R-:W-:Y:S01]  /*1890*/  HFMA2 R19, R19, R5, R30 ;  /* 0x0000000513137231 */ /* 0x000fe2000000001e */
[----:B------:R-:W-:-:S05]  /*18a0*/  LOP3.LUT R17, R17, 0x64006400, RZ, 0xfc, !PT ;  /* 0x6400640011117812 */ /* 0x000fca00078efcff */
[----:B------:R-:W-:-:S04]  /*18b0*/  HADD2 R17, R17, -1040, -1040 ;  /* 0xe410e41011117430 */ /* 0x000fc80000000000 */
[----:B------:R-:W-:Y:S01]  /*18c0*/  HFMA2 R29, R17, R5, R29 ;  /* 0x00000005111d7231 */ /* 0x000fe2000000001d */
[----:B------:R-:W-:-:S04]  /*18d0*/  LOP3.LUT R5, R20, 0x3e003e0, RZ, 0xc0, !PT ;  /* 0x03e003e014057812 */ /* 0x000fc800078ec0ff */
[----:B------:R-:W-:-:S05]  /*18e0*/  LOP3.LUT R5, R5, 0x64006400, RZ, 0xfc, !PT ;  /* 0x6400640005057812 */ /* 0x000fca00078efcff */
[----:B------:R-:W-:Y:S01]  /*18f0*/  HFMA2 R17, R5, R2.H1_H1, -48, -48 ;  /* 0xd200d20005117431 */ /* 0x000fe20000060002 */
[----:B------:R-:W-:-:S04]  /*1900*/  LOP3.LUT R5, R21, 0x3e003e0, RZ, 0xc0, !PT ;  /* 0x03e003e015057812 */ /* 0x000fc800078ec0ff */
[----:B------:R-:W-:Y:S01]  /*1910*/  LOP3.LUT R5, R5, 0x64006400, RZ, 0xfc, !PT ;  /* 0x6400640005057812 */ /* 0x000fe200078efcff */
[----:B------:R-:W-:Y:S01]  /*1920*/  HFMA2 R17, R17, R6, R16 ;  /* 0x0000000611117231 */ /* 0x000fe20000000010 */
[----:B------:R-:W-:-:S03]  /*1930*/  LOP3.LUT R16, R22, 0x3e003e0, RZ, 0xc0, !PT ;  /* 0x03e003e016107812 */ /* 0x000fc600078ec0ff */
[----:B------:R-:W-:-:S04]  /*1940*/  HFMA2 R5, R5, R2.H1_H1, -48, -48 ;  /* 0xd200d20005057431 */ /* 0x000fc80000060002 */
[----:B------:R-:W-:Y:S01]  /*1950*/  HFMA2 R5, R5, R6, R31 ;  /* 0x0000000605057231 */ /* 0x000fe2000000001f */
[----:B------:R-:W-:Y:S02]  /*1960*/  LOP3.LUT R31, R16, 0x64006400, RZ, 0xfc, !PT ;  /* 0x64006400101f7812 */ /* 0x000fe400078efcff */
[----:B------:R-:W-:-:S03]  /*1970*/  LOP3.LUT R16, R23, 0x3e003e0, RZ, 0xc0, !PT ;  /* 0x03e003e017107812 */ /* 0x000fc600078ec0ff */
[----:B------:R-:W-:-:S04]  /*1980*/  HFMA2 R31, R31, R2.H1_H1, -48, -48 ;  /* 0xd200d2001f1f7431 */ /* 0x000fc80000060002 */
[----:B------:R-:W-:Y:S01]  /*1990*/  HFMA2 R19, R31, R6, R19 ;  /* 0x000000061f137231 */ /* 0x000fe20000000013 */
[----:B------:R-:W-:-:S05]  /*19a0*/  LOP3.LUT R31, R16, 0x64006400, RZ, 0xfc, !PT ;  /* 0x64006400101f7812 */ /* 0x000fca00078efcff */
[----:B------:R-:W-:-:S04]  /*19b0*/  HFMA2 R31, R31, R2.H1_H1, -48, -48 ;  /* 0xd200d2001f1f7431 */ /* 0x000fc80000060002 */
[----:B------:R-:W-:Y:S01]  /*19c0*/  HFMA2 R6, R31, R6, R29 ;  /* 0x000000061f067231 */ /* 0x000fe2000000001d */
[--C-:B------:R-:W-:Y:S02]  /*19d0*/  SHF.R.U32.HI R29, RZ, 0xc, R20.reuse ;  /* 0x0000000cff1d7819 */ /* 0x100fe40000011614 */
[----:B------:R-:W-:Y:S02]  /*19e0*/  SHF.R.U32.HI R20, RZ, 0xa, R20 ;  /* 0x0000000aff147819 */ /* 0x000fe40000011614 */
[----:B------:R-:W-:Y:S02]  /*19f0*/  LOP3.LUT R16, R14, 0x80008, R29, 0xf8, !PT ;  /* 0x000800080e107812 */ /* 0x000fe400078ef81d */
[----:B------:R-:W-:-:S04]  /*1a00*/  LOP3.LUT R20, R20, 0x1f001f, RZ, 0xc0, !PT ;  /* 0x001f001f14147812 */ /* 0x000fc800078ec0ff */
[----:B------:R-:W-:-:S05]  /*1a10*/  LOP3.LUT R20, R20, 0x64006400, RZ, 0xfc, !PT ;  /* 0x6400640014147812 */ /* 0x000fca00078efcff */
[----:B------:R-:W-:Y:S01]  /*1a20*/  HADD2 R14, R20, -1040, -1040 ;  /* 0xe410e410140e7430 */ /* 0x000fe20000000000 */
[--C-:B------:R-:W-:Y:S02]  /*1a30*/  SHF.R.U32.HI R20, RZ, 0xc, R21.reuse ;  /* 0x0000000cff147819 */ /* 0x100fe40000011615 */
[----:B------:R-:W-:Y:S01]  /*1a40*/  SHF.R.U32.HI R21, RZ, 0xa, R21 ;  /* 0x0000000aff157819 */ /* 0x000fe20000011615 */
[----:B------:R-:W-:Y:S01]  /*1a50*/  HFMA2 R14, R14, R7, R17 ;  /* 0x000000070e0e7231 */ /* 0x000fe20000000011 */
[--C-:B------:R-:W-:Y:S02]  /*1a60*/  SHF.R.U32.HI R17, RZ, 0xc, R22.reuse ;  /* 0x0000000cff117819 */ /* 0x100fe40000011616 */
[----:B------:R-:W-:Y:S02]  /*1a70*/  SHF.R.U32.HI R22, RZ, 0xa, R22 ;  /* 0x0000000aff167819 */ /* 0x000fe40000011616 */
[----:B------:R-:W-:Y:S02]  /*1a80*/  LOP3.LUT R17, R4, 0x80008, R17, 0xf8, !PT ;  /* 0x0008000804117812 */ /* 0x000fe400078ef811 */
[----:B------:R-:W-:-:S02]  /*1a90*/  SHF.R.U32.HI R4, RZ, 0xa, R23 ;  /* 0x0000000aff047819 */ /* 0x000fc40000011617 */
[----:B------:R-:W-:Y:S02]  /*1aa0*/  LOP3.LUT R21, R21, 0x1f001f, RZ, 0xc0, !PT ;  /* 0x001f001f15157812 */ /* 0x000fe400078ec0ff */
[----:B------:R-:W-:Y:S02]  /*1ab0*/  LOP3.LUT R4, R4, 0x1f001f, RZ, 0xc0, !PT ;  /* 0x001f001f04047812 */ /* 0x000fe400078ec0ff */
[----:B------:R-:W-:Y:S02]  /*1ac0*/  LOP3.LUT R22, R22, 0x1f001f, RZ, 0xc0, !PT ;  /* 0x001f001f16167812 */ /* 0x000fe400078ec0ff */
[----:B------:R-:W-:Y:S02]  /*1ad0*/  LOP3.LUT R21, R21, 0x64006400, RZ, 0xfc, !PT ;  /* 0x6400640015157812 */ /* 0x000fe400078efcff */
[----:B------:R-:W-:Y:S02]  /*1ae0*/  LOP3.LUT R4, R4, 0x64006400, RZ, 0xfc, !PT ;  /* 0x6400640004047812 */ /* 0x000fe400078efcff */
[----:B------:R-:W-:Y:S01]  /*1af0*/  LOP3.LUT R22, R22, 0x64006400, RZ, 0xfc, !PT ;  /* 0x6400640016167812 */ /* 0x000fe200078efcff */
[----:B------:R-:W-:Y:S01]  /*1b00*/  HADD2 R21, R21, -1040, -1040 ;  /* 0xe410e41015157430 */ /* 0x000fe20000000000 */
[----:B------:R-:W-:Y:S01]  /*1b10*/  LOP3.LUT R15, R15, 0x80008, R20, 0xf8, !PT ;  /* 0x000800080f0f7812 */ /* 0x000fe200078ef814 */
[----:B------:R-:W-:Y:S01]  /*1b20*/  HADD2 R20, R4, -1040, -1040 ;  /* 0xe410e41004147430 */ /* 0x000fe20000000000 */
[----:B------:R-:W-:Y:S01]  /*1b30*/  SHF.R.U32.HI R23, RZ, 0xc, R23 ;  /* 0x0000000cff177819 */ /* 0x000fe20000011617 */
[----:B------:R-:W-:-:S02]  /*1b40*/  HADD2 R22, R22, -1040, -1040 ;  /* 0xe410e41016167430 */ /* 0x000fc40000000000 */
[-C--:B------:R-:W-:Y:S01]  /*1b50*/  HFMA2 R21, R21, R7.reuse, R5 ;  /* 0x0000000715157231 */ /* 0x080fe20000000005 */
[----:B------:R-:W-:Y:S01]  /*1b60*/  LOP3.LUT R18, R18, 0x80008, R23, 0xf8, !PT ;  /* 0x0008000812127812 */ /* 0x000fe200078ef817 */
[-C--:B------:R-:W-:Y:S02]  /*1b70*/  HFMA2 R19, R22, R7.reuse, R19 ;  /* 0x0000000716137231 */ /* 0x080fe40000000013 */
[----:B------:R-:W-:Y:S01]  /*1b80*/  HFMA2 R20, R20, R7, R6 ;  /* 0x0000000714147231 */ /* 0x000fe20000000006 */
[----:B---3--:R-:W-:Y:S01]  /*1b90*/  SHF.R.U32.HI R23, RZ, 0xb, R8 ;  /* 0x0000000bff177819 */ /* 0x008fe20000011608 */
[----:B------:R-:W0:Y:S01]  /*1ba0*/  LDS.128 R4, [UR4+0x30] ;  /* 0x00003004ff047984 */ /* 0x000e220008000c00 */
[----:B------:R-:W-:Y:S01]  /*1bb0*/  LOP3.LUT R22, R8, 0x1f001f, RZ, 0xc0, !PT ;  /* 0x001f001f08167812 */ /* 0x000fe200078ec0ff */
[----:B------:R-:W-:Y:S01]  /*1bc0*/  UIADD3 UR4, UPT, UPT, UR4, 0x40, URZ ;  /* 0x0000004004047890 */ /* 0x000fe2000fffe0ff */
[----:B------:R-:W-:Y:S02]  /*1bd0*/  LOP3.LUT R16, R16, 0x100010, R23, 0xf8, !PT ;  /* 0x0010001010107812 */ /* 0x000fe400078ef817 */
[----:B------:R-:W-:-:S02]  /*1be0*/  LOP3.LUT R22, R22, 0x64006400, RZ, 0xfc, !PT ;  /* 0x6400640016167812 */ /* 0x000fc400078efcff */
[----:B------:R-:W-:Y:S02]  /*1bf0*/  LOP3.LUT R23, R8, 0x3e003e0, RZ, 0xc0, !PT ;  /* 0x03e003e008177812 */ /* 0x000fe400078ec0ff */
[----:B------:R-:W-:Y:S01]  /*1c00*/  SHF.R.U32.HI R8, RZ, 0xa, R8 ;  /* 0x0000000aff087819 */ /* 0x000fe20000011608 */
[----:B------:R-:W-:Y:S01]  /*1c10*/  HADD2 R22, R22, -1040, -1040 ;  /* 0xe410e41016167430 */ /* 0x000fe20000000000 */
[----:B------:R-:W-:Y:S02]  /*1c20*/  LOP3.LUT R23, R23, 0x64006400, RZ, 0xfc, !PT ;  /* 0x6400640017177812 */ /* 0x000fe400078efcff */
[----:B------:R-:W-:Y:S02]  /*1c30*/  LOP3.LUT R8, R8, 0x1f001f, RZ, 0xc0, !PT ;  /* 0x001f001f08087812 */ /* 0x000fe400078ec0ff */
[----:B------:R-:W-:Y:S02]  /*1c40*/  LOP3.LUT R16, R16, 0x64006400, RZ, 0xfc, !PT ;  /* 0x6400640010107812 */ /* 0x000fe400078efcff */
[----:B------:R-:W-:-:S03]  /*1c50*/  LOP3.LUT R8, R8, 0x64006400, RZ, 0xfc, !PT ;  /* 0x6400640008087812 */ /* 0x000fc600078efcff */
[----:B------:R-:W-:Y:S02]  /*1c60*/  HADD2 R16, R16, -1040, -1040 ;  /* 0xe410e41010107430 */ /* 0x000fe40000000000 */
[----:B------:R-:W-:Y:S02]  /*1c70*/  HADD2 R8, R8, -1040, -1040 ;  /* 0xe410e41008087430 */ /* 0x000fe40000000000 */
[----:B0-----:R-:W-:Y:S02]  /*1c80*/  HFMA2 R22, R22, R4, R14 ;  /* 0x0000000416167231 */ /* 0x001fe4000000000e */
[----:B------:R-:W-:-:S04]  /*1c90*/  HFMA2 R14, R23, R2.H1_H1, -48, -48 ;  /* 0xd200d200170e7431 */ /* 0x000fc80000060002 */
[----:B------:R-:W-:Y:S01]  /*1ca0*/  HFMA2 R14, R14, R5, R22 ;  /* 0x000000050e0e7231 */ /* 0x000fe20000000016 */
[----:B------:R-:W-:-:S04]  /*1cb0*/  LOP3.LUT R22, R9, 0x1f001f, RZ, 0xc0, !PT ;  /* 0x001f001f09167812 */ /* 0x000fc800078ec0ff */
[----:B------:R-:W-:-:S05]  /*1cc0*/  LOP3.LUT R22, R22, 0x64006400, RZ, 0xfc, !PT ;  /* 0x6400640016167812 */ /* 0x000fca00078efcff */
[----:B------:R-:W-:Y:S02]  /*1cd0*/  HADD2 R22, R22, -1040, -1040 ;  /* 0xe410e41016167430 */ /* 0x000fe40000000000 */
[----:B------:R-:W-:Y:S01]  /*1ce0*/  HFMA2 R8, R8, R6, R14 ;  /* 0x0000000608087231 */ /* 0x000fe2000000000e */
[----:B------:R-:W-:Y:S01]  /*1cf0*/  MOV R14, R28 ;  /* 0x0000001c000e7202 */ /* 0x000fe20000000f00 */
[----:B------:R-:W-:Y:S01]  /*1d00*/  HFMA2 R22, R22, R4, R21 ;  /* 0x0000000416167231 */ /* 0x000fe20000000015 */
[----:B------:R-:W-:Y:S01]  /*1d10*/  LOP3.LUT R21, R9, 0x3e003e0, RZ, 0xc0, !PT ;  /* 0x03e003e009157812 */ /* 0x000fe200078ec0ff */
[----:B------:R-:W-:-:S03]  /*1d20*/  HFMA2 R8, R16, R7, R8 ;  /* 0x0000000710087231 */ /* 0x000fc60000000008 */
[----:B------:R-:W-:Y:S01]  /*1d30*/  LOP3.LUT R21, R21, 0x64006400, RZ, 0xfc, !PT ;  /* 0x6400640015157812 */ /* 0x000fe200078efcff */
[----:B------:R-:W-:-:S04]  /*1d40*/  HADD2 R8, R8.H0_H0, R8.H1_H1 ;  /* 0x3000000808087230 */ /* 0x000fc80000000800 */
[----:B------:R-:W-:-:S04]  /*1d50*/  HFMA2 R21, R21, R2.H1_H1, -48, -48 ;  /* 0xd200d20015157431 */ /* 0x000fc80000060002 */
[----:B------:R-:W-:Y:S01]  /*1d60*/  HFMA2 R21, R21, R5, R22 ;  /* 0x0000000515157231 */ /* 0x000fe20000000016 */
[--C-:B------:R-:W-:Y:S02]  /*1d70*/  SHF.R.U32.HI R22, RZ, 0xb, R9.reuse ;  /* 0x0000000bff167819 */ /* 0x100fe40000011609 */
[----:B------:R-:W-:Y:S02]  /*1d80*/  SHF.R.U32.HI R9, RZ, 0xa, R9 ;  /* 0x0000000aff097819 */ /* 0x000fe40000011609 */
[----:B------:R-:W-:Y:S02]  /*1d90*/  LOP3.LUT R15, R15, 0x100010, R22, 0xf8, !PT ;  /* 0x001000100f0f7812 */ /* 0x000fe400078ef816 */
[----:B------:R-:W-:Y:S02]  /*1da0*/  LOP3.LUT R22, R10, 0x1f001f, RZ, 0xc0, !PT ;  /* 0x001f001f0a167812 */ /* 0x000fe400078ec0ff */
[----:B------:R-:W-:Y:S02]  /*1db0*/  LOP3.LUT R9, R9, 0x1f001f, RZ, 0xc0, !PT ;  /* 0x001f001f09097812 */ /* 0x000fe400078ec0ff */
[----:B------:R-:W-:-:S02]  /*1dc0*/  LOP3.LUT R22, R22, 0x64006400, RZ, 0xfc, !PT ;  /* 0x6400640016167812 */ /* 0x000fc400078efcff */
[----:B------:R-:W-:Y:S02]  /*1dd0*/  LOP3.LUT R9, R9, 0x64006400, RZ, 0xfc, !PT ;  /* 0x6400640009097812 */ /* 0x000fe400078efcff */
[----:B------:R-:W-:Y:S01]  /*1de0*/  LOP3.LUT R15, R15, 0x64006400, RZ, 0xfc, !PT ;  /* 0x640064000f0f7812 */ /* 0x000fe200078efcff */
[----:B------:R-:W-:Y:S02]  /*1df0*/  HADD2 R22, R22, -1040, -1040 ;  /* 0xe410e41016167430 */ /* 0x000fe40000000000 */
[----:B------:R-:W-:Y:S02]  /*1e00*/  HADD2 R9, R9, -1040, -1040 ;  /* 0xe410e41009097430 */ /* 0x000fe40000000000 */
[----:B------:R-:W-:Y:S01]  /*1e10*/  HFMA2 R22, R22, R4, R19 ;  /* 0x0000000416167231 */ /* 0x000fe20000000013 */
[----:B------:R-:W-:Y:S01]  /*1e20*/  LOP3.LUT R19, R10, 0x3e003e0, RZ, 0xc0, !PT ;  /* 0x03e003e00a137812 */ /* 0x000fe200078ec0ff */
[----:B------:R-:W-:Y:S02]  /*1e30*/  HADD2 R15, R15, -1040, -1040 ;  /* 0xe410e4100f0f7430 */ /* 0x000fe40000000000 */
[----:B------:R-:W-:Y:S01]  /*1e40*/  HFMA2 R9, R9, R6, R21 ;  /* 0x0000000609097231 */ /* 0x000fe20000000015 */
[----:B------:R-:W-:-:S05]  /*1e50*/  LOP3.LUT R19, R19, 0x64006400, RZ, 0xfc, !PT ;  /* 0x6400640013137812 */ /* 0x000fca00078efcff */
[----:B------:R-:W-:Y:S02]  /*1e60*/  HFMA2 R19, R19, R2.H1_H1, -48, -48 ;  /* 0xd200d20013137431 */ /* 0x000fe40000060002 */
[----:B------:R-:W-:Y:S02]  /*1e70*/  HFMA2 R9, R15, R7, R9 ;  /* 0x000000070f097231 */ /* 0x000fe40000000009 */
[----:B------:R-:W-:Y:S01]  /*1e80*/  HFMA2 R19, R19, R5, R22 ;  /* 0x0000000513137231 */ /* 0x000fe20000000016 */
[--C-:B------:R-:W-:Y:S02]  /*1e90*/  SHF.R.U32.HI R22, RZ, 0xb, R10.reuse ;  /* 0x0000000bff167819 */ /* 0x100fe4000001160a */
[----:B------:R-:W-:Y:S02]  /*1ea0*/  SHF.R.U32.HI R10, RZ, 0xa, R10 ;  /* 0x0000000aff0a7819 */ /* 0x000fe4000001160a */
[----:B------:R-:W-:Y:S02]  /*1eb0*/  LOP3.LUT R17, R17, 0x100010, R22, 0xf8, !PT ;  /* 0x0010001011117812 */ /* 0x000fe400078ef816 */
[----:B------:R-:W-:-:S02]  /*1ec0*/  LOP3.LUT R22, R11, 0x1f001f, RZ, 0xc0, !PT ;  /* 0x001f001f0b167812 */ /* 0x000fc400078ec0ff */
[----:B------:R-:W-:Y:S02]  /*1ed0*/  LOP3.LUT R10, R10, 0x1f001f, RZ, 0xc0, !PT ;  /* 0x001f001f0a0a7812 */ /* 0x000fe400078ec0ff */
[----:B------:R-:W-:Y:S02]  /*1ee0*/  LOP3.LUT R22, R22, 0x64006400, RZ, 0xfc, !PT ;  /* 0x6400640016167812 */ /* 0x000fe400078efcff */
[----:B------:R-:W-:Y:S02]  /*1ef0*/  LOP3.LUT R10, R10, 0x64006400, RZ, 0xfc, !PT ;  /* 0x640064000a0a7812 */ /* 0x000fe400078efcff */
[----:B------:R-:W-:Y:S01]  /*1f00*/  LOP3.LUT R17, R17, 0x64006400, RZ, 0xfc, !PT ;  /* 0x6400640011117812 */ /* 0x000fe200078efcff */
[----:B------:R-:W-:Y:S02]  /*1f10*/  HADD2 R22, R22, -1040, -1040 ;  /* 0xe410e41016167430 */ /* 0x000fe40000000000 */
[----:B------:R-:W-:Y:S02]  /*1f20*/  HADD2 R10, R10, -1040, -1040 ;  /* 0xe410e4100a0a7430 */ /* 0x000fe40000000000 */
[----:B------:R-:W-:Y:S01]  /*1f30*/  HFMA2 R20, R22, R4, R20 ;  /* 0x0000000416147231 */ /* 0x000fe20000000014 */
[----:B------:R-:W-:Y:S01]  /*1f40*/  LOP3.LUT R4, R11, 0x3e003e0, RZ, 0xc0, !PT ;  /* 0x03e003e00b047812 */ /* 0x000fe200078ec0ff */
[----:B------:R-:W-:-:S02]  /*1f50*/  HFMA2 R10, R10, R6, R19 ;  /* 0x000000060a0a7231 */ /* 0x000fc40000000013 */
[----:B------:R-:W-:Y:S01]  /*1f60*/  HADD2 R17, R17, -1040, -1040 ;  /* 0xe410e41011117430 */ /* 0x000fe20000000000 */
[----:B------:R-:W-:-:S03]  /*1f70*/  LOP3.LUT R23, R4, 0x64006400, RZ, 0xfc, !PT ;  /* 0x6400640004177812 */ /* 0x000fc600078efcff */
[----:B------:R-:W-:Y:S02]  /*1f80*/  HFMA2 R10, R17, R7, R10 ;  /* 0x00000007110a7231 */ /* 0x000fe4000000000a */
[----:B------:R-:W-:Y:S01]  /*1f90*/  HFMA2 R4, R23, R2.H1_H1, -48, -48 ;  /* 0xd200d20017047431 */ /* 0x000fe20000060002 */
[--C-:B------:R-:W-:Y:S01]  /*1fa0*/  SHF.R.U32.HI R23, RZ, 0xb, R11.reuse ;  /* 0x0000000bff177819 */ /* 0x100fe2000001160b */
[----:B------:R-:W-:Y:S01]  /*1fb0*/  HADD2 R10, R10.H0_H0, R10.H1_H1 ;  /* 0x3000000a0a0a7230 */ /* 0x000fe20000000800 */
[----:B------:R-:W-:Y:S02]  /*1fc0*/  SHF.R.U32.HI R11, RZ, 0xa, R11 ;  /* 0x0000000aff0b7819 */ /* 0x000fe4000001160b */
[----:B------:R-:W-:Y:S01]  /*1fd0*/  LOP3.LUT R18, R18, 0x100010, R23, 0xf8, !PT ;  /* 0x0010001012127812 */ /* 0x000fe200078ef817 */
[----:B------:R-:W-:Y:S01]  /*1fe0*/  HFMA2 R4, R4, R5, R20 ;  /* 0x0000000504047231 */ /* 0x000fe20000000014 */
[----:B------:R-:W-:Y:S01]  /*1ff0*/  LOP3.LUT R11, R11, 0x1f001f, RZ, 0xc0, !PT ;  /* 0x001f001f0b0b7812 */ /* 0x000fe200078ec0ff */
[----:B------:R-:W-:Y:S01]  /*2000*/  IMAD.WIDE R20, R0, 0x4, R12 ;  /* 0x0000000400147825 */ /* 0x000fe200078e020c */
[----:B------:R-:W-:-:S02]  /*2010*/  LOP3.LUT R18, R18, 0x64006400, RZ, 0xfc, !PT ;  /* 0x6400640012127812 */ /* 0x000fc400078efcff */
[----:B------:R-:W-:Y:S02]  /*2020*/  LOP3.LUT R11, R11, 0x64006400, RZ, 0xfc, !PT ;  /* 0x640064000b0b7812 */ /* 0x000fe400078efcff */
[----:B------:R-:W-:Y:S01]  /*2030*/  PRMT R2, R2, 0x5410, R3 ;  /* 0x0000541002027816 */ /* 0x000fe20000000003 */
[----:B------:R-:W-:Y:S02]  /*2040*/  HADD2 R18, R18, -1040, -1040 ;  /* 0xe410e41012127430 */ /* 0x000fe40000000000 */
[----:B------:R-:W-:-:S04]  /*2050*/  HADD2 R11, R11, -1040, -1040 ;  /* 0xe410e4100b0b7430 */ /* 0x000fc80000000000 */
[----:B------:R-:W-:-:S04]  /*2060*/  HFMA2 R4, R11, R6, R4 ;  /* 0x000000060b047231 */ /* 0x000fc80000000004 */
[----:B------:R-:W-:Y:S02]  /*2070*/  HFMA2 R18, R18, R7, R4 ;  /* 0x0000000712127231 */ /* 0x000fe40000000004 */
[----:B------:R-:W-:-:S05]  /*2080*/  HADD2 R4, R9.H0_H0, R9.H1_H1 ;  /* 0x3000000909047230 */ /* 0x000fca0000000800 */
[----:B------:R-:W-:Y:S01]  /*2090*/  PRMT R8, R8, 0x5410, R4 ;  /* 0x0000541008087816 */ /* 0x000fe20000000004 */
[----:B------:R-:W-:-:S04]  /*20a0*/  HADD2 R5, R18.H0_H0, R18.H1_H1 ;  /* 0x3000001212057230 */ /* 0x000fc80000000800 */
[----:B------:R-:W-:Y:S01]  /*20b0*/  HFMA2 R19, R8, R2, RZ.H0_H0 ;  /* 0x0000000208137231 */ /* 0x000fe200000400ff */
[----:B------:R-:W-:-:S05]  /*20c0*/  PRMT R10, R10, 0x5410, R5 ;  /* 0x000054100a0a7816 */ /* 0x000fca0000000005 */
[----:B------:R-:W-:-:S07]  /*20d0*/  HFMA2 R18, R10, R24, RZ ;  /* 0x000000180a127231 */ /* 0x000fce00000000ff */
.L_x_3792:
[----:B------:R-:W0:Y:S01]  /*20e0*/  LDC.64 R12, c[0x0][0x3a0] ;  /* 0x0000e800ff0c7b82 */ /* 0x000e220000000a00 */
[----:B------:R-:W-:Y:S01]  /*20f0*/  VIMNMX R5, PT, PT, R26, UR12, PT ;  /* 0x0000000c1a057c48 */ /* 0x000fe2000bfe0100 */
[----:B------:R-:W-:-:S03]  /*2100*/  IMAD R27, R0, UR8, R27 ;  /* 0x00000008001b7c24 */ /* 0x000fc6000f8e021b */
[----:B------:R-:W-:Y:S01]  /*2110*/  ISETP.GT.AND P0, PT, R5, R14, PT ;  /* 0x0000000e0500720c */ /* 0x000fe20003f04270 */
[----:B0-----:R-:W-:-:S12]  /*2120*/  IMAD.WIDE R12, R27, 0x2, R12 ;  /* 0x000000021b0c7825 */ /* 0x001fd800078e020c */
[----:B------:R-:W-:Y:S05]  /*2130*/  @!P0 BRA `(.L_x_3793) ;  /* 0x0000002000ec8947 */ /* 0x000fea0003800000 */
[----:B------:R-:W-:-:S07]  /*2140*/  VIMNMX.U32 R15, PT, PT, R26, UR12, PT ;  /* 0x0000000c1a0f7c48 */ /* 0x000fce000bfe0000 */
.L_x_3794:
[----:B------:R0:W2:Y:S04]  /*2150*/  LDG.E.128.CONSTANT R4, desc[UR6][R20.64] ;  /* 0x0000000614047981 */ /* 0x0000a8000c1e9d00 */
[----:B------:R-:W1:Y:S01]  /*2160*/  LDS.64 R16, [UR4] ;  /* 0x00000004ff107984 */ /* 0x000e620008000a00 */
[----:B0-----:R-:W-:Y:S01]  /*2170*/  IMAD.WIDE R20, R0, 0x4, R20 ;  /* 0x0000000400147825 */ /* 0x001fe200078e0214 */
[----:B--2---:R-:W-:Y:S02]  /*2180*/  LOP3.LUT R8, R4, 0xf000f, RZ, 0xc0, !PT ;  /* 0x000f000f04087812 */ /* 0x004fe400078ec0ff */
        /* <DEDUP_REMOVED lines=9> */
[----:B-1----:R-:W-:Y:S02]  /*2220*/  HADD2.F32 R9, -RZ, R16.H0_H0 ;  /* 0x20000010ff097230 */ /* 0x002fe40000004100 */
[----:B------:R-:W-:Y:S02]  /*2230*/  HADD2 R26, R10, -1032, -1032 ;  /* 0xe408e4080a1a7430 */ /* 0x000fe40000000000 */
[----:B------:R-:W-:Y:S02]  /*2240*/  HADD2.F32 R8, -RZ, R11.H0_H0 ;  /* 0x2000000bff087230 */ /* 0x000fe40000004100 */
[----:B------:R-:W-:Y:S02]  /*2250*/  HADD2 R27, R22, -1032, -1032 ;  /* 0xe408e408161b7430 */ /* 0x000fe40000000000 */
[----:B------:R-:W-:Y:S02]  /*2260*/  HADD2.F32 R28, -RZ, R23.H0_H0 ;  /* 0x20000017ff1c7230 */ /* 0x000fe40000004100 */
[----:B------:R-:W-:-:S02]  /*2270*/  HADD2.F32 R10, -RZ, R26.H0_H0 ;  /* 0x2000001aff0a7230 */ /* 0x000fc40000004100 */
[----:B------:R-:W-:Y:S01]  /*2280*/  FFMA.FTZ R29, R8, R9, RZ ;  /* 0x00000009081d7223 */ /* 0x000fe200000100ff */
[----:B------:R-:W-:Y:S02]  /*2290*/  HADD2.F32 R22, -RZ, R27.H0_H0 ;  /* 0x2000001bff167230 */ /* 0x000fe40000004100 */
[C---:B------:R-:W-:Y:S01]  /*22a0*/  FFMA.FTZ R28, R9.reuse, R28, RZ ;  /* 0x0000001c091c7223 */ /* 0x040fe200000100ff */
[----:B------:R-:W-:Y:S02]  /*22b0*/  HADD2.F32 R8, -RZ, R11.H1_H1 ;  /* 0x3000000bff087230 */ /* 0x000fe40000004100 */
[C---:B------:R-:W-:Y:S01]  /*22c0*/  FFMA.FTZ R31, R9.reuse, R10, RZ ;  /* 0x0000000a091f7223 */ /* 0x040fe200000100ff */
[----:B------:R-:W-:Y:S02]  /*22d0*/  HADD2.F32 R26, -RZ, R26.H1_H1 ;  /* 0x3000001aff1a7230 */ /* 0x000fe40000004100 */
[----:B------:R-:W-:Y:S01]  /*22e0*/  FFMA.FTZ R33, R9, R22, RZ ;  /* 0x0000001609217223 */ /* 0x000fe200000100ff */
[----:B------:R-:W-:-:S02]  /*22f0*/  HADD2.F32 R9, -RZ, R16.H1_H1 ;  /* 0x30000010ff097230 */ /* 0x000fc40000004100 */
[----:B------:R-:W-:Y:S02]  /*2300*/  HFMA2 R11, -RZ, RZ, 0, 0.0625 ;  /* 0x00002c00ff0b7431 */ /* 0x000fe400000001ff */
[----:B------:R-:W-:Y:S01]  /*2310*/  HADD2.F32 R32, -RZ, R23.H1_H1 ;  /* 0x30000017ff207230 */ /* 0x000fe20000004100 */
[----:B------:R-:W-:Y:S01]  /*2320*/  LOP3.LUT R16, R6, 0xf000f0, RZ, 0xc0, !PT ;  /* 0x00f000f006107812 */ /* 0x000fe200078ec0ff */
[----:B------:R-:W-:Y:S02]  /*2330*/  HADD2.F32 R10, -RZ, R27.H1_H1 ;  /* 0x3000001bff0a7230 */ /* 0x000fe40000004100 */
[C---:B------:R-:W-:Y:S01]  /*2340*/  FFMA.FTZ R30, R9.reuse, R26, R31 ;  /* 0x0000001a091e7223 */ /* 0x040fe2000001001f */
[----:B------:R-:W-:Y:S01]  /*2350*/  FFMA.FTZ R8, R8, R9, R29 ;  /* 0x0000000908087223 */ /* 0x000fe2000001001d */
[C---:B------:R-:W-:Y:S01]  /*2360*/  FFMA.FTZ R32, R9.reuse, R32, R28 ;  /* 0x0000002009207223 */ /* 0x040fe2000001001c */
[----:B------:R-:W-:Y:S01]  /*2370*/  LOP3.LUT R27, R16, 0x64006400, RZ, 0xfc, !PT ;  /* 0x64006400101b7812 */ /* 0x000fe200078efcff */
[----:B------:R-:W-:Y:S01]  /*2380*/  FFMA.FTZ R26, R9, R10, R33 ;  /* 0x0000000a091a7223 */ /* 0x000fe20000010021 */
[----:B------:R-:W-:Y:S01]  /*2390*/  LOP3.LUT R9, R4, 0xf000f0, RZ, 0xc0, !PT ;  /* 0x00f000f004097812 */ /* 0x000fe200078ec0ff */
[----:B------:R-:W-:Y:S01]  /*23a0*/  HADD2.F32 R29, -RZ, R17.H0_H0 ;  /* 0x20000011ff1d7230 */ /* 0x000fe20000004100 */
[----:B------:R-:W-:-:S02]  /*23b0*/  LOP3.LUT R10, R5, 0xf000f0, RZ, 0xc0, !PT ;  /* 0x00f000f0050a7812 */ /* 0x000fc400078ec0ff */
[----:B------:R-:W-:Y:S02]  /*23c0*/  PRMT R2, R2, 0x5410, R11 ;  /* 0x0000541002027816 */ /* 0x000fe4000000000b */
[----:B------:R-:W-:Y:S02]  /*23d0*/  LOP3.LUT R9, R9, 0x64006400, RZ, 0xfc, !PT ;  /* 0x6400640009097812 */ /* 0x000fe400078efcff */
[----:B------:R-:W-:Y:S01]  /*23e0*/  LOP3.LUT R11, R10, 0x64006400, RZ, 0xfc, !PT ;  /* 0x640064000a0b7812 */ /* 0x000fe200078efcff */
[-C--:B------:R-:W-:Y:S02]  /*23f0*/  HFMA2 R16, R27, R2.reuse.H1_H1, -72, -72 ;  /* 0xd480d4801b107431 */ /* 0x080fe40000060002 */
[-C--:B------:R-:W-:Y:S02]  /*2400*/  HFMA2 R23, R9, R2.reuse.H1_H1, -72, -72 ;  /* 0xd480d48009177431 */ /* 0x080fe40000060002 */
[----:B------:R-:W-:Y:S02]  /*2410*/  HFMA2 R22, R11, R2.H1_H1, -72, -72 ;  /* 0xd480d4800b167431 */ /* 0x000fe40000060002 */
[----:B------:R-:W-:-:S02]  /*2420*/  HADD2.F32 R11, -RZ, R16.H0_H0 ;  /* 0x20000010ff0b7230 */ /* 0x000fc40000004100 */
[----:B------:R-:W-:Y:S02]  /*2430*/  HADD2.F32 R27, -RZ, R23.H0_H0 ;  /* 0x20000017ff1b7230 */ /* 0x000fe40000004100 */
[--C-:B------:R-:W-:Y:S02]  /*2440*/  HADD2.F32 R9, -RZ, R22.reuse.H0_H0 ;  /* 0x20000016ff097230 */ /* 0x100fe40000004100 */
[----:B------:R-:W-:Y:S01]  /*2450*/  FFMA.FTZ R30, R29, R11, R30 ;  /* 0x0000000b1d1e7223 */ /* 0x000fe2000001001e */
[----:B------:R-:W-:Y:S02]  /*2460*/  FFMA.FTZ R27, R27, R29, R8 ;  /* 0x0000001d1b1b7223 */ /* 0x000fe40000010008 */
[----:B------:R-:W-:Y:S02]  /*2470*/  FFMA.FTZ R32, R29, R9, R32 ;  /* 0x000000091d207223 */ /* 0x000fe40000010020 */
[----:B------:R0:W2:Y:S01]  /*2480*/  LDG.E.128.CONSTANT R8, desc[UR6][R20.64] ;  /* 0x0000000614087981 */ /* 0x0000a2000c1e9d00 */
[----:B------:R-:W-:Y:S01]  /*2490*/  LOP3.LUT R28, R7, 0xf000f0, RZ, 0xc0, !PT ;  /* 0x00f000f0071c7812 */ /* 0x000fe200078ec0ff */
[----:B------:R-:W-:Y:S01]  /*24a0*/  HADD2.F32 R17, -RZ, R17.H1_H1 ;  /* 0x30000011ff117230 */ /* 0x000fe20000004100 */
[----:B------:R-:W-:Y:S01]  /*24b0*/  SHF.R.U32.HI R5, RZ, 0x8, R5 ;  /* 0x00000008ff057819 */ /* 0x000fe20000011605 */
[----:B------:R-:W-:Y:S01]  /*24c0*/  HADD2.F32 R22, -RZ, R22.H1_H1 ;  /* 0x30000016ff167230 */ /* 0x000fe20000004100 */
[----:B------:R-:W-:-:S02]  /*24d0*/  LOP3.LUT R31, R28, 0x64006400, RZ, 0xfc, !PT ;  /* 0x640064001c1f7812 */ /* 0x000fc400078efcff */
[----:B------:R-:W-:Y:S02]  /*24e0*/  SHF.R.U32.HI R6, RZ, 0x8, R6 ;  /* 0x00000008ff067819 */ /* 0x000fe40000011606 */
[----:B------:R-:W-:Y:S01]  /*24f0*/  FFMA.FTZ R32, R17, R22, R32 ;  /* 0x0000001611207223 */ /* 0x000fe20000010020 */
[----:B------:R-:W-:Y:S01]  /*2500*/  HFMA2 R28, R31, R2.H1_H1, -72, -72 ;  /* 0xd480d4801f1c7431 */ /* 0x000fe20000060002 */
[----:B------:R-:W-:Y:S01]  /*2510*/  SHF.R.U32.HI R7, RZ, 0x8, R7 ;  /* 0x00000008ff077819 */ /* 0x000fe20000011607 */
[----:B0-----:R-:W-:-:S04]  /*2520*/  IMAD.WIDE R20, R0, 0x4, R20 ;  /* 0x0000000400147825 */ /* 0x001fc800078e0214 */
[--C-:B------:R-:W-:Y:S02]  /*2530*/  HADD2.F32 R31, -RZ, R28.reuse.H0_H0 ;  /* 0x2000001cff1f7230 */ /* 0x100fe40000004100 */
[----:B------:R-:W-:Y:S01]  /*2540*/  HADD2.F32 R22, -RZ, R28.H1_H1 ;  /* 0x3000001cff167230 */ /* 0x000fe20000004100 */
[----:B------:R-:W-:Y:S02]  /*2550*/  LOP3.LUT R28, R5, 0xf000f, RZ, 0xc0, !PT ;  /* 0x000f000f051c7812 */ /* 0x000fe400078ec0ff */
[----:B------:R-:W-:Y:S01]  /*2560*/  FFMA.FTZ R29, R29, R31, R26 ;  /* 0x0000001f1d1d7223 */ /* 0x000fe2000001001a */
[----:B------:R-:W-:Y:S01]  /*2570*/  HADD2.F32 R26, -RZ, R23.H1_H1 ;  /* 0x30000017ff1a7230 */ /* 0x000fe20000004100 */
[----:B------:R-:W-:Y:S01]  /*2580*/  LOP3.LUT R28, R28, 0x64006400, RZ, 0xfc, !PT ;  /* 0x640064001c1c7812 */ /* 0x000fe200078efcff */
[----:B------:R-:W-:Y:S02]  /*2590*/  HADD2.F32 R23, -RZ, R16.H1_H1 ;  /* 0x30000010ff177230 */ /* 0x000fe40000004100 */
[----:B------:R-:W-:Y:S01]  /*25a0*/  FFMA.FTZ R22, R17, R22, R29 ;  /* 0x0000001611167223 */ /* 0x000fe2000001001d */
[----:B------:R-:W-:Y:S01]  /*25b0*/  FFMA.FTZ R26, R26, R17, R27 ;  /* 0x000000111a1a7223 */ /* 0x000fe2000001001b */
[----:B------:R-:W-:-:S02]  /*25c0*/  HADD2 R28, R28, -1032, -1032 ;  /* 0xe408e4081c1c7430 */ /* 0x000fc40000000000 */
[----:B------:R-:W-:Y:S01]  /*25d0*/  FFMA.FTZ R30, R17, R23, R30 ;  /* 0x00000017111e7223 */ /* 0x000fe2000001001e */
[----:B------:R-:W-:Y:S01]  /*25e0*/  SHF.R.U32.HI R23, RZ, 0x8, R4 ;  /* 0x00000008ff177819 */ /* 0x000fe20000011604 */
[----:B------:R-:W0:Y:S01]  /*25f0*/  LDS.64 R16, [UR4+0x8] ;  /* 0x00000804ff107984 */ /* 0x000e220008000a00 */
[--C-:B------:R-:W-:Y:S02]  /*2600*/  HADD2.F32 R31, -RZ, R28.reuse.H0_H0 ;  /* 0x2000001cff1f7230 */ /* 0x100fe40000004100 */
[C---:B------:R-:W-:Y:S01]  /*2610*/  LOP3.LUT R4, R23.reuse, 0xf000f, RZ, 0xc0, !PT ;  /* 0x000f000f17047812 */ /* 0x040fe200078ec0ff */
[----:B------:R-:W-:Y:S01]  /*2620*/  HADD2.F32 R28, -RZ, R28.H1_H1 ;  /* 0x3000001cff1c7230 */ /* 0x000fe20000004100 */
[----:B------:R-:W-:Y:S02]  /*2630*/  LOP3.LUT R23, R23, 0xf000f0, RZ, 0xc0, !PT ;  /* 0x00f000f017177812 */ /* 0x000fe400078ec0ff */
[----:B------:R-:W-:-:S05]  /*2640*/  LOP3.LUT R4, R4, 0x64006400, RZ, 0xfc, !PT ;  /* 0x6400640004047812 */ /* 0x000fca00078efcff */
[----:B------:R-:W-:-:S05]  /*2650*/  HADD2 R4, R4, -1032, -1032 ;  /* 0xe408e40804047430 */ /* 0x000fca0000000000 */
[----:B------:R-:W-:Y:S02]  /*2660*/  HADD2.F32 R29, -RZ, R4.H0_H0 ;  /* 0x20000004ff1d7230 */ /* 0x000fe40000004100 */
[--C-:B0-----:R-:W-:Y:S02]  /*2670*/  HADD2.F32 R27, -RZ, R16.reuse.H0_H0 ;  /* 0x20000010ff1b7230 */ /* 0x101fe40000004100 */
[----:B------:R-:W-:-:S03]  /*2680*/  HADD2.F32 R16, -RZ, R16.H1_H1 ;  /* 0x30000010ff107230 */ /* 0x000fc60000004100 */
[----:B------:R-:W-:Y:S01]  /*2690*/  FFMA.FTZ R26, R29, R27, R26 ;  /* 0x0000001b1d1a7223 */ /* 0x000fe2000001001a */
[C---:B------:R-:W-:Y:S01]  /*26a0*/  LOP3.LUT R29, R6.reuse, 0xf000f, RZ, 0xc0, !PT ;  /* 0x000f000f061d7812 */ /* 0x040fe200078ec0ff */
[----:B------:R-:W-:Y:S01]  /*26b0*/  FFMA.FTZ R31, R27, R31, R32 ;  /* 0x0000001f1b1f7223 */ /* 0x000fe20000010020 */
[----:B------:R-:W-:Y:S02]  /*26c0*/  LOP3.LUT R6, R6, 0xf000f0, RZ, 0xc0, !PT ;  /* 0x00f000f006067812 */ /* 0x000fe400078ec0ff */
[----:B------:R-:W-:Y:S01]  /*26d0*/  LOP3.LUT R29, R29, 0x64006400, RZ, 0xfc, !PT ;  /* 0x640064001d1d7812 */ /* 0x000fe200078efcff */
[----:B------:R-:W-:-:S04]  /*26e0*/  FFMA.FTZ R31, R16, R28, R31 ;  /* 0x0000001c101f7223 */ /* 0x000fc8000001001f */
[----:B------:R-:W-:-:S05]  /*26f0*/  HADD2 R29, R29, -1032, -1032 ;  /* 0xe408e4081d1d7430 */ /* 0x000fca0000000000 */
[--C-:B------:R-:W-:Y:S02]  /*2700*/  HADD2.F32 R32, -RZ, R29.reuse.H0_H0 ;  /* 0x2000001dff207230 */ /* 0x100fe40000004100 */
[----:B------:R-:W-:-:S03]  /*2710*/  HADD2.F32 R29, -RZ, R29.H1_H1 ;  /* 0x3000001dff1d7230 */ /* 0x000fc60000004100 */
[----:B------:R-:W-:Y:S01]  /*2720*/  FFMA.FTZ R32, R27, R32, R30 ;  /* 0x000000201b207223 */ /* 0x000fe2000001001e */
[C---:B------:R-:W-:Y:S02]  /*2730*/  LOP3.LUT R30, R7.reuse, 0xf000f, RZ, 0xc0, !PT ;  /* 0x000f000f071e7812 */ /* 0x040fe400078ec0ff */
[----:B------:R-:W-:Y:S01]  /*2740*/  LOP3.LUT R7, R7, 0xf000f0, RZ, 0xc0, !PT ;  /* 0x00f000f007077812 */ /* 0x000fe200078ec0ff */
[----:B------:R-:W-:Y:S01]  /*2750*/  FFMA.FTZ R32, R16, R29, R32 ;  /* 0x0000001d10207223 */ /* 0x000fe20000010020 */
[----:B------:R-:W-:-:S05]  /*2760*/  LOP3.LUT R30, R30, 0x64006400, RZ, 0xfc, !PT ;  /* 0x640064001e1e7812 */ /* 0x000fca00078efcff */
[----:B------:R-:W-:-:S05]  /*2770*/  HADD2 R30, R30, -1032, -1032 ;  /* 0xe408e4081e1e7430 */ /* 0x000fca0000000000 */
[----:B------:R-:W-:-:S05]  /*2780*/  HADD2.F32 R33, -RZ, R30.H0_H0 ;  /* 0x2000001eff217230 */ /* 0x000fca0000004100 */
[----:B------:R-:W-:Y:S01]  /*2790*/  FFMA.FTZ R22, R27, R33, R22 ;  /* 0x000000211b167223 */ /* 0x000fe20000010016 */
[----:B------:R-:W-:Y:S01]  /*27a0*/  HADD2.F32 R27, -RZ, R4.H1_H1 ;  /* 0x30000004ff1b7230 */ /* 0x000fe20000004100 */
[----:B------:R-:W-:Y:S02]  /*27b0*/  LOP3.LUT R4, R5, 0xf000f0, RZ, 0xc0, !PT ;  /* 0x00f000f005047812 */ /* 0x000fe400078ec0ff */
[----:B------:R-:W-:Y:S02]  /*27c0*/  LOP3.LUT R5, R23, 0x64006400, RZ, 0xfc, !PT ;  /* 0x6400640017057812 */ /* 0x000fe400078efcff */
[----:B------:R-:W-:Y:S01]  /*27d0*/  FFMA.FTZ R26, R27, R16, R26 ;  /* 0x000000101b1a7223 */ /* 0x000fe2000001001a */
[----:B------:R-:W-:Y:S01]  /*27e0*/  HADD2.F32 R27, -RZ, R30.H1_H1 ;  /* 0x3000001eff1b7230 */ /* 0x000fe20000004100 */
[----:B------:R-:W-:Y:S01]  /*27f0*/  LOP3.LUT R23, R4, 0x64006400, RZ, 0xfc, !PT ;  /* 0x6400640004177812 */ /* 0x000fe200078efcff */
[----:B------:R-:W-:-:S03]  /*2800*/  HFMA2 R5, R5, R2.H1_H1, -72, -72 ;  /* 0xd480d48005057431 */ /* 0x000fc60000060002 */
[----:B------:R-:W-:Y:S01]  /*2810*/  FFMA.FTZ R16, R16, R27, R22 ;  /* 0x0000001b10107223 */ /* 0x000fe20000010016 */
[----:B------:R-:W-:Y:S01]  /*2820*/  LOP3.LUT R27, R6, 0x64006400, RZ, 0xfc, !PT ;  /* 0x64006400061b7812 */ /* 0x000fe200078efcff */
[-C--:B------:R-:W-:Y:S02]  /*2830*/  HFMA2 R22, R23, R2.reuse.H1_H1, -72, -72 ;  /* 0xd480d48017167431 */ /* 0x080fe40000060002 */
[----:B------:R-:W-:Y:S02]  /*2840*/  HADD2.F32 R23, -RZ, R17.H0_H0 ;  /* 0x20000011ff177230 */ /* 0x000fe40000004100 */
[----:B------:R-:W-:Y:S02]  /*2850*/  HADD2.F32 R29, -RZ, R5.H0_H0 ;  /* 0x20000005ff1d7230 */ /* 0x000fe40000004100 */
[----:B------:R-:W-:Y:S02]  /*2860*/  HFMA2 R4, R27, R2.H1_H1, -72, -72 ;  /* 0xd480d4801b047431 */ /* 0x000fe40000060002 */
[----:B------:R-:W-:-:S02]  /*2870*/  HADD2.F32 R6, -RZ, R22.H0_H0 ;  /* 0x20000016ff067230 */ /* 0x000fc40000004100 */
[----:B------:R-:W-:Y:S02]  /*2880*/  HADD2.F32 R17, -RZ, R17.H1_H1 ;  /* 0x30000011ff117230 */ /* 0x000fe40000004100 */
[----:B------:R-:W-:Y:S01]  /*2890*/  FFMA.FTZ R26, R29, R23, R26 ;  /* 0x000000171d1a7223 */ /* 0x000fe2000001001a */
[----:B------:R-:W-:Y:S02]  /*28a0*/  HADD2.F32 R27, -RZ, R4.H0_H0 ;  /* 0x20000004ff1b7230 */ /* 0x000fe40000004100 */
[C---:B------:R-:W-:Y:S01]  /*28b0*/  FFMA.FTZ R31, R23.reuse, R6, R31 ;  /* 0x00000006171f7223 */ /* 0x040fe2000001001f */
[----:B------:R-:W-:Y:S02]  /*28c0*/  HADD2.F32 R5, -RZ, R5.H1_H1 ;  /* 0x30000005ff057230 */ /* 0x000fe40000004100 */
[----:B------:R-:W-:Y:S02]  /*28d0*/  HADD2.F32 R22, -RZ, R22.H1_H1 ;  /* 0x30000016ff167230 */ /* 0x000fe40000004100 */
[----:B------:R-:W-:Y:S01]  /*28e0*/  FFMA.FTZ R32, R23, R27, R32 ;  /* 0x0000001b17207223 */ /* 0x000fe20000010020 */
[----:B------:R-:W-:-:S02]  /*28f0*/  LOP3.LUT R27, R7, 0x64006400, RZ, 0xfc, !PT ;  /* 0x64006400071b7812 */ /* 0x000fc400078efcff */
[----:B------:R-:W0:Y:S03]  /*2900*/  LDS.64 R6, [UR4+0x10] ;  /* 0x00001004ff067984 */ /* 0x000e260008000a00 */
[----:B------:R-:W-:-:S05]  /*2910*/  HFMA2 R27, R27, R2.H1_H1, -72, -72 ;  /* 0xd480d4801b1b7431 */ /* 0x000fca0000060002 */
[----:B------:R-:W-:-:S05]  /*2920*/  HADD2.F32 R28, -RZ, R27.H0_H0 ;  /* 0x2000001bff1c7230 */ /* 0x000fca0000004100 */
[----:B------:R-:W-:Y:S01]  /*2930*/  FFMA.FTZ R28, R23, R28, R16 ;  /* 0x0000001c171c7223 */ /* 0x000fe20000010010 */
[----:B------:R-:W-:Y:S01]  /*2940*/  FFMA.FTZ R16, R5, R17, R26 ;  /* 0x0000001105107223 */ /* 0x000fe2000001001a */
[----:B------:R-:W-:Y:S02]  /*2950*/  HADD2.F32 R5, -RZ, R4.H1_H1 ;  /* 0x30000004ff057230 */ /* 0x000fe40000004100 */
[----:B------:R-:W-:-:S03]  /*2960*/  FFMA.FTZ R23, R17, R22, R31 ;  /* 0x0000001611177223 */ /* 0x000fc6000001001f */
[----:B------:R-:W-:Y:S01]  /*2970*/  FFMA.FTZ R26, R17, R5, R32 ;  /* 0x00000005111a7223 */ /* 0x000fe20000010020 */
[----:B------:R-:W-:-:S05]  /*2980*/  HADD2.F32 R5, -RZ, R27.H1_H1 ;  /* 0x3000001bff057230 */ /* 0x000fca0000004100 */
[----:B------:R-:W-:Y:S01]  /*2990*/  FFMA.FTZ R5, R17, R5, R28 ;  /* 0x0000000511057223 */ /* 0x000fe2000001001c */
[----:B0-----:R-:W-:Y:S01]  /*29a0*/  HADD2.F32 R28, -RZ, R7.H0_H0 ;  /* 0x20000007ff1c7230 */ /* 0x001fe20000004100 */
[C---:B--2---:R-:W-:Y:S02]  /*29b0*/  LOP3.LUT R4, R8.reuse, 0xf000f, RZ, 0xc0, !PT ;  /* 0x000f000f08047812 */ /* 0x044fe400078ec0ff */
[----:B------:R-:W-:Y:S02]  /*29c0*/  LOP3.LUT R22, R8, 0xf000f0, RZ, 0xc0, !PT ;  /* 0x00f000f008167812 */ /* 0x000fe400078ec0ff */
[----:B------:R-:W-:Y:S02]  /*29d0*/  LOP3.LUT R4, R4, 0x64006400, RZ, 0xfc, !PT ;  /* 0x6400640004047812 */ /* 0x000fe400078efcff */
[----:B------:R-:W-:-:S03]  /*29e0*/  LOP3.LUT R27, R22, 0x64006400, RZ, 0xfc, !PT ;  /* 0x64006400161b7812 */ /* 0x000fc600078efcff */
[----:B------:R-:W-:Y:S02]  /*29f0*/  HADD2 R29, R4, -1032, -1032 ;  /* 0xe408e408041d7430 */ /* 0x000fe40000000000 */
[----:B------:R-:W-:-:S03]  /*2a00*/  HADD2.F32 R4, -RZ, R6.H0_H0 ;  /* 0x20000006ff047230 */ /* 0x000fc60000004100 */
[--C-:B------:R-:W-:Y:S02]  /*2a10*/  HADD2.F32 R17, -RZ, R29.reuse.H0_H0 ;  /* 0x2000001dff117230 */ /* 0x100fe40000004100 */
[----:B------:R-:W-:Y:S02]  /*2a20*/  HADD2.F32 R22, -RZ, R29.H1_H1 ;  /* 0x3000001dff167230 */ /* 0x000fe40000004100 */
[----:B------:R-:W-:Y:S02]  /*2a30*/  HADD2.F32 R29, -RZ, R6.H1_H1 ;  /* 0x30000006ff1d7230 */ /* 0x000fe40000004100 */
[----:B------:R-:W-:Y:S01]  /*2a40*/  FFMA.FTZ R17, R17, R4, RZ ;  /* 0x0000000411117223 */ /* 0x000fe200000100ff */
[----:B------:R-:W-:Y:S02]  /*2a50*/  HFMA2 R6, R27, R2.H1_H1, -72, -72 ;  /* 0xd480d4801b067431 */ /* 0x000fe40000060002 */
[----:B------:R-:W-:Y:S02]  /*2a60*/  HADD2.F32 R27, -RZ, R7.H1_H1 ;  /* 0x30000007ff1b7230 */ /* 0x000fe40000004100 */
[----:B------:R-:W-:Y:S01]  /*2a70*/  FFMA.FTZ R17, R22, R29, R17 ;  /* 0x0000001d16117223 */ /* 0x000fe20000010011 */
[----:B------:R-:W-:-:S02]  /*2a80*/  HADD2.F32 R22, -RZ, R6.H0_H0 ;  /* 0x20000006ff167230 */ /* 0x000fc40000004100 */
[----:B------:R-:W-:-:S03]  /*2a90*/  HADD2.F32 R6, -RZ, R6.H1_H1 ;  /* 0x30000006ff067230 */ /* 0x000fc60000004100 */
[----:B------:R-:W-:-:S04]  /*2aa0*/  FFMA.FTZ R17, R22, R28, R17 ;  /* 0x0000001c16117223 */ /* 0x000fc80000010011 */
[----:B------:R-:W-:Y:S01]  /*2ab0*/  FFMA.FTZ R31, R6, R27, R17 ;  /* 0x0000001b061f7223 */ /* 0x000fe20000010011 */
[----:B------:R-:W-:Y:S01]  /*2ac0*/  SHF.R.U32.HI R17, RZ, 0x8, R8 ;  /* 0x00000008ff117819 */ /* 0x000fe20000011608 */
[----:B------:R-:W0:Y:S03]  /*2ad0*/  LDS.64 R6, [UR4+0x18] ;  /* 0x00001804ff067984 */ /* 0x000e260008000a00 */
[C---:B------:R-:W-:Y:S02]  /*2ae0*/  LOP3.LUT R8, R17.reuse, 0xf000f, RZ, 0xc0, !PT ;  /* 0x000f000f11087812 */ /* 0x040fe400078ec0ff */
[----:B------:R-:W-:Y:S02]  /*2af0*/  LOP3.LUT R17, R17, 0xf000f0, RZ, 0xc0, !PT ;  /* 0x00f000f011117812 */ /* 0x000fe400078ec0ff */
[----:B------:R-:W-:Y:S02]  /*2b00*/  LOP3.LUT R8, R8, 0x64006400, RZ, 0xfc, !PT ;  /* 0x6400640008087812 */ /* 0x000fe400078efcff */
[----:B------:R-:W-:-:S03]  /*2b10*/  LOP3.LUT R17, R17, 0x64006400, RZ, 0xfc, !PT ;  /* 0x6400640011117812 */ /* 0x000fc600078efcff */
[----:B------:R-:W-:Y:S02]  /*2b20*/  HADD2 R22, R8, -1032, -1032 ;  /* 0xe408e40808167430 */ /* 0x000fe40000000000 */
[----:B------:R-:W-:-:S03]  /*2b30*/  HFMA2 R17, R17, R2.H1_H1, -72, -72 ;  /* 0xd480d48011117431 */ /* 0x000fc60000060002 */
[----:B------:R-:W-:Y:S02]  /*2b40*/  HADD2.F32 R30, -RZ, R22.H0_H0 ;  /* 0x20000016ff1e7230 */ /* 0x000fe40000004100 */
[----:B------:R-:W-:Y:S02]  /*2b50*/  HADD2.F32 R32, -RZ, R17.H1_H1 ;  /* 0x30000011ff207230 */ /* 0x000fe40000004100 */
[--C-:B0-----:R-:W-:Y:S02]  /*2b60*/  HADD2.F32 R8, -RZ, R6.reuse.H0_H0 ;  /* 0x20000006ff087230 */ /* 0x101fe40000004100 */
[----:B------:R-:W-:-:S03]  /*2b70*/  HADD2.F32 R6, -RZ, R6.H1_H1 ;  /* 0x30000006ff067230 */ /* 0x000fc60000004100 */
[----:B------:R-:W-:Y:S01]  /*2b80*/  FFMA.FTZ R30, R30, R8, R31 ;  /* 0x000000081e1e7223 */ /* 0x000fe2000001001f */
[----:B------:R-:W-:Y:S02]  /*2b90*/  HADD2.F32 R31, -RZ, R22.H1_H1 ;  /* 0x30000016ff1f7230 */ /* 0x000fe40000004100 */
[--C-:B------:R-:W-:Y:S02]  /*2ba0*/  HADD2.F32 R22, -RZ, R7.reuse.H0_H0 ;  /* 0x20000007ff167230 */ /* 0x100fe40000004100 */
[----:B------:R-:W-:Y:S02]  /*2bb0*/  HADD2.F32 R7, -RZ, R7.H1_H1 ;  /* 0x30000007ff077230 */ /* 0x000fe40000004100 */
[----:B------:R-:W-:Y:S01]  /*2bc0*/  FFMA.FTZ R31, R31, R6, R30 ;  /* 0x000000061f1f7223 */ /* 0x000fe2000001001e */
[----:B------:R-:W-:Y:S01]  /*2bd0*/  HADD2.F32 R30, -RZ, R17.H0_H0 ;  /* 0x20000011ff1e7230 */ /* 0x000fe20000004100 */
[----:B------:R-:W-:-:S04]  /*2be0*/  LOP3.LUT R17, R9, 0xf000f, RZ, 0xc0, !PT ;  /* 0x000f000f09117812 */ /* 0x000fc800078ec0ff */
[----:B------:R-:W-:Y:S01]  /*2bf0*/  LOP3.LUT R17, R17, 0x64006400, RZ, 0xfc, !PT ;  /* 0x6400640011117812 */ /* 0x000fe200078efcff */
[----:B------:R-:W-:-:S04]  /*2c00*/  FFMA.FTZ R31, R30, R22, R31 ;  /* 0x000000161e1f7223 */ /* 0x000fc8000001001f */
[----:B------:R-:W-:Y:S02]  /*2c10*/  HADD2 R17, R17, -1032, -1032 ;  /* 0xe408e40811117430 */ /* 0x000fe40000000000 */
[----:B------:R-:W-:-:S03]  /*2c20*/  FFMA.FTZ R32, R32, R7, R31 ;  /* 0x0000000720207223 */ /* 0x000fc6000001001f */
[--C-:B------:R-:W-:Y:S02]  /*2c30*/  HADD2.F32 R31, -RZ, R17.reuse.H0_H0 ;  /* 0x20000011ff1f7230 */ /* 0x100fe40000004100 */
[----:B------:R-:W-:Y:S01]  /*2c40*/  HADD2.F32 R30, -RZ, R17.H1_H1 ;  /* 0x30000011ff1e7230 */ /* 0x000fe20000004100 */
[----:B------:R-:W-:Y:S02]  /*2c50*/  LOP3.LUT R17, R9, 0xf000f0, RZ, 0xc0, !PT ;  /* 0x00f000f009117812 */ /* 0x000fe400078ec0ff */
[----:B------:R-:W-:Y:S01]  /*2c60*/  FFMA.FTZ R34, R4, R31, RZ ;  /* 0x0000001f04227223 */ /* 0x000fe200000100ff */
[----:B------:R-:W-:Y:S02]  /*2c70*/  SHF.R.U32.HI R9, RZ, 0x8, R9 ;  /* 0x00000008ff097819 */ /* 0x000fe40000011609 */
[----:B------:R-:W-:Y:S01]  /*2c80*/  LOP3.LUT R17, R17, 0x64006400, RZ, 0xfc, !PT ;  /* 0x6400640011117812 */ /* 0x000fe200078efcff */
[----:B------:R-:W-:-:S04]  /*2c90*/  FFMA.FTZ R31, R29, R30, R34 ;  /* 0x0000001e1d1f7223 */ /* 0x000fc80000010022 */
[----:B------:R-:W-:-:S05]  /*2ca0*/  HFMA2 R17, R17, R2.H1_H1, -72, -72 ;  /* 0xd480d48011117431 */ /* 0x000fca0000060002 */
[----:B------:R-:W-:-:S05]  /*2cb0*/  HADD2.F32 R30, -RZ, R17.H0_H0 ;  /* 0x20000011ff1e7230 */ /* 0x000fca0000004100 */
[----:B------:R-:W-:Y:S01]  /*2cc0*/  FFMA.FTZ R34, R28, R30, R31 ;  /* 0x0000001e1c227223 */ /* 0x000fe2000001001f */
[----:B------:R-:W-:Y:S01]  /*2cd0*/  HADD2.F32 R30, -RZ, R17.H1_H1 ;  /* 0x30000011ff1e7230 */ /* 0x000fe20000004100 */
[C---:B------:R-:W-:Y:S02]  /*2ce0*/  LOP3.LUT R17, R9.reuse, 0xf000f, RZ, 0xc0, !PT ;  /* 0x000f000f09117812 */ /* 0x040fe400078ec0ff */
[----:B------:R-:W-:Y:S02]  /*2cf0*/  LOP3.LUT R9, R9, 0xf000f0, RZ, 0xc0, !PT ;  /* 0x00f000f009097812 */ /* 0x000fe400078ec0ff */
[----:B------:R-:W-:Y:S01]  /*2d00*/  LOP3.LUT R17, R17, 0x64006400, RZ, 0xfc, !PT ;  /* 0x6400640011117812 */ /* 0x000fe200078efcff */
[----:B------:R-:W-:Y:S01]  /*2d10*/  FFMA.FTZ R31, R27, R30, R34 ;  /* 0x0000001e1b1f7223 */ /* 0x000fe20000010022 */
[----:B------:R-:W-:-:S03]  /*2d20*/  LOP3.LUT R9, R9, 0x64006400, RZ, 0xfc, !PT ;  /* 0x6400640009097812 */ /* 0x000fc600078efcff */
[----:B------:R-:W-:Y:S02]  /*2d30*/  HADD2 R17, R17, -1032, -1032 ;  /* 0xe408e40811117430 */ /* 0x000fe40000000000 */
[----:B------:R-:W-:-:S03]  /*2d40*/  HFMA2 R9, R9, R2.H1_H1, -72, -72 ;  /* 0xd480d48009097431 */ /* 0x000fc60000060002 */
[--C-:B------:R-:W-:Y:S02]  /*2d50*/  HADD2.F32 R30, -RZ, R17.reuse.H0_H0 ;  /* 0x20000011ff1e7230 */ /* 0x100fe40000004100 */
[----:B------:R-:W-:-:S03]  /*2d60*/  HADD2.F32 R17, -RZ, R17.H1_H1 ;  /* 0x30000011ff117230 */ /* 0x000fc60000004100 */
[----:B------:R-:W-:Y:S01]  /*2d70*/  FFMA.FTZ R31, R8, R30, R31 ;  /* 0x0000001e081f7223 */ /* 0x000fe2000001001f */
[--C-:B------:R-:W-:Y:S02]  /*2d80*/  HADD2.F32 R30, -RZ, R9.reuse.H0_H0 ;  /* 0x20000009ff1e7230 */ /* 0x100fe40000004100 */
[----:B------:R-:W-:Y:S02]  /*2d90*/  HADD2.F32 R9, -RZ, R9.H1_H1 ;  /* 0x30000009ff097230 */ /* 0x000fe40000004100 */
[----:B------:R-:W-:-:S04]  /*2da0*/  FFMA.FTZ R17, R6, R17, R31 ;  /* 0x0000001106117223 */ /* 0x000fc8000001001f */
[----:B------:R-:W-:Y:S01]  /*2db0*/  FFMA.FTZ R30, R22, R30, R17 ;  /* 0x0000001e161e7223 */ /* 0x000fe20000010011 */
[----:B------:R-:W-:-:S03]  /*2dc0*/  HADD2.F32 R17, -RZ, R2.H0_H0 ;  /* 0x20000002ff117230 */ /* 0x000fc60000004100 */
[----:B------:R-:W-:Y:S02]  /*2dd0*/  FFMA.FTZ R9, R7, R9, R30 ;  /* 0x0000000907097223 */ /* 0x000fe4000001001e */
[----:B------:R-:W-:Y:S01]  /*2de0*/  FMUL.FTZ R16, R16, R17 ;  /* 0x0000001110107220 */ /* 0x000fe20000410000 */
[----:B------:R-:W-:-:S04]  /*2df0*/  FMUL.FTZ R31, R17, R32 ;  /* 0x00000020111f7220 */ /* 0x000fc80000410000 */
[----:B------:R-:W-:Y:S01]  /*2e00*/  F2FP.F16.F32.PACK_AB R33, RZ, R16 ;  /* 0x00000010ff21723e */ /* 0x000fe200000000ff */
[----:B------:R-:W-:Y:S01]  /*2e10*/  HADD2.F32 R16, -RZ, R3.H0_H0 ;  /* 0x20000003ff107230 */ /* 0x000fe20000004100 */
[----:B------:R-:W-:-:S04]  /*2e20*/  F2FP.F16.F32.PACK_AB R31, RZ, R31 ;  /* 0x0000001fff1f723e */ /* 0x000fc800000000ff */
[----:B------:R-:W-:Y:S01]  /*2e30*/  FMUL.FTZ R9, R16, R9 ;  /* 0x0000000910097220 */ /* 0x000fe20000410000 */
[----:B------:R-:W-:-:S04]  /*2e40*/  FMUL.FTZ R23, R23, R16 ;  /* 0x0000001017177220 */ /* 0x000fc80000410000 */
[----:B------:R-:W-:Y:S02]  /*2e50*/  F2FP.F16.F32.PACK_AB R9, RZ, R9 ;  /* 0x00000009ff09723e */ /* 0x000fe400000000ff */
[----:B------:R-:W-:Y:S02]  /*2e60*/  F2FP.F16.F32.PACK_AB R23, RZ, R23 ;  /* 0x00000017ff17723e */ /* 0x000fe400000000ff */
[----:B------:R-:W-:Y:S02]  /*2e70*/  PRMT R31, R31, 0x5410, R9 ;  /* 0x000054101f1f7816 */ /* 0x000fe40000000009 */
[----:B------:R-:W-:Y:S02]  /*2e80*/  LOP3.LUT R9, R10, 0xf000f, RZ, 0xc0, !PT ;  /* 0x000f000f0a097812 */ /* 0x000fe400078ec0ff */
[----:B------:R-:W-:Y:S02]  /*2e90*/  PRMT R33, R33, 0x5410, R23 ;  /* 0x0000541021217816 */ /* 0x000fe40000000017 */
[----:B------:R-:W-:-:S03]  /*2ea0*/  LOP3.LUT R9, R9, 0x64006400, RZ, 0xfc, !PT ;  /* 0x6400640009097812 */ /* 0x000fc600078efcff */
[----:B------:R-:W-:Y:S02]  /*2eb0*/  HFMA2 R19, R33, 1, 1, R19 ;  /* 0x3c003c0021137831 */ /* 0x000fe40000000013 */
[----:B------:R-:W-:-:S05]  /*2ec0*/  HADD2 R9, R9, -1032, -1032 ;  /* 0xe408e40809097430 */ /* 0x000fca0000000000 */
[----:B------:R-:W-:Y:S02]  /*2ed0*/  HADD2.F32 R23, -RZ, R9.H0_H0 ;  /* 0x20000009ff177230 */ /* 0x000fe40000004100 */
[----:B------:R-:W-:Y:S02]  /*2ee0*/  HFMA2 R19, R31, 1, 1, R19 ;  /* 0x3c003c001f137831 */ /* 0x000fe40000000013 */
[----:B------:R-:W-:Y:S02]  /*2ef0*/  HADD2.F32 R30, -RZ, R9.H1_H1 ;  /* 0x30000009ff1e7230 */ /* 0x000fe40000004100 */
[----:B------:R-:W-:Y:S01]  /*2f00*/  FFMA.FTZ R32, R4, R23, RZ ;  /* 0x0000001704207223 */ /* 0x000fe200000100ff */
[----:B------:R-:W-:-:S03]  /*2f10*/  LOP3.LUT R23, R11, 0xf000f, RZ, 0xc0, !PT ;  /* 0x000f000f0b177812 */ /* 0x000fc600078ec0ff */
[----:B------:R-:W-:Y:S01]  /*2f20*/  FFMA.FTZ R9, R29, R30, R32 ;  /* 0x0000001e1d097223 */ /* 0x000fe20000010020 */
[----:B------:R-:W-:-:S05]  /*2f30*/  LOP3.LUT R23, R23, 0x64006400, RZ, 0xfc, !PT ;  /* 0x6400640017177812 */ /* 0x000fca00078efcff */
[----:B------:R-:W-:-:S05]  /*2f40*/  HADD2 R23, R23, -1032, -1032 ;  /* 0xe408e40817177430 */ /* 0x000fca0000000000 */
[----:B------:R-:W-:-:S05]  /*2f50*/  HADD2.F32 R31, -RZ, R23.H0_H0 ;  /* 0x20000017ff1f7230 */ /* 0x000fca0000004100 */
[----:B------:R-:W-:Y:S01]  /*2f60*/  FFMA.FTZ R30, R4, R31, RZ ;  /* 0x0000001f041e7223 */ /* 0x000fe200000100ff */
[----:B------:R-:W-:-:S05]  /*2f70*/  HADD2.F32 R4, -RZ, R23.H1_H1 ;  /* 0x30000017ff047230 */ /* 0x000fca0000004100 */
[----:B------:R-:W-:Y:S01]  /*2f80*/  FFMA.FTZ R29, R29, R4, R30 ;  /* 0x000000041d1d7223 */ /* 0x000fe2000001001e */
[----:B------:R-:W-:-:S04]  /*2f90*/  LOP3.LUT R4, R10, 0xf000f0, RZ, 0xc0, !PT ;  /* 0x00f000f00a047812 */ /* 0x000fc800078ec0ff */
[----:B------:R-:W-:-:S05]  /*2fa0*/  LOP3.LUT R23, R4, 0x64006400, RZ, 0xfc, !PT ;  /* 0x6400640004177812 */ /* 0x000fca00078efcff */
[----:B------:R-:W-:-:S05]  /*2fb0*/  HFMA2 R23, R23, R2.H1_H1, -72, -72 ;  /* 0xd480d48017177431 */ /* 0x000fca0000060002 */
[----:B------:R-:W-:-:S05]  /*2fc0*/  HADD2.F32 R4, -RZ, R23.H0_H0 ;  /* 0x20000017ff047230 */ /* 0x000fca0000004100 */
[----:B------:R-:W-:Y:S01]  /*2fd0*/  FFMA.FTZ R32, R28, R4, R9 ;  /* 0x000000041c207223 */ /* 0x000fe20000010009 */
[----:B------:R-:W-:-:S04]  /*2fe0*/  LOP3.LUT R4, R11, 0xf000f0, RZ, 0xc0, !PT ;  /* 0x00f000f00b047812 */ /* 0x000fc800078ec0ff */
[----:B------:R-:W-:Y:S02]  /*2ff0*/  LOP3.LUT R9, R4, 0x64006400, RZ, 0xfc, !PT ;  /* 0x6400640004097812 */ /* 0x000fe400078efcff */
[----:B------:R-:W-:-:S03]  /*3000*/  SHF.R.U32.HI R4, RZ, 0x8, R10 ;  /* 0x00000008ff047819 */ /* 0x000fc6000001160a */
[----:B------:R-:W-:Y:S01]  /*3010*/  HFMA2 R9, R9, R2.H1_H1, -72, -72 ;  /* 0xd480d48009097431 */ /* 0x000fe20000060002 */
[----:B------:R-:W-:-:S04]  /*3020*/  LOP3.LUT R10, R4, 0xf000f, RZ, 0xc0, !PT ;  /* 0x000f000f040a7812 */ /* 0x000fc800078ec0ff */
[--C-:B------:R-:W-:Y:S01]  /*3030*/  HADD2.F32 R30, -RZ, R9.reuse.H0_H0 ;  /* 0x20000009ff1e7230 */ /* 0x100fe20000004100 */
[----:B------:R-:W-:Y:S01]  /*3040*/  LOP3.LUT R10, R10, 0x64006400, RZ, 0xfc, !PT ;  /* 0x640064000a0a7812 */ /* 0x000fe200078efcff */
[----:B------:R-:W-:-:S03]  /*3050*/  HADD2.F32 R9, -RZ, R9.H1_H1 ;  /* 0x30000009ff097230 */ /* 0x000fc60000004100 */
[----:B------:R-:W-:Y:S01]  /*3060*/  FFMA.FTZ R30, R28, R30, R29 ;  /* 0x0000001e1c1e7223 */ /* 0x000fe2000001001d */
[----:B------:R-:W-:-:S03]  /*3070*/  HADD2.F32 R28, -RZ, R23.H1_H1 ;  /* 0x30000017ff1c7230 */ /* 0x000fc60000004100 */
[C---:B------:R-:W-:Y:S02]  /*3080*/  FFMA.FTZ R31, R27.reuse, R9, R30 ;  /* 0x000000091b1f7223 */ /* 0x040fe4000001001e */
[----:B------:R-:W-:Y:S01]  /*3090*/  FFMA.FTZ R23, R27, R28, R32 ;  /* 0x0000001c1b177223 */ /* 0x000fe20000010020 */
[----:B------:R-:W-:Y:S01]  /*30a0*/  SHF.R.U32.HI R27, RZ, 0x8, R11 ;  /* 0x00000008ff1b7819 */ /* 0x000fe2000001160b */
[----:B------:R-:W-:-:S03]  /*30b0*/  HADD2 R28, R10, -1032, -1032 ;  /* 0xe408e4080a1c7430 */ /* 0x000fc60000000000 */
[----:B------:R-:W-:Y:S02]  /*30c0*/  LOP3.LUT R9, R27, 0xf000f, RZ, 0xc0, !PT ;  /* 0x000f000f1b097812 */ /* 0x000fe400078ec0ff */
[----:B------:R-:W-:Y:S02]  /*30d0*/  HADD2.F32 R10, -RZ, R28.H0_H0 ;  /* 0x2000001cff0a7230 */ /* 0x000fe40000004100 */
[----:B------:R-:W-:-:S03]  /*30e0*/  LOP3.LUT R9, R9, 0x64006400, RZ, 0xfc, !PT ;  /* 0x6400640009097812 */ /* 0x000fc600078efcff */
[----:B------:R-:W-:Y:S02]  /*30f0*/  FFMA.FTZ R23, R8, R10, R23 ;  /* 0x0000000a08177223 */ /* 0x000fe40000010017 */
[----:B------:R-:W-:-:S05]  /*3100*/  HADD2 R29, R9, -1032, -1032 ;  /* 0xe408e408091d7430 */ /* 0x000fca0000000000 */
[----:B------:R-:W-:-:S05]  /*3110*/  HADD2.F32 R9, -RZ, R29.H0_H0 ;  /* 0x2000001dff097230 */ /* 0x000fca0000004100 */
[----:B------:R-:W-:Y:S02]  /*3120*/  FFMA.FTZ R30, R8, R9, R31 ;  /* 0x00000009081e7223 */ /* 0x000fe4000001001f */
[----:B------:R0:W2:Y:S01]  /*3130*/  LDG.E.128.CONSTANT R8, desc[UR6][R20.64] ;  /* 0x0000000614087981 */ /* 0x0000a2000c1e9d00 */
[----:B------:R-:W-:Y:S01]  /*3140*/  HADD2.F32 R29, -RZ, R29.H1_H1 ;  /* 0x3000001dff1d7230 */ /* 0x000fe20000004100 */
[----:B------:R-:W-:Y:S01]  /*3150*/  LOP3.LUT R4, R4, 0xf000f0, RZ, 0xc0, !PT ;  /* 0x00f000f004047812 */ /* 0x000fe200078ec0ff */
[----:B------:R-:W-:Y:S01]  /*3160*/  HADD2.F32 R28, -RZ, R28.H1_H1 ;  /* 0x3000001cff1c7230 */ /* 0x000fe20000004100 */
[----:B------:R-:W-:Y:S02]  /*3170*/  LOP3.LUT R27, R27, 0xf000f0, RZ, 0xc0, !PT ;  /* 0x00f000f01b1b7812 */ /* 0x000fe400078ec0ff */
[----:B------:R-:W-:Y:S01]  /*3180*/  FFMA.FTZ R31, R6, R29, R30 ;  /* 0x0000001d061f7223 */ /* 0x000fe2000001001e */
[----:B------:R-:W-:Y:S01]  /*3190*/  LOP3.LUT R29, R4, 0x64006400, RZ, 0xfc, !PT ;  /* 0x64006400041d7812 */ /* 0x000fe200078efcff */
[----:B------:R-:W-:Y:S01]  /*31a0*/  FFMA.FTZ R23, R6, R28, R23 ;  /* 0x0000001c06177223 */ /* 0x000fe20000010017 */
[----:B------:R-:W-:Y:S01]  /*31b0*/  LOP3.LUT R27, R27, 0x64006400, RZ, 0xfc, !PT ;  /* 0x640064001b1b7812 */ /* 0x000fe200078efcff */
[----:B0-----:R-:W-:-:S04]  /*31c0*/  IMAD.WIDE R20, R0, 0x4, R20 ;  /* 0x0000000400147825 */ /* 0x001fc800078e0214 */
[-C--:B------:R-:W-:Y:S02]  /*31d0*/  HFMA2 R29, R29, R2.reuse.H1_H1, -72, -72 ;  /* 0xd480d4801d1d7431 */ /* 0x080fe40000060002 */
[----:B------:R-:W-:-:S03]  /*31e0*/  HFMA2 R27, R27, R2.H1_H1, -72, -72 ;  /* 0xd480d4801b1b7431 */ /* 0x000fc60000060002 */
[----:B------:R-:W-:-:S05]  /*31f0*/  HADD2.F32 R4, -RZ, R29.H0_H0 ;  /* 0x2000001dff047230 */ /* 0x000fca0000004100 */
[----:B------:R-:W-:Y:S01]  /*3200*/  FFMA.FTZ R6, R22, R4, R23 ;  /* 0x0000000416067223 */ /* 0x000fe20000010017 */
[----:B------:R-:W-:Y:S02]  /*3210*/  HADD2.F32 R4, -RZ, R27.H0_H0 ;  /* 0x2000001bff047230 */ /* 0x000fe40000004100 */
[----:B------:R-:W-:-:S03]  /*3220*/  HADD2.F32 R23, -RZ, R24.H0_H0 ;  /* 0x20000018ff177230 */ /* 0x000fc60000004100 */
[----:B------:R-:W-:Y:S01]  /*3230*/  FFMA.FTZ R31, R22, R4, R31 ;  /* 0x00000004161f7223 */ /* 0x000fe2000001001f */
[----:B------:R-:W-:Y:S02]  /*3240*/  HADD2.F32 R4, -RZ, R29.H1_H1 ;  /* 0x3000001dff047230 */ /* 0x000fe40000004100 */
[----:B------:R-:W-:Y:S01]  /*3250*/  FMUL.FTZ R26, R26, R23 ;  /* 0x000000171a1a7220 */ /* 0x000fe20000410000 */
[----:B------:R-:W-:Y:S02]  /*3260*/  HADD2.F32 R22, -RZ, R27.H1_H1 ;  /* 0x3000001bff167230 */ /* 0x000fe40000004100 */
[C---:B------:R-:W-:Y:S02]  /*3270*/  FFMA.FTZ R4, R7.reuse, R4, R6 ;  /* 0x0000000407047223 */ /* 0x040fe40000010006 */
[----:B------:R-:W-:Y:S01]  /*3280*/  F2FP.F16.F32.PACK_AB R26, RZ, R26 ;  /* 0x0000001aff1a723e */ /* 0x000fe200000000ff */
[----:B------:R-:W-:Y:S01]  /*3290*/  FFMA.FTZ R31, R7, R22, R31 ;  /* 0x00000016071f7223 */ /* 0x000fe2000001001f */
[----:B------:R-:W-:Y:S01]  /*32a0*/  HADD2.F32 R22, -RZ, R25.H0_H0 ;  /* 0x20000019ff167230 */ /* 0x000fe20000004100 */
[----:B------:R-:W0:Y:S01]  /*32b0*/  LDS.64 R6, [UR4+0x20] ;  /* 0x00002004ff067984 */ /* 0x000e220008000a00 */
[----:B------:R-:W-:-:S03]  /*32c0*/  FMUL.FTZ R4, R23, R4 ;  /* 0x0000000417047220 */ /* 0x000fc60000410000 */
[----:B------:R-:W-:Y:S01]  /*32d0*/  FMUL.FTZ R5, R5, R22 ;  /* 0x0000001605057220 */ /* 0x000fe20000410000 */
[----:B------:R-:W-:Y:S01]  /*32e0*/  FMUL.FTZ R31, R22, R31 ;  /* 0x0000001f161f7220 */ /* 0x000fe20000410000 */
[----:B------:R-:W-:-:S03]  /*32f0*/  F2FP.F16.F32.PACK_AB R4, RZ, R4 ;  /* 0x00000004ff04723e */ /* 0x000fc600000000ff */
[----:B------:R-:W-:Y:S02]  /*3300*/  F2FP.F16.F32.PACK_AB R5, RZ, R5 ;  /* 0x00000005ff05723e */ /* 0x000fe400000000ff */
[----:B------:R-:W-:Y:S02]  /*3310*/  F2FP.F16.F32.PACK_AB R31, RZ, R31 ;  /* 0x0000001fff1f723e */ /* 0x000fe400000000ff */
[----:B------:R-:W-:Y:S02]  /*3320*/  PRMT R26, R26, 0x5410, R5 ;  /* 0x000054101a1a7816 */ /* 0x000fe40000000005 */
[----:B------:R-:W-:-:S03]  /*3330*/  PRMT R4, R4, 0x5410, R31 ;  /* 0x0000541004047816 */ /* 0x000fc6000000001f */
[----:B------:R-:W-:-:S04]  /*3340*/  HFMA2 R18, R26, 1, 1, R18 ;  /* 0x3c003c001a127831 */ /* 0x000fc80000000012 */
[----:B------:R-:W-:Y:S02]  /*3350*/  HFMA2 R18, R4, 1, 1, R18 ;  /* 0x3c003c0004127831 */ /* 0x000fe40000000012 */
[--C-:B0-----:R-:W-:Y:S02]  /*3360*/  HADD2.F32 R4, -RZ, R6.reuse.H0_H0 ;  /* 0x20000006ff047230 */ /* 0x101fe40000004100 */
[----:B------:R-:W-:Y:S01]  /*3370*/  HADD2.F32 R30, -RZ, R6.H1_H1 ;  /* 0x30000006ff1e7230 */ /* 0x000fe20000004100 */
[C---:B--2---:R-:W-:Y:S02]  /*3380*/  LOP3.LUT R5, R8.reuse, 0xf000f, RZ, 0xc0, !PT ;  /* 0x000f000f08057812 */ /* 0x044fe400078ec0ff */
[----:B------:R-:W-:Y:S02]  /*3390*/  LOP3.LUT R26, R8, 0xf000f0, RZ, 0xc0, !PT ;  /* 0x00f000f0081a7812 */ /* 0x000fe400078ec0ff */
[----:B------:R-:W-:Y:S02]  /*33a0*/  LOP3.LUT R5, R5, 0x64006400, RZ, 0xfc, !PT ;  /* 0x6400640005057812 */ /* 0x000fe400078efcff */
[----:B------:R-:W-:-:S02]  /*33b0*/  LOP3.LUT R27, R26, 0x64006400, RZ, 0xfc, !PT ;  /* 0x640064001a1b7812 */ /* 0x000fc400078efcff */
[----:B------:R-:W-:Y:S01]  /*33c0*/  SHF.R.U32.HI R8, RZ, 0x8, R8 ;  /* 0x00000008ff087819 */ /* 0x000fe20000011608 */
[----:B------:R-:W-:Y:S02]  /*33d0*/  HADD2 R28, R5, -1032, -1032 ;  /* 0xe408e408051c7430 */ /* 0x000fe40000000000 */
[----:B------:R-:W-:-:S03]  /*33e0*/  HFMA2 R27, R27, R2.H1_H1, -72, -72 ;  /* 0xd480d4801b1b7431 */ /* 0x000fc60000060002 */
[--C-:B------:R-:W-:Y:S02]  /*33f0*/  HADD2.F32 R5, -RZ, R28.reuse.H0_H0 ;  /* 0x2000001cff057230 */ /* 0x100fe40000004100 */
[----:B------:R-:W-:Y:S02]  /*3400*/  HADD2.F32 R29, -RZ, R28.H1_H1 ;  /* 0x3000001cff1d7230 */ /* 0x000fe40000004100 */
[----:B------:R-:W-:Y:S02]  /*3410*/  HADD2.F32 R28, -RZ, R7.H1_H1 ;  /* 0x30000007ff1c7230 */ /* 0x000fe40000004100 */
[----:B------:R-:W-:Y:S01]  /*3420*/  FFMA.FTZ R26, R5, R4, RZ ;  /* 0x00000004051a7223 */ /* 0x000fe200000100ff */
[--C-:B------:R-:W-:Y:S02]  /*3430*/  HADD2.F32 R5, -RZ, R27.reuse.H0_H0 ;  /* 0x2000001bff057230 */ /* 0x100fe40000004100 */
[----:B------:R-:W-:Y:S02]  /*3440*/  HADD2.F32 R27, -RZ, R27.H1_H1 ;  /* 0x3000001bff1b7230 */ /* 0x000fe40000004100 */
[----:B------:R-:W-:Y:S01]  /*3450*/  FFMA.FTZ R26, R29, R30, R26 ;  /* 0x0000001e1d1a7223 */ /* 0x000fe2000001001a */
[----:B------:R-:W-:-:S02]  /*3460*/  HADD2.F32 R29, -RZ, R7.H0_H0 ;  /* 0x20000007ff1d7230 */ /* 0x000fc40000004100 */
[----:B------:R-:W0:Y:S03]  /*3470*/  LDS.64 R6, [UR4+0x28] ;  /* 0x00002804ff067984 */ /* 0x000e260008000a00 */
[----:B------:R-:W-:Y:S01]  /*3480*/  FFMA.FTZ R26, R5, R29, R26 ;  /* 0x0000001d051a7223 */ /* 0x000fe2000001001a */
[C---:B------:R-:W-:Y:S02]  /*3490*/  LOP3.LUT R5, R8.reuse, 0xf000f, RZ, 0xc0, !PT ;  /* 0x000f000f08057812 */ /* 0x040fe400078ec0ff */
[----:B------:R-:W-:Y:S01]  /*34a0*/  LOP3.LUT R8, R8, 0xf000f0, RZ, 0xc0, !PT ;  /* 0x00f000f008087812 */ /* 0x000fe200078ec0ff */
[----:B------:R-:W-:Y:S01]  /*34b0*/  FFMA.FTZ R32, R27, R28, R26 ;  /* 0x0000001c1b207223 */ /* 0x000fe2000001001a */
[----:B------:R-:W-:-:S05]  /*34c0*/  LOP3.LUT R5, R5, 0x64006400, RZ, 0xfc, !PT ;  /* 0x6400640005057812 */ /* 0x000fca00078efcff */
[----:B------:R-:W-:-:S05]  /*34d0*/  HADD2 R26, R5, -1032, -1032 ;  /* 0xe408e408051a7430 */ /* 0x000fca0000000000 */
[--C-:B------:R-:W-:Y:S02]  /*34e0*/  HADD2.F32 R27, -RZ, R26.reuse.H0_H0 ;  /* 0x2000001aff1b7230 */ /* 0x100fe40000004100 */
[----:B------:R-:W-:Y:S02]  /*34f0*/  HADD2.F32 R31, -RZ, R26.H1_H1 ;  /* 0x3000001aff1f7230 */ /* 0x000fe40000004100 */
[----:B0-----:R-:W-:Y:S02]  /*3500*/  HADD2.F32 R5, -RZ, R6.H0_H0 ;  /* 0x20000006ff057230 */ /* 0x001fe40000004100 */
[----:B------:R-:W-:-:S03]  /*3510*/  HADD2.F32 R26, -RZ, R7.H1_H1 ;  /* 0x30000007ff1a7230 */ /* 0x000fc60000004100 */
[----:B------:R-:W-:Y:S01]  /*3520*/  FFMA.FTZ R32, R27, R5, R32 ;  /* 0x000000051b207223 */ /* 0x000fe20000010020 */
[----:B------:R-:W-:Y:S01]  /*3530*/  LOP3.LUT R27, R8, 0x64006400, RZ, 0xfc, !PT ;  /* 0x64006400081b7812 */ /* 0x000fe200078efcff */
[----:B------:R-:W-:-:S04]  /*3540*/  HADD2.F32 R8, -RZ, R6.H1_H1 ;  /* 0x30000006ff087230 */ /* 0x000fc80000004100 */
[----:B------:R-:W-:Y:S02]  /*3550*/  HFMA2 R6, R27, R2.H1_H1, -72, -72 ;  /* 0xd480d4801b067431 */ /* 0x000fe40000060002 */
[----:B------:R-:W-:Y:S01]  /*3560*/  FFMA.FTZ R32, R31, R8, R32 ;  /* 0x000000081f207223 */ /* 0x000fe20000010020 */
[----:B------:R-:W-:Y:S02]  /*3570*/  HADD2.F32 R27, -RZ, R7.H0_H0 ;  /* 0x20000007ff1b7230 */ /* 0x000fe40000004100 */
[--C-:B------:R-:W-:Y:S02]  /*3580*/  HADD2.F32 R31, -RZ, R6.reuse.H0_H0 ;  /* 0x20000006ff1f7230 */ /* 0x100fe40000004100 */
[----:B------:R-:W-:-:S03]  /*3590*/  HADD2.F32 R7, -RZ, R6.H1_H1 ;  /* 0x30000006ff077230 */ /* 0x000fc60000004100 */
[----:B------:R-:W-:-:S04]  /*35a0*/  FFMA.FTZ R32, R31, R27, R32 ;  /* 0x0000001b1f207223 */ /* 0x000fc80000010020 */
[----:B------:R-:W-:Y:S01]  /*35b0*/  FFMA.FTZ R32, R7, R26, R32 ;  /* 0x0000001a07207223 */ /* 0x000fe20000010020 */
[----:B------:R-:W-:-:S03]  /*35c0*/  LOP3.LUT R7, R9, 0xf000f, RZ, 0xc0, !PT ;  /* 0x000f000f09077812 */ /* 0x000fc600078ec0ff */
[----:B------:R-:W-:Y:S01]  /*35d0*/  FMUL.FTZ R6, R17, R32 ;  /* 0x0000002011067220 */ /* 0x000fe20000410000 */
[----:B------:R-:W-:-:S04]  /*35e0*/  LOP3.LUT R7, R7, 0x64006400, RZ, 0xfc, !PT ;  /* 0x6400640007077812 */ /* 0x000fc800078efcff */
[----:B------:R-:W-:Y:S01]  /*35f0*/  F2FP.F16.F32.PACK_AB R6, RZ, R6 ;  /* 0x00000006ff06723e */ /* 0x000fe200000000ff */
        /* <DEDUP_REMOVED lines=8> */
[----:B------:R-:W-:-:S05]  /*3680*/  HFMA2 R7, R7, R2.H1_H1, -72, -72 ;  /* 0xd480d48007077431 */ /* 0x000fca0000060002 */
[--C-:B------:R-:W-:Y:S02]  /*3690*/  HADD2.F32 R31, -RZ, R7.reuse.H0_H0 ;  /* 0x20000007ff1f7230 */ /* 0x100fe40000004100 */
[----:B------:R-:W-:-:S03]  /*36a0*/  HADD2.F32 R7, -RZ, R7.H1_H1 ;  /* 0x30000007ff077230 */ /* 0x000fc60000004100 */
[----:B------:R-:W-:-:S04]  /*36b0*/  FFMA.FTZ R31, R29, R31, R32 ;  /* 0x0000001f1d1f7223 */ /* 0x000fc80000010020 */
[----:B------:R-:W-:Y:S01]  /*36c0*/  FFMA.FTZ R32, R28, R7, R31 ;  /* 0x000000071c207223 */ /* 0x000fe2000001001f */
[C---:B------:R-:W-:Y:S02]  /*36d0*/  LOP3.LUT R7, R9.reuse, 0xf000f, RZ, 0xc0, !PT ;  /* 0x000f000f09077812 */ /* 0x040fe400078ec0ff */
[----:B------:R-:W-:Y:S02]  /*36e0*/  LOP3.LUT R9, R9, 0xf000f0, RZ, 0xc0, !PT ;  /* 0x00f000f009097812 */ /* 0x000fe400078ec0ff */
[----:B------:R-:W-:Y:S02]  /*36f0*/  LOP3.LUT R7, R7, 0x64006400, RZ, 0xfc, !PT ;  /* 0x6400640007077812 */ /* 0x000fe400078efcff */
[----:B------:R-:W-:-:S03]  /*3700*/  LOP3.LUT R9, R9, 0x64006400, RZ, 0xfc, !PT ;  /* 0x6400640009097812 */ /* 0x000fc600078efcff */
[----:B------:R-:W-:Y:S02]  /*3710*/  HADD2 R7, R7, -1032, -1032 ;  /* 0xe408e40807077430 */ /* 0x000fe40000000000 */
[----:B------:R-:W-:-:S03]  /*3720*/  HFMA2 R9, R9, R2.H1_H1, -72, -72 ;  /* 0xd480d48009097431 */ /* 0x000fc60000060002 */
[--C-:B------:R-:W-:Y:S02]  /*3730*/  HADD2.F32 R31, -RZ, R7.reuse.H0_H0 ;  /* 0x20000007ff1f7230 */ /* 0x100fe40000004100 */
[----:B------:R-:W-:-:S03]  /*3740*/  HADD2.F32 R7, -RZ, R7.H1_H1 ;  /* 0x30000007ff077230 */ /* 0x000fc60000004100 */
[----:B------:R-:W-:-:S04]  /*3750*/  FFMA.FTZ R31, R5, R31, R32 ;  /* 0x0000001f051f7223 */ /* 0x000fc80000010020 */
[----:B------:R-:W-:Y:S01]  /*3760*/  FFMA.FTZ R32, R8, R7, R31 ;  /* 0x0000000708207223 */ /* 0x000fe2000001001f */
[--C-:B------:R-:W-:Y:S02]  /*3770*/  HADD2.F32 R7, -RZ, R9.reuse.H0_H0 ;  /* 0x20000009ff077230 */ /* 0x100fe40000004100 */
[----:B------:R-:W-:-:S03]  /*3780*/  HADD2.F32 R9, -RZ, R9.H1_H1 ;  /* 0x30000009ff097230 */ /* 0x000fc60000004100 */
[----:B------:R-:W-:-:S04]  /*3790*/  FFMA.FTZ R7, R27, R7, R32 ;  /* 0x000000071b077223 */ /* 0x000fc80000010020 */
[----:B------:R-:W-:-:S04]  /*37a0*/  FFMA.FTZ R7, R26, R9, R7 ;  /* 0x000000091a077223 */ /* 0x000fc80000010007 */
[----:B------:R-:W-:-:S05]  /*37b0*/  FMUL.FTZ R7, R16, R7 ;  /* 0x0000000710077220 */ /* 0x000fca0000410000 */
[----:B------:R-:W-:-:S04]  /*37c0*/  F2FP.F16.F32.PACK_AB R7, RZ, R7 ;  /* 0x00000007ff07723e */ /* 0x000fc800000000ff */
[----:B------:R-:W-:-:S05]  /*37d0*/  PRMT R6, R6, 0x5410, R7 ;  /* 0x0000541006067816 */ /* 0x000fca0000000007 */
[----:B------:R-:W-:Y:S01]  /*37e0*/  HFMA2 R19, R6, 1, 1, R19 ;  /* 0x3c003c0006137831 */ /* 0x000fe20000000013 */
[----:B------:R-:W-:-:S04]  /*37f0*/  LOP3.LUT R6, R10, 0xf000f, RZ, 0xc0, !PT ;  /* 0x000f000f0a067812 */ /* 0x000fc800078ec0ff */
        /* <DEDUP_REMOVED lines=8> */
[----:B------:R-:W-:-:S05]  /*3880*/  HADD2 R7, R7, -1032, -1032 ;  /* 0xe408e40807077430 */ /* 0x000fca0000000000 */
[--C-:B------:R-:W-:Y:S02]  /*3890*/  HADD2.F32 R9, -RZ, R7.reuse.H0_H0 ;  /* 0x20000007ff097230 */ /* 0x100fe40000004100 */
[----:B------:R-:W-:-:S03]  /*38a0*/  HADD2.F32 R7, -RZ, R7.H1_H1 ;  /* 0x30000007ff077230 */ /* 0x000fc60000004100 */
[----:B------:R-:W-:Y:S01]  /*38b0*/  FFMA.FTZ R9, R4, R9, RZ ;  /* 0x0000000904097223 */ /* 0x000fe200000100ff */
[----:B------:R-:W-:Y:S02]  /*38c0*/  LOP3.LUT R4, R10, 0xf000f0, RZ, 0xc0, !PT ;  /* 0x00f000f00a047812 */ /* 0x000fe400078ec0ff */
[----:B------:R-:W-:Y:S01]  /*38d0*/  SHF.R.U32.HI R10, RZ, 0x8, R10 ;  /* 0x00000008ff0a7819 */ /* 0x000fe2000001160a */
[----:B------:R-:W-:Y:S01]  /*38e0*/  FFMA.FTZ R30, R30, R7, R9 ;  /* 0x000000071e1e7223 */ /* 0x000fe20000010009 */
[----:B------:R-:W-:-:S05]  /*38f0*/  LOP3.LUT R7, R4, 0x64006400, RZ, 0xfc, !PT ;  /* 0x6400640004077812 */ /* 0x000fca00078efcff */
[----:B------:R-:W-:-:S05]  /*3900*/  HFMA2 R9, R7, R2.H1_H1, -72, -72 ;  /* 0xd480d48007097431 */ /* 0x000fca0000060002 */
[--C-:B------:R-:W-:Y:S02]  /*3910*/  HADD2.F32 R4, -RZ, R9.reuse.H0_H0 ;  /* 0x20000009ff047230 */ /* 0x100fe40000004100 */
[----:B------:R-:W-:-:S03]  /*3920*/  HADD2.F32 R9, -RZ, R9.H1_H1 ;  /* 0x30000009ff097230 */ /* 0x000fc60000004100 */
[----:B------:R-:W-:Y:S01]  /*3930*/  FFMA.FTZ R31, R29, R4, R6 ;  /* 0x000000041d1f7223 */ /* 0x000fe20000010006 */
[----:B------:R-:W-:Y:S02]  /*3940*/  LOP3.LUT R4, R11, 0xf000f0, RZ, 0xc0, !PT ;  /* 0x00f000f00b047812 */ /* 0x000fe400078ec0ff */
[----:B------:R-:W-:Y:S02]  /*3950*/  LOP3.LUT R6, R10, 0xf000f, RZ, 0xc0, !PT ;  /* 0x000f000f0a067812 */ /* 0x000fe400078ec0ff */
[----:B------:R-:W-:Y:S02]  /*3960*/  LOP3.LUT R7, R4, 0x64006400, RZ, 0xfc, !PT ;  /* 0x6400640004077812 */ /* 0x000fe400078efcff */
[----:B------:R-:W-:Y:S02]  /*3970*/  LOP3.LUT R6, R6, 0x64006400, RZ, 0xfc, !PT ;  /* 0x6400640006067812 */ /* 0x000fe400078efcff */
[----:B------:R-:W-:Y:S01]  /*3980*/  SHF.R.U32.HI R11, RZ, 0x8, R11 ;  /* 0x00000008ff0b7819 */ /* 0x000fe2000001160b */
[----:B------:R-:W-:-:S05]  /*3990*/  HFMA2 R4, R7, R2.H1_H1, -72, -72 ;  /* 0xd480d48007047431 */ /* 0x000fca0000060002 */
[--C-:B------:R-:W-:Y:S02]  /*39a0*/  HADD2.F32 R7, -RZ, R4.reuse.H0_H0 ;  /* 0x20000004ff077230 */ /* 0x100fe40000004100 */
[----:B------:R-:W-:-:S03]  /*39b0*/  HADD2.F32 R4, -RZ, R4.H1_H1 ;  /* 0x30000004ff047230 */ /* 0x000fc60000004100 */
[----:B------:R-:W-:Y:S01]  /*39c0*/  FFMA.FTZ R7, R29, R7, R30 ;  /* 0x000000071d077223 */ /* 0x000fe2000001001e */
[----:B------:R-:W-:Y:S02]  /*39d0*/  HADD2 R29, R6, -1032, -1032 ;  /* 0xe408e408061d7430 */ /* 0x000fe40000000000 */
[C---:B------:R-:W-:Y:S01]  /*39e0*/  FFMA.FTZ R30, R28.reuse, R9, R31 ;  /* 0x000000091c1e7223 */ /* 0x040fe2000001001f */
[----:B------:R-:W-:Y:S01]  /*39f0*/  FFMA.FTZ R6, R28, R4, R7 ;  /* 0x000000041c067223 */ /* 0x000fe20000010007 */
[----:B------:R-:W-:Y:S01]  /*3a00*/  LOP3.LUT R4, R11, 0xf000f, RZ, 0xc0, !PT ;  /* 0x000f000f0b047812 */ /* 0x000fe200078ec0ff */
[----:B------:R-:W-:-:S03]  /*3a10*/  HADD2.F32 R9, -RZ, R29.H0_H0 ;  /* 0x2000001dff097230 */ /* 0x000fc60000004100 */
[----:B------:R-:W-:Y:S02]  /*3a20*/  LOP3.LUT R4, R4, 0x64006400, RZ, 0xfc, !PT ;  /* 0x6400640004047812 */ /* 0x000fe400078efcff */
[----:B------:R-:W-:-:S03]  /*3a30*/  FFMA.FTZ R9, R5, R9, R30 ;  /* 0x0000000905097223 */ /* 0x000fc6000001001e */
[----:B------:R-:W-:-:S05]  /*3a40*/  HADD2 R28, R4, -1032, -1032 ;  /* 0xe408e408041c7430 */ /* 0x000fca0000000000 */
[----:B------:R-:W-:-:S05]  /*3a50*/  HADD2.F32 R4, -RZ, R28.H0_H0 ;  /* 0x2000001cff047230 */ /* 0x000fca0000004100 */
[----:B------:R-:W-:Y:S02]  /*3a60*/  FFMA.FTZ R32, R5, R4, R6 ;  /* 0x0000000405207223 */ /* 0x000fe40000010006 */
[----:B------:R0:W2:Y:S01]  /*3a70*/  LDG.E.128.CONSTANT R4, desc[UR6][R20.64] ;  /* 0x0000000614047981 */ /* 0x0000a2000c1e9d00 */
[----:B------:R-:W-:Y:S01]  /*3a80*/  HADD2.F32 R29, -RZ, R29.H1_H1 ;  /* 0x3000001dff1d7230 */ /* 0x000fe20000004100 */
[----:B------:R-:W-:Y:S02]  /*3a90*/  LOP3.LUT R10, R10, 0xf000f0, RZ, 0xc0, !PT ;  /* 0x00f000f00a0a7812 */ /* 0x000fe400078ec0ff */
[----:B------:R-:W-:Y:S02]  /*3aa0*/  LOP3.LUT R11, R11, 0xf000f0, RZ, 0xc0, !PT ;  /* 0x00f000f00b0b7812 */ /* 0x000fe400078ec0ff */
[----:B------:R-:W-:Y:S01]  /*3ab0*/  FFMA.FTZ R30, R8, R29, R9 ;  /* 0x0000001d081e7223 */ /* 0x000fe20000010009 */
[----:B------:R-:W-:Y:S01]  /*3ac0*/  HADD2.F32 R9, -RZ, R28.H1_H1 ;  /* 0x3000001cff097230 */ /* 0x000fe20000004100 */
[----:B------:R-:W-:-:S02]  /*3ad0*/  LOP3.LUT R11, R11, 0x64006400, RZ, 0xfc, !PT ;  /* 0x640064000b0b7812 */ /* 0x000fc400078efcff */
[----:B------:R-:W-:Y:S01]  /*3ae0*/  IADD3 R14, PT, PT, R14, 0x20, RZ ;  /* 0x000000200e0e7810 */ /* 0x000fe20007ffe0ff */
[----:B0-----:R-:W-:-:S04]  /*3af0*/  IMAD.WIDE R20, R0, 0x4, R20 ;  /* 0x0000000400147825 */ /* 0x001fc800078e0214 */
[----:B------:R-:W-:Y:S01]  /*3b00*/  FFMA.FTZ R32, R8, R9, R32 ;  /* 0x0000000908207223 */ /* 0x000fe20000010020 */
[----:B------:R-:W-:Y:S01]  /*3b10*/  LOP3.LUT R9, R10, 0x64006400, RZ, 0xfc, !PT ;  /* 0x640064000a097812 */ /* 0x000fe200078efcff */
[----:B------:R-:W-:Y:S01]  /*3b20*/  HFMA2 R11, R11, R2.H1_H1, -72, -72 ;  /* 0xd480d4800b0b7431 */ /* 0x000fe20000060002 */
[----:B------:R-:W-:-:S03]  /*3b30*/  ISETP.GE.AND P0, PT, R14, R15, PT ;  /* 0x0000000f0e00720c */ /* 0x000fc60003f06270 */
[----:B------:R-:W-:Y:S02]  /*3b40*/  HFMA2 R10, R9, R2.H1_H1, -72, -72 ;  /* 0xd480d480090a7431 */ /* 0x000fe40000060002 */
[--C-:B------:R-:W-:Y:S02]  /*3b50*/  HADD2.F32 R9, -RZ, R11.reuse.H0_H0 ;  /* 0x2000000bff097230 */ /* 0x100fe40000004100 */
[----:B------:R-:W-:Y:S02]  /*3b60*/  HADD2.F32 R11, -RZ, R11.H1_H1 ;  /* 0x3000000bff0b7230 */ /* 0x000fe40000004100 */
[----:B------:R-:W-:Y:S02]  /*3b70*/  HADD2.F32 R8, -RZ, R10.H0_H0 ;  /* 0x2000000aff087230 */ /* 0x000fe40000004100 */
[----:B------:R-:W-:-:S03]  /*3b80*/  FFMA.FTZ R32, R27, R9, R32 ;  /* 0x000000091b207223 */ /* 0x000fc60000010020 */
[----:B------:R-:W-:Y:S01]  /*3b90*/  FFMA.FTZ R29, R27, R8, R30 ;  /* 0x000000081b1d7223 */ /* 0x000fe2000001001e */
[----:B------:R-:W-:Y:S01]  /*3ba0*/  HADD2.F32 R27, -RZ, R10.H1_H1 ;  /* 0x3000000aff1b7230 */ /* 0x000fe20000004100 */
[----:B------:R-:W0:Y:S01]  /*3bb0*/  LDS.64 R8, [UR4+0x30] ;  /* 0x00003004ff087984 */ /* 0x000e220008000a00 */
[----:B------:R-:W-:-:S03]  /*3bc0*/  FFMA.FTZ R11, R26, R11, R32 ;  /* 0x0000000b1a0b7223 */ /* 0x000fc60000010020 */
[----:B------:R-:W-:Y:S01]  /*3bd0*/  FFMA.FTZ R10, R26, R27, R29 ;  /* 0x0000001b1a0a7223 */ /* 0x000fe2000001001d */
[----:B------:R-:W-:-:S03]  /*3be0*/  FMUL.FTZ R11, R22, R11 ;  /* 0x0000000b160b7220 */ /* 0x000fc60000410000 */
[----:B------:R-:W-:Y:S02]  /*3bf0*/  FMUL.FTZ R10, R23, R10 ;  /* 0x0000000a170a7220 */ /* 0x000fe40000410000 */
[----:B------:R-:W-:-:S03]  /*3c00*/  F2FP.F16.F32.PACK_AB R11, RZ, R11 ;  /* 0x0000000bff0b723e */ /* 0x000fc600000000ff */
[----:B------:R-:W-:-:S04]  /*3c10*/  F2FP.F16.F32.PACK_AB R10, RZ, R10 ;  /* 0x0000000aff0a723e */ /* 0x000fc800000000ff */
[----:B------:R-:W-:-:S05]  /*3c20*/  PRMT R10, R10, 0x5410, R11 ;  /* 0x000054100a0a7816 */ /* 0x000fca000000000b */
[----:B------:R-:W-:Y:S02]  /*3c30*/  HFMA2 R18, R10, 1, 1, R18 ;  /* 0x3c003c000a127831 */ /* 0x000fe40000000012 */
[----:B0-----:R-:W-:Y:S01]  /*3c40*/  HADD2.F32 R10, -RZ, R8.H0_H0 ;  /* 0x20000008ff0a7230 */ /* 0x001fe20000004100 */
[----:B--2---:R-:W-:-:S04]  /*3c50*/  LOP3.LUT R26, R4, 0xf000f, RZ, 0xc0, !PT ;  /* 0x000f000f041a7812 */ /* 0x004fc800078ec0ff */
[----:B------:R-:W-:-:S05]  /*3c60*/  LOP3.LUT R26, R26, 0x64006400, RZ, 0xfc, !PT ;  /* 0x640064001a1a7812 */ /* 0x000fca00078efcff */
[----:B------:R-:W-:Y:S01]  /*3c70*/  HADD2 R28, R26, -1032, -1032 ;  /* 0xe408e4081a1c7430 */ /* 0x000fe20000000000 */
[----:B------:R-:W-:-:S04]  /*3c80*/  LOP3.LUT R26, R4, 0xf000f0, RZ, 0xc0, !PT ;  /* 0x00f000f0041a7812 */ /* 0x000fc800078ec0ff */
[--C-:B------:R-:W-:Y:S01]  /*3c90*/  HADD2.F32 R11, -RZ, R28.reuse.H0_H0 ;  /* 0x2000001cff0b7230 */ /* 0x100fe20000004100 */
[----:B------:R-:W-:Y:S01]  /*3ca0*/  LOP3.LUT R27, R26, 0x64006400, RZ, 0xfc, !PT ;  /* 0x640064001a1b7812 */ /* 0x000fe200078efcff */
[----:B------:R-:W-:Y:S02]  /*3cb0*/  HADD2.F32 R28, -RZ, R28.H1_H1 ;  /* 0x3000001cff1c7230 */ /* 0x000fe40000004100 */
[--C-:B------:R-:W-:Y:S02]  /*3cc0*/  HADD2.F32 R26, -RZ, R9.reuse.H0_H0 ;  /* 0x20000009ff1a7230 */ /* 0x100fe40000004100 */
[----:B------:R-:W-:Y:S01]  /*3cd0*/  FFMA.FTZ R29, R11, R10, RZ ;  /* 0x0000000a0b1d7223 */ /* 0x000fe200000100ff */
[----:B------:R-:W-:Y:S02]  /*3ce0*/  HADD2.F32 R11, -RZ, R8.H1_H1 ;  /* 0x30000008ff0b7230 */ /* 0x000fe40000004100 */
[----:B------:R-:W-:Y:S02]  /*3cf0*/  HFMA2 R8, R27, R2.H1_H1, -72, -72 ;  /* 0xd480d4801b087431 */ /* 0x000fe40000060002 */
[----:B------:R-:W-:-:S02]  /*3d00*/  HADD2.F32 R27, -RZ, R9.H1_H1 ;  /* 0x30000009ff1b7230 */ /* 0x000fc40000004100 */
[----:B------:R-:W-:Y:S01]  /*3d10*/  FFMA.FTZ R29, R28, R11, R29 ;  /* 0x0000000b1c1d7223 */ /* 0x000fe2000001001d */
[--C-:B------:R-:W-:Y:S02]  /*3d20*/  HADD2.F32 R28, -RZ, R8.reuse.H0_H0 ;  /* 0x20000008ff1c7230 */ /* 0x100fe40000004100 */
[----:B------:R-:W-:-:S03]  /*3d30*/  HADD2.F32 R8, -RZ, R8.H1_H1 ;  /* 0x30000008ff087230 */ /* 0x000fc60000004100 */
[----:B------:R-:W-:Y:S01]  /*3d40*/  FFMA.FTZ R29, R28, R26, R29 ;  /* 0x0000001a1c1d7223 */ /* 0x000fe2000001001d */
[----:B------:R-:W-:-:S03]  /*3d50*/  SHF.R.U32.HI R28, RZ, 0x8, R4 ;  /* 0x00000008ff1c7819 */ /* 0x000fc60000011604 */
[----:B------:R-:W-:Y:S01]  /*3d60*/  FFMA.FTZ R29, R8, R27, R29 ;  /* 0x0000001b081d7223 */ /* 0x000fe2000001001d */
[C---:B------:R-:W-:Y:S01]  /*3d70*/  LOP3.LUT R4, R28.reuse, 0xf000f, RZ, 0xc0, !PT ;  /* 0x000f000f1c047812 */ /* 0x040fe200078ec0ff */
[----:B------:R-:W0:Y:S01]  /*3d80*/  LDS.64 R8, [UR4+0x38] ;  /* 0x00003804ff087984 */ /* 0x000e220008000a00 */
[----:B------:R-:W-:Y:S01]  /*3d90*/  LOP3.LUT R28, R28, 0xf000f0, RZ, 0xc0, !PT ;  /* 0x00f000f01c1c7812 */ /* 0x000fe200078ec0ff */
[----:B------:R-:W-:Y:S01]  /*3da0*/  UIADD3 UR4, UPT, UPT, UR4, 0x40, URZ ;  /* 0x0000004004047890 */ /* 0x000fe2000fffe0ff */
[----:B------:R-:W-:-:S05]  /*3db0*/  LOP3.LUT R4, R4, 0x64006400, RZ, 0xfc, !PT ;  /* 0x6400640004047812 */ /* 0x000fca00078efcff */
[----:B------:R-:W-:-:S05]  /*3dc0*/  HADD2 R30, R4, -1032, -1032 ;  /* 0xe408e408041e7430 */ /* 0x000fca0000000000 */
[--C-:B------:R-:W-:Y:S02]  /*3dd0*/  HADD2.F32 R32, -RZ, R30.reuse.H0_H0 ;  /* 0x2000001eff207230 */ /* 0x100fe40000004100 */
[----:B------:R-:W-:Y:S02]  /*3de0*/  HADD2.F32 R31, -RZ, R30.H1_H1 ;  /* 0x3000001eff1f7230 */ /* 0x000fe40000004100 */
[--C-:B0-----:R-:W-:Y:S02]  /*3df0*/  HADD2.F32 R4, -RZ, R8.reuse.H0_H0 ;  /* 0x20000008ff047230 */ /* 0x101fe40000004100 */
[----:B------:R-:W-:-:S03]  /*3e00*/  HADD2.F32 R8, -RZ, R8.H1_H1 ;  /* 0x30000008ff087230 */ /* 0x000fc60000004100 */
[----:B------:R-:W-:Y:S01]  /*3e10*/  FFMA.FTZ R32, R32, R4, R29 ;  /* 0x0000000420207223 */ /* 0x000fe2000001001d */
[----:B------:R-:W-:Y:S01]  /*3e20*/  LOP3.LUT R29, R28, 0x64006400, RZ, 0xfc, !PT ;  /* 0x640064001c1d7812 */ /* 0x000fe200078efcff */
[--C-:B------:R-:W-:Y:S02]  /*3e30*/  HADD2.F32 R28, -RZ, R9.reuse.H0_H0 ;  /* 0x20000009ff1c7230 */ /* 0x100fe40000004100 */
[----:B------:R-:W-:Y:S01]  /*3e40*/  FFMA.FTZ R31, R31, R8, R32 ;  /* 0x000000081f1f7223 */ /* 0x000fe20000010020 */
[----:B------:R-:W-:Y:S02]  /*3e50*/  HADD2.F32 R9, -RZ, R9.H1_H1 ;  /* 0x30000009ff097230 */ /* 0x000fe40000004100 */
[----:B------:R-:W-:-:S05]  /*3e60*/  HFMA2 R29, R29, R2.H1_H1, -72, -72 ;  /* 0xd480d4801d1d7431 */ /* 0x000fca0000060002 */
[----:B------:R-:W-:-:S05]  /*3e70*/  HADD2.F32 R30, -RZ, R29.H0_H0 ;  /* 0x2000001dff1e7230 */ /* 0x000fca0000004100 */
[----:B------:R-:W-:Y:S01]  /*3e80*/  FFMA.FTZ R31, R30, R28, R31 ;  /* 0x0000001c1e1f7223 */ /* 0x000fe2000001001f */
[----:B------:R-:W-:Y:S01]  /*3e90*/  HADD2.F32 R30, -RZ, R29.H1_H1 ;  /* 0x3000001dff1e7230 */ /* 0x000fe20000004100 */
[----:B------:R-:W-:-:S04]  /*3ea0*/  LOP3.LUT R29, R5, 0xf000f, RZ, 0xc0, !PT ;  /* 0x000f000f051d7812 */ /* 0x000fc800078ec0ff */
[----:B------:R-:W-:Y:S01]  /*3eb0*/  LOP3.LUT R29, R29, 0x64006400, RZ, 0xfc, !PT ;  /* 0x640064001d1d7812 */ /* 0x000fe200078efcff */
[----:B------:R-:W-:-:S04]  /*3ec0*/  FFMA.FTZ R30, R30, R9, R31 ;  /* 0x000000091e1e7223 */ /* 0x000fc8000001001f */
[----:B------:R-:W-:Y:S02]  /*3ed0*/  HADD2 R29, R29, -1032, -1032 ;  /* 0xe408e4081d1d7430 */ /* 0x000fe40000000000 */
[----:B------:R-:W-:-:S03]  /*3ee0*/  FMUL.FTZ R17, R17, R30 ;  /* 0x0000001e11117220 */ /* 0x000fc60000410000 */
[--C-:B------:R-:W-:Y:S02]  /*3ef0*/  HADD2.F32 R31, -RZ, R29.reuse.H0_H0 ;  /* 0x2000001dff1f7230 */ /* 0x100fe40000004100 */
[----:B------:R-:W-:Y:S01]  /*3f00*/  F2FP.F16.F32.PACK_AB R17, RZ, R17 ;  /* 0x00000011ff11723e */ /* 0x000fe200000000ff */
[----:B------:R-:W-:Y:S01]  /*3f10*/  HADD2.F32 R30, -RZ, R29.H1_H1 ;  /* 0x3000001dff1e7230 */ /* 0x000fe20000004100 */
[----:B------:R-:W-:Y:S01]  /*3f20*/  LOP3.LUT R29, R5, 0xf000f0, RZ, 0xc0, !PT ;  /* 0x00f000f0051d7812 */ /* 0x000fe200078ec0ff */
        /* <DEDUP_REMOVED lines=18> */
[----:B------:R-:W-:-:S03]  /*4050*/  HADD2.F32 R30, -RZ, R5.H0_H0 ;  /* 0x20000005ff1e7230 */ /* 0x000fc60000004100 */
[----:B------:R-:W-:-:S04]  /*4060*/  FFMA.FTZ R29, R8, R29, R31 ;  /* 0x0000001d081d7223 */ /* 0x000fc8000001001f */
[----:B------:R-:W-:Y:S01]  /*4070*/  FFMA.FTZ R32, R28, R30, R29 ;  /* 0x0000001e1c207223 */ /* 0x000fe2000001001d */
[----:B------:R-:W-:-:S05]  /*4080*/  HADD2.F32 R30, -RZ, R5.H1_H1 ;  /* 0x30000005ff1e7230 */ /* 0x000fca0000004100 */
[----:B------:R-:W-:-:S04]  /*4090*/  FFMA.FTZ R5, R9, R30, R32 ;  /* 0x0000001e09057223 */ /* 0x000fc80000010020 */
[----:B------:R-:W-:Y:S01]  /*40a0*/  FMUL.FTZ R16, R16, R5 ;  /* 0x0000000510107220 */ /* 0x000fe20000410000 */
[----:B------:R-:W-:-:S04]  /*40b0*/  LOP3.LUT R5, R6, 0xf000f, RZ, 0xc0, !PT ;  /* 0x000f000f06057812 */ /* 0x000fc800078ec0ff */
[----:B------:R-:W-:Y:S02]  /*40c0*/  LOP3.LUT R5, R5, 0x64006400, RZ, 0xfc, !PT ;  /* 0x6400640005057812 */ /* 0x000fe400078efcff */
[----:B------:R-:W-:-:S03]  /*40d0*/  F2FP.F16.F32.PACK_AB R16, RZ, R16 ;  /* 0x00000010ff10723e */ /* 0x000fc600000000ff */
[----:B------:R-:W-:Y:S01]  /*40e0*/  HADD2 R5, R5, -1032, -1032 ;  /* 0xe408e40805057430 */ /* 0x000fe20000000000 */
[----:B------:R-:W-:-:S04]  /*40f0*/  PRMT R29, R17, 0x5410, R16 ;  /* 0x00005410111d7816 */ /* 0x000fc80000000010 */
[--C-:B------:R-:W-:Y:S02]  /*4100*/  HADD2.F32 R17, -RZ, R5.reuse.H0_H0 ;  /* 0x20000005ff117230 */ /* 0x100fe40000004100 */
[----:B------:R-:W-:Y:S01]  /*4110*/  HADD2.F32 R16, -RZ, R5.H1_H1 ;  /* 0x30000005ff107230 */ /* 0x000fe20000004100 */
[----:B------:R-:W-:Y:S01]  /*4120*/  LOP3.LUT R5, R6, 0xf000f0, RZ, 0xc0, !PT ;  /* 0x00f000f006057812 */ /* 0x000fe200078ec0ff */
[----:B------:R-:W-:Y:S02]  /*4130*/  HFMA2 R19, R29, 1, 1, R19 ;  /* 0x3c003c001d137831 */ /* 0x000fe40000000013 */
        /* <DEDUP_REMOVED lines=11> */
[----:B------:R-:W-:-:S04]  /*41f0*/  FFMA.FTZ R17, R27, R16, R30 ;  /* 0x000000101b117223 */ /* 0x000fc8000001001e */
[----:B------:R-:W-:-:S05]  /*4200*/  HADD2 R5, R5, -1032, -1032 ;  /* 0xe408e40805057430 */ /* 0x000fca0000000000 */
[--C-:B------:R-:W-:Y:S02]  /*4210*/  HADD2.F32 R16, -RZ, R5.reuse.H0_H0 ;  /* 0x20000005ff107230 */ /* 0x100fe40000004100 */
[----:B------:R-:W-:-:S03]  /*4220*/  HADD2.F32 R5, -RZ, R5.H1_H1 ;  /* 0x30000005ff057230 */ /* 0x000fc60000004100 */
[----:B------:R-:W-:-:S04]  /*4230*/  FFMA.FTZ R17, R4, R16, R17 ;  /* 0x0000001004117223 */ /* 0x000fc80000010011 */
[----:B------:R-:W-:Y:S01]  /*4240*/  FFMA.FTZ R17, R8, R5, R17 ;  /* 0x0000000508117223 */ /* 0x000fe20000010011 */
[----:B------:R-:W-:Y:S02]  /*4250*/  LOP3.LUT R5, R6, 0x64006400, RZ, 0xfc, !PT ;  /* 0x6400640006057812 */ /* 0x000fe400078efcff */
[----:B------:R-:W-:-:S03]  /*4260*/  LOP3.LUT R6, R7, 0xf000f, RZ, 0xc0, !PT ;  /* 0x000f000f07067812 */ /* 0x000fc600078ec0ff */
[----:B------:R-:W-:Y:S01]  /*4270*/  HFMA2 R5, R5, R2.H1_H1, -72, -72 ;  /* 0xd480d48005057431 */ /* 0x000fe20000060002 */
[----:B------:R-:W-:-:S04]  /*4280*/  LOP3.LUT R6, R6, 0x64006400, RZ, 0xfc, !PT ;  /* 0x6400640006067812 */ /* 0x000fc800078efcff */
[--C-:B------:R-:W-:Y:S02]  /*4290*/  HADD2.F32 R29, -RZ, R5.reuse.H0_H0 ;  /* 0x20000005ff1d7230 */ /* 0x100fe40000004100 */
[----:B------:R-:W-:Y:S02]  /*42a0*/  HADD2 R16, R6, -1032, -1032 ;  /* 0xe408e40806107430 */ /* 0x000fe40000000000 */
[----:B------:R-:W-:Y:S02]  /*42b0*/  HADD2.F32 R5, -RZ, R5.H1_H1 ;  /* 0x30000005ff057230 */ /* 0x000fe40000004100 */
[----:B------:R-:W-:Y:S01]  /*42c0*/  FFMA.FTZ R6, R28, R29, R17 ;  /* 0x0000001d1c067223 */ /* 0x000fe20000010011 */
[--C-:B------:R-:W-:Y:S02]  /*42d0*/  HADD2.F32 R17, -RZ, R16.reuse.H0_H0 ;  /* 0x20000010ff117230 */ /* 0x100fe40000004100 */
[----:B------:R-:W-:Y:S02]  /*42e0*/  HADD2.F32 R16, -RZ, R16.H1_H1 ;  /* 0x30000010ff107230 */ /* 0x000fe40000004100 */
[----:B------:R-:W-:Y:S01]  /*42f0*/  FFMA.FTZ R6, R9, R5, R6 ;  /* 0x0000000509067223 */ /* 0x000fe20000010006 */
[----:B------:R-:W-:Y:S01]  /*4300*/  FFMA.FTZ R30, R10, R17, RZ ;  /* 0x000000110a1e7223 */ /* 0x000fe200000100ff */
[----:B------:R-:W-:-:S02]  /*4310*/  LOP3.LUT R10, R7, 0xf000f0, RZ, 0xc0, !PT ;  /* 0x00f000f0070a7812 */ /* 0x000fc400078ec0ff */
[----:B------:R-:W-:Y:S01]  /*4320*/  FMUL.FTZ R6, R23, R6 ;  /* 0x0000000617067220 */ /* 0x000fe20000410000 */
[----:B------:R-:W-:Y:S01]  /*4330*/  SHF.R.U32.HI R7, RZ, 0x8, R7 ;  /* 0x00000008ff077819 */ /* 0x000fe20000011607 */
[----:B------:R-:W-:Y:S01]  /*4340*/  FFMA.FTZ R11, R11, R16, R30 ;  /* 0x000000100b0b7223 */ /* 0x000fe2000001001e */
[----:B------:R-:W-:Y:S02]  /*4350*/  LOP3.LUT R17, R10, 0x64006400, RZ, 0xfc, !PT ;  /* 0x640064000a117812 */ /* 0x000fe400078efcff */
[----:B------:R-:W-:-:S03]  /*4360*/  F2FP.F16.F32.PACK_AB R6, RZ, R6 ;  /* 0x00000006ff06723e */ /* 0x000fc600000000ff */
[----:B------:R-:W-:-:S05]  /*4370*/  HFMA2 R17, R17, R2.H1_H1, -72, -72 ;  /* 0xd480d48011117431 */ /* 0x000fca0000060002 */
[--C-:B------:R-:W-:Y:S02]  /*4380*/  HADD2.F32 R10, -RZ, R17.reuse.H0_H0 ;  /* 0x20000011ff0a7230 */ /* 0x100fe40000004100 */
[----:B------:R-:W-:-:S03]  /*4390*/  HADD2.F32 R16, -RZ, R17.H1_H1 ;  /* 0x30000011ff107230 */ /* 0x000fc60000004100 */
[----:B------:R-:W-:Y:S01]  /*43a0*/  FFMA.FTZ R26, R26, R10, R11 ;  /* 0x0000000a1a1a7223 */ /* 0x000fe2000001000b */
[C---:B------:R-:W-:Y:S02]  /*43b0*/  LOP3.LUT R10, R7.reuse, 0xf000f, RZ, 0xc0, !PT ;  /* 0x000f000f070a7812 */ /* 0x040fe400078ec0ff */
[----:B------:R-:W-:Y:S01]  /*43c0*/  LOP3.LUT R7, R7, 0xf000f0, RZ, 0xc0, !PT ;  /* 0x00f000f007077812 */ /* 0x000fe200078ec0ff */
[----:B------:R-:W-:Y:S01]  /*43d0*/  FFMA.FTZ R27, R27, R16, R26 ;  /* 0x000000101b1b7223 */ /* 0x000fe2000001001a */
[----:B------:R-:W-:Y:S02]  /*43e0*/  LOP3.LUT R10, R10, 0x64006400, RZ, 0xfc, !PT ;  /* 0x640064000a0a7812 */ /* 0x000fe400078efcff */
[----:B------:R-:W-:-:S03]  /*43f0*/  LOP3.LUT R7, R7, 0x64006400, RZ, 0xfc, !PT ;  /* 0x6400640007077812 */ /* 0x000fc600078efcff */
[----:B------:R-:W-:Y:S02]  /*4400*/  HADD2 R10, R10, -1032, -1032 ;  /* 0xe408e4080a0a7430 */ /* 0x000fe40000000000 */
[----:B------:R-:W-:-:S03]  /*4410*/  HFMA2 R7, R7, R2.H1_H1, -72, -72 ;  /* 0xd480d48007077431 */ /* 0x000fc60000060002 */
[--C-:B------:R-:W-:Y:S02]  /*4420*/  HADD2.F32 R11, -RZ, R10.reuse.H0_H0 ;  /* 0x2000000aff0b7230 */ /* 0x100fe40000004100 */
[----:B------:R-:W-:-:S03]  /*4430*/  HADD2.F32 R17, -RZ, R10.H1_H1 ;  /* 0x3000000aff117230 */ /* 0x000fc60000004100 */
[----:B------:R-:W-:Y:S01]  /*4440*/  FFMA.FTZ R11, R4, R11, R27 ;  /* 0x0000000b040b7223 */ /* 0x000fe2000001001b */
[----:B------:R-:W-:-:S03]  /*4450*/  HADD2.F32 R4, -RZ, R7.H0_H0 ;  /* 0x20000007ff047230 */ /* 0x000fc60000004100 */
[----:B------:R-:W-:Y:S01]  /*4460*/  FFMA.FTZ R11, R8, R17, R11 ;  /* 0x00000011080b7223 */ /* 0x000fe2000001000b */
[----:B------:R-:W-:-:S03]  /*4470*/  HADD2.F32 R8, -RZ, R7.H1_H1 ;  /* 0x30000007ff087230 */ /* 0x000fc60000004100 */
[----:B------:R-:W-:-:S04]  /*4480*/  FFMA.FTZ R11, R28, R4, R11 ;  /* 0x000000041c0b7223 */ /* 0x000fc8000001000b */
[----:B------:R-:W-:-:S04]  /*4490*/  FFMA.FTZ R11, R9, R8, R11 ;  /* 0x00000008090b7223 */ /* 0x000fc8000001000b */
[----:B------:R-:W-:-:S05]  /*44a0*/  FMUL.FTZ R11, R22, R11 ;  /* 0x0000000b160b7220 */ /* 0x000fca0000410000 */
[----:B------:R-:W-:-:S04]  /*44b0*/  F2FP.F16.F32.PACK_AB R11, RZ, R11 ;  /* 0x0000000bff0b723e */ /* 0x000fc800000000ff */
[----:B------:R-:W-:-:S05]  /*44c0*/  PRMT R6, R6, 0x5410, R11 ;  /* 0x0000541006067816 */ /* 0x000fca000000000b */
[----:B------:R-:W-:Y:S01]  /*44d0*/  HFMA2 R18, R6, 1, 1, R18 ;  /* 0x3c003c0006127831 */ /* 0x000fe20000000012 */
[----:B------:R-:W-:Y:S06]  /*44e0*/  @!P0 BRA `(.L_x_3794) ;  /* 0xffffffdc00188947 */ /* 0x000fec000383ffff */
.L_x_3793:
[----:B------:R0:W-:Y:S01]  /*44f0*/  ATOM.E.ADD.F16x2.RN.STRONG.GPU P0, RZ, desc[UR6][R12.64], R19 ;  /* 0x800000130cff79a2 */ /* 0x0001e2000c10e106 */
[----:B------:R-:W-:Y:S04]  /*4500*/  BSSY.RECONVERGENT B0, `(.L_x_3795) ;  /* 0x000000e000007945 */ /* 0x000fe80003800200 */
[----:B0-----:R-:W-:Y:S05]  /*4510*/  @P0 BRA `(.L_x_3796) ;  /* 0x0000000000300947 */ /* 0x001fea0003800000 */
[----:B------:R-:W0:Y:S02]  /*4520*/  QSPC.E.S P0, RZ, [R12] ;  /* 0x000000000cff73aa */ /* 0x000e240000000500 */
[----:B0-----:R-:W-:Y:S05]  /*4530*/  @!P0 BRA `(.L_x_3797) ;  /* 0x00000000001c8947 */ /* 0x001fea0003800000 */
[----:B------:R-:W-:-:S04]  /*4540*/  MOV R2, R12 ;  /* 0x0000000c00027202 */ /* 0x000fc80000000f00 */
[----:B------:R-:W-:-:S07]  /*4550*/  MOV R2, R2 ;  /* 0x0000000200027202 */ /* 0x000fce0000000f00 */
.L_x_3798:
[----:B------:R-:W0:Y:S02]  /*4560*/  LDS R4, [R2] ;  /* 0x0000000002047984 */ /* 0x000e240000000800 */
[----:B0-----:R-:W-:-:S05]  /*4570*/  HADD2 R5, R4, R19 ;  /* 0x0000001304057230 */ /* 0x001fca0000000000 */
[----:B------:R-:W0:Y:S02]  /*4580*/  ATOMS.CAST.SPIN P0, [R2], R4, R5 ;  /* 0x000000040200758d */ /* 0x000e240001800005 */
[----:B0-----:R-:W-:Y:S05]  /*4590*/  @!P0 BRA `(.L_x_3798) ;  /* 0xfffffffc00f08947 */ /* 0x001fea000383ffff */
[----:B------:R-:W-:Y:S05]  /*45a0*/  BRA `(.L_x_3796) ;  /* 0x00000000000c7947 */ /* 0x000fea0003800000 */
.L_x_3797:
[----:B------:R-:W2:Y:S02]  /*45b0*/  LD.E R0, desc[UR6][R12.64] ;  /* 0x000000060c007980 */ /* 0x000ea4000c101900 */
[----:B--2---:R-:W-:-:S05]  /*45c0*/  IADD3 R3, PT, PT, R19, R0, RZ ;  /* 0x0000000013037210 */ /* 0x004fca0007ffe0ff */
[----:B------:R0:W-:Y:S02]  /*45d0*/  ST.E desc[UR6][R12.64], R3 ;  /* 0x000000030c007985 */ /* 0x0001e4000c101906 */
.L_x_3796:
[----:B------:R-:W-:Y:S05]  /*45e0*/  BSYNC.RECONVERGENT B0 ;  /* 0x0000000000007941 */ /* 0x000fea0003800200 */
.L_x_3795:
[----:B------:R1:W-:Y:S02]  /*45f0*/  ATOM.E.ADD.F16x2.RN.STRONG.GPU P0, RZ, desc[UR6][R12.64+0x4], R18 ;  /* 0x800004120cff79a2 */ /* 0x0003e4000c10e106 */
[----:B-1----:R-:W-:Y:S05]  /*4600*/  @P0 EXIT ;  /* 0x000000000000094d */ /* 0x002fea0003800000 */
[----:B------:R-:W1:Y:S02]  /*4610*/  QSPC.E.S P0, RZ, [R12+0x4] ;  /* 0x000004000cff73aa */ /* 0x000e640000000500 */
[----:B-1----:R-:W-:Y:S05]  /*4620*/  @!P0 BRA `(.L_x_3799) ;  /* 0x0000000000188947 */ /* 0x002fea0003800000 */
[----:B0-----:R-:W-:-:S07]  /*4630*/  MOV R12, R12 ;  /* 0x0000000c000c7202 */ /* 0x001fce0000000f00 */
.L_x_3800:
[----:B------:R-:W0:Y:S02]  /*4640*/  LDS R2, [R12+0x4] ;  /* 0x000004000c027984 */ /* 0x000e240000000800 */
[----:B0-----:R-:W-:-:S05]  /*4650*/  HFMA2 R3, R2, 1, 1, R18 ;  /* 0x3c003c0002037831 */ /* 0x001fca0000000012 */
[----:B------:R-:W0:Y:S02]  /*4660*/  ATOMS.CAST.SPIN P0, [R12+0x4], R2, R3 ;  /* 0x000004020c00758d */ /* 0x000e240001800003 */
[----:B0-----:R-:W-:Y:S05]  /*4670*/  @!P0 BRA `(.L_x_3800) ;  /* 0xfffffffc00f08947 */ /* 0x001fea000383ffff */
[----:B------:R-:W-:Y:S05]  /*4680*/  EXIT ;  /* 0x000000000000794d */ /* 0x000fea0003800000 */
.L_x_3799:
[----:B------:R-:W0:Y:S02]  /*4690*/  LD.E R0, desc[UR6][R12.64+0x4] ;  /* 0x000004060c007980 */ /* 0x000e24000c101900 */
[----:B0-----:R-:W-:-:S05]  /*46a0*/  IADD3 R3, PT, PT, R18, R0, RZ ;  /* 0x0000000012037210 */ /* 0x001fca0007ffe0ff */
[----:B------:R-:W-:Y:S01]  /*46b0*/  ST.E desc[UR6][R12.64+0x4], R3 ;  /* 0x000004030c007985 */ /* 0x000fe2000c101906 */
[----:B------:R-:W-:Y:S05]  /*46c0*/  EXIT ;  /* 0x000000000000794d */ /* 0x000fea0003800000 */
.L_x_3801:
        /* <DEDUP_REMOVED lines=11> */
.L_x_3986:


//--------------------- .text._Z23gemm_half_q_half_kernelILi1ELi8ELb1ELb0ELi32EEvPK6__halfPKjS4_S2_PS0_iiiiPKtS7_iiiiiibS2_i --------------------------
	.section	.text._Z23gemm_half_q_half_kernelILi1ELi8ELb1ELb0ELi32EEvPK6__halfPKjS4_S2_PS0_iiiiPKtS7_iiiiiibS2_i,"ax",@progbits
	.align	128
        .global         _Z23gemm_half_q_half_kernelILi1ELi8ELb1ELb0ELi32EEvPK6__halfPKjS4_S2_PS0_iiiiPKtS7_iiiiiibS2_i
        .type           _Z23gemm_half_q_half_kernelILi1ELi8ELb1ELb0ELi32EEvPK6__halfPKjS4_S2_PS0_iiiiPKtS7_iiiiiibS2_i,@function
        .size           _Z23gemm_half_q_half_kernelILi1ELi8ELb1ELb0ELi32EEvPK6__halfPKjS4_S2_PS0_iiiiPKtS7_iiiiiibS2_i,(.L_x_3987 - _Z23gemm_half_q_half_kernelILi1ELi8ELb1ELb0ELi32EEvPK6__halfPKjS4_S2_PS0_iiiiPKtS7_iiiiiibS2_i)
        .other          _Z23gemm_half_q_half_kernelILi1ELi8ELb1ELb0ELi32EEvPK6__halfPKjS4_S2_PS0_iiiiPKtS7_iiiiiibS2_i,@"STO_CUDA_ENTRY STV_DEFAULT"
_Z23gemm_half_q_half_kernelILi1ELi8ELb1ELb0ELi32EEvPK6__halfPKjS4_S2_PS0_iiiiPKtS7_iiiiiibS2_i:
.text._Z23gemm_half_q_half_kernelILi1ELi8ELb1ELb0ELi32EEvPK6__halfPKjS4_S2_PS0_iiiiPKtS7_iiiiiibS2_i:
        /* <DEDUP_REMOVED lines=16> */
[----:B0-----:R-:W-:-:S02]  /*0100*/  SHF.L.U32 R0, R2, 0x5, RZ ;  /* 0x0000000502007819 */ /* 0x001fc400000006ff */
[-C--:B--2---:R-:W-:Y:S02]  /*0110*/  LEA R5, R6, R3.reuse, 0x5 ;  /* 0x0000000306057211 */ /* 0x084fe400078e28ff */
[C---:B------:R-:W-:Y:S02]  /*0120*/  IADD3 R7, PT, PT, R0.reuse, R3, RZ ;  /* 0x0000000300077210 */ /* 0x040fe40007ffe0ff */
[----:B-1----:R-:W-:Y:S02]  /*0130*/  VIADDMNMX R6, R0, 0x20, R15, PT ;  /* 0x0000002000067846 */ /* 0x002fe4000380010f */
[----:B------:R-:W-:Y:S02]  /*0140*/  SHF.L.U32 R5, R5, 0x2, RZ ;  /* 0x0000000205057819 */ /* 0x000fe400000006ff */
[----:B------:R-:W-:Y:S02]  /*0150*/  ISETP.GE.AND P0, PT, R7, R6, PT ;  /* 0x000000060700720c */ /* 0x000fe40003f06270 */
[----:B---3--:R-:W-:-:S11]  /*0160*/  ISETP.GE.AND P1, PT, R5, R4, PT ;  /* 0x000000040500720c */ /* 0x008fd60003f26270 */
        /* <DEDUP_REMOVED lines=19> */
.L_x_3803:
[----:B------:R-:W-:Y:S05]  /*02a0*/  BSYNC.RECONVERGENT B0 ;  /* 0x0000000000007941 */ /* 0x000fea0003800200 */
.L_x_3802:
        /* <DEDUP_REMOVED lines=13> */
[----:B------:R-:W-:-:S07]  /*0380*/  SHF.L.U32 R21, R2, 0x6, RZ ;  /* 0x0000000602157819 */ /* 0x000fce00000006ff */
[----:B------:R-:W1:Y:S08]  /*0390*/  LDC.64 R12, c[0x0][0x390] ;  /* 0x0000e400ff0c7b82 */ /* 0x000e700000000a00 */
[----:B------:R-:W2:Y:S01]  /*03a0*/  LDC.64 R10, c[0x0][0x398] ;  /* 0x0000e600ff0a7b82 */ /* 0x000ea20000000a00 */
        /* <DEDUP_REMOVED lines=8> */
[----:B012---:R-:W-:-:S07]  /*0430*/  SHF.R.S32.HI R18, RZ, 0x3, R2 ;  /* 0x00000003ff127819 */ /* 0x007fce0000011402 */
.L_x_3805:
[----:B-----5:R-:W-:-:S05]  /*0440*/  IADD3 R21, PT, PT, R14, UR4, RZ ;  /* 0x000000040e157c10 */ /* 0x020fca000fffe0ff */
[----:B------:R-:W-:-:S05]  /*0450*/  IMAD R2, R21, R4, RZ ;  /* 0x0000000415027224 */ /* 0x000fca00078e02ff */
[----:B------:R-:W-:-:S04]  /*0460*/  SHF.R.S32.HI R3, RZ, 0x1f, R2 ;  /* 0x0000001fff037819 */ /* 0x000fc80000011402 */
[----:B------:R-:W-:-:S04]  /*0470*/  LEA.HI R3, R3, R2, RZ, 0x3 ;  /* 0x0000000203037211 */ /* 0x000fc800078f18ff */
[----:B------:R-:W-:-:S05]  /*0480*/  LEA.HI.SX32 R3, R3, R18, 0x1d ;  /* 0x0000001203037211 */ /* 0x000fca00078feaff */
[----:B------:R-:W-:-:S06]  /*0490*/  IMAD.WIDE R22, R3, 0x4, R12 ;  /* 0x0000000403167825 */ /* 0x000fcc00078e020c */
[----:B------:R-:W2:Y:S01]  /*04a0*/  LDG.E.CONSTANT R23, desc[UR6][R22.64] ;  /* 0x0000000616177981 */ /* 0x000ea2000c1e9900 */
[----:B------:R-:W-:-:S05]  /*04b0*/  SHF.L.U32 R3, R17, 0x1, RZ ;  /* 0x0000000111037819 */ /* 0x000fca00000006ff */
[----:B------:R-:W-:-:S06]  /*04c0*/  IMAD.WIDE.U32 R2, R3, 0x2, R8 ;  /* 0x0000000203027825 */ /* 0x000fcc00078e0008 */
[----:B------:R0:W3:Y:S01]  /*04d0*/  LDG.E.U16.CONSTANT R2, desc[UR6][R2.64+0x2] ;  /* 0x0000020602027981 */ /* 0x0000e2000c1e9500 */
[----:B------:R-:W-:-:S06]  /*04e0*/  IMAD.WIDE.U32 R20, R21, 0x2, R10 ;  /* 0x0000000215147825 */ /* 0x000fcc00078e000a */
        /* <DEDUP_REMOVED lines=8> */
[----:B------:R-:W-:Y:S02]  /*0570*/  SHF.R.U32.HI R7, RZ, 0xc, R7 ;  /* 0x0000000cff077819 */ /* 0x000fe40000011607 */
[----:B------:R-:W-:Y:S01]  /*0580*/  LOP3.LUT R24, R24, 0xf, RZ, 0xc0, !PT ;  /* 0x0000000f18187812 */ /* 0x000fe200078ec0ff */
[----:B0-----:R-:W-:Y:S01]  /*0590*/  IMAD R3, R22, R22, R22 ;  /* 0x0000001616037224 */ /* 0x001fe200078e0216 */
[----:B------:R-:W-:-:S02]  /*05a0*/  LOP3.LUT R7, R7, 0xf, RZ, 0xc0, !PT ;  /* 0x0000000f07077812 */ /* 0x000fc400078ec0ff */
[----:B------:R-:W-:Y:S01]  /*05b0*/  IADD3 R23, PT, PT, R19, 0x1, R26 ;  /* 0x0000000113177810 */ /* 0x000fe20007ffe01a */
[----:B------:R-:W-:Y:S01]  /*05c0*/  IMAD R19, R24, R24, R24 ;  /* 0x0000001818137224 */ /* 0x000fe200078e0218 */
[----:B-1----:R-:W-:Y:S01]  /*05d0*/  IADD3 R21, PT, PT, R22, 0x1, R3 ;  /* 0x0000000116157810 */ /* 0x002fe20007ffe003 */
[C---:B------:R-:W-:Y:S01]  /*05e0*/  IMAD R22, R7.reuse, R7, R7 ;  /* 0x0000000707167224 */ /* 0x040fe200078e0207 */
[----:B---3--:R-:W-:Y:S02]  /*05f0*/  IADD3 R17, PT, PT, R2, R17, RZ ;  /* 0x0000001102117210 */ /* 0x008fe40007ffe0ff */
[----:B------:R-:W-:Y:S01]  /*0600*/  IADD3 R19, PT, PT, R24, 0x1, R19 ;  /* 0x0000000118137810 */ /* 0x000fe20007ffe013 */
[----:B------:R-:W4:Y:S01]  /*0610*/  I2F.F16 R23, R23 ;  /* 0x0000001700177306 */ /* 0x000f220000200c00 */
[----:B------:R-:W-:Y:S02]  /*0620*/  IADD3 R22, PT, PT, R7, 0x1, R22 ;  /* 0x0000000107167810 */ /* 0x000fe40007ffe016 */
        /* <DEDUP_REMOVED lines=9> */
.L_x_3804:
[----:B------:R-:W1:Y:S01]  /*06c0*/  LDCU UR4, c[0x0][0x3c8] ;  /* 0x00007900ff0477ac */ /* 0x000e620008000800 */
[----:B------:R-:W-:Y:S01]  /*06d0*/  HFMA2 R6, -RZ, RZ, 0, 0 ;  /* 0x00000000ff067431 */ /* 0x000fe200000001ff */
[----:B-1----:R-:W-:-:S13]  /*06e0*/  ISETP.GT.AND P0, PT, R0, UR4, PT ;  /* 0x0000000400007c0c */ /* 0x002fda000bf04270 */
[----:B------:R-:W-:Y:S05]  /*06f0*/  @!P0 BRA `(.L_x_3806) ;  /* 0x00000000001c8947 */ /* 0x000fea0003800000 */
[----:B0-----:R-:W0:Y:S02]  /*0700*/  LDC R9, c[0x0][0x3cc] ;  /* 0x0000f300ff097b82 */ /* 0x001e240000000800 */
[----:B0-----:R-:W-:-:S04]  /*0710*/  VIMNMX R6, PT, PT, R0, R9, PT ;  /* 0x0000000900067248 */ /* 0x001fc80003fe0100 */
[----:B------:R-:W-:-:S04]  /*0720*/  IADD3 R6, PT, PT, R6, -UR4, RZ ;  /* 0x8000000406067c10 */ /* 0x000fc8000fffe0ff */
[----:B------:R-:W-:-:S04]  /*0730*/  SHF.R.S32.HI R9, RZ, 0x1f, R6 ;  /* 0x0000001fff097819 */ /* 0x000fc80000011406 */
[----:B------:R-:W-:-:S04]  /*0740*/  LEA.HI R9, R9, R6, RZ, 0x5 ;  /* 0x0000000609097211 */ /* 0x000fc800078f28ff */
[----:B------:R-:W-:-:S05]  /*0750*/  SHF.R.S32.HI R9, RZ, 0x5, R9 ;  /* 0x00000005ff097819 */ /* 0x000fca0000011409 */
[----:B------:R-:W-:-:S07]  /*0760*/  IMAD R6, R9, 0x6, RZ ;  /* 0x0000000609067824 */ /* 0x000fce00078e02ff */
.L_x_3806:
[----:B------:R-:W1:Y:S01]  /*0770*/  LDCU UR5, c[0x0][0x3cc] ;  /* 0x00007980ff0577ac */ /* 0x000e620008000800 */
[----:B0-----:R-:W-:Y:S02]  /*0780*/  MOV R8, RZ ;  /* 0x000000ff00087202 */ /* 0x001fe40000000f00 */
        /* <DEDUP_REMOVED lines=9> */
.L_x_3807:
        /* <DEDUP_REMOVED lines=11> */
.L_x_3808:
        /* <DEDUP_REMOVED lines=11> */
.L_x_3809:
        /* <DEDUP_REMOVED lines=11> */
.L_x_3810:
[----:B------:R-:W-:Y:S01]  /*0a30*/  VIMNMX R12, PT, PT, R0, UR4, PT ;  /* 0x00000004000c7c48 */ /* 0x000fe2000bfe0100 */
[----:B------:R-:W0:Y:S01]  /*0a40*/  LDC.64 R16, c[0x0][0x3a0] ;  /* 0x0000e800ff107b82 */ /* 0x000e220000000a00 */
[----:B------:R-:W1:Y:S01]  /*0a50*/  LDCU.64 UR4, c[0x0][0x388] ;  /* 0x00007100ff0477ac */ /* 0x000e620008000a00 */
[----:B------:R-:W-:Y:S02]  /*0a60*/  VIMNMX R15, PT, PT, R15, UR9, PT ;  /* 0x000000090f0f7c48 */ /* 0x000fe4000bfe0100 */
[----:B------:R-:W-:-:S04]  /*0a70*/  SHF.R.S32.HI R13, RZ, 0x1f, R12 ;  /* 0x0000001fff0d7819 */ /* 0x000fc8000001140c */
[----:B------:R-:W-:-:S04]  /*0a80*/  LEA.HI R13, R13, R12, RZ, 0x5 ;  /* 0x0000000c0d0d7211 */ /* 0x000fc800078f28ff */
[----:B------:R-:W-:-:S04]  /*0a90*/  SHF.R.S32.HI R13, RZ, 0x5, R13 ;  /* 0x00000005ff0d7819 */ /* 0x000fc8000001140d */
[----:B------:R-:W-:-:S04]  /*0aa0*/  LEA R6, R13, R6, 0x3 ;  /* 0x000000060d067211 */ /* 0x000fc800078e18ff */
[----:B------:R-:W-:Y:S02]  /*0ab0*/  IADD3 R6, PT, PT, R9, R6, R8 ;  /* 0x0000000609067210 */ /* 0x000fe40007ffe008 */
[----:B------:R-:W-:Y:S02]  /*0ac0*/  SHF.R.S32.HI R9, RZ, 0x1f, R5 ;  /* 0x0000001fff097819 */ /* 0x000fe40000011405 */
[----:B------:R-:W-:-:S05]  /*0ad0*/  IADD3 R11, PT, PT, R11, R6, R10 ;  /* 0x000000060b0b7210 */ /* 0x000fca0007ffe00a */
[----:B------:R-:W-:-:S05]  /*0ae0*/  IMAD R6, R11, R4, RZ ;  /* 0x000000040b067224 */ /* 0x000fca00078e02ff */
[----:B------:R-:W-:Y:S01]  /*0af0*/  IADD3 R8, P0, PT, R5, R6, RZ ;  /* 0x0000000605087210 */ /* 0x000fe20007f1e0ff */
[----:B------:R-:W-:-:S03]  /*0b00*/  IMAD R5, R4, UR8, R5 ;  /* 0x0000000804057c24 */ /* 0x000fc6000f8e0205 */
[----:B------:R-:W-:Y:S01]  /*0b10*/  LEA.HI.X.SX32 R9, R6, R9, 0x1, P0 ;  /* 0x0000000906097211 */ /* 0x000fe200000f0eff */
[----:B0-----:R-:W-:Y:S01]  /*0b20*/  IMAD.WIDE R16, R5, 0x2, R16 ;  /* 0x0000000205107825 */ /* 0x001fe200078e0210 */
[----:B------:R-:W-:Y:S02]  /*0b30*/  ISETP.GT.AND P0, PT, R15, R0, PT ;  /* 0x000000000f00720c */ /* 0x000fe40003f04270 */
[C---:B-1----:R-:W-:Y:S02]  /*0b40*/  LEA R18, P1, R8.reuse, UR4, 0x2 ;  /* 0x0000000408127c11 */ /* 0x042fe4000f8210ff */
[----:B------:R-:W-:Y:S02]  /*0b50*/  PRMT R0, RZ, 0x5410, RZ ;  /* 0x00005410ff007816 */ /* 0x000fe400000000ff */
[----:B------:R-:W-:Y:S02]  /*0b60*/  LEA.HI.X R19, R8, UR5, R9, 0x2, P1 ;  /* 0x0000000508137c11 */ /* 0x000fe400088f1409 */
[----:B------:R-:W-:-:S05]  /*0b70*/  PRMT R5, RZ, 0x5410, RZ ;  /* 0x00005410ff057816 */ /* 0x000fca00000000ff */
[----:B------:R-:W-:Y:S05]  /*0b80*/  @!P0 BRA `(.L_x_3811) ;  /* 0x0000002000f48947 */ /* 0x000fea0003800000 */
[----:B------:R-:W2:Y:S01]  /*0b90*/  LDG.E.128.CONSTANT R12, desc[UR6][R18.64] ;  /* 0x00000006120c7981 */ /* 0x000ea2000c1e9d00 */
[----:B------:R-:W-:-:S05]  /*0ba0*/  IMAD.WIDE R28, R4, 0x4, R18 ;  /* 0x00000004041c7825 */ /* 0x000fca00078e0212 */
[----:B------:R-:W3:Y:S01]  /*0bb0*/  LDG.E.128.CONSTANT R8, desc[UR6][R28.64] ;  /* 0x000000061c087981 */ /* 0x000ee2000c1e9d00 */
[----:B------:R-:W0:Y:S01]  /*0bc0*/  S2UR UR5, SR_CgaCtaId ;  /* 0x00000000000579c3 */ /* 0x000e220000008800 */
[----:B------:R-:W-:Y:S01]  /*0bd0*/  UMOV UR4, 0x400 ;  /* 0x0000040000047882 */ /* 0x000fe20000000000 */
[----:B------:R-:W-:Y:S02]  /*0be0*/  HADD2.F32 R7, -RZ, R7.H0_H0 ;  /* 0x20000007ff077230 */ /* 0x000fe40000004100 */
[----:B------:R-:W-:Y:S01]  /*0bf0*/  HADD2.F32 R23, -RZ, R23.H0_H0 ;  /* 0x20000017ff177230 */ /* 0x000fe20000004100 */
[----:B0-----:R-:W-:-:S09]  /*0c00*/  ULEA UR4, UR5, UR4, 0x18 ;  /* 0x0000000405047291 */ /* 0x001fd2000f8ec0ff */
[----:B------:R-:W0:Y:S02]  /*0c10*/  LDS.64 R20, [UR4] ;  /* 0x00000004ff147984 */ /* 0x000e240008000a00 */
[--C-:B0-----:R-:W-:Y:S02]  /*0c20*/  HADD2.F32 R30, -RZ, R21.reuse.H0_H0 ;  /* 0x20000015ff1e7230 */ /* 0x101fe40000004100 */
[----:B------:R-:W-:Y:S01]  /*0c30*/  HADD2.F32 R21, -RZ, R21.H1_H1 ;  /* 0x30000015ff157230 */ /* 0x000fe20000004100 */
[----:B--2---:R-:W-:Y:S02]  /*0c40*/  LOP3.LUT R5, R13, 0xf000f, RZ, 0xc0, !PT ;  /* 0x000f000f0d057812 */ /* 0x004fe400078ec0ff */
        /* <DEDUP_REMOVED lines=9> */
[----:B------:R-:W-:Y:S01]  /*0ce0*/  HADD2.F32 R0, -RZ, R20.H0_H0 ;  /* 0x20000014ff007230 */ /* 0x000fe20000004100 */
[----:B------:R-:W-:Y:S01]  /*0cf0*/  LOP3.LUT R22, R22, 0x64006400, RZ, 0xfc, !PT ;  /* 0x6400640016167812 */ /* 0x000fe200078efcff */
[----:B------:R-:W-:-:S02]  /*0d00*/  HADD2.F32 R19, -RZ, R5.H0_H0 ;  /* 0x20000005ff137230 */ /* 0x000fc40000004100 */
[----:B------:R-:W-:Y:S02]  /*0d10*/  HADD2.F32 R31, -RZ, R6.H0_H0 ;  /* 0x20000006ff1f7230 */ /* 0x000fe40000004100 */
[----:B------:R-:W-:Y:S02]  /*0d20*/  HADD2.F32 R20, -RZ, R20.H1_H1 ;  /* 0x30000014ff147230 */ /* 0x000fe40000004100 */
[C---:B------:R-:W-:Y:S01]  /*0d30*/  FFMA.FTZ R19, R0.reuse, R19, RZ ;  /* 0x0000001300137223 */ /* 0x040fe200000100ff */
[----:B------:R-:W-:Y:S02]  /*0d40*/  HADD2.F32 R5, -RZ, R5.H1_H1 ;  /* 0x30000005ff057230 */ /* 0x000fe40000004100 */
[----:B------:R-:W-:Y:S01]  /*0d50*/  FFMA.FTZ R31, R0, R31, RZ ;  /* 0x0000001f001f7223 */ /* 0x000fe200000100ff */
[----:B------:R-:W-:Y:S02]  /*0d60*/  HADD2.F32 R6, -RZ, R6.H1_H1 ;  /* 0x30000006ff067230 */ /* 0x000fe40000004100 */
[----:B------:R-:W-:-:S02]  /*0d70*/  HADD2 R22, R22, -1032, -1032 ;  /* 0xe408e40816167430 */ /* 0x000fc40000000000 */
[----:B------:R-:W-:Y:S02]  /*0d80*/  HADD2.F32 R33, -RZ, R18.H0_H0 ;  /* 0x20000012ff217230 */ /* 0x000fe40000004100 */
[C---:B------:R-:W-:Y:S01]  /*0d90*/  FFMA.FTZ R19, R20.reuse, R5, R19 ;  /* 0x0000000514137223 */ /* 0x040fe20000010013 */
[----:B------:R-:W-:Y:S01]  /*0da0*/  LOP3.LUT R5, R13, 0xf000f0, RZ, 0xc0, !PT ;  /* 0x00f000f00d057812 */ /* 0x000fe200078ec0ff */
[----:B------:R-:W-:Y:S01]  /*0db0*/  FFMA.FTZ R31, R20, R6, R31 ;  /* 0x00000006141f7223 */ /* 0x000fe2000001001f */
[----:B------:R-:W-:Y:S01]  /*0dc0*/  MOV R6, 0x2c00 ;  /* 0x00002c0000067802 */ /* 0x000fe20000000f00 */
[----:B------:R-:W-:Y:S01]  /*0dd0*/  HADD2.F32 R27, -RZ, R22.H0_H0 ;  /* 0x20000016ff1b7230 */ /* 0x000fe20000004100 */
[----:B------:R-:W-:Y:S01]  /*0de0*/  LOP3.LUT R5, R5, 0x64006400, RZ, 0xfc, !PT ;  /* 0x6400640005057812 */ /* 0x000fe200078efcff */
[----:B------:R-:W-:Y:S01]  /*0df0*/  FFMA.FTZ R33, R33, R0, RZ ;  /* 0x0000000021217223 */ /* 0x000fe200000100ff */
[----:B------:R-:W-:Y:S01]  /*0e00*/  PRMT R2, R2, 0x5410, R6 ;  /* 0x0000541002027816 */ /* 0x000fe20000000006 */
[----:B------:R-:W-:-:S02]  /*0e10*/  HADD2.F32 R18, -RZ, R18.H1_H1 ;  /* 0x30000012ff127230 */ /* 0x000fc40000004100 */
[----:B------:R-:W-:Y:S01]  /*0e20*/  FFMA.FTZ R27, R0, R27, RZ ;  /* 0x0000001b001b7223 */ /* 0x000fe200000100ff */
[----:B------:R-:W-:Y:S02]  /*0e30*/  HADD2.F32 R0, -RZ, R22.H1_H1 ;  /* 0x30000016ff007230 */ /* 0x000fe40000004100 */
[----:B------:R-:W-:Y:S02]  /*0e40*/  HFMA2 R5, R5, R2.H1_H1, -72, -72 ;  /* 0xd480d48005057431 */ /* 0x000fe40000060002 */
[----:B------:R-:W-:Y:S01]  /*0e50*/  FFMA.FTZ R33, R18, R20, R33 ;  /* 0x0000001412217223 */ /* 0x000fe20000010021 */
[----:B------:R-:W-:Y:S01]  /*0e60*/  FFMA.FTZ R27, R20, R0, R27 ;  /* 0x00000000141b7223 */ /* 0x000fe2000001001b */
[----:B------:R-:W-:Y:S01]  /*0e70*/  LOP3.LUT R0, R12, 0xf000f0, RZ, 0xc0, !PT ;  /* 0x00f000f00c007812 */ /* 0x000fe200078ec0ff */
[--C-:B------:R-:W-:Y:S01]  /*0e80*/  HADD2.F32 R24, -RZ, R5.reuse.H0_H0 ;  /* 0x20000005ff187230 */ /* 0x100fe20000004100 */
[----:B------:R-:W-:Y:S01]  /*0e90*/  SHF.R.U32.HI R12, RZ, 0x8, R12 ;  /* 0x00000008ff0c7819 */ /* 0x000fe2000001160c */
[----:B------:R-:W-:Y:S01]  /*0ea0*/  HADD2.F32 R5, -RZ, R5.H1_H1 ;  /* 0x30000005ff057230 */ /* 0x000fe20000004100 */
[----:B------:R-:W-:-:S02]  /*0eb0*/  LOP3.LUT R25, R0, 0x64006400, RZ, 0xfc, !PT ;  /* 0x6400640000197812 */ /* 0x000fc400078efcff */
[----:B------:R-:W-:Y:S01]  /*0ec0*/  FFMA.FTZ R24, R30, R24, R19 ;  /* 0x000000181e187223 */ /* 0x000fe20000010013 */
[----:B------:R-:W-:Y:S01]  /*0ed0*/  LOP3.LUT R0, R14, 0xf000f0, RZ, 0xc0, !PT ;  /* 0x00f000f00e007812 */ /* 0x000fe200078ec0ff */
[----:B------:R-:W0:Y:S01]  /*0ee0*/  LDS.64 R18, [UR4+0x8] ;  /* 0x00000804ff127984 */ /* 0x000e220008000a00 */
[-C--:B------:R-:W-:Y:S02]  /*0ef0*/  HFMA2 R25, R25, R2.reuse.H1_H1, -72, -72 ;  /* 0xd480d48019197431 */ /* 0x080fe40000060002 */
[----:B------:R-:W-:Y:S01]  /*0f00*/  FFMA.FTZ R5, R21, R5, R24 ;  /* 0x0000000515057223 */ /* 0x000fe20000010018 */
[----:B------:R-:W-:Y:S02]  /*0f10*/  LOP3.LUT R35, R0, 0x64006400, RZ, 0xfc, !PT ;  /* 0x6400640000237812 */ /* 0x000fe400078efcff */
[----:B------:R-:W-:Y:S01]  /*0f20*/  LOP3.LUT R0, R15, 0xf000f0, RZ, 0xc0, !PT ;  /* 0x00f000f00f007812 */ /* 0x000fe200078ec0ff */
[----:B------:R-:W-:Y:S01]  /*0f30*/  HADD2.F32 R26, -RZ, R25.H0_H0 ;  /* 0x20000019ff1a7230 */ /* 0x000fe20000004100 */
[----:B------:R-:W-:Y:S01]  /*0f40*/  LOP3.LUT R24, R12, 0xf000f, RZ, 0xc0, !PT ;  /* 0x000f000f0c187812 */ /* 0x000fe200078ec0ff */
[----:B------:R-:W-:-:S02]  /*0f50*/  HFMA2 R6, R35, R2.H1_H1, -72, -72 ;  /* 0xd480d48023067431 */ /* 0x000fc40000060002 */
[----:B------:R-:W-:Y:S01]  /*0f60*/  HADD2.F32 R25, -RZ, R25.H1_H1 ;  /* 0x30000019ff197230 */ /* 0x000fe20000004100 */
[----:B------:R-:W-:Y:S01]  /*0f70*/  SHF.R.U32.HI R14, RZ, 0x8, R14 ;  /* 0x00000008ff0e7819 */ /* 0x000fe2000001160e */
[----:B------:R-:W-:Y:S01]  /*0f80*/  FFMA.FTZ R26, R26, R30, R33 ;  /* 0x0000001e1a1a7223 */ /* 0x000fe20000010021 */
[----:B------:R-:W-:Y:S01]  /*0f90*/  LOP3.LUT R24, R24, 0x64006400, RZ, 0xfc, !PT ;  /* 0x6400640018187812 */ /* 0x000fe200078efcff */
[--C-:B------:R-:W-:Y:S01]  /*0fa0*/  HADD2.F32 R22, -RZ, R6.reuse.H0_H0 ;  /* 0x20000006ff167230 */ /* 0x100fe20000004100 */
[----:B------:R-:W-:Y:S01]  /*0fb0*/  SHF.R.U32.HI R15, RZ, 0x8, R15 ;  /* 0x00000008ff0f7819 */ /* 0x000fe2000001160f */
[----:B------:R-:W-:Y:S02]  /*0fc0*/  HADD2.F32 R6, -RZ, R6.H1_H1 ;  /* 0x30000006ff067230 */ /* 0x000fe40000004100 */
[----:B------:R-:W-:Y:S01]  /*0fd0*/  FFMA.FTZ R25, R25, R21, R26 ;  /* 0x0000001519197223 */ /* 0x000fe2000001001a */
[----:B------:R-:W-:Y:S01]  /*0fe0*/  FFMA.FTZ R22, R30, R22, R31 ;  /* 0x000000161e167223 */ /* 0x000fe2000001001f */
[----:B------:R-:W-:-:S03]  /*0ff0*/  LOP3.LUT R31, R0, 0x64006400, RZ, 0xfc, !PT ;  /* 0x64006400001f7812 */ /* 0x000fc600078efcff */
[----:B------:R-:W-:Y:S02]  /*1000*/  FFMA.FTZ R6, R21, R6, R22 ;  /* 0x0000000615067223 */ /* 0x000fe40000010016 */
[----:B------:R-:W-:-:S05]  /*1010*/  HFMA2 R0, R31, R2.H1_H1, -72, -72 ;  /* 0xd480d4801f007431 */ /* 0x000fca0000060002 */
[--C-:B------:R-:W-:Y:S02]  /*1020*/  HADD2.F32 R20, -RZ, R0.reuse.H0_H0 ;  /* 0x20000000ff147230 */ /* 0x100fe40000004100 */
[----:B------:R-:W-:Y:S01]  /*1030*/  HADD2.F32 R22, -RZ, R0.H1_H1 ;  /* 0x30000000ff167230 */ /* 0x000fe20000004100 */
[----:B------:R-:W-:Y:S01]  /*1040*/  SHF.R.U32.HI R0, RZ, 0x8, R13 ;  /* 0x00000008ff007819 */ /* 0x000fe2000001160d */
[----:B------:R-:W-:Y:S02]  /*1050*/  HADD2 R13, R24, -1032, -1032 ;  /* 0xe408e408180d7430 */ /* 0x000fe40000000000 */
[----:B------:R-:W-:Y:S01]  /*1060*/  FFMA.FTZ R20, R30, R20, R27 ;  /* 0x000000141e147223 */ /* 0x000fe2000001001b */
[----:B------:R-:W-:Y:S02]  /*1070*/  LOP3.LUT R27, R14, 0xf000f, RZ, 0xc0, !PT ;  /* 0x000f000f0e1b7812 */ /* 0x000fe400078ec0ff */
[----:B------:R-:W-:Y:S01]  /*1080*/  LOP3.LUT R26, R0, 0xf000f, RZ, 0xc0, !PT ;  /* 0x000f000f001a7812 */ /* 0x000fe200078ec0ff */
[----:B------:R-:W-:Y:S01]  /*1090*/  FFMA.FTZ R20, R21, R22, R20 ;  /* 0x0000001615147223 */ /* 0x000fe20000010014 */
[----:B------:R-:W-:Y:S01]  /*10a0*/  HADD2.F32 R24, -RZ, R13.H0_H0 ;  /* 0x2000000dff187230 */ /* 0x000fe20000004100 */
[----:B------:R-:W-:Y:S01]  /*10b0*/  LOP3.LUT R21, R15, 0xf000f, RZ, 0xc0, !PT ;  /* 0x000f000f0f157812 */ /* 0x000fe200078ec0ff */
[----:B0-----:R-:W-:Y:S01]  /*10c0*/  HADD2.F32 R22, -RZ, R18.H0_H0 ;  /* 0x20000012ff167230 */ /* 0x001fe20000004100 */
[----:B------:R-:W-:-:S02]  /*10d0*/  LOP3.LUT R26, R26, 0x64006400, RZ, 0xfc, !PT ;  /* 0x640064001a1a7812 */ /* 0x000fc400078efcff */
[----:B------:R-:W-:Y:S02]  /*10e0*/  LOP3.LUT R21, R21, 0x64006400, RZ, 0xfc, !PT ;  /* 0x6400640015157812 */ /* 0x000fe400078efcff */
[----:B------:R-:W-:Y:S01]  /*10f0*/  FFMA.FTZ R25, R24, R22, R25 ;  /* 0x0000001618197223 */ /* 0x000fe20000010019 */
[----:B------:R-:W-:Y:S01]  /*1100*/  HADD2 R24, R26, -1032, -1032 ;  /* 0xe408e4081a187430 */ /* 0x000fe20000000000 */
[----:B------:R-:W-:Y:S01]  /*1110*/  LOP3.LUT R26, R27, 0x64006400, RZ, 0xfc, !PT ;  /* 0x640064001b1a7812 */ /* 0x000fe200078efcff */
[----:B------:R-:W-:Y:S01]  /*1120*/  HADD2 R21, R21, -1032, -1032 ;  /* 0xe408e40815157430 */ /* 0x000fe20000000000 */
[----:B------:R-:W-:Y:S02]  /*1130*/  LOP3.LUT R0, R0, 0xf000f0, RZ, 0xc0, !PT ;  /* 0x00f000f000007812 */ /* 0x000fe400078ec0ff */
[----:B------:R-:W-:Y:S02]  /*1140*/  HADD2.F32 R30, -RZ, R24.H0_H0 ;  /* 0x20000018ff1e7230 */ /* 0x000fe40000004100 */
[----:B------:R-:W-:-:S02]  /*1150*/  HADD2 R26, R26, -1032, -1032 ;  /* 0xe408e4081a1a7430 */ /* 0x000fc40000000000 */
[--C-:B------:R-:W-:Y:S01]  /*1160*/  HADD2.F32 R27, -RZ, R21.reuse.H0_H0 ;  /* 0x20000015ff1b7230 */ /* 0x100fe20000004100 */
[----:B------:R-:W-:Y:S01]  /*1170*/  LOP3.LUT R14, R14, 0xf000f0, RZ, 0xc0, !PT ;  /* 0x00f000f00e0e7812 */ /* 0x000fe200078ec0ff */
[----:B------:R-:W-:Y:S02]  /*1180*/  HADD2.F32 R21, -RZ, R21.H1_H1 ;  /* 0x30000015ff157230 */ /* 0x000fe40000004100 */
[C---:B------:R-:W-:Y:S01]  /*1190*/  FFMA.FTZ R30, R22.reuse, R30, R5 ;  /* 0x0000001e161e7223 */ /* 0x040fe20000010005 */
[----:B------:R-:W-:Y:S02]  /*11a0*/  HADD2.F32 R5, -RZ, R26.H0_H0 ;  /* 0x2000001aff057230 */ /* 0x000fe40000004100 */
[----:B------:R-:W-:Y:S01]  /*11b0*/  FFMA.FTZ R20, R22, R27, R20 ;  /* 0x0000001b16147223 */ /* 0x000fe20000010014 */
[----:B------:R-:W-:Y:S01]  /*11c0*/  HADD2.F32 R24, -RZ, R24.H1_H1 ;  /* 0x30000018ff187230 */ /* 0x000fe20000004100 */
[----:B------:R-:W-:Y:S01]  /*11d0*/  LOP3.LUT R27, R14, 0x64006400, RZ, 0xfc, !PT ;  /* 0x640064000e1b7812 */ /* 0x000fe200078efcff */
[----:B------:R-:W-:-:S02]  /*11e0*/  HADD2.F32 R26, -RZ, R26.H1_H1 ;  /* 0x3000001aff1a7230 */ /* 0x000fc40000004100 */
[----:B------:R-:W-:Y:S01]  /*11f0*/  FFMA.FTZ R5, R22, R5, R6 ;  /* 0x0000000516057223 */ /* 0x000fe20000010006 */
[----:B------:R-:W-:Y:S01]  /*1200*/  HADD2.F32 R6, -RZ, R13.H1_H1 ;  /* 0x3000000dff067230 */ /* 0x000fe20000004100 */
[----:B------:R-:W-:Y:S01]  /*1210*/  LOP3.LUT R22, R15, 0xf000f0, RZ, 0xc0, !PT ;  /* 0x00f000f00f167812 */ /* 0x000fe200078ec0ff */
[----:B------:R-:W-:Y:S01]  /*1220*/  HADD2.F32 R13, -RZ, R18.H1_H1 ;  /* 0x30000012ff0d7230 */ /* 0x000fe20000004100 */
[----:B------:R-:W-:Y:S01]  /*1230*/  LOP3.LUT R18, R12, 0xf000f0, RZ, 0xc0, !PT ;  /* 0x00f000f00c127812 */ /* 0x000fe200078ec0ff */
[-C--:B------:R-:W-:Y:S01]  /*1240*/  HFMA2 R14, R27, R2.reuse.H1_H1, -72, -72 ;  /* 0xd480d4801b0e7431 */ /* 0x080fe20000060002 */
[----:B------:R-:W-:Y:S01]  /*1250*/  LOP3.LUT R15, R0, 0x64006400, RZ, 0xfc, !PT ;  /* 0x64006400000f7812 */ /* 0x000fe200078efcff */
[----:B------:R-:W-:Y:S02]  /*1260*/  HADD2.F32 R0, -RZ, R19.H1_H1 ;  /* 0x30000013ff007230 */ /* 0x000fe40000004100 */
[C---:B------:R-:W-:Y:S01]  /*1270*/  FFMA.FTZ R20, R13.reuse, R21, R20 ;  /* 0x000000150d147223 */ /* 0x040fe20000010014 */
[----:B------:R-:W-:Y:S01]  /*1280*/  LOP3.LUT R21, R18, 0x64006400, RZ, 0xfc, !PT ;  /* 0x6400640012157812 */ /* 0x000fe200078efcff */
[----:B------:R-:W-:Y:S01]  /*1290*/  FFMA.FTZ R6, R6, R13, R25 ;  /* 0x0000000d06067223 */ /* 0x000fe20000010019 */
[----:B------:R-:W-:Y:S01]  /*12a0*/  LOP3.LUT R33, R22, 0x64006400, RZ, 0xfc, !PT ;  /* 0x6400640016217812 */ /* 0x000fe200078efcff */
[C---:B------:R-:W-:Y:S01]  /*12b0*/  FFMA.FTZ R24, R13.reuse, R24, R30 ;  /* 0x000000180d187223 */ /* 0x040fe2000001001e */
[----:B------:R-:W-:Y:S01]  /*12c0*/  FFMA.FTZ R5, R13, R26, R5 ;  /* 0x0000001a0d057223 */ /* 0x000fe20000010005 */
[----:B------:R-:W-:-:S02]  /*12d0*/  HFMA2 R18, R21, R2.H1_H1, -72, -72 ;  /* 0xd480d48015127431 */ /* 0x000fc40000060002 */
[----:B------:R-:W-:Y:S01]  /*12e0*/  HADD2.F32 R25, -RZ, R19.H0_H0 ;  /* 0x20000013ff197230 */ /* 0x000fe20000004100 */
[----:B------:R-:W0:Y:S01]  /*12f0*/  LDS.64 R12, [UR4+0x10] ;  /* 0x00001004ff0c7984 */ /* 0x000e220008000a00 */
[-C--:B------:R-:W-:Y:S02]  /*1300*/  HFMA2 R21, R15, R2.reuse.H1_H1, -72, -72 ;  /* 0xd480d4800f157431 */ /* 0x080fe40000060002 */
[----:B------:R-:W-:Y:S02]  /*1310*/  HFMA2 R22, -RZ, RZ, 0, 0.0625 ;  /* 0x00002c00ff167431 */ /* 0x000fe400000001ff */
[--C-:B------:R-:W-:Y:S02]  /*1320*/  HADD2.F32 R31, -RZ, R18.reuse.H0_H0 ;  /* 0x20000012ff1f7230 */ /* 0x100fe40000004100 */
[----:B------:R-:W-:Y:S02]  /*1330*/  HFMA2 R15, R33, R2.H1_H1, -72, -72 ;  /* 0xd480d480210f7431 */ /* 0x000fe40000060002 */
[----:B------:R-:W-:-:S02]  /*1340*/  HADD2.F32 R18, -RZ, R18.H1_H1 ;  /* 0x30000012ff127230 */ /* 0x000fc40000004100 */
[----:B------:R-:W-:Y:S02]  /*1350*/  HADD2.F32 R27, -RZ, R21.H0_H0 ;  /* 0x20000015ff1b7230 */ /* 0x000fe40000004100 */
[----:B------:R-:W-:Y:S01]  /*1360*/  FFMA.FTZ R19, R31, R25, R6 ;  /* 0x000000191f137223 */ /* 0x000fe20000010006 */
[--C-:B------:R-:W-:Y:S02]  /*1370*/  HADD2.F32 R6, -RZ, R14.reuse.H0_H0 ;  /* 0x2000000eff067230 */ /* 0x100fe40000004100 */
[----:B------:R-:W-:Y:S02]  /*1380*/  HADD2.F32 R31, -RZ, R15.H0_H0 ;  /* 0x2000000fff1f7230 */ /* 0x000fe40000004100 */
[C---:B------:R-:W-:Y:S01]  /*1390*/  FFMA.FTZ R27, R25.reuse, R27, R24 ;  /* 0x0000001b191b7223 */ /* 0x040fe20000010018 */
[----:B------:R-:W-:Y:S02]  /*13a0*/  HADD2.F32 R21, -RZ, R21.H1_H1 ;  /* 0x30000015ff157230 */ /* 0x000fe40000004100 */
[C---:B------:R-:W-:Y:S01]  /*13b0*/  FFMA.FTZ R5, R25.reuse, R6, R5 ;  /* 0x0000000619057223 */ /* 0x040fe20000010005 */
[----:B---3--:R-:W-:Y:S01]  /*13c0*/  LOP3.LUT R6, R8, 0xf000f, RZ, 0xc0, !PT ;  /* 0x000f000f08067812 */ /* 0x008fe200078ec0ff */
[----:B------:R-:W-:Y:S01]  /*13d0*/  FFMA.FTZ R31, R25, R31, R20 ;  /* 0x0000001f191f7223 */ /* 0x000fe20000010014 */
[----:B------:R-:W-:-:S02]  /*13e0*/  HADD2.F32 R20, -RZ, R14.H1_H1 ;  /* 0x3000000eff147230 */ /* 0x000fc40000004100 */
[----:B------:R-:W-:Y:S01]  /*13f0*/  FFMA.FTZ R14, R0, R21, R27 ;  /* 0x00000015000e7223 */ /* 0x000fe2000001001b */
[----:B------:R-:W-:Y:S01]  /*1400*/  LOP3.LUT R21, R6, 0x64006400, RZ, 0xfc, !PT ;  /* 0x6400640006157812 */ /* 0x000fe200078efcff */
[----:B------:R-:W-:Y:S01]  /*1410*/  HADD2.F32 R6, -RZ, R15.H1_H1 ;  /* 0x3000000fff067230 */ /* 0x000fe20000004100 */
[----:B------:R-:W-:Y:S01]  /*1420*/  LOP3.LUT R15, R8, 0xf000f0, RZ, 0xc0, !PT ;  /* 0x00f000f0080f7812 */ /* 0x000fe200078ec0ff */
[----:B------:R-:W-:Y:S01]  /*1430*/  FFMA.FTZ R5, R0, R20, R5 ;  /* 0x0000001400057223 */ /* 0x000fe20000010005 */
[----:B------:R-:W-:Y:S01]  /*1440*/  PRMT R2, R2, 0x5410, R22 ;  /* 0x0000541002027816 */ /* 0x000fe20000000016 */
[----:B------:R-:W-:Y:S01]  /*1450*/  HADD2 R20, R21, -1032, -1032 ;  /* 0xe408e40815147430 */ /* 0x000fe20000000000 */
[----:B------:R-:W-:Y:S01]  /*1460*/  LOP3.LUT R25, R15, 0x64006400, RZ, 0xfc, !PT ;  /* 0x640064000f197812 */ /* 0x000fe200078efcff */
[----:B------:R-:W-:Y:S01]  /*1470*/  FFMA.FTZ R24, R18, R0, R19 ;  /* 0x0000000012187223 */ /* 0x000fe20000010013 */
[----:B------:R-:W-:Y:S01]  /*1480*/  FFMA.FTZ R6, R0, R6, R31 ;  /* 0x0000000600067223 */ /* 0x000fe2000001001f */
[----:B------:R-:W1:Y:S01]  /*1490*/  LDS.64 R18, [UR4+0x18] ;  /* 0x00001804ff127984 */ /* 0x000e620008000a00 */
[--C-:B------:R-:W-:Y:S01]  /*14a0*/  HADD2.F32 R15, -RZ, R20.reuse.H0_H0 ;  /* 0x20000014ff0f7230 */ /* 0x100fe20000004100 */
[----:B------:R-:W-:Y:S01]  /*14b0*/  SHF.R.U32.HI R8, RZ, 0x8, R8 ;  /* 0x00000008ff087819 */ /* 0x000fe20000011608 */
[----:B------:R-:W-:-:S02]  /*14c0*/  HADD2.F32 R21, -RZ, R20.H1_H1 ;  /* 0x30000014ff157230 */ /* 0x000fc40000004100 */
[----:B------:R-:W-:Y:S01]  /*14d0*/  HFMA2 R20, R25, R2.H1_H1, -72, -72 ;  /* 0xd480d48019147431 */ /* 0x000fe20000060002 */
[----:B------:R-:W-:Y:S01]  /*14e0*/  LOP3.LUT R25, R9, 0xf000f, RZ, 0xc0, !PT ;  /* 0x000f000f09197812 */ /* 0x000fe200078ec0ff */
[----:B------:R-:W-:-:S03]  /*14f0*/  FMUL.FTZ R24, R24, R23 ;  /* 0x0000001718187220 */ /* 0x000fc60000410000 */
[----:B------:R-:W-:Y:S01]  /*1500*/  LOP3.LUT R25, R25, 0x64006400, RZ, 0xfc, !PT ;  /* 0x6400640019197812 */ /* 0x000fe200078efcff */
[----:B------:R-:W-:Y:S01]  /*1510*/  HADD2.F32 R22, -RZ, R20.H0_H0 ;  /* 0x20000014ff167230 */ /* 0x000fe20000004100 */
[----:B------:R-:W-:Y:S01]  /*1520*/  F2FP.F16.F32.PACK_AB R24, RZ, R24 ;  /* 0x00000018ff18723e */ /* 0x000fe200000000ff */
[--C-:B0-----:R-:W-:Y:S02]  /*1530*/  HADD2.F32 R0, -RZ, R12.reuse.H0_H0 ;  /* 0x2000000cff007230 */ /* 0x101fe40000004100 */
[----:B------:R-:W-:Y:S02]  /*1540*/  HADD2 R25, R25, -1032, -1032 ;  /* 0xe408e40819197430 */ /* 0x000fe40000000000 */
[----:B------:R-:W-:Y:S02]  /*1550*/  HADD2.F32 R12, -RZ, R12.H1_H1 ;  /* 0x3000000cff0c7230 */ /* 0x000fe40000004100 */
[----:B------:R-:W-:Y:S01]  /*1560*/  FFMA.FTZ R26, R15, R0, RZ ;  /* 0x000000000f1a7223 */ /* 0x000fe200000100ff */
[----:B------:R-:W-:-:S02]  /*1570*/  HADD2.F32 R15, -RZ, R13.H0_H0 ;  /* 0x2000000dff0f7230 */ /* 0x000fc40000004100 */
[--C-:B------:R-:W-:Y:S02]  /*1580*/  HADD2.F32 R27, -RZ, R25.reuse.H0_H0 ;  /* 0x20000019ff1b7230 */ /* 0x100fe40000004100 */
[----:B------:R-:W-:Y:S01]  /*1590*/  FFMA.FTZ R21, R21, R12, R26 ;  /* 0x0000000c15157223 */ /* 0x000fe2000001001a */
[----:B------:R-:W-:Y:S02]  /*15a0*/  HADD2.F32 R25, -RZ, R25.H1_H1 ;  /* 0x30000019ff197230 */ /* 0x000fe40000004100 */
[----:B------:R-:W-:Y:S02]  /*15b0*/  HADD2.F32 R13, -RZ, R13.H1_H1 ;  /* 0x3000000dff0d7230 */ /* 0x000fe40000004100 */
[----:B------:R-:W-:Y:S01]  /*15c0*/  FFMA.FTZ R27, R0, R27, RZ ;  /* 0x0000001b001b7223 */ /* 0x000fe200000100ff */
[----:B------:R-:W-:Y:S01]  /*15d0*/  FFMA.FTZ R22, R22, R15, R21 ;  /* 0x0000000f16167223 */ /* 0x000fe20000010015 */
[----:B------:R-:W-:Y:S01]  /*15e0*/  LOP3.LUT R21, R8, 0xf000f, RZ, 0xc0, !PT ;  /* 0x000f000f08157812 */ /* 0x000fe200078ec0ff */
[----:B------:R-:W-:-:S02]  /*15f0*/  HADD2.F32 R31, -RZ, R20.H1_H1 ;  /* 0x30000014ff1f7230 */ /* 0x000fc40000004100 */
[----:B------:R-:W-:Y:S01]  /*1600*/  FFMA.FTZ R26, R12, R25, R27 ;  /* 0x000000190c1a7223 */ /* 0x000fe2000001001b */
[----:B------:R-:W-:Y:S02]  /*1610*/  LOP3.LUT R25, R9, 0xf000f0, RZ, 0xc0, !PT ;  /* 0x00f000f009197812 */ /* 0x000fe400078ec0ff */
[----:B------:R-:W-:Y:S01]  /*1620*/  LOP3.LUT R21, R21, 0x64006400, RZ, 0xfc, !PT ;  /* 0x6400640015157812 */ /* 0x000fe200078efcff */
[----:B------:R-:W-:Y:S01]  /*1630*/  FFMA.FTZ R31, R31, R13, R22 ;  /* 0x0000000d1f1f7223 */ /* 0x000fe20000010016 */
[----:B------:R-:W-:Y:S02]  /*1640*/  LOP3.LUT R25, R25, 0x64006400, RZ, 0xfc, !PT ;  /* 0x6400640019197812 */ /* 0x000fe400078efcff */
[----:B------:R-:W-:Y:S01]  /*1650*/  SHF.R.U32.HI R9, RZ, 0x8, R9 ;  /* 0x00000008ff097819 */ /* 0x000fe20000011609 */
[----:B------:R-:W-:Y:S02]  /*1660*/  HADD2 R20, R21, -1032, -1032 ;  /* 0xe408e40815147430 */ /* 0x000fe40000000000 */
[----:B------:R-:W-:-:S02]  /*1670*/  HFMA2 R25, R25, R2.H1_H1, -72, -72 ;  /* 0xd480d48019197431 */ /* 0x000fc40000060002 */
[----:B-1----:R-:W-:Y:S02]  /*1680*/  HADD2.F32 R21, -RZ, R18.H0_H0 ;  /* 0x20000012ff157230 */ /* 0x002fe40000004100 */
[----:B------:R-:W-:Y:S02]  /*1690*/  HADD2.F32 R22, -RZ, R20.H0_H0 ;  /* 0x20000014ff167230 */ /* 0x000fe40000004100 */
[--C-:B------:R-:W-:Y:S02]  /*16a0*/  HADD2.F32 R27, -RZ, R25.reuse.H0_H0 ;  /* 0x20000019ff1b7230 */ /* 0x100fe40000004100 */
[----:B------:R-:W-:Y:S02]  /*16b0*/  HADD2.F32 R25, -RZ, R25.H1_H1 ;  /* 0x30000019ff197230 */ /* 0x000fe40000004100 */
[----:B------:R-:W-:Y:S01]  /*16c0*/  FFMA.FTZ R22, R22, R21, R31 ;  /* 0x0000001516167223 */ /* 0x000fe2000001001f */
[----:B------:R-:W-:Y:S01]  /*16d0*/  FFMA.FTZ R26, R15, R27, R26 ;  /* 0x0000001b0f1a7223 */ /* 0x000fe2000001001a */
[----:B------:R-:W-:Y:S01]  /*16e0*/  FMUL.FTZ R27, R14, R7 ;  /* 0x000000070e1b7220 */ /* 0x000fe20000410000 */
[----:B------:R-:W-:-:S02]  /*16f0*/  LOP3.LUT R14, R10, 0xf000f, RZ, 0xc0, !PT ;  /* 0x000f000f0a0e7812 */ /* 0x000fc400078ec0ff */
[----:B------:R-:W-:Y:S01]  /*1700*/  FFMA.FTZ R30, R13, R25, R26 ;  /* 0x000000190d1e7223 */ /* 0x000fe2000001001a */
[----:B------:R-:W-:Y:S02]  /*1710*/  LOP3.LUT R25, R9, 0xf000f, RZ, 0xc0, !PT ;  /* 0x000f000f09197812 */ /* 0x000fe400078ec0ff */
[----:B------:R-:W-:Y:S02]  /*1720*/  LOP3.LUT R14, R14, 0x64006400, RZ, 0xfc, !PT ;  /* 0x640064000e0e7812 */ /* 0x000fe400078efcff */
[----:B------:R-:W-:Y:S02]  /*1730*/  LOP3.LUT R25, R25, 0x64006400, RZ, 0xfc, !PT ;  /* 0x6400640019197812 */ /* 0x000fe400078efcff */
[----:B------:R-:W-:Y:S01]  /*1740*/  F2FP.F16.F32.PACK_AB R27, RZ, R27 ;  /* 0x0000001bff1b723e */ /* 0x000fe200000000ff */
[----:B------:R-:W-:Y:S02]  /*1750*/  HADD2 R14, R14, -1032, -1032 ;  /* 0xe408e4080e0e7430 */ /* 0x000fe40000000000 */
[----:B------:R-:W-:-:S03]  /*1760*/  HADD2 R25, R25, -1032, -1032 ;  /* 0xe408e40819197430 */ /* 0x000fc60000000000 */
[--C-:B------:R-:W-:Y:S02]  /*1770*/  HADD2.F32 R31, -RZ, R14.reuse.H0_H0 ;  /* 0x2000000eff1f7230 */ /* 0x100fe40000004100 */
[----:B------:R-:W-:Y:S01]  /*1780*/  HADD2.F32 R33, -RZ, R14.H1_H1 ;  /* 0x3000000eff217230 */ /* 0x000fe20000004100 */
[----:B------:R-:W-:Y:S01]  /*1790*/  LOP3.LUT R14, R11, 0xf000f, RZ, 0xc0, !PT ;  /* 0x000f000f0b0e7812 */ /* 0x000fe200078ec0ff */
[----:B------:R-:W-:Y:S02]  /*17a0*/  HADD2.F32 R26, -RZ, R25.H0_H0 ;  /* 0x20000019ff1a7230 */ /* 0x000fe40000004100 */
[----:B------:R-:W-:Y:S01]  /*17b0*/  FFMA.FTZ R31, R0, R31, RZ ;  /* 0x0000001f001f7223 */ /* 0x000fe200000100ff */
[----:B------:R-:W-:Y:S02]  /*17c0*/  LOP3.LUT R14, R14, 0x64006400, RZ, 0xfc, !PT ;  /* 0x640064000e0e7812 */ /* 0x000fe400078efcff */
[----:B------:R-:W-:Y:S01]  /*17d0*/  FFMA.FTZ R26, R21, R26, R30 ;  /* 0x0000001a151a7223 */ /* 0x000fe2000001001e */
[----:B------:R-:W-:-:S02]  /*17e0*/  FFMA.FTZ R30, R12, R33, R31 ;  /* 0x000000210c1e7223 */ /* 0x000fc4000001001f */
[----:B------:R-:W-:-:S05]  /*17f0*/  HADD2 R14, R14, -1032, -1032 ;  /* 0xe408e4080e0e7430 */ /* 0x000fca0000000000 */
[--C-:B------:R-:W-:Y:S02]  /*1800*/  HADD2.F32 R31, -RZ, R14.reuse.H0_H0 ;  /* 0x2000000eff1f7230 */ /* 0x100fe40000004100 */
[----:B------:R-:W-:-:S03]  /*1810*/  HADD2.F32 R14, -RZ, R14.H1_H1 ;  /* 0x3000000eff0e7230 */ /* 0x000fc60000004100 */
[----:B------:R-:W-:-:S04]  /*1820*/  FFMA.FTZ R31, R0, R31, RZ ;  /* 0x0000001f001f7223 */ /* 0x000fc800000100ff */
[----:B------:R-:W-:Y:S01]  /*1830*/  FFMA.FTZ R32, R12, R14, R31 ;  /* 0x0000000e0c207223 */ /* 0x000fe2000001001f */
[----:B------:R-:W-:-:S04]  /*1840*/  LOP3.LUT R31, R10, 0xf000f0, RZ, 0xc0, !PT ;  /* 0x00f000f00a1f7812 */ /* 0x000fc800078ec0ff */
[----:B------:R-:W-:-:S05]  /*1850*/  LOP3.LUT R31, R31, 0x64006400, RZ, 0xfc, !PT ;  /* 0x640064001f1f7812 */ /* 0x000fca00078efcff */
[----:B------:R-:W-:Y:S01]  /*1860*/  HFMA2 R14, R31, R2.H1_H1, -72, -72 ;  /* 0xd480d4801f0e7431 */ /* 0x000fe20000060002 */
[----:B------:R-:W-:-:S04]  /*1870*/  LOP3.LUT R31, R11, 0xf000f0, RZ, 0xc0, !PT ;  /* 0x00f000f00b1f7812 */ /* 0x000fc800078ec0ff */
[----:B------:R-:W-:Y:S01]  /*1880*/  LOP3.LUT R31, R31, 0x64006400, RZ, 0xfc, !PT ;  /* 0x640064001f1f7812 */ /* 0x000fe200078efcff */
[--C-:B------:R-:W-:Y:S02]  /*1890*/  HADD2.F32 R0, -RZ, R14.reuse.H0_H0 ;  /* 0x2000000eff007230 */ /* 0x100fe40000004100 */
[----:B------:R-:W-:Y:S02]  /*18a0*/  HADD2.F32 R14, -RZ, R14.H1_H1 ;  /* 0x3000000eff0e7230 */ /* 0x000fe40000004100 */
[----:B------:R-:W-:Y:S02]  /*18b0*/  HFMA2 R12, R31, R2.H1_H1, -72, -72 ;  /* 0xd480d4801f0c7431 */ /* 0x000fe40000060002 */
[----:B------:R-:W-:-:S03]  /*18c0*/  FFMA.FTZ R0, R15, R0, R30 ;  /* 0x000000000f007223 */ /* 0x000fc6000001001e */
[--C-:B------:R-:W-:Y:S02]  /*18d0*/  HADD2.F32 R30, -RZ, R12.reuse.H0_H0 ;  /* 0x2000000cff1e7230 */ /* 0x100fe40000004100 */
[----:B------:R-:W-:Y:S01]  /*18e0*/  FFMA.FTZ R0, R13, R14, R0 ;  /* 0x0000000e0d007223 */ /* 0x000fe20000010000 */
[----:B------:R-:W-:Y:S02]  /*18f0*/  HADD2.F32 R12, -RZ, R12.H1_H1 ;  /* 0x3000000cff0c7230 */ /* 0x000fe40000004100 */
[----:B------:R-:W-:Y:S01]  /*1900*/  FFMA.FTZ R15, R15, R30, R32 ;  /* 0x0000001e0f0f7223 */ /* 0x000fe20000010020 */
[----:B------:R-:W-:-:S04]  /*1910*/  IMAD.WIDE R32, R4, 0x4, R28 ;  /* 0x0000000404207825 */ /* 0x000fc800078e021c */
[----:B------:R-:W-:Y:S02]  /*1920*/  FFMA.FTZ R28, R13, R12, R15 ;  /* 0x0000000c0d1c7223 */ /* 0x000fe4000001000f */
[----:B------:R-:W2:Y:S01]  /*1930*/  LDG.E.128.CONSTANT R12, desc[UR6][R32.64] ;  /* 0x00000006200c7981 */ /* 0x000ea2000c1e9d00 */
[----:B------:R-:W-:Y:S01]  /*1940*/  SHF.R.U32.HI R30, RZ, 0x8, R10 ;  /* 0x00000008ff1e7819 */ /* 0x000fe2000001160a */
[----:B------:R-:W-:Y:S01]  /*1950*/  HADD2.F32 R31, -RZ, R18.H1_H1 ;  /* 0x30000012ff1f7230 */ /* 0x000fe20000004100 */
[----:B------:R-:W-:Y:S01]  /*1960*/  LOP3.LUT R9, R9, 0xf000f0, RZ, 0xc0, !PT ;  /* 0x00f000f009097812 */ /* 0x000fe200078ec0ff */
[----:B------:R-:W-:Y:S01]  /*1970*/  HADD2.F32 R25, -RZ, R25.H1_H1 ;  /* 0x30000019ff197230 */ /* 0x000fe20000004100 */
[----:B------:R-:W-:Y:S02]  /*1980*/  LOP3.LUT R10, R30, 0xf000f, RZ, 0xc0, !PT ;  /* 0x000f000f1e0a7812 */ /* 0x000fe400078ec0ff */
[----:B------:R-:W-:Y:S02]  /*1990*/  LOP3.LUT R9, R9, 0x64006400, RZ, 0xfc, !PT ;  /* 0x6400640009097812 */ /* 0x000fe400078efcff */
[----:B------:R-:W-:Y:S01]  /*19a0*/  LOP3.LUT R10, R10, 0x64006400, RZ, 0xfc, !PT ;  /* 0x640064000a0a7812 */ /* 0x000fe200078efcff */
[----:B------:R-:W-:Y:S01]  /*19b0*/  FFMA.FTZ R26, R31, R25, R26 ;  /* 0x000000191f1a7223 */ /* 0x000fe2000001001a */
[----:B------:R-:W-:Y:S01]  /*19c0*/  LOP3.LUT R25, R8, 0xf000f0, RZ, 0xc0, !PT ;  /* 0x00f000f008197812 */ /* 0x000fe200078ec0ff */
[----:B------:R-:W-:Y:S01]  /*19d0*/  HFMA2 R9, R9, R2.H1_H1, -72, -72 ;  /* 0xd480d48009097431 */ /* 0x000fe20000060002 */
[----:B------:R-:W-:Y:S01]  /*19e0*/  SHF.R.U32.HI R11, RZ, 0x8, R11 ;  /* 0x00000008ff0b7819 */ /* 0x000fe2000001160b */
[----:B------:R-:W-:Y:S01]  /*19f0*/  HADD2 R10, R10, -1032, -1032 ;  /* 0xe408e4080a0a7430 */ /* 0x000fe20000000000 */
[----:B------:R-:W-:-:S02]  /*1a00*/  LOP3.LUT R25, R25, 0x64006400, RZ, 0xfc, !PT ;  /* 0x6400640019197812 */ /* 0x000fc400078efcff */
[----:B------:R-:W-:Y:S01]  /*1a10*/  HADD2.F32 R18, -RZ, R9.H0_H0 ;  /* 0x20000009ff127230 */ /* 0x000fe20000004100 */
[----:B------:R-:W-:Y:S01]  /*1a20*/  LOP3.LUT R30, R30, 0xf000f0, RZ, 0xc0, !PT ;  /* 0x00f000f01e1e7812 */ /* 0x000fe200078ec0ff */
[----:B------:R-:W-:Y:S02]  /*1a30*/  HADD2.F32 R29, -RZ, R10.H0_H0 ;  /* 0x2000000aff1d7230 */ /* 0x000fe40000004100 */
[----:B------:R-:W-:Y:S02]  /*1a40*/  HFMA2 R8, R25, R2.H1_H1, -72, -72 ;  /* 0xd480d48019087431 */ /* 0x000fe40000060002 */
[--C-:B------:R-:W-:Y:S01]  /*1a50*/  HADD2.F32 R25, -RZ, R19.reuse.H0_H0 ;  /* 0x20000013ff197230 */ /* 0x100fe20000004100 */
[----:B------:R-:W-:Y:S01]  /*1a60*/  PRMT R24, R24, 0x5410, R27 ;  /* 0x0000541018187816 */ /* 0x000fe2000000001b */
[----:B------:R-:W-:Y:S02]  /*1a70*/  HADD2.F32 R19, -RZ, R19.H1_H1 ;  /* 0x30000013ff137230 */ /* 0x000fe40000004100 */
[----:B------:R-:W-:Y:S01]  /*1a80*/  FFMA.FTZ R0, R21, R29, R0 ;  /* 0x0000001d15007223 */ /* 0x000fe20000010000 */
[----:B------:R-:W-:-:S02]  /*1a90*/  HADD2.F32 R29, -RZ, R20.H1_H1 ;  /* 0x30000014ff1d7230 */ /* 0x000fc40000004100 */
[----:B------:R-:W-:Y:S01]  /*1aa0*/  FFMA.FTZ R26, R25, R18, R26 ;  /* 0x00000012191a7223 */ /* 0x000fe2000001001a */
[----:B------:R-:W-:Y:S02]  /*1ab0*/  HADD2.F32 R9, -RZ, R9.H1_H1 ;  /* 0x30000009ff097230 */ /* 0x000fe40000004100 */
[----:B------:R-:W-:Y:S02]  /*1ac0*/  HADD2.F32 R10, -RZ, R10.H1_H1 ;  /* 0x3000000aff0a7230 */ /* 0x000fe40000004100 */
[----:B------:R-:W-:Y:S01]  /*1ad0*/  FFMA.FTZ R22, R29, R31, R22 ;  /* 0x0000001f1d167223 */ /* 0x000fe20000010016 */
[--C-:B------:R-:W-:Y:S02]  /*1ae0*/  HADD2.F32 R29, -RZ, R8.reuse.H0_H0 ;  /* 0x20000008ff1d7230 */ /* 0x100fe40000004100 */
[----:B------:R-:W-:Y:S01]  /*1af0*/  FFMA.FTZ R26, R19, R9, R26 ;  /* 0x00000009131a7223 */ /* 0x000fe2000001001a */
[----:B------:R-:W-:Y:S02]  /*1b00*/  HADD2.F32 R18, -RZ, R3.H0_H0 ;  /* 0x20000003ff127230 */ /* 0x000fe40000004100 */
[----:B------:R-:W-:Y:S01]  /*1b10*/  FFMA.FTZ R0, R31, R10, R0 ;  /* 0x0000000a1f007223 */ /* 0x000fe20000010000 */
[----:B------:R-:W-:Y:S01]  /*1b20*/  FFMA.FTZ R22, R29, R25, R22 ;  /* 0x000000191d167223 */ /* 0x000fe20000010016 */
[----:B------:R-:W-:Y:S01]  /*1b30*/  HADD2.F32 R29, -RZ, R8.H1_H1 ;  /* 0x30000008ff1d7230 */ /* 0x000fe20000004100 */
[----:B------:R-:W-:-:S02]  /*1b40*/  LOP3.LUT R8, R11, 0xf000f, RZ, 0xc0, !PT ;  /* 0x000f000f0b087812 */ /* 0x000fc400078ec0ff */
[----:B------:R-:W-:Y:S02]  /*1b50*/  LOP3.LUT R11, R11, 0xf000f0, RZ, 0xc0, !PT ;  /* 0x00f000f00b0b7812 */ /* 0x000fe400078ec0ff */
[----:B------:R-:W-:Y:S01]  /*1b60*/  LOP3.LUT R8, R8, 0x64006400, RZ, 0xfc, !PT ;  /* 0x6400640008087812 */ /* 0x000fe200078efcff */
[----:B------:R-:W-:Y:S01]  /*1b70*/  FFMA.FTZ R22, R29, R19, R22 ;  /* 0x000000131d167223 */ /* 0x000fe20000010016 */
[----:B------:R-:W-:-:S03]  /*1b80*/  LOP3.LUT R11, R11, 0x64006400, RZ, 0xfc, !PT ;  /* 0x640064000b0b7812 */ /* 0x000fc600078efcff */
[----:B------:R-:W-:Y:S02]  /*1b90*/  HADD2 R8, R8, -1032, -1032 ;  /* 0xe408e40808087430 */ /* 0x000fe40000000000 */
[----:B------:R-:W-:-:S03]  /*1ba0*/  HFMA2 R10, R11, R2.H1_H1, -72, -72 ;  /* 0xd480d4800b0a7431 */ /* 0x000fc60000060002 */
[----:B------:R-:W-:-:S05]  /*1bb0*/  HADD2.F32 R9, -RZ, R8.H0_H0 ;  /* 0x20000008ff097230 */ /* 0x000fca0000004100 */
[----:B------:R-:W-:Y:S01]  /*1bc0*/  FFMA.FTZ R28, R21, R9, R28 ;  /* 0x00000009151c7223 */ /* 0x000fe2000001001c */
[----:B------:R-:W-:Y:S02]  /*1bd0*/  HADD2.F32 R9, -RZ, R8.H1_H1 ;  /* 0x30000008ff097230 */ /* 0x000fe40000004100 */
[----:B------:R-:W-:-:S03]  /*1be0*/  HADD2.F32 R21, -RZ, R2.H0_H0 ;  /* 0x20000002ff157230 */ /* 0x000fc60000004100 */
[----:B------:R-:W-:Y:S01]  /*1bf0*/  FFMA.FTZ R28, R31, R9, R28 ;  /* 0x000000091f1c7223 */ /* 0x000fe2000001001c */
[----:B------:R-:W-:Y:S01]  /*1c00*/  LOP3.LUT R9, R30, 0x64006400, RZ, 0xfc, !PT ;  /* 0x640064001e097812 */ /* 0x000fe200078efcff */
[----:B------:R-:W-:Y:S01]  /*1c10*/  FMUL.FTZ R3, R6, R21 ;  /* 0x0000001506037220 */ /* 0x000fe20000410000 */
[----:B------:R-:W-:-:S03]  /*1c20*/  FMUL.FTZ R6, R7, R26 ;  /* 0x0000001a07067220 */ /* 0x000fc60000410000 */
[----:B------:R-:W-:Y:S02]  /*1c30*/  HFMA2 R8, R9, R2.H1_H1, -72, -72 ;  /* 0xd480d48009087431 */ /* 0x000fe40000060002 */
[----:B------:R-:W-:Y:S01]  /*1c40*/  FMUL.FTZ R2, R5, R18 ;  /* 0x0000001205027220 */ /* 0x000fe20000410000 */
[----:B------:R-:W-:Y:S01]  /*1c50*/  FMUL.FTZ R5, R23, R22 ;  /* 0x0000001617057220 */ /* 0x000fe20000410000 */
[----:B------:R-:W-:Y:S01]  /*1c60*/  F2FP.F16.F32.PACK_AB R3, RZ, R3 ;  /* 0x00000003ff03723e */ /* 0x000fe200000000ff */
[--C-:B------:R-:W-:Y:S02]  /*1c70*/  HADD2.F32 R9, -RZ, R8.reuse.H0_H0 ;  /* 0x20000008ff097230 */ /* 0x100fe40000004100 */
[----:B------:R-:W-:Y:S01]  /*1c80*/  F2FP.F16.F32.PACK_AB R2, RZ, R2 ;  /* 0x00000002ff02723e */ /* 0x000fe200000000ff */
[----:B------:R-:W-:Y:S01]  /*1c90*/  HADD2.F32 R8, -RZ, R8.H1_H1 ;  /* 0x30000008ff087230 */ /* 0x000fe20000004100 */
[----:B------:R-:W-:Y:S01]  /*1ca0*/  F2FP.F16.F32.PACK_AB R5, RZ, R5 ;  /* 0x00000005ff05723e */ /* 0x000fe200000000ff */
[----:B------:R-:W-:Y:S01]  /*1cb0*/  FFMA.FTZ R0, R25, R9, R0 ;  /* 0x0000000919007223 */ /* 0x000fe20000010000 */
[--C-:B------:R-:W-:Y:S01]  /*1cc0*/  HADD2.F32 R9, -RZ, R10.reuse.H0_H0 ;  /* 0x2000000aff097230 */ /* 0x100fe20000004100 */
[----:B------:R-:W-:Y:S01]  /*1cd0*/  F2FP.F16.F32.PACK_AB R6, RZ, R6 ;  /* 0x00000006ff06723e */ /* 0x000fe200000000ff */
[----:B------:R-:W-:-:S02]  /*1ce0*/  HADD2.F32 R10, -RZ, R10.H1_H1 ;  /* 0x3000000aff0a7230 */ /* 0x000fc40000004100 */
[----:B------:R-:W-:Y:S01]  /*1cf0*/  FFMA.FTZ R11, R19, R8, R0 ;  /* 0x00000008130b7223 */ /* 0x000fe20000010000 */
[----:B------:R-:W-:Y:S01]  /*1d00*/  PRMT R20, R2, 0x5410, R3 ;  /* 0x0000541002147816 */ /* 0x000fe20000000003 */
[----:B------:R-:W-:Y:S01]  /*1d10*/  FFMA.FTZ R28, R25, R9, R28 ;  /* 0x00000009191c7223 */ /* 0x000fe2000001001c */
[----:B------:R-:W-:Y:S01]  /*1d20*/  HFMA2 R2, R24, 1, 1, RZ ;  /* 0x3c003c0018027831 */ /* 0x000fe200000000ff */
[----:B------:R-:W0:Y:S01]  /*1d30*/  LDS.64 R8, [UR4+0x20] ;  /* 0x00002004ff087984 */ /* 0x000e220008000a00 */
[----:B------:R-:W-:Y:S01]  /*1d40*/  PRMT R3, R5, 0x5410, R6 ;  /* 0x0000541005037816 */ /* 0x000fe20000000006 */
[----:B------:R-:W-:Y:S01]  /*1d50*/  FFMA.FTZ R28, R19, R10, R28 ;  /* 0x0000000a131c7223 */ /* 0x000fe2000001001c */
[----:B------:R-:W-:Y:S01]  /*1d60*/  FMUL.FTZ R10, R18, R11 ;  /* 0x0000000b120a7220 */ /* 0x000fe20000410000 */
[----:B------:R-:W-:Y:S02]  /*1d70*/  HADD2 R5, R20, RZ.H0_H0 ;  /* 0x200000ff14057230 */ /* 0x000fe40000000000 */
[----:B------:R-:W-:Y:S01]  /*1d80*/  FMUL.FTZ R11, R21, R28 ;  /* 0x0000001c150b7220 */ /* 0x000fe20000410000 */
[----:B------:R-:W-:Y:S01]  /*1d90*/  HFMA2 R6, R3, 1, 1, R2 ;  /* 0x3c003c0003067831 */ /* 0x000fe20000000002 */
[----:B------:R-:W-:-:S03]  /*1da0*/  F2FP.F16.F32.PACK_AB R10, RZ, R10 ;  /* 0x0000000aff0a723e */ /* 0x000fc600000000ff */
[----:B------:R-:W-:-:S04]  /*1db0*/  F2FP.F16.F32.PACK_AB R11, RZ, R11 ;  /* 0x0000000bff0b723e */ /* 0x000fc800000000ff */
[----:B------:R-:W-:Y:S01]  /*1dc0*/  PRMT R22, R10, 0x5410, R11 ;  /* 0x000054100a167816 */ /* 0x000fe2000000000b */
[----:B------:R-:W-:Y:S01]  /*1dd0*/  IMAD.WIDE R10, R4, 0x4, R32 ;  /* 0x00000004040a7825 */ /* 0x000fe200078e0220 */
[----:B------:R-:W-:-:S03]  /*1de0*/  MOV R4, 0x2c00 ;  /* 0x00002c0000047802 */ /* 0x000fc60000000f00 */
[----:B------:R-:W-:Y:S02]  /*1df0*/  HFMA2 R5, R22, 1, 1, R5 ;  /* 0x3c003c0016057831 */ /* 0x000fe40000000005 */
[----:B0-----:R-:W-:Y:S01]  /*1e00*/  HADD2.F32 R26, -RZ, R9.H0_H0 ;  /* 0x20000009ff1a7230 */ /* 0x001fe20000004100 */
[----:B--2---:R-:W-:Y:S02]  /*1e10*/  LOP3.LUT R0, R12, 0xf000f, RZ, 0xc0, !PT ;  /* 0x000f000f0c007812 */ /* 0x004fe400078ec0ff */
[----:B------:R-:W-:Y:S02]  /*1e20*/  LOP3.LUT R19, R13, 0xf000f, RZ, 0xc0, !PT ;  /* 0x000f000f0d137812 */ /* 0x000fe400078ec0ff */
[----:B------:R-:W-:Y:S02]  /*1e30*/  LOP3.LUT R0, R0, 0x64006400, RZ, 0xfc, !PT ;  /* 0x6400640000007812 */ /* 0x000fe400078efcff */
[----:B------:R-:W-:Y:S02]  /*1e40*/  LOP3.LUT R19, R19, 0x64006400, RZ, 0xfc, !PT ;  /* 0x6400640013137812 */ /* 0x000fe400078efcff */
[----:B------:R-:W-:Y:S01]  /*1e50*/  LOP3.LUT R22, R13, 0xf000f0, RZ, 0xc0, !PT ;  /* 0x00f000f00d167812 */ /* 0x000fe200078ec0ff */
[----:B------:R-:W-:Y:S01]  /*1e60*/  HADD2 R0, R0, -1032, -1032 ;  /* 0xe408e40800007430 */ /* 0x000fe20000000000 */
[----:B------:R-:W-:Y:S01]  /*1e70*/  SHF.R.U32.HI R13, RZ, 0x8, R13 ;  /* 0x00000008ff0d7819 */ /* 0x000fe2000001160d */
[----:B------:R-:W-:-:S03]  /*1e80*/  HADD2 R19, R19, -1032, -1032 ;  /* 0xe408e40813137430 */ /* 0x000fc60000000000 */
[--C-:B------:R-:W-:Y:S01]  /*1e90*/  HADD2.F32 R3, -RZ, R0.reuse.H0_H0 ;  /* 0x20000000ff037230 */ /* 0x100fe20000004100 */
[C---:B------:R-:W-:Y:S01]  /*1ea0*/  LOP3.LUT R24, R13.reuse, 0xf000f, RZ, 0xc0, !PT ;  /* 0x000f000f0d187812 */ /* 0x040fe200078ec0ff */
[----:B------:R-:W-:Y:S01]  /*1eb0*/  HADD2.F32 R27, -RZ, R0.H1_H1 ;  /* 0x30000000ff1b7230 */ /* 0x000fe20000004100 */
[----:B------:R-:W-:Y:S01]  /*1ec0*/  LOP3.LUT R13, R13, 0xf000f0, RZ, 0xc0, !PT ;  /* 0x00f000f00d0d7812 */ /* 0x000fe200078ec0ff */
[--C-:B------:R-:W-:Y:S01]  /*1ed0*/  HADD2.F32 R0, -RZ, R8.reuse.H0_H0 ;  /* 0x20000008ff007230 */ /* 0x100fe20000004100 */
[----:B------:R-:W-:Y:S01]  /*1ee0*/  LOP3.LUT R24, R24, 0x64006400, RZ, 0xfc, !PT ;  /* 0x6400640018187812 */ /* 0x000fe200078efcff */
[--C-:B------:R-:W-:Y:S01]  /*1ef0*/  HADD2.F32 R29, -RZ, R19.reuse.H0_H0 ;  /* 0x20000013ff1d7230 */ /* 0x100fe20000004100 */
[----:B------:R-:W-:Y:S01]  /*1f00*/  LOP3.LUT R13, R13, 0x64006400, RZ, 0xfc, !PT ;  /* 0x640064000d0d7812 */ /* 0x000fe200078efcff */
[----:B------:R-:W-:Y:S02]  /*1f10*/  HADD2.F32 R25, -RZ, R19.H1_H1 ;  /* 0x30000013ff197230 */ /* 0x000fe40000004100 */
[----:B------:R-:W-:Y:S01]  /*1f20*/  FFMA.FTZ R20, R3, R0, RZ ;  /* 0x0000000003147223 */ /* 0x000fe200000100ff */
[----:B------:R-:W-:Y:S01]  /*1f30*/  LOP3.LUT R19, R12, 0xf000f0, RZ, 0xc0, !PT ;  /* 0x00f000f00c137812 */ /* 0x000fe200078ec0ff */
[----:B------:R-:W0:Y:S01]  /*1f40*/  LDS.64 R2, [UR4+0x28] ;  /* 0x00002804ff027984 */ /* 0x000e220008000a00 */
[----:B------:R-:W-:-:S02]  /*1f50*/  HADD2.F32 R8, -RZ, R8.H1_H1 ;  /* 0x30000008ff087230 */ /* 0x000fc40000004100 */
[----:B------:R-:W-:Y:S01]  /*1f60*/  FFMA.FTZ R29, R0, R29, RZ ;  /* 0x0000001d001d7223 */ /* 0x000fe200000100ff */
[----:B------:R-:W-:Y:S02]  /*1f70*/  LOP3.LUT R19, R19, 0x64006400, RZ, 0xfc, !PT ;  /* 0x6400640013137812 */ /* 0x000fe400078efcff */
[----:B------:R-:W-:Y:S01]  /*1f80*/  FFMA.FTZ R27, R27, R8, R20 ;  /* 0x000000081b1b7223 */ /* 0x000fe20000010014 */
[----:B------:R-:W-:Y:S02]  /*1f90*/  FFMA.FTZ R25, R8, R25, R29 ;  /* 0x0000001908197223 */ /* 0x000fe4000001001d */
[----:B------:R-:W-:Y:S01]  /*1fa0*/  HFMA2 R20, R19, R4.H0_H0, -72, -72 ;  /* 0xd480d48013147431 */ /* 0x000fe20000040004 */
[----:B------:R-:W-:-:S04]  /*1fb0*/  LOP3.LUT R19, R22, 0x64006400, RZ, 0xfc, !PT ;  /* 0x6400640016137812 */ /* 0x000fc800078efcff */
[--C-:B------:R-:W-:Y:S02]  /*1fc0*/  HADD2.F32 R22, -RZ, R20.reuse.H0_H0 ;  /* 0x20000014ff167230 */ /* 0x100fe40000004100 */
[----:B------:R-:W-:Y:S02]  /*1fd0*/  HFMA2 R19, R19, R4.H0_H0, -72, -72 ;  /* 0xd480d48013137431 */ /* 0x000fe40000040004 */
[----:B------:R-:W-:Y:S02]  /*1fe0*/  HADD2.F32 R20, -RZ, R20.H1_H1 ;  /* 0x30000014ff147230 */ /* 0x000fe40000004100 */
[----:B------:R-:W-:Y:S01]  /*1ff0*/  FFMA.FTZ R27, R22, R26, R27 ;  /* 0x0000001a161b7223 */ /* 0x000fe2000001001b */
[----:B------:R-:W-:Y:S01]  /*2000*/  HADD2.F32 R22, -RZ, R9.H1_H1 ;  /* 0x30000009ff167230 */ /* 0x000fe20000004100 */
[----:B------:R-:W-:Y:S01]  /*2010*/  SHF.R.U32.HI R9, RZ, 0x8, R12 ;  /* 0x00000008ff097819 */ /* 0x000fe2000001160c */
[--C-:B------:R-:W-:Y:S02]  /*2020*/  HADD2.F32 R29, -RZ, R19.reuse.H0_H0 ;  /* 0x20000013ff1d7230 */ /* 0x100fe40000004100 */
[----:B------:R-:W-:Y:S01]  /*2030*/  HADD2.F32 R19, -RZ, R19.H1_H1 ;  /* 0x30000013ff137230 */ /* 0x000fe20000004100 */
[----:B------:R-:W-:-:S02]  /*2040*/  LOP3.LUT R12, R9, 0xf000f, RZ, 0xc0, !PT ;  /* 0x000f000f090c7812 */ /* 0x000fc400078ec0ff */
[----:B------:R-:W-:Y:S01]  /*2050*/  FFMA.FTZ R29, R26, R29, R25 ;  /* 0x0000001d1a1d7223 */ /* 0x000fe20000010019 */
[----:B------:R-:W-:Y:S01]  /*2060*/  FFMA.FTZ R25, R20, R22, R27 ;  /* 0x0000001614197223 */ /* 0x000fe2000001001b */
[----:B------:R-:W-:Y:S01]  /*2070*/  LOP3.LUT R12, R12, 0x64006400, RZ, 0xfc, !PT ;  /* 0x640064000c0c7812 */ /* 0x000fe200078efcff */
[----:B------:R-:W-:Y:S02]  /*2080*/  HADD2 R27, R24, -1032, -1032 ;  /* 0xe408e408181b7430 */ /* 0x000fe40000000000 */
[----:B------:R-:W-:Y:S01]  /*2090*/  FFMA.FTZ R19, R22, R19, R29 ;  /* 0x0000001316137223 */ /* 0x000fe2000001001d */
[----:B------:R-:W-:Y:S01]  /*20a0*/  LOP3.LUT R9, R9, 0xf000f0, RZ, 0xc0, !PT ;  /* 0x00f000f009097812 */ /* 0x000fe200078ec0ff */
[----:B------:R-:W-:-:S03]  /*20b0*/  HADD2 R20, R12, -1032, -1032 ;  /* 0xe408e4080c147430 */ /* 0x000fc60000000000 */
[----:B------:R-:W-:Y:S02]  /*20c0*/  LOP3.LUT R9, R9, 0x64006400, RZ, 0xfc, !PT ;  /* 0x6400640009097812 */ /* 0x000fe400078efcff */
[----:B------:R-:W-:Y:S02]  /*20d0*/  HADD2.F32 R28, -RZ, R20.H0_H0 ;  /* 0x20000014ff1c7230 */ /* 0x000fe40000004100 */
[----:B0-----:R-:W-:Y:S02]  /*20e0*/  HADD2.F32 R12, -RZ, R2.H0_H0 ;  /* 0x20000002ff0c7230 */ /* 0x001fe40000004100 */
[----:B------:R-:W-:Y:S02]  /*20f0*/  HADD2.F32 R20, -RZ, R20.H1_H1 ;  /* 0x30000014ff147230 */ /* 0x000fe40000004100 */
[----:B------:R-:W-:Y:S02]  /*2100*/  HADD2.F32 R24, -RZ, R2.H1_H1 ;  /* 0x30000002ff187230 */ /* 0x000fe40000004100 */
[----:B------:R-:W-:Y:S01]  /*2110*/  FFMA.FTZ R25, R28, R12, R25 ;  /* 0x0000000c1c197223 */ /* 0x000fe20000010019 */
[--C-:B------:R-:W-:Y:S01]  /*2120*/  HADD2.F32 R28, -RZ, R27.reuse.H0_H0 ;  /* 0x2000001bff1c7230 */ /* 0x100fe20000004100 */
[----:B------:R-:W-:Y:S01]  /*2130*/  LOP3.LUT R2, R14, 0xf000f, RZ, 0xc0, !PT ;  /* 0x000f000f0e027812 */ /* 0x000fe200078ec0ff */
[----:B------:R-:W-:-:S03]  /*2140*/  HADD2.F32 R27, -RZ, R27.H1_H1 ;  /* 0x3000001bff1b7230 */ /* 0x000fc60000004100 */
[----:B------:R-:W-:Y:S01]  /*2150*/  FFMA.FTZ R19, R12, R28, R19 ;  /* 0x0000001c0c137223 */ /* 0x000fe20000010013 */
[----:B------:R-:W-:Y:S01]  /*2160*/  FFMA.FTZ R28, R20, R24, R25 ;  /* 0x00000018141c7223 */ /* 0x000fe20000010019 */
[--C-:B------:R-:W-:Y:S02]  /*2170*/  HADD2.F32 R25, -RZ, R3.reuse.H0_H0 ;  /* 0x20000003ff197230 */ /* 0x100fe40000004100 */
[----:B------:R-:W-:Y:S01]  /*2180*/  FFMA.FTZ R20, R24, R27, R19 ;  /* 0x0000001b18147223 */ /* 0x000fe20000010013 */
[----:B------:R-:W-:Y:S01]  /*2190*/  LOP3.LUT R19, R2, 0x64006400, RZ, 0xfc, !PT ;  /* 0x6400640002137812 */ /* 0x000fe200078efcff */
[----:B------:R-:W-:Y:S02]  /*21a0*/  HFMA2 R2, R9, R4.H0_H0, -72, -72 ;  /* 0xd480d48009027431 */ /* 0x000fe40000040004 */
[----:B------:R-:W-:Y:S02]  /*21b0*/  HADD2.F32 R3, -RZ, R3.H1_H1 ;  /* 0x30000003ff037230 */ /* 0x000fe40000004100 */
[----:B------:R-:W-:-:S02]  /*21c0*/  HADD2 R9, R19, -1032, -1032 ;  /* 0xe408e40813097430 */ /* 0x000fc40000000000 */
[----:B------:R-:W-:Y:S02]  /*21d0*/  HADD2.F32 R27, -RZ, R2.H0_H0 ;  /* 0x20000002ff1b7230 */ /* 0x000fe40000004100 */
[----:B------:R-:W-:Y:S02]  /*21e0*/  HFMA2 R19, R13, R4.H0_H0, -72, -72 ;  /* 0xd480d4800d137431 */ /* 0x000fe40000040004 */
[--C-:B------:R-:W-:Y:S02]  /*21f0*/  HADD2.F32 R13, -RZ, R9.reuse.H0_H0 ;  /* 0x20000009ff0d7230 */ /* 0x100fe40000004100 */
[----:B------:R-:W-:Y:S01]  /*2200*/  FFMA.FTZ R28, R27, R25, R28 ;  /* 0x000000191b1c7223 */ /* 0x000fe2000001001c */
[----:B------:R-:W-:Y:S02]  /*2210*/  HADD2.F32 R27, -RZ, R9.H1_H1 ;  /* 0x30000009ff1b7230 */ /* 0x000fe40000004100 */
[----:B------:R-:W-:Y:S02]  /*2220*/  HADD2.F32 R9, -RZ, R19.H0_H0 ;  /* 0x20000013ff097230 */ /* 0x000fe40000004100 */
[----:B------:R-:W-:-:S03]  /*2230*/  FFMA.FTZ R13, R0, R13, RZ ;  /* 0x0000000d000d7223 */ /* 0x000fc600000100ff */
[----:B------:R-:W-:Y:S01]  /*2240*/  FFMA.FTZ R20, R25, R9, R20 ;  /* 0x0000000919147223 */ /* 0x000fe20000010014 */
[----:B------:R-:W-:Y:S01]  /*2250*/  LOP3.LUT R9, R15, 0xf000f, RZ, 0xc0, !PT ;  /* 0x000f000f0f097812 */ /* 0x000fe200078ec0ff */
[----:B------:R-:W-:Y:S01]  /*2260*/  FFMA.FTZ R13, R8, R27, R13 ;  /* 0x0000001b080d7223 */ /* 0x000fe2000001000d */
[----:B------:R-:W-:Y:S02]  /*2270*/  HADD2.F32 R27, -RZ, R2.H1_H1 ;  /* 0x30000002ff1b7230 */ /* 0x000fe40000004100 */
[----:B------:R-:W-:-:S03]  /*2280*/  LOP3.LUT R9, R9, 0x64006400, RZ, 0xfc, !PT ;  /* 0x6400640009097812 */ /* 0x000fc600078efcff */
[----:B------:R-:W-:Y:S02]  /*2290*/  FFMA.FTZ R2, R27, R3, R28 ;  /* 0x000000031b027223 */ /* 0x000fe4000001001c */
        /* <DEDUP_REMOVED lines=13> */
[--C-:B------:R-:W-:Y:S01]  /*2370*/  HADD2.F32 R28, -RZ, R0.reuse.H0_H0 ;  /* 0x20000000ff1c7230 */ /* 0x100fe20000004100 */
[----:B------:R-:W2:Y:S01]  /*2380*/  LDG.E.128.CONSTANT R8, desc[UR6][R10.64] ;  /* 0x000000060a087981 */ /* 0x000ea2000c1e9d00 */
[----:B------:R-:W-:Y:S02]  /*2390*/  HADD2.F32 R27, -RZ, R27.H1_H1 ;  /* 0x3000001bff1b7230 */ /* 0x000fe40000004100 */
[----:B------:R-:W-:Y:S02]  /*23a0*/  HADD2.F32 R0, -RZ, R0.H1_H1 ;  /* 0x30000000ff007230 */ /* 0x000fe40000004100 */
[----:B------:R-:W-:Y:S01]  /*23b0*/  FFMA.FTZ R29, R26, R28, R29 ;  /* 0x0000001c1a1d7223 */ /* 0x000fe2000001001d */
[----:B------:R-:W-:Y:S02]  /*23c0*/  SHF.R.U32.HI R14, RZ, 0x8, R14 ;  /* 0x00000008ff0e7819 */ /* 0x000fe4000001160e */
[----:B------:R-:W-:Y:S01]  /*23d0*/  SHF.R.U32.HI R15, RZ, 0x8, R15 ;  /* 0x00000008ff0f7819 */ /* 0x000fe2000001160f */
[C---:B------:R-:W-:Y:S01]  /*23e0*/  FFMA.FTZ R13, R22.reuse, R27, R13 ;  /* 0x0000001b160d7223 */ /* 0x040fe2000001000d */
[----:B------:R-:W-:Y:S01]  /*23f0*/  FFMA.FTZ R29, R22, R0, R29 ;  /* 0x00000000161d7223 */ /* 0x000fe2000001001d */
[----:B------:R-:W-:-:S02]  /*2400*/  LOP3.LUT R0, R14, 0xf000f, RZ, 0xc0, !PT ;  /* 0x000f000f0e007812 */ /* 0x000fc400078ec0ff */
[----:B------:R-:W-:Y:S02]  /*2410*/  LOP3.LUT R22, R15, 0xf000f, RZ, 0xc0, !PT ;  /* 0x000f000f0f167812 */ /* 0x000fe400078ec0ff */
[----:B------:R-:W-:Y:S02]  /*2420*/  LOP3.LUT R0, R0, 0x64006400, RZ, 0xfc, !PT ;  /* 0x6400640000007812 */ /* 0x000fe400078efcff */
[----:B------:R-:W-:-:S03]  /*2430*/  LOP3.LUT R22, R22, 0x64006400, RZ, 0xfc, !PT ;  /* 0x6400640016167812 */ /* 0x000fc600078efcff */
[----:B------:R-:W-:Y:S02]  /*2440*/  HADD2 R0, R0, -1032, -1032 ;  /* 0xe408e40800007430 */ /* 0x000fe40000000000 */
[----:B------:R-:W-:-:S03]  /*2450*/  HADD2 R22, R22, -1032, -1032 ;  /* 0xe408e40816167430 */ /* 0x000fc60000000000 */
[----:B------:R-:W-:Y:S02]  /*2460*/  HADD2.F32 R27, -RZ, R0.H0_H0 ;  /* 0x20000000ff1b7230 */ /* 0x000fe40000004100 */
[----:B------:R-:W-:-:S03]  /*2470*/  HADD2.F32 R26, -RZ, R22.H0_H0 ;  /* 0x20000016ff1a7230 */ /* 0x000fc60000004100 */
[C---:B------:R-:W-:Y:S02]  /*2480*/  FFMA.FTZ R27, R12.reuse, R27, R13 ;  /* 0x0000001b0c1b7223 */ /* 0x040fe4000001000d */
[----:B------:R-:W-:Y:S02]  /*2490*/  FFMA.FTZ R29, R12, R26, R29 ;  /* 0x0000001a0c1d7223 */ /* 0x000fe4000001001d */
[----:B------:R-:W0:Y:S01]  /*24a0*/  LDS.64 R12, [UR4+0x30] ;  /* 0x00003004ff0c7984 */ /* 0x000e220008000a00 */
[----:B------:R-:W-:Y:S02]  /*24b0*/  LOP3.LUT R14, R14, 0xf000f0, RZ, 0xc0, !PT ;  /* 0x00f000f00e0e7812 */ /* 0x000fe400078ec0ff */
[----:B------:R-:W-:Y:S02]  /*24c0*/  LOP3.LUT R26, R15, 0xf000f0, RZ, 0xc0, !PT ;  /* 0x00f000f00f1a7812 */ /* 0x000fe400078ec0ff */
[----:B------:R-:W-:Y:S02]  /*24d0*/  LOP3.LUT R15, R14, 0x64006400, RZ, 0xfc, !PT ;  /* 0x640064000e0f7812 */ /* 0x000fe400078efcff */
[----:B------:R-:W-:Y:S01]  /*24e0*/  LOP3.LUT R31, R26, 0x64006400, RZ, 0xfc, !PT ;  /* 0x640064001a1f7812 */ /* 0x000fe200078efcff */
[----:B------:R-:W-:-:S02]  /*24f0*/  HADD2.F32 R0, -RZ, R0.H1_H1 ;  /* 0x30000000ff007230 */ /* 0x000fc40000004100 */
[-C--:B------:R-:W-:Y:S02]  /*2500*/  HFMA2 R26, R15, R4.reuse.H0_H0, -72, -72 ;  /* 0xd480d4800f1a7431 */ /* 0x080fe40000040004 */
[----:B------:R-:W-:Y:S02]  /*2510*/  HADD2.F32 R22, -RZ, R22.H1_H1 ;  /* 0x30000016ff167230 */ /* 0x000fe40000004100 */
[----:B------:R-:W-:Y:S02]  /*2520*/  HFMA2 R4, R31, R4.H0_H0, -72, -72 ;  /* 0xd480d4801f047431 */ /* 0x000fe40000040004 */
[C---:B------:R-:W-:Y:S01]  /*2530*/  FFMA.FTZ R0, R24.reuse, R0, R27 ;  /* 0x0000000018007223 */ /* 0x040fe2000001001b */
[----:B------:R-:W-:Y:S02]  /*2540*/  HADD2.F32 R14, -RZ, R26.H0_H0 ;  /* 0x2000001aff0e7230 */ /* 0x000fe40000004100 */
[----:B------:R-:W-:Y:S01]  /*2550*/  FFMA.FTZ R22, R24, R22, R29 ;  /* 0x0000001618167223 */ /* 0x000fe2000001001d */
[----:B------:R-:W-:-:S02]  /*2560*/  HADD2.F32 R15, -RZ, R4.H0_H0 ;  /* 0x20000004ff0f7230 */ /* 0x000fc40000004100 */
[----:B------:R-:W-:Y:S02]  /*2570*/  HADD2.F32 R19, -RZ, R19.H1_H1 ;  /* 0x30000013ff137230 */ /* 0x000fe40000004100 */
[C---:B------:R-:W-:Y:S01]  /*2580*/  FFMA.FTZ R0, R25.reuse, R14, R0 ;  /* 0x0000000e19007223 */ /* 0x040fe20000010000 */
[----:B------:R-:W-:Y:S01]  /*2590*/  FFMA.FTZ R22, R25, R15, R22 ;  /* 0x0000000f19167223 */ /* 0x000fe20000010016 */
[----:B------:R-:W-:Y:S02]  /*25a0*/  HADD2.F32 R25, -RZ, R26.H1_H1 ;  /* 0x3000001aff197230 */ /* 0x000fe40000004100 */
[C---:B------:R-:W-:Y:S01]  /*25b0*/  FFMA.FTZ R20, R3.reuse, R19, R20 ;  /* 0x0000001303147223 */ /* 0x040fe20000010014 */
[----:B------:R-:W1:Y:S02]  /*25c0*/  LDS.64 R14, [UR4+0x38] ;  /* 0x00003804ff0e7984 */ /* 0x000e640008000a00 */
[----:B------:R-:W-:Y:S01]  /*25d0*/  FFMA.FTZ R19, R3, R25, R0 ;  /* 0x0000001903137223 */ /* 0x000fe20000010000 */
[----:B------:R-:W-:-:S02]  /*25e0*/  HFMA2 R25, -RZ, RZ, 0, 0.0625 ;  /* 0x00002c00ff197431 */ /* 0x000fc400000001ff */
[----:B------:R-:W-:-:S05]  /*25f0*/  HADD2.F32 R27, -RZ, R4.H1_H1 ;  /* 0x30000004ff1b7230 */ /* 0x000fca0000004100 */
[----:B------:R-:W-:Y:S01]  /*2600*/  FFMA.FTZ R22, R3, R27, R22 ;  /* 0x0000001b03167223 */ /* 0x000fe20000010016 */
[--C-:B0-----:R-:W-:Y:S02]  /*2610*/  HADD2.F32 R0, -RZ, R12.reuse.H0_H0 ;  /* 0x2000000cff007230 */ /* 0x101fe40000004100 */
[----:B------:R-:W-:Y:S02]  /*2620*/  HADD2.F32 R12, -RZ, R12.H1_H1 ;  /* 0x3000000cff0c7230 */ /* 0x000fe40000004100 */
[----:B------:R-:W-:Y:S01]  /*2630*/  FMUL.FTZ R2, R23, R2 ;  /* 0x0000000217027220 */ /* 0x000fe20000410000 */
[----:B--2---:R-:W-:-:S04]  /*2640*/  LOP3.LUT R24, R8, 0xf000f, RZ, 0xc0, !PT ;  /* 0x000f000f08187812 */ /* 0x004fc800078ec0ff */
[----:B------:R-:W-:-:S05]  /*2650*/  LOP3.LUT R24, R24, 0x64006400, RZ, 0xfc, !PT ;  /* 0x6400640018187812 */ /* 0x000fca00078efcff */
[----:B------:R-:W-:Y:S01]  /*2660*/  HADD2 R4, R24, -1032, -1032 ;  /* 0xe408e40818047430 */ /* 0x000fe20000000000 */
[----:B------:R-:W-:-:S04]  /*2670*/  LOP3.LUT R24, R8, 0xf000f0, RZ, 0xc0, !PT ;  /* 0x00f000f008187812 */ /* 0x000fc800078ec0ff */
[----:B------:R-:W-:Y:S01]  /*2680*/  HADD2.F32 R3, -RZ, R4.H0_H0 ;  /* 0x20000004ff037230 */ /* 0x000fe20000004100 */
[----:B------:R-:W-:Y:S02]  /*2690*/  PRMT R4, R25, 0x7610, R4 ;  /* 0x0000761019047816 */ /* 0x000fe40000000004 */
[----:B------:R-:W-:Y:S02]  /*26a0*/  LOP3.LUT R25, R24, 0x64006400, RZ, 0xfc, !PT ;  /* 0x6400640018197812 */ /* 0x000fe400078efcff */
[----:B------:R-:W-:Y:S01]  /*26b0*/  FFMA.FTZ R24, R3, R0, RZ ;  /* 0x0000000003187223 */ /* 0x000fe200000100ff */
[----:B------:R-:W-:Y:S02]  /*26c0*/  HADD2.F32 R27, -RZ, R4.H1_H1 ;  /* 0x30000004ff1b7230 */ /* 0x000fe40000004100 */
[----:B------:R-:W-:-:S03]  /*26d0*/  HFMA2 R25, R25, R4.H0_H0, -72, -72 ;  /* 0xd480d48019197431 */ /* 0x000fc60000040004 */
[----:B------:R-:W-:Y:S01]  /*26e0*/  FFMA.FTZ R28, R27, R12, R24 ;  /* 0x0000000c1b1c7223 */ /* 0x000fe20000010018 */
[----:B------:R-:W-:Y:S01]  /*26f0*/  SHF.R.U32.HI R24, RZ, 0x8, R8 ;  /* 0x00000008ff187819 */ /* 0x000fe20000011608 */
[----:B------:R-:W-:-:S03]  /*2700*/  HADD2.F32 R3, -RZ, R13.H0_H0 ;  /* 0x2000000dff037230 */ /* 0x000fc60000004100 */
[----:B------:R-:W-:Y:S01]  /*2710*/  LOP3.LUT R26, R24, 0xf000f, RZ, 0xc0, !PT ;  /* 0x000f000f181a7812 */ /* 0x000fe200078ec0ff */
[----:B------:R-:W-:-:S03]  /*2720*/  HADD2.F32 R27, -RZ, R25.H0_H0 ;  /* 0x20000019ff1b7230 */ /* 0x000fc60000004100 */
[----:B------:R-:W-:Y:S01]  /*2730*/  LOP3.LUT R26, R26, 0x64006400, RZ, 0xfc, !PT ;  /* 0x640064001a1a7812 */ /* 0x000fe200078efcff */
[----:B------:R-:W-:Y:S02]  /*2740*/  HADD2.F32 R13, -RZ, R13.H1_H1 ;  /* 0x3000000dff0d7230 */ /* 0x000fe40000004100 */
[----:B------:R-:W-:Y:S01]  /*2750*/  FFMA.FTZ R8, R27, R3, R28 ;  /* 0x000000031b087223 */ /* 0x000fe2000001001c */
[----:B------:R-:W-:Y:S02]  /*2760*/  HADD2.F32 R27, -RZ, R25.H1_H1 ;  /* 0x30000019ff1b7230 */ /* 0x000fe40000004100 */
[----:B------:R-:W-:Y:S01]  /*2770*/  HADD2 R25, R26, -1032, -1032 ;  /* 0xe408e4081a197430 */ /* 0x000fe20000000000 */
[----:B------:R-:W-:Y:S02]  /*2780*/  LOP3.LUT R24, R24, 0xf000f0, RZ, 0xc0, !PT ;  /* 0x00f000f018187812 */ /* 0x000fe400078ec0ff */
[----:B------:R-:W-:Y:S01]  /*2790*/  FFMA.FTZ R27, R27, R13, R8 ;  /* 0x0000000d1b1b7223 */ /* 0x000fe20000010008 */
[----:B-1----:R-:W-:-:S02]  /*27a0*/  HADD2.F32 R8, -RZ, R14.H0_H0 ;  /* 0x2000000eff087230 */ /* 0x002fc40000004100 */
[----:B------:R-:W-:Y:S01]  /*27b0*/  HADD2.F32 R26, -RZ, R25.H0_H0 ;  /* 0x20000019ff1a7230 */ /* 0x000fe20000004100 */
[----:B------:R-:W-:Y:S01]  /*27c0*/  LOP3.LUT R29, R24, 0x64006400, RZ, 0xfc, !PT ;  /* 0x64006400181d7812 */ /* 0x000fe200078efcff */
[----:B------:R-:W-:-:S03]  /*27d0*/  HADD2.F32 R24, -RZ, R14.H1_H1 ;  /* 0x3000000eff187230 */ /* 0x000fc60000004100 */
[----:B------:R-:W-:Y:S01]  /*27e0*/  FFMA.FTZ R27, R26, R8, R27 ;  /* 0x000000081a1b7223 */ /* 0x000fe2000001001b */
[----:B------:R-:W-:Y:S02]  /*27f0*/  HADD2.F32 R26, -RZ, R25.H1_H1 ;  /* 0x30000019ff1a7230 */ /* 0x000fe40000004100 */
[----:B------:R-:W-:Y:S02]  /*2800*/  HFMA2 R25, R29, R4.H0_H0, -72, -72 ;  /* 0xd480d4801d197431 */ /* 0x000fe40000040004 */
[----:B------:R-:W-:Y:S02]  /*2810*/  HADD2.F32 R14, -RZ, R15.H0_H0 ;  /* 0x2000000fff0e7230 */ /* 0x000fe40000004100 */
[----:B------:R-:W-:Y:S01]  /*2820*/  FFMA.FTZ R27, R26, R24, R27 ;  /* 0x000000181a1b7223 */ /* 0x000fe2000001001b */
        /* <DEDUP_REMOVED lines=10> */
[----:B------:R-:W-:Y:S01]  /*28d0*/  FFMA.FTZ R27, R0, R27, RZ ;  /* 0x0000001b001b7223 */ /* 0x000fe200000100ff */
[----:B------:R-:W-:-:S03]  /*28e0*/  FMUL.FTZ R23, R23, R26 ;  /* 0x0000001a17177220 */ /* 0x000fc60000410000 */
        /* <DEDUP_REMOVED lines=11> */
[----:B------:R-:W-:-:S05]  /*29a0*/  HADD2 R25, R25, -1032, -1032 ;  /* 0xe408e40819197430 */ /* 0x000fca0000000000 */
[----:B------:R-:W-:-:S05]  /*29b0*/  HADD2.F32 R26, -RZ, R25.H0_H0 ;  /* 0x20000019ff1a7230 */ /* 0x000fca0000004100 */
[----:B------:R-:W-:Y:S01]  /*29c0*/  FFMA.FTZ R29, R8, R26, R27 ;  /* 0x0000001a081d7223 */ /* 0x000fe2000001001b */
[----:B------:R-:W-:Y:S01]  /*29d0*/  HADD2.F32 R27, -RZ, R25.H1_H1 ;  /* 0x30000019ff1b7230 */ /* 0x000fe20000004100 */
[----:B------:R-:W-:-:S04]  /*29e0*/  LOP3.LUT R25, R9, 0xf000f0, RZ, 0xc0, !PT ;  /* 0x00f000f009197812 */ /* 0x000fc800078ec0ff */
[----:B------:R-:W-:Y:S01]  /*29f0*/  LOP3.LUT R25, R25, 0x64006400, RZ, 0xfc, !PT ;  /* 0x6400640019197812 */ /* 0x000fe200078efcff */
[----:B------:R-:W-:Y:S01]  /*2a00*/  FFMA.FTZ R9, R24, R27, R29 ;  /* 0x0000001b18097223 */ /* 0x000fe2000001001d */
[----:B------:R-:W-:-:S03]  /*2a10*/  LOP3.LUT R27, R10, 0xf000f, RZ, 0xc0, !PT ;  /* 0x000f000f0a1b7812 */ /* 0x000fc600078ec0ff */
[----:B------:R-:W-:Y:S01]  /*2a20*/  HFMA2 R26, R25, R4.H0_H0, -72, -72 ;  /* 0xd480d480191a7431 */ /* 0x000fe20000040004 */
[----:B------:R-:W-:-:S04]  /*2a30*/  LOP3.LUT R25, R27, 0x64006400, RZ, 0xfc, !PT ;  /* 0x640064001b197812 */ /* 0x000fc800078efcff */
[----:B------:R-:W-:Y:S02]  /*2a40*/  HADD2.F32 R27, -RZ, R26.H0_H0 ;  /* 0x2000001aff1b7230 */ /* 0x000fe40000004100 */
[----:B------:R-:W-:-:S03]  /*2a50*/  HADD2 R25, R25, -1032, -1032 ;  /* 0xe408e40819197430 */ /* 0x000fc60000000000 */
[----:B------:R-:W-:Y:S02]  /*2a60*/  FFMA.FTZ R28, R14, R27, R9 ;  /* 0x0000001b0e1c7223 */ /* 0x000fe40000010009 */
[--C-:B------:R-:W-:Y:S02]  /*2a70*/  HADD2.F32 R9, -RZ, R25.reuse.H0_H0 ;  /* 0x20000019ff097230 */ /* 0x100fe40000004100 */
[----:B------:R-:W-:Y:S02]  /*2a80*/  HADD2.F32 R26, -RZ, R26.H1_H1 ;  /* 0x3000001aff1a7230 */ /* 0x000fe40000004100 */
[----:B------:R-:W-:Y:S02]  /*2a90*/  HADD2.F32 R25, -RZ, R25.H1_H1 ;  /* 0x30000019ff197230 */ /* 0x000fe40000004100 */
[----:B------:R-:W-:Y:S01]  /*2aa0*/  FFMA.FTZ R9, R0, R9, RZ ;  /* 0x0000000900097223 */ /* 0x000fe200000100ff */
[----:B------:R-:W-:-:S03]  /*2ab0*/  FFMA.FTZ R26, R15, R26, R28 ;  /* 0x0000001a0f1a7223 */ /* 0x000fc6000001001c */
        /* <DEDUP_REMOVED lines=9> */
[----:B------:R-:W-:-:S05]  /*2b50*/  LOP3.LUT R9, R9, 0x64006400, RZ, 0xfc, !PT ;  /* 0x6400640009097812 */ /* 0x000fca00078efcff */
[----:B------:R-:W-:Y:S02]  /*2b60*/  HADD2 R9, R9, -1032, -1032 ;  /* 0xe408e40809097430 */ /* 0x000fe40000000000 */
[----:B------:R-:W-:-:S03]  /*2b70*/  FFMA.FTZ R25, R13, R28, R30 ;  /* 0x0000001c0d197223 */ /* 0x000fc6000001001e */
[--C-:B------:R-:W-:Y:S02]  /*2b80*/  HADD2.F32 R27, -RZ, R9.reuse.H0_H0 ;  /* 0x20000009ff1b7230 */ /* 0x100fe40000004100 */
[----:B------:R-:W-:Y:S01]  /*2b90*/  HADD2.F32 R9, -RZ, R9.H1_H1 ;  /* 0x30000009ff097230 */ /* 0x000fe20000004100 */
[----:B------:R-:W-:Y:S02]  /*2ba0*/  LOP3.LUT R10, R10, 0xf000f0, RZ, 0xc0, !PT ;  /* 0x00f000f00a0a7812 */ /* 0x000fe400078ec0ff */
[----:B------:R-:W-:-:S04]  /*2bb0*/  FFMA.FTZ R25, R8, R27, R25 ;  /* 0x0000001b08197223 */ /* 0x000fc80000010019 */
[----:B------:R-:W-:Y:S01]  /*2bc0*/  FFMA.FTZ R25, R24, R9, R25 ;  /* 0x0000000918197223 */ /* 0x000fe20000010019 */
[----:B------:R-:W-:Y:S02]  /*2bd0*/  LOP3.LUT R9, R10, 0x64006400, RZ, 0xfc, !PT ;  /* 0x640064000a097812 */ /* 0x000fe400078efcff */
[----:B------:R-:W-:-:S03]  /*2be0*/  LOP3.LUT R10, R11, 0xf000f, RZ, 0xc0, !PT ;  /* 0x000f000f0b0a7812 */ /* 0x000fc600078ec0ff */
        /* <DEDUP_REMOVED lines=26> */
[----:B------:R-:W-:Y:S02]  /*2d90*/  HADD2.F32 R0, -RZ, R4.H0_H0 ;  /* 0x20000004ff007230 */ /* 0x000fe40000004100 */
[----:B------:R-:W-:Y:S01]  /*2da0*/  FMUL.FTZ R20, R7, R20 ;  /* 0x0000001407147220 */ /* 0x000fe20000410000 */
[----:B------:R-:W-:Y:S01]  /*2db0*/  FFMA.FTZ R3, R24, R3, R13 ;  /* 0x0000000318037223 */ /* 0x000fe2000001000d */
[----:B------:R-:W-:-:S02]  /*2dc0*/  HADD2.F32 R9, -RZ, R9.H1_H1 ;  /* 0x30000009ff097230 */ /* 0x000fc40000004100 */
[----:B------:R-:W-:Y:S02]  /*2dd0*/  HADD2.F32 R4, -RZ, R4.H1_H1 ;  /* 0x30000004ff047230 */ /* 0x000fe40000004100 */
[----:B------:R-:W-:Y:S01]  /*2de0*/  FFMA.FTZ R3, R14, R0, R3 ;  /* 0x000000000e037223 */ /* 0x000fe20000010003 */
[----:B------:R-:W-:Y:S02]  /*2df0*/  F2FP.F16.F32.PACK_AB R2, RZ, R2 ;  /* 0x00000002ff02723e */ /* 0x000fe400000000ff */
[----:B------:R-:W-:Y:S01]  /*2e00*/  F2FP.F16.F32.PACK_AB R20, RZ, R20 ;  /* 0x00000014ff14723e */ /* 0x000fe200000000ff */
[C---:B------:R-:W-:Y:S01]  /*2e10*/  FFMA.FTZ R9, R15.reuse, R9, R10 ;  /* 0x000000090f097223 */ /* 0x040fe2000001000a */
[----:B------:R-:W-:Y:S01]  /*2e20*/  FFMA.FTZ R4, R15, R4, R3 ;  /* 0x000000040f047223 */ /* 0x000fe20000010003 */
[----:B------:R-:W-:Y:S01]  /*2e30*/  FMUL.FTZ R19, R18, R19 ;  /* 0x0000001312137220 */ /* 0x000fe20000410000 */
[----:B------:R-:W-:Y:S01]  /*2e40*/  FMUL.FTZ R22, R21, R22 ;  /* 0x0000001615167220 */ /* 0x000fe20000410000 */
[----:B------:R-:W-:Y:S01]  /*2e50*/  FMUL.FTZ R26, R7, R26 ;  /* 0x0000001a071a7220 */ /* 0x000fe20000410000 */
[----:B------:R-:W-:Y:S01]  /*2e60*/  PRMT R2, R2, 0x5410, R20 ;  /* 0x0000541002027816 */ /* 0x000fe20000000014 */
[----:B------:R-:W-:Y:S01]  /*2e70*/  FMUL.FTZ R9, R18, R9 ;  /* 0x0000000912097220 */ /* 0x000fe20000410000 */
[----:B------:R-:W-:Y:S01]  /*2e80*/  FMUL.FTZ R4, R21, R4 ;  /* 0x0000000415047220 */ /* 0x000fe20000410000 */
[----:B------:R-:W-:-:S02]  /*2e90*/  F2FP.F16.F32.PACK_AB R19, RZ, R19 ;  /* 0x00000013ff13723e */ /* 0x000fc400000000ff */
[----:B------:R-:W-:Y:S02]  /*2ea0*/  F2FP.F16.F32.PACK_AB R22, RZ, R22 ;  /* 0x00000016ff16723e */ /* 0x000fe400000000ff */
[----:B------:R-:W-:Y:S02]  /*2eb0*/  F2FP.F16.F32.PACK_AB R23, RZ, R23 ;  /* 0x00000017ff17723e */ /* 0x000fe400000000ff */
[----:B------:R-:W-:Y:S01]  /*2ec0*/  F2FP.F16.F32.PACK_AB R26, RZ, R26 ;  /* 0x0000001aff1a723e */ /* 0x000fe200000000ff */
[----:B------:R-:W-:Y:S01]  /*2ed0*/  HFMA2 R6, R2, 1, 1, R6 ;  /* 0x3c003c0002067831 */ /* 0x000fe20000000006 */
[----:B------:R-:W-:Y:S02]  /*2ee0*/  F2FP.F16.F32.PACK_AB R9, RZ, R9 ;  /* 0x00000009ff09723e */ /* 0x000fe400000000ff */
[----:B------:R-:W-:Y:S02]  /*2ef0*/  F2FP.F16.F32.PACK_AB R4, RZ, R4 ;  /* 0x00000004ff04723e */ /* 0x000fe400000000ff */
[----:B------:R-:W-:-:S02]  /*2f00*/  PRMT R19, R19, 0x5410, R22 ;  /* 0x0000541013137816 */ /* 0x000fc40000000016 */
[----:B------:R-:W-:Y:S02]  /*2f10*/  PRMT R23, R23, 0x5410, R26 ;  /* 0x0000541017177816 */ /* 0x000fe4000000001a */
[----:B------:R-:W-:Y:S01]  /*2f20*/  PRMT R9, R9, 0x5410, R4 ;  /* 0x0000541009097816 */ /* 0x000fe20000000004 */
[----:B------:R-:W-:Y:S02]  /*2f30*/  HADD2 R5, R19, R5 ;  /* 0x0000000513057230 */ /* 0x000fe40000000000 */
[----:B------:R-:W-:Y:S02]  /*2f40*/  HFMA2 R0, R23, 1, 1, R6 ;  /* 0x3c003c0017007831 */ /* 0x000fe40000000006 */
[----:B------:R-:W-:-:S07]  /*2f50*/  HADD2 R5, R9, R5 ;  /* 0x0000000509057230 */ /* 0x000fce0000000000 */
.L_x_3811:
[----:B------:R-:W-:-:S05]  /*2f60*/  MOV R3, R0 ;  /* 0x0000000000037202 */ /* 0x000fca0000000f00 */
[----:B------:R0:W-:Y:S01]  /*2f70*/  ATOM.E.ADD.F16x2.RN.STRONG.GPU P0, RZ, desc[UR6][R16.64], R3 ;  /* 0x8000000310ff79a2 */ /* 0x0001e2000c10e106 */
[----:B------:R-:W-:Y:S04]  /*2f80*/  BSSY.RECONVERGENT B0, `(.L_x_3812) ;  /* 0x000000e000007945 */ /* 0x000fe80003800200 */
[----:B0-----:R-:W-:Y:S05]  /*2f90*/  @P0 BRA `(.L_x_3813) ;  /* 0x0000000000300947 */ /* 0x001fea0003800000 */
[----:B------:R-:W0:Y:S02]  /*2fa0*/  QSPC.E.S P0, RZ, [R16] ;  /* 0x0000000010ff73aa */ /* 0x000e240000000500 */
[----:B0-----:R-:W-:Y:S05]  /*2fb0*/  @!P0 BRA `(.L_x_3814) ;  /* 0x00000000001c8947 */ /* 0x001fea0003800000 */
[----:B------:R-:W-:-:S04]  /*2fc0*/  MOV R2, R16 ;  /* 0x0000001000027202 */ /* 0x000fc80000000f00 */
[----:B------:R-:W-:-:S07]  /*2fd0*/  MOV R2, R2 ;  /* 0x0000000200027202 */ /* 0x000fce0000000f00 */
.L_x_3815:
[----:B------:R-:W0:Y:S02]  /*2fe0*/  LDS R6, [R2] ;  /* 0x0000000002067984 */ /* 0x000e240000000800 */
[----:B0-----:R-:W-:-:S05]  /*2ff0*/  HFMA2 R7, R6, 1, 1, R0 ;  /* 0x3c003c0006077831 */ /* 0x001fca0000000000 */
[----:B------:R-:W0:Y:S02]  /*3000*/  ATOMS.CAST.SPIN P0, [R2], R6, R7 ;  /* 0x000000060200758d */ /* 0x000e240001800007 */
[----:B0-----:R-:W-:Y:S05]  /*3010*/  @!P0 BRA `(.L_x_3815) ;  /* 0xfffffffc00f08947 */ /* 0x001fea000383ffff */
[----:B------:R-:W-:Y:S05]  /*3020*/  BRA `(.L_x_3813) ;  /* 0x00000000000c7947 */ /* 0x000fea0003800000 */
.L_x_3814:
[----:B------:R-:W2:Y:S02]  /*3030*/  LD.E R0, desc[UR6][R16.64] ;  /* 0x0000000610007980 */ /* 0x000ea4000c101900 */
[----:B--2---:R-:W-:-:S05]  /*3040*/  IADD3 R3, PT, PT, R3, R0, RZ ;  /* 0x0000000003037210 */ /* 0x004fca0007ffe0ff */
[----:B------:R0:W-:Y:S02]  /*3050*/  ST.E desc[UR6][R16.64], R3 ;  /* 0x0000000310007985 */ /* 0x0001e4000c101906 */
.L_x_3813:
[----:B------:R-:W-:Y:S05]  /*3060*/  BSYNC.RECONVERGENT B0 ;  /* 0x0000000000007941 */ /* 0x000fea0003800200 */
.L_x_3812:
[----:B------:R1:W-:Y:S02]  /*3070*/  ATOM.E.ADD.F16x2.RN.STRONG.GPU P0, RZ, desc[UR6][R16.64+0x4], R5 ;  /* 0x8000040510ff79a2 */ /* 0x0003e4000c10e106 */
[----:B-1----:R-:W-:Y:S05]  /*3080*/  @P0 EXIT ;  /* 0x000000000000094d */ /* 0x002fea0003800000 */
[----:B------:R-:W1:Y:S02]  /*3090*/  QSPC.E.S P0, RZ, [R16+0x4] ;  /* 0x0000040010ff73aa */ /* 0x000e640000000500 */
[----:B-1----:R-:W-:Y:S05]  /*30a0*/  @!P0 BRA `(.L_x_3816) ;  /* 0x0000000000188947 */ /* 0x002fea0003800000 */
[----:B0-----:R-:W-:-:S07]  /*30b0*/  MOV R16, R16 ;  /* 0x0000001000107202 */ /* 0x001fce0000000f00 */
.L_x_3817:
[----:B------:R-:W0:Y:S02]  /*30c0*/  LDS R2, [R16+0x4] ;  /* 0x0000040010027984 */ /* 0x000e240000000800 */
[----:B0-----:R-:W-:-:S05]  /*30d0*/  HADD2 R3, R2, R5 ;  /* 0x0000000502037230 */ /* 0x001fca0000000000 */
[----:B------:R-:W0:Y:S02]  /*30e0*/  ATOMS.CAST.SPIN P0, [R16+0x4], R2, R3 ;  /* 0x000004021000758d */ /* 0x000e240001800003 */
[----:B0-----:R-:W-:Y:S05]  /*30f0*/  @!P0 BRA `(.L_x_3817) ;  /* 0xfffffffc00f08947 */ /* 0x001fea000383ffff */
[----:B------:R-:W-:Y:S05]  /*3100*/  EXIT ;  /* 0x000000000000794d */ /* 0x000fea0003800000 */
.L_x_3816:
[----:B------:R-:W0:Y:S02]  /*3110*/  LD.E R0, desc[UR6][R16.64+0x4] ;  /* 0x0000040610007980 */ /* 0x000e24000c101900 */
[----:B0-----:R-:W-:-:S05]  /*3120*/  IADD3 R3, PT, PT, R5, R0, RZ ;  /* 0x0000000005037210 */ /* 0x001fca0007ffe0ff */
[----:B------:R-:W-:Y:S01]  /*3130*/  ST.E desc[UR6][R16.64+0x4], R3 ;  /* 0x0000040310007985 */ /* 0x000fe2000c101906 */
[----:B------:R-:W-:Y:S05]  /*3140*/  EXIT ;  /* 0x000000000000794d */ /* 0x000fea0003800000 */
.L_x_3818:
        /* <DEDUP_REMOVED lines=11> */
.L_x_3987:


//--------------------- .text._Z23gemm_half_q_half_kernelILi1ELi12ELb1ELb0ELi32EEvPK6__halfPKjS4_S2_PS0_iiiiPKtS7_iiiiiibS2_i --------------------------
	.section	.text._Z23gemm_half_q_half_kernelILi1ELi12ELb1ELb0ELi32EEvPK6__halfPKjS4_S2_PS0_iiiiPKtS7_iiiiiibS2_i,"ax",@progbits
	.align	128
        .global         _Z23gemm_half_q_half_kernelILi1ELi12ELb1ELb0ELi32EEvPK6__halfPKjS4_S2_PS0_iiiiPKtS7_iiiiiibS2_i
        .type           _Z23gemm_half_q_half_kernelILi1ELi12ELb1ELb0ELi32EEvPK6__halfPKjS4_S2_PS0_iiiiPKtS7_iiiiiibS2_i,@function
        .size           _Z23gemm_half_q_half_kernelILi1ELi12ELb1ELb0ELi32EEvPK6__halfPKjS4_S2_PS0_iiiiPKtS7_iiiiiibS2_i,(.L_x_3988 - _Z23gemm_half_q_half_kernelILi1ELi12ELb1ELb0ELi32EEvPK6__halfPKjS4_S2_PS0_iiiiPKtS7_iiiiiibS2_i)
        .other          _Z23gemm_half_q_half_kernelILi1ELi12ELb1ELb0ELi32EEvPK6__halfPKjS4_S2_PS0_iiiiPKtS7_iiiiiibS2_i,@"STO_CUDA_ENTRY STV_DEFAULT"
_Z23gemm_half_q_half_kernelILi1ELi12ELb1ELb0ELi32EEvPK6__halfPKjS4_S2_PS0_iiiiPKtS7_iiiiiibS2_i:
.text._Z23gemm_half_q_half_kernelILi1ELi12ELb1ELb0ELi32EEvPK6__halfPKjS4_S2_PS0_iiiiPKtS7_iiiiiibS2_i:
        /* <DEDUP_REMOVED lines=43> */
.L_x_3820:
[----:B------:R-:W-:Y:S05]  /*02b0*/  BSYNC.RECONVERGENT B0 ;  /* 0x0000000000007941 */ /* 0x000fea0003800200 */
.L_x_3819:
        /* <DEDUP_REMOVED lines=12> */
[----:B------:R-:W1:Y:S01]  /*0380*/  LDC.64 R8, c[0x0][0x3b8] ;  /* 0x0000ee00ff087b82 */ /* 0x000e620000000a00 */
[----:B0-----:R-:W-:-:S05]  /*0390*/  SHF.L.U32 R3, R12, 0x6, RZ ;  /* 0x000000060c037819 */ /* 0x001fca00000006ff */
[----:B-1----:R-:W-:-:S06]  /*03a0*/  IMAD.WIDE.U32 R2, R3, 0x2, R8 ;  /* 0x0000000203027825 */ /* 0x002fcc00078e0008 */
        /* <DEDUP_REMOVED lines=8> */
.L_x_3822:
        /* <DEDUP_REMOVED lines=42> */
.L_x_3821:
        /* <DEDUP_REMOVED lines=11> */
.L_x_3823:
        /* <DEDUP_REMOVED lines=11> */
.L_x_3824:
        /* <DEDUP_REMOVED lines=11> */
.L_x_3825:
        /* <DEDUP_REMOVED lines=11> */
.L_x_3826:
        /* <DEDUP_REMOVED lines=11> */
.L_x_3827:
[----:B------:R-:W-:Y:S01]  /*0a40*/  VIMNMX R12, PT, PT, R7, UR4, PT ;  /* 0x00000004070c7c48 */ /* 0x000fe2000bfe0100 */
[----:B------:R-:W0:Y:S01]  /*0a50*/  S2UR UR5, SR_CgaCtaId ;  /* 0x00000000000579c3 */ /* 0x000e220000008800 */
[----:B------:R-:W1:Y:S01]  /*0a60*/  LDCU.64 UR10, c[0x0][0x388] ;  /* 0x00007100ff0a77ac */ /* 0x000e620008000a00 */
        /* <DEDUP_REMOVED lines=14> */
[C---:B-1----:R-:W-:Y:S02]  /*0b50*/  LEA R32, P1, R8.reuse, UR10, 0x2 ;  /* 0x0000000a08207c11 */ /* 0x042fe4000f8210ff */
[----:B------:R-:W-:Y:S02]  /*0b60*/  PRMT R2, RZ, 0x5410, RZ ;  /* 0x00005410ff027816 */ /* 0x000fe400000000ff */
[----:B------:R-:W-:Y:S02]  /*0b70*/  LEA.HI.X R33, R8, UR11, R9, 0x2, P1 ;  /* 0x0000000b08217c11 */ /* 0x000fe400088f1409 */
[----:B------:R-:W-:-:S05]  /*0b80*/  PRMT R0, RZ, 0x5410, RZ ;  /* 0x00005410ff007816 */ /* 0x000fca00000000ff */
[----:B------:R-:W-:Y:S05]  /*0b90*/  @!P0 BRA `(.L_x_3828) ;  /* 0x0000002000e08947 */ /* 0x000fea0003800000 */
[----:B------:R-:W2:Y:S01]  /*0ba0*/  LDG.E.128.CONSTANT R16, desc[UR6][R32.64] ;  /* 0x0000000620107981 */ /* 0x000ea2000c1e9d00 */
[----:B------:R-:W-:-:S03]  /*0bb0*/  IMAD.WIDE R12, R24, 0x4, R32 ;  /* 0x00000004180c7825 */ /* 0x000fc600078e0220 */
[----:B------:R-:W0:Y:S04]  /*0bc0*/  LDS.64 R28, [UR4] ;  /* 0x00000004ff1c7984 */ /* 0x000e280008000a00 */
[----:B------:R-:W3:Y:S01]  /*0bd0*/  LDG.E.128.CONSTANT R8, desc[UR6][R12.64] ;  /* 0x000000060c087981 */ /* 0x000ee2000c1e9d00 */
[----:B------:R-:W-:Y:S01]  /*0be0*/  IMAD.WIDE R30, R24, 0x4, R12 ;  /* 0x00000004181e7825 */ /* 0x000fe200078e020c */
        /* <DEDUP_REMOVED lines=8> */
[----:B------:R1:W2:Y:S01]  /*0c70*/  LDG.E.128.CONSTANT R12, desc[UR6][R30.64] ;  /* 0x000000061e0c7981 */ /* 0x0002a2000c1e9d00 */
[----:B------:R-:W-:-:S02]  /*0c80*/  HADD2 R33, R0, -1032, -1032 ;  /* 0xe408e40800217430 */ /* 0x000fc40000000000 */
[----:B------:R-:W-:Y:S02]  /*0c90*/  HADD2 R32, R7, -1032, -1032 ;  /* 0xe408e40807207430 */ /* 0x000fe40000000000 */
[----:B0-----:R-:W-:Y:S02]  /*0ca0*/  HADD2.F32 R7, -RZ, R28.H0_H0 ;  /* 0x2000001cff077230 */ /* 0x001fe40000004100 */
[----:B------:R-:W-:Y:S02]  /*0cb0*/  HADD2 R27, R27, -1032, -1032 ;  /* 0xe408e4081b1b7430 */ /* 0x000fe40000000000 */
[----:B------:R-:W-:Y:S02]  /*0cc0*/  HADD2.F32 R0, -RZ, R33.H0_H0 ;  /* 0x20000021ff007230 */ /* 0x000fe40000004100 */
[----:B------:R-:W-:Y:S02]  /*0cd0*/  HADD2 R23, R2, -1032, -1032 ;  /* 0xe408e40802177430 */ /* 0x000fe40000000000 */
[----:B------:R-:W-:-:S02]  /*0ce0*/  HADD2.F32 R2, -RZ, R32.H0_H0 ;  /* 0x20000020ff027230 */ /* 0x000fc40000004100 */
[----:B------:R-:W-:Y:S02]  /*0cf0*/  HADD2.F32 R22, -RZ, R27.H0_H0 ;  /* 0x2000001bff167230 */ /* 0x000fe40000004100 */
[----:B------:R-:W-:Y:S01]  /*0d00*/  FFMA.FTZ R36, R0, R7, RZ ;  /* 0x0000000700247223 */ /* 0x000fe200000100ff */
[--C-:B------:R-:W-:Y:S02]  /*0d10*/  HADD2.F32 R34, -RZ, R23.reuse.H0_H0 ;  /* 0x20000017ff227230 */ /* 0x100fe40000004100 */
[C---:B------:R-:W-:Y:S01]  /*0d20*/  FFMA.FTZ R0, R7.reuse, R2, RZ ;  /* 0x0000000207007223 */ /* 0x040fe200000100ff */
[----:B------:R-:W-:Y:S02]  /*0d30*/  HADD2.F32 R28, -RZ, R28.H1_H1 ;  /* 0x3000001cff1c7230 */ /* 0x000fe40000004100 */
[C---:B------:R-:W-:Y:S01]  /*0d40*/  FFMA.FTZ R2, R7.reuse, R22, RZ ;  /* 0x0000001607027223 */ /* 0x040fe200000100ff */
[----:B------:R-:W-:Y:S02]  /*0d50*/  HADD2.F32 R23, -RZ, R23.H1_H1 ;  /* 0x30000017ff177230 */ /* 0x000fe40000004100 */
[----:B------:R-:W-:Y:S01]  /*0d60*/  FFMA.FTZ R25, R7, R34, RZ ;  /* 0x0000002207197223 */ /* 0x000fe200000100ff */
[----:B------:R-:W-:Y:S01]  /*0d70*/  MOV R22, 0x2c00 ;  /* 0x00002c0000167802 */ /* 0x000fe20000000f00 */
[----:B------:R-:W-:-:S02]  /*0d80*/  HADD2.F32 R7, -RZ, R32.H1_H1 ;  /* 0x30000020ff077230 */ /* 0x000fc40000004100 */
[----:B------:R-:W-:Y:S01]  /*0d90*/  FFMA.FTZ R25, R28, R23, R25 ;  /* 0x000000171c197223 */ /* 0x000fe20000010019 */
[----:B------:R-:W-:Y:S01]  /*0da0*/  PRMT R3, R3, 0x5410, R22 ;  /* 0x0000541003037816 */ /* 0x000fe20000000016 */
        /* <DEDUP_REMOVED lines=9> */
[----:B------:R-:W0:Y:S01]  /*0e40*/  LDS.64 R22, [UR4+0x8] ;  /* 0x00000804ff167984 */ /* 0x000e220008000a00 */
[----:B------:R-:W-:Y:S01]  /*0e50*/  LOP3.LUT R7, R16, 0xf000f0, RZ, 0xc0, !PT ;  /* 0x00f000f010077812 */ /* 0x000fe200078ec0ff */
[-C--:B------:R-:W-:Y:S01]  /*0e60*/  HFMA2 R33, R32, R3.reuse.H1_H1, -72, -72 ;  /* 0xd480d48020217431 */ /* 0x080fe20000060003 */
[----:B------:R-:W-:Y:S01]  /*0e70*/  LOP3.LUT R27, R19, 0xf000f0, RZ, 0xc0, !PT ;  /* 0x00f000f0131b7812 */ /* 0x000fe200078ec0ff */
[----:B------:R-:W-:Y:S01]  /*0e80*/  HFMA2 R32, R34, R3.H1_H1, -72, -72 ;  /* 0xd480d48022207431 */ /* 0x000fe20000060003 */
[----:B------:R-:W-:-:S02]  /*0e90*/  LOP3.LUT R28, R7, 0x64006400, RZ, 0xfc, !PT ;  /* 0x64006400071c7812 */ /* 0x000fc400078efcff */
[----:B------:R-:W-:Y:S01]  /*0ea0*/  LOP3.LUT R38, R27, 0x64006400, RZ, 0xfc, !PT ;  /* 0x640064001b267812 */ /* 0x000fe200078efcff */
[----:B------:R-:W-:Y:S01]  /*0eb0*/  HADD2.F32 R34, -RZ, R33.H0_H0 ;  /* 0x20000021ff227230 */ /* 0x000fe20000004100 */
[----:B------:R-:W-:Y:S01]  /*0ec0*/  SHF.R.U32.HI R16, RZ, 0x8, R16 ;  /* 0x00000008ff107819 */ /* 0x000fe20000011610 */
[-C--:B------:R-:W-:Y:S02]  /*0ed0*/  HFMA2 R7, R28, R3.reuse.H1_H1, -72, -72 ;  /* 0xd480d4801c077431 */ /* 0x080fe40000060003 */
[----:B------:R-:W-:Y:S02]  /*0ee0*/  HADD2.F32 R28, -RZ, R29.H0_H0 ;  /* 0x2000001dff1c7230 */ /* 0x000fe40000004100 */
[----:B------:R-:W-:Y:S02]  /*0ef0*/  HFMA2 R27, R38, R3.H1_H1, -72, -72 ;  /* 0xd480d480261b7431 */ /* 0x000fe40000060003 */
[----:B------:R-:W-:Y:S01]  /*0f00*/  HADD2.F32 R35, -RZ, R32.H0_H0 ;  /* 0x20000020ff237230 */ /* 0x000fe20000004100 */
[----:B------:R-:W-:Y:S01]  /*0f10*/  SHF.R.U32.HI R17, RZ, 0x8, R17 ;  /* 0x00000008ff117819 */ /* 0x000fe20000011611 */
[----:B------:R-:W-:-:S02]  /*0f20*/  HADD2.F32 R39, -RZ, R7.H0_H0 ;  /* 0x20000007ff277230 */ /* 0x000fc40000004100 */
[C---:B------:R-:W-:Y:S01]  /*0f30*/  FFMA.FTZ R25, R28.reuse, R34, R25 ;  /* 0x000000221c197223 */ /* 0x040fe20000010019 */
[----:B------:R-:W-:Y:S02]  /*0f40*/  HADD2.F32 R37, -RZ, R27.H0_H0 ;  /* 0x2000001bff257230 */ /* 0x000fe40000004100 */
[C---:B------:R-:W-:Y:S01]  /*0f50*/  FFMA.FTZ R0, R28.reuse, R35, R0 ;  /* 0x000000231c007223 */ /* 0x040fe20000010000 */
[----:B------:R-:W-:Y:S02]  /*0f60*/  HADD2.F32 R29, -RZ, R29.H1_H1 ;  /* 0x3000001dff1d7230 */ /* 0x000fe40000004100 */
[----:B------:R-:W-:Y:S01]  /*0f70*/  FFMA.FTZ R36, R39, R28, R36 ;  /* 0x0000001c27247223 */ /* 0x000fe20000010024 */
[----:B------:R-:W-:Y:S02]  /*0f80*/  HADD2.F32 R7, -RZ, R7.H1_H1 ;  /* 0x30000007ff077230 */ /* 0x000fe40000004100 */
[----:B------:R-:W-:Y:S01]  /*0f90*/  FFMA.FTZ R2, R28, R37, R2 ;  /* 0x000000251c027223 */ /* 0x000fe20000010002 */
[----:B------:R-:W-:Y:S01]  /*0fa0*/  HADD2.F32 R28, -RZ, R33.H1_H1 ;  /* 0x30000021ff1c7230 */ /* 0x000fe20000004100 */
[----:B------:R-:W-:Y:S01]  /*0fb0*/  SHF.R.U32.HI R18, RZ, 0x8, R18 ;  /* 0x00000008ff127819 */ /* 0x000fe20000011612 */
[----:B------:R-:W-:-:S02]  /*0fc0*/  HADD2.F32 R32, -RZ, R32.H1_H1 ;  /* 0x30000020ff207230 */ /* 0x000fc40000004100 */
[----:B------:R-:W-:Y:S01]  /*0fd0*/  FFMA.FTZ R36, R7, R29, R36 ;  /* 0x0000001d07247223 */ /* 0x000fe20000010024 */
[----:B------:R-:W-:Y:S01]  /*0fe0*/  LOP3.LUT R7, R16, 0xf000f, RZ, 0xc0, !PT ;  /* 0x000f000f10077812 */ /* 0x000fe200078ec0ff */
[----:B------:R-:W-:Y:S02]  /*0ff0*/  HADD2.F32 R27, -RZ, R27.H1_H1 ;  /* 0x3000001bff1b7230 */ /* 0x000fe40000004100 */
[----:B------:R-:W-:Y:S01]  /*1000*/  FFMA.FTZ R25, R29, R28, R25 ;  /* 0x0000001c1d197223 */ /* 0x000fe20000010019 */
[----:B------:R-:W-:Y:S01]  /*1010*/  LOP3.LUT R28, R17, 0xf000f, RZ, 0xc0, !PT ;  /* 0x000f000f111c7812 */ /* 0x000fe200078ec0ff */
[----:B------:R-:W-:Y:S01]  /*1020*/  FFMA.FTZ R0, R29, R32, R0 ;  /* 0x000000201d007223 */ /* 0x000fe20000010000 */
[----:B------:R-:W-:Y:S01]  /*1030*/  LOP3.LUT R7, R7, 0x64006400, RZ, 0xfc, !PT ;  /* 0x6400640007077812 */ /* 0x000fe200078efcff */
[----:B------:R-:W-:Y:S01]  /*1040*/  FFMA.FTZ R29, R29, R27, R2 ;  /* 0x0000001b1d1d7223 */ /* 0x000fe20000010002 */
[----:B------:R-:W-:Y:S02]  /*1050*/  SHF.R.U32.HI R19, RZ, 0x8, R19 ;  /* 0x00000008ff137819 */ /* 0x000fe40000011613 */
[----:B------:R-:W-:Y:S01]  /*1060*/  LOP3.LUT R27, R18, 0xf000f, RZ, 0xc0, !PT ;  /* 0x000f000f121b7812 */ /* 0x000fe200078ec0ff */
[----:B------:R-:W-:Y:S01]  /*1070*/  HADD2 R32, R7, -1032, -1032 ;  /* 0xe408e40807207430 */ /* 0x000fe20000000000 */
[----:B------:R-:W-:-:S02]  /*1080*/  LOP3.LUT R2, R28, 0x64006400, RZ, 0xfc, !PT ;  /* 0x640064001c027812 */ /* 0x000fc400078efcff */
[----:B------:R-:W-:Y:S01]  /*1090*/  LOP3.LUT R33, R19, 0xf000f, RZ, 0xc0, !PT ;  /* 0x000f000f13217812 */ /* 0x000fe200078ec0ff */
[----:B0-----:R-:W-:Y:S01]  /*10a0*/  HADD2.F32 R28, -RZ, R22.H0_H0 ;  /* 0x20000016ff1c7230 */ /* 0x001fe20000004100 */
[----:B------:R-:W-:Y:S01]  /*10b0*/  LOP3.LUT R7, R27, 0x64006400, RZ, 0xfc, !PT ;  /* 0x640064001b077812 */ /* 0x000fe200078efcff */
[----:B------:R-:W-:Y:S02]  /*10c0*/  HADD2.F32 R27, -RZ, R32.H0_H0 ;  /* 0x20000020ff1b7230 */ /* 0x000fe40000004100 */
[----:B------:R-:W-:Y:S01]  /*10d0*/  HADD2 R2, R2, -1032, -1032 ;  /* 0xe408e40802027430 */ /* 0x000fe20000000000 */
[----:B------:R-:W-:Y:S01]  /*10e0*/  LOP3.LUT R33, R33, 0x64006400, RZ, 0xfc, !PT ;  /* 0x6400640021217812 */ /* 0x000fe200078efcff */
[----:B------:R-:W-:Y:S02]  /*10f0*/  HADD2.F32 R22, -RZ, R22.H1_H1 ;  /* 0x30000016ff167230 */ /* 0x000fe40000004100 */
[----:B------:R-:W-:Y:S02]  /*1100*/  HADD2 R7, R7, -1032, -1032 ;  /* 0xe408e40807077430 */ /* 0x000fe40000000000 */
[----:B------:R-:W-:Y:S01]  /*1110*/  FFMA.FTZ R36, R27, R28, R36 ;  /* 0x0000001c1b247223 */ /* 0x000fe20000010024 */
[----:B------:R-:W-:-:S02]  /*1120*/  HADD2.F32 R34, -RZ, R2.H0_H0 ;  /* 0x20000002ff227230 */ /* 0x000fc40000004100 */
[----:B------:R-:W-:Y:S02]  /*1130*/  HADD2 R27, R33, -1032, -1032 ;  /* 0xe408e408211b7430 */ /* 0x000fe40000000000 */
[----:B------:R-:W-:Y:S01]  /*1140*/  HADD2.F32 R2, -RZ, R2.H1_H1 ;  /* 0x30000002ff027230 */ /* 0x000fe20000004100 */
[----:B------:R-:W-:Y:S01]  /*1150*/  LOP3.LUT R16, R16, 0xf000f0, RZ, 0xc0, !PT ;  /* 0x00f000f010107812 */ /* 0x000fe200078ec0ff */
[----:B------:R-:W-:Y:S02]  /*1160*/  HADD2.F32 R33, -RZ, R7.H0_H0 ;  /* 0x20000007ff217230 */ /* 0x000fe40000004100 */
[C---:B------:R-:W-:Y:S01]  /*1170*/  FFMA.FTZ R25, R28.reuse, R34, R25 ;  /* 0x000000221c197223 */ /* 0x040fe20000010019 */
[----:B------:R-:W-:Y:S01]  /*1180*/  HADD2.F32 R34, -RZ, R27.H0_H0 ;  /* 0x2000001bff227230 */ /* 0x000fe20000004100 */
[----:B------:R-:W-:Y:S01]  /*1190*/  LOP3.LUT R17, R17, 0xf000f0, RZ, 0xc0, !PT ;  /* 0x00f000f011117812 */ /* 0x000fe200078ec0ff */
[----:B------:R-:W-:Y:S02]  /*11a0*/  HADD2.F32 R7, -RZ, R7.H1_H1 ;  /* 0x30000007ff077230 */ /* 0x000fe40000004100 */
[----:B------:R-:W-:Y:S01]  /*11b0*/  FFMA.FTZ R0, R28, R33, R0 ;  /* 0x000000211c007223 */ /* 0x000fe20000010000 */
[----:B------:R-:W-:-:S02]  /*11c0*/  HADD2.F32 R33, -RZ, R32.H1_H1 ;  /* 0x30000020ff217230 */ /* 0x000fc40000004100 */
[----:B------:R-:W-:Y:S01]  /*11d0*/  FFMA.FTZ R29, R28, R34, R29 ;  /* 0x000000221c1d7223 */ /* 0x000fe2000001001d */
[----:B------:R-:W-:Y:S02]  /*11e0*/  HADD2.F32 R28, -RZ, R27.H1_H1 ;  /* 0x3000001bff1c7230 */ /* 0x000fe40000004100 */
[C---:B------:R-:W-:Y:S01]  /*11f0*/  FFMA.FTZ R25, R22.reuse, R2, R25 ;  /* 0x0000000216197223 */ /* 0x040fe20000010019 */
[----:B------:R-:W-:Y:S01]  /*1200*/  FFMA.FTZ R0, R22, R7, R0 ;  /* 0x0000000716007223 */ /* 0x000fe20000010000 */
[----:B------:R-:W-:Y:S01]  /*1210*/  FFMA.FTZ R36, R33, R22, R36 ;  /* 0x0000001621247223 */ /* 0x000fe20000010024 */
[----:B------:R-:W-:Y:S01]  /*1220*/  LOP3.LUT R2, R16, 0x64006400, RZ, 0xfc, !PT ;  /* 0x6400640010027812 */ /* 0x000fe200078efcff */
[----:B------:R-:W-:Y:S01]  /*1230*/  FFMA.FTZ R22, R22, R28, R29 ;  /* 0x0000001c16167223 */ /* 0x000fe2000001001d */
[----:B------:R-:W-:Y:S02]  /*1240*/  LOP3.LUT R28, R17, 0x64006400, RZ, 0xfc, !PT ;  /* 0x64006400111c7812 */ /* 0x000fe400078efcff */
[----:B------:R-:W0:Y:S01]  /*1250*/  LDS.64 R16, [UR4+0x10] ;  /* 0x00001004ff107984 */ /* 0x000e220008000a00 */
[----:B------:R-:W-:Y:S01]  /*1260*/  LOP3.LUT R7, R18, 0xf000f0, RZ, 0xc0, !PT ;  /* 0x00f000f012077812 */ /* 0x000fe200078ec0ff */
[-C--:B------:R-:W-:Y:S01]  /*1270*/  HFMA2 R2, R2, R3.reuse.H1_H1, -72, -72 ;  /* 0xd480d48002027431 */ /* 0x080fe20000060003 */
[----:B------:R-:W-:Y:S01]  /*1280*/  LOP3.LUT R19, R19, 0xf000f0, RZ, 0xc0, !PT ;  /* 0x00f000f013137812 */ /* 0x000fe200078ec0ff */
[----:B------:R-:W-:Y:S01]  /*1290*/  HFMA2 R18, R28, R3.H1_H1, -72, -72 ;  /* 0xd480d4801c127431 */ /* 0x000fe20000060003 */
[----:B------:R-:W-:-:S02]  /*12a0*/  LOP3.LUT R28, R7, 0x64006400, RZ, 0xfc, !PT ;  /* 0x64006400071c7812 */ /* 0x000fc400078efcff */
[----:B------:R-:W-:Y:S01]  /*12b0*/  LOP3.LUT R32, R19, 0x64006400, RZ, 0xfc, !PT ;  /* 0x6400640013207812 */ /* 0x000fe200078efcff */
[--C-:B------:R-:W-:Y:S01]  /*12c0*/  HADD2.F32 R19, -RZ, R23.reuse.H0_H0 ;  /* 0x20000017ff137230 */ /* 0x100fe20000004100 */
[----:B---3--:R-:W-:Y:S01]  /*12d0*/  LOP3.LUT R38, R10, 0xf000f0, RZ, 0xc0, !PT ;  /* 0x00f000f00a267812 */ /* 0x008fe200078ec0ff */
[----:B------:R-:W-:Y:S02]  /*12e0*/  HADD2.F32 R29, -RZ, R2.H0_H0 ;  /* 0x20000002ff1d7230 */ /* 0x000fe40000004100 */
[-C--:B------:R-:W-:Y:S02]  /*12f0*/  HFMA2 R27, R28, R3.reuse.H1_H1, -72, -72 ;  /* 0xd480d4801c1b7431 */ /* 0x080fe40000060003 */
[----:B------:R-:W-:Y:S02]  /*1300*/  HADD2.F32 R34, -RZ, R18.H0_H0 ;  /* 0x20000012ff227230 */ /* 0x000fe40000004100 */
[----:B------:R-:W-:Y:S02]  /*1310*/  HFMA2 R7, R32, R3.H1_H1, -72, -72 ;  /* 0xd480d48020077431 */ /* 0x000fe40000060003 */
[----:B------:R-:W-:-:S02]  /*1320*/  HADD2.F32 R23, -RZ, R23.H1_H1 ;  /* 0x30000017ff177230 */ /* 0x000fc40000004100 */
[----:B------:R-:W-:Y:S01]  /*1330*/  FFMA.FTZ R36, R29, R19, R36 ;  /* 0x000000131d247223 */ /* 0x000fe20000010024 */
[----:B------:R-:W-:Y:S02]  /*1340*/  HADD2.F32 R29, -RZ, R27.H0_H0 ;  /* 0x2000001bff1d7230 */ /* 0x000fe40000004100 */
[C---:B------:R-:W-:Y:S01]  /*1350*/  FFMA.FTZ R28, R19.reuse, R34, R25 ;  /* 0x00000022131c7223 */ /* 0x040fe20000010019 */
[----:B------:R-:W-:Y:S01]  /*1360*/  HADD2.F32 R18, -RZ, R18.H1_H1 ;  /* 0x30000012ff127230 */ /* 0x000fe20000004100 */
[----:B------:R-:W-:Y:S01]  /*1370*/  LOP3.LUT R38, R38, 0x64006400, RZ, 0xfc, !PT ;  /* 0x6400640026267812 */ /* 0x000fe200078efcff */
[----:B------:R-:W-:Y:S02]  /*1380*/  HADD2.F32 R33, -RZ, R7.H0_H0 ;  /* 0x20000007ff217230 */ /* 0x000fe40000004100 */
[----:B------:R-:W-:Y:S01]  /*1390*/  FFMA.FTZ R29, R19, R29, R0 ;  /* 0x0000001d131d7223 */ /* 0x000fe20000010000 */
[----:B------:R-:W-:Y:S02]  /*13a0*/  HADD2.F32 R25, -RZ, R2.H1_H1 ;  /* 0x30000002ff197230 */ /* 0x000fe40000004100 */
[----:B------:R-:W-:Y:S01]  /*13b0*/  FFMA.FTZ R0, R23, R18, R28 ;  /* 0x0000001217007223 */ /* 0x000fe2000001001c */
        /* <DEDUP_REMOVED lines=15> */
[----:B------:R-:W-:Y:S01]  /*14b0*/  HADD2 R28, R19, -1032, -1032 ;  /* 0xe408e408131c7430 */ /* 0x000fe20000000000 */
[----:B------:R-:W-:Y:S01]  /*14c0*/  SHF.R.U32.HI R10, RZ, 0x8, R10 ;  /* 0x00000008ff0a7819 */ /* 0x000fe2000001160a */
[----:B------:R-:W-:Y:S02]  /*14d0*/  HADD2 R22, R27, -1032, -1032 ;  /* 0xe408e4081b167430 */ /* 0x000fe40000000000 */
[----:B------:R-:W-:-:S02]  /*14e0*/  HADD2.F32 R23, -RZ, R18.H0_H0 ;  /* 0x20000012ff177230 */ /* 0x000fc40000004100 */
[----:B------:R-:W-:Y:S02]  /*14f0*/  HADD2 R29, R29, -1032, -1032 ;  /* 0xe408e4081d1d7430 */ /* 0x000fe40000000000 */
[----:B------:R-:W-:Y:S02]  /*1500*/  HADD2.F32 R33, -RZ, R18.H1_H1 ;  /* 0x30000012ff217230 */ /* 0x000fe40000004100 */
[----:B0-----:R-:W-:Y:S02]  /*1510*/  HADD2.F32 R18, -RZ, R16.H0_H0 ;  /* 0x20000010ff127230 */ /* 0x001fe40000004100 */
[----:B------:R-:W-:Y:S02]  /*1520*/  HADD2.F32 R35, -RZ, R28.H0_H0 ;  /* 0x2000001cff237230 */ /* 0x000fe40000004100 */
[----:B------:R-:W-:Y:S02]  /*1530*/  HADD2.F32 R27, -RZ, R22.H0_H0 ;  /* 0x20000016ff1b7230 */ /* 0x000fe40000004100 */
[----:B------:R-:W-:Y:S01]  /*1540*/  FFMA.FTZ R32, R23, R18, RZ ;  /* 0x0000001217207223 */ /* 0x000fe200000100ff */
[----:B------:R-:W-:-:S02]  /*1550*/  HADD2.F32 R19, -RZ, R29.H0_H0 ;  /* 0x2000001dff137230 */ /* 0x000fc40000004100 */
[C---:B------:R-:W-:Y:S01]  /*1560*/  FFMA.FTZ R23, R18.reuse, R35, RZ ;  /* 0x0000002312177223 */ /* 0x040fe200000100ff */
[----:B------:R-:W-:Y:S02]  /*1570*/  HADD2.F32 R16, -RZ, R16.H1_H1 ;  /* 0x30000010ff107230 */ /* 0x000fe40000004100 */
[C---:B------:R-:W-:Y:S01]  /*1580*/  FFMA.FTZ R27, R18.reuse, R27, RZ ;  /* 0x0000001b121b7223 */ /* 0x040fe200000100ff */
[----:B------:R-:W-:Y:S02]  /*1590*/  HADD2.F32 R34, -RZ, R28.H1_H1 ;  /* 0x3000001cff227230 */ /* 0x000fe40000004100 */
[----:B------:R-:W-:Y:S01]  /*15a0*/  FFMA.FTZ R19, R18, R19, RZ ;  /* 0x0000001312137223 */ /* 0x000fe200000100ff */
[----:B------:R-:W-:Y:S01]  /*15b0*/  LOP3.LUT R18, R8, 0xf000f0, RZ, 0xc0, !PT ;  /* 0x00f000f008127812 */ /* 0x000fe200078ec0ff */
[----:B------:R-:W-:Y:S02]  /*15c0*/  HADD2.F32 R22, -RZ, R22.H1_H1 ;  /* 0x30000016ff167230 */ /* 0x000fe40000004100 */
[----:B------:R-:W-:Y:S01]  /*15d0*/  FFMA.FTZ R28, R33, R16, R32 ;  /* 0x00000010211c7223 */ /* 0x000fe20000010020 */
[----:B------:R-:W-:Y:S01]  /*15e0*/  HADD2.F32 R36, -RZ, R29.H1_H1 ;  /* 0x3000001dff247230 */ /* 0x000fe20000004100 */
[----:B------:R-:W-:Y:S01]  /*15f0*/  LOP3.LUT R18, R18, 0x64006400, RZ, 0xfc, !PT ;  /* 0x6400640012127812 */ /* 0x000fe200078efcff */
[C---:B------:R-:W-:Y:S01]  /*1600*/  FFMA.FTZ R34, R16.reuse, R34, R23 ;  /* 0x0000002210227223 */ /* 0x040fe20000010017 */
[----:B------:R-:W-:Y:S01]  /*1610*/  FFMA.FTZ R32, R16, R22, R27 ;  /* 0x0000001610207223 */ /* 0x000fe2000001001b */
[----:B------:R-:W-:-:S02]  /*1620*/  HADD2.F32 R29, -RZ, R17.H0_H0 ;  /* 0x20000011ff1d7230 */ /* 0x000fc40000004100 */
[----:B------:R-:W-:Y:S01]  /*1630*/  FFMA.FTZ R16, R16, R36, R19 ;  /* 0x0000002410107223 */ /* 0x000fe20000010013 */
[-C--:B------:R-:W-:Y:S01]  /*1640*/  HFMA2 R33, R18, R3.reuse.H1_H1, -72, -72 ;  /* 0xd480d48012217431 */ /* 0x080fe20000060003 */
[----:B------:R-:W-:Y:S01]  /*1650*/  LOP3.LUT R19, R11, 0xf000f0, RZ, 0xc0, !PT ;  /* 0x00f000f00b137812 */ /* 0x000fe200078ec0ff */
[----:B------:R-:W0:Y:S01]  /*1660*/  LDS.64 R22, [UR4+0x18] ;  /* 0x00001804ff167984 */ /* 0x000e220008000a00 */
[----:B------:R-:W-:Y:S02]  /*1670*/  LOP3.LUT R36, R9, 0xf000f0, RZ, 0xc0, !PT ;  /* 0x00f000f009247812 */ /* 0x000fe400078ec0ff */
[----:B------:R-:W-:Y:S01]  /*1680*/  LOP3.LUT R18, R19, 0x64006400, RZ, 0xfc, !PT ;  /* 0x6400640013127812 */ /* 0x000fe200078efcff */
[--C-:B------:R-:W-:Y:S02]  /*1690*/  HADD2.F32 R35, -RZ, R33.reuse.H0_H0 ;  /* 0x20000021ff237230 */ /* 0x100fe40000004100 */
[----:B------:R-:W-:Y:S01]  /*16a0*/  HFMA2 R19, R38, R3.H1_H1, -72, -72 ;  /* 0xd480d48026137431 */ /* 0x000fe20000060003 */
[----:B------:R-:W-:Y:S01]  /*16b0*/  LOP3.LUT R36, R36, 0x64006400, RZ, 0xfc, !PT ;  /* 0x6400640024247812 */ /* 0x000fe200078efcff */
[----:B------:R-:W-:-:S02]  /*16c0*/  HADD2.F32 R33, -RZ, R33.H1_H1 ;  /* 0x30000021ff217230 */ /* 0x000fc40000004100 */
[-C--:B------:R-:W-:Y:S02]  /*16d0*/  HFMA2 R18, R18, R3.reuse.H1_H1, -72, -72 ;  /* 0xd480d48012127431 */ /* 0x080fe40000060003 */
[----:B------:R-:W-:Y:S01]  /*16e0*/  FFMA.FTZ R28, R35, R29, R28 ;  /* 0x0000001d231c7223 */ /* 0x000fe2000001001c */
[--C-:B------:R-:W-:Y:S02]  /*16f0*/  HADD2.F32 R35, -RZ, R19.reuse.H0_H0 ;  /* 0x20000013ff237230 */ /* 0x100fe40000004100 */
[----:B------:R-:W-:Y:S02]  /*1700*/  HFMA2 R27, R36, R3.H1_H1, -72, -72 ;  /* 0xd480d480241b7431 */ /* 0x000fe40000060003 */
[----:B------:R-:W-:Y:S02]  /*1710*/  HADD2.F32 R19, -RZ, R19.H1_H1 ;  /* 0x30000013ff137230 */ /* 0x000fe40000004100 */
[----:B------:R-:W-:Y:S01]  /*1720*/  FFMA.FTZ R32, R29, R35, R32 ;  /* 0x000000231d207223 */ /* 0x000fe20000010020 */
[----:B------:R-:W-:-:S02]  /*1730*/  HADD2.F32 R35, -RZ, R17.H1_H1 ;  /* 0x30000011ff237230 */ /* 0x000fc40000004100 */
[--C-:B------:R-:W-:Y:S02]  /*1740*/  HADD2.F32 R36, -RZ, R27.reuse.H0_H0 ;  /* 0x2000001bff247230 */ /* 0x100fe40000004100 */
[----:B------:R-:W-:Y:S02]  /*1750*/  HADD2.F32 R17, -RZ, R27.H1_H1 ;  /* 0x3000001bff117230 */ /* 0x000fe40000004100 */
[----:B------:R-:W-:Y:S01]  /*1760*/  FFMA.FTZ R33, R33, R35, R28 ;  /* 0x0000002321217223 */ /* 0x000fe2000001001c */
[----:B------:R-:W-:Y:S01]  /*1770*/  SHF.R.U32.HI R28, RZ, 0x8, R9 ;  /* 0x00000008ff1c7819 */ /* 0x000fe20000011609 */
[----:B------:R-:W-:Y:S01]  /*1780*/  FFMA.FTZ R34, R29, R36, R34 ;  /* 0x000000241d227223 */ /* 0x000fe20000010022 */
[--C-:B------:R-:W-:Y:S01]  /*1790*/  HADD2.F32 R36, -RZ, R18.reuse.H0_H0 ;  /* 0x20000012ff247230 */ /* 0x100fe20000004100 */
[----:B------:R-:W-:Y:S01]  /*17a0*/  SHF.R.U32.HI R27, RZ, 0x8, R8 ;  /* 0x00000008ff1b7819 */ /* 0x000fe20000011608 */
[----:B------:R-:W-:Y:S01]  /*17b0*/  HADD2.F32 R18, -RZ, R18.H1_H1 ;  /* 0x30000012ff127230 */ /* 0x000fe20000004100 */
[----:B------:R-:W-:Y:S01]  /*17c0*/  LOP3.LUT R9, R28, 0xf000f, RZ, 0xc0, !PT ;  /* 0x000f000f1c097812 */ /* 0x000fe200078ec0ff */
[----:B------:R-:W-:Y:S01]  /*17d0*/  FFMA.FTZ R17, R35, R17, R34 ;  /* 0x0000001123117223 */ /* 0x000fe20000010022 */
[----:B------:R-:W-:Y:S01]  /*17e0*/  FFMA.FTZ R16, R29, R36, R16 ;  /* 0x000000241d107223 */ /* 0x000fe20000010010 */
[----:B------:R-:W-:Y:S01]  /*17f0*/  LOP3.LUT R8, R27, 0xf000f, RZ, 0xc0, !PT ;  /* 0x000f000f1b087812 */ /* 0x000fe200078ec0ff */
[----:B------:R-:W-:Y:S01]  /*1800*/  FFMA.FTZ R37, R35, R19, R32 ;  /* 0x0000001323257223 */ /* 0x000fe20000010020 */
[----:B------:R-:W-:Y:S01]  /*1810*/  LOP3.LUT R9, R9, 0x64006400, RZ, 0xfc, !PT ;  /* 0x6400640009097812 */ /* 0x000fe200078efcff */
[----:B------:R-:W-:Y:S01]  /*1820*/  FFMA.FTZ R35, R35, R18, R16 ;  /* 0x0000001223237223 */ /* 0x000fe20000010010 */
[----:B------:R-:W-:-:S02]  /*1830*/  LOP3.LUT R8, R8, 0x64006400, RZ, 0xfc, !PT ;  /* 0x6400640008087812 */ /* 0x000fc400078efcff */
[----:B------:R-:W-:Y:S01]  /*1840*/  LOP3.LUT R16, R10, 0xf000f, RZ, 0xc0, !PT ;  /* 0x000f000f0a107812 */ /* 0x000fe200078ec0ff */
[----:B------:R-:W-:Y:S02]  /*1850*/  HADD2 R32, R9, -1032, -1032 ;  /* 0xe408e40809207430 */ /* 0x000fe40000000000 */
[----:B------:R-:W-:Y:S02]  /*1860*/  HADD2 R29, R8, -1032, -1032 ;  /* 0xe408e408081d7430 */ /* 0x000fe40000000000 */
[----:B0-----:R-:W-:Y:S01]  /*1870*/  HADD2.F32 R34, -RZ, R22.H0_H0 ;  /* 0x20000016ff227230 */ /* 0x001fe20000004100 */
[----:B------:R-:W-:Y:S01]  /*1880*/  LOP3.LUT R16, R16, 0x64006400, RZ, 0xfc, !PT ;  /* 0x6400640010107812 */ /* 0x000fe200078efcff */
[----:B------:R-:W-:Y:S02]  /*1890*/  HADD2.F32 R18, -RZ, R32.H0_H0 ;  /* 0x20000020ff127230 */ /* 0x000fe40000004100 */
[----:B------:R-:W-:-:S04]  /*18a0*/  IMAD.WIDE R8, R24, 0x4, R30 ;  /* 0x0000000418087825 */ /* 0x000fc800078e021e */
[----:B-1----:R-:W-:Y:S02]  /*18b0*/  HADD2 R31, R16, -1032, -1032 ;  /* 0xe408e408101f7430 */ /* 0x002fe40000000000 */
[----:B------:R-:W-:Y:S01]  /*18c0*/  FFMA.FTZ R30, R34, R18, R17 ;  /* 0x00000012221e7223 */ /* 0x000fe20000010011 */
[----:B------:R-:W-:Y:S01]  /*18d0*/  SHF.R.U32.HI R38, RZ, 0x8, R11 ;  /* 0x00000008ff267819 */ /* 0x000fe2000001160b */
[----:B------:R-:W3:Y:S01]  /*18e0*/  LDG.E.128.CONSTANT R16, desc[UR6][R8.64] ;  /* 0x0000000608107981 */ /* 0x000ee2000c1e9d00 */
[----:B------:R-:W-:Y:S02]  /*18f0*/  HADD2.F32 R36, -RZ, R29.H0_H0 ;  /* 0x2000001dff247230 */ /* 0x000fe40000004100 */
[----:B------:R-:W-:-:S03]  /*1900*/  LOP3.LUT R11, R38, 0xf000f, RZ, 0xc0, !PT ;  /* 0x000f000f260b7812 */ /* 0x000fc600078ec0ff */
[----:B------:R-:W-:Y:S01]  /*1910*/  FFMA.FTZ R33, R36, R34, R33 ;  /* 0x0000002224217223 */ /* 0x000fe20000010021 */
[----:B------:R-:W-:Y:S01]  /*1920*/  LOP3.LUT R11, R11, 0x64006400, RZ, 0xfc, !PT ;  /* 0x640064000b0b7812 */ /* 0x000fe200078efcff */
[----:B------:R-:W-:-:S04]  /*1930*/  HADD2.F32 R36, -RZ, R31.H0_H0 ;  /* 0x2000001fff247230 */ /* 0x000fc80000004100 */
[----:B------:R-:W-:Y:S02]  /*1940*/  HADD2 R11, R11, -1032, -1032 ;  /* 0xe408e4080b0b7430 */ /* 0x000fe40000000000 */
[----:B------:R-:W-:-:S03]  /*1950*/  FFMA.FTZ R37, R34, R36, R37 ;  /* 0x0000002422257223 */ /* 0x000fc60000010025 */
[----:B------:R-:W-:Y:S01]  /*1960*/  HADD2.F32 R36, -RZ, R11.H0_H0 ;  /* 0x2000000bff247230 */ /* 0x000fe20000004100 */
[----:B------:R-:W-:Y:S01]  /*1970*/  LOP3.LUT R10, R10, 0xf000f0, RZ, 0xc0, !PT ;  /* 0x00f000f00a0a7812 */ /* 0x000fe200078ec0ff */
[----:B------:R-:W-:-:S03]  /*1980*/  HADD2.F32 R22, -RZ, R22.H1_H1 ;  /* 0x30000016ff167230 */ /* 0x000fc60000004100 */
[----:B------:R-:W-:Y:S01]  /*1990*/  FFMA.FTZ R35, R34, R36, R35 ;  /* 0x0000002422237223 */ /* 0x000fe20000010023 */
[----:B------:R-:W-:Y:S02]  /*19a0*/  HADD2.F32 R34, -RZ, R29.H1_H1 ;  /* 0x3000001dff227230 */ /* 0x000fe40000004100 */
[----:B------:R-:W-:Y:S02]  /*19b0*/  HADD2.F32 R29, -RZ, R32.H1_H1 ;  /* 0x30000020ff1d7230 */ /* 0x000fe40000004100 */
[----:B------:R-:W-:Y:S02]  /*19c0*/  HADD2.F32 R32, -RZ, R31.H1_H1 ;  /* 0x3000001fff207230 */ /* 0x000fe40000004100 */
[----:B------:R-:W-:Y:S01]  /*19d0*/  FFMA.FTZ R33, R34, R22, R33 ;  /* 0x0000001622217223 */ /* 0x000fe20000010021 */
[----:B------:R-:W-:Y:S02]  /*19e0*/  HADD2.F32 R34, -RZ, R11.H1_H1 ;  /* 0x3000000bff227230 */ /* 0x000fe40000004100 */
[----:B------:R-:W-:Y:S01]  /*19f0*/  FFMA.FTZ R37, R22, R32, R37 ;  /* 0x0000002016257223 */ /* 0x000fe20000010025 */
[----:B------:R-:W-:-:S02]  /*1a00*/  LOP3.LUT R32, R10, 0x64006400, RZ, 0xfc, !PT ;  /* 0x640064000a207812 */ /* 0x000fc400078efcff */
[----:B------:R-:W0:Y:S01]  /*1a10*/  LDS.64 R10, [UR4+0x20] ;  /* 0x00002004ff0a7984 */ /* 0x000e220008000a00 */
[----:B------:R-:W-:Y:S02]  /*1a20*/  LOP3.LUT R27, R27, 0xf000f0, RZ, 0xc0, !PT ;  /* 0x00f000f01b1b7812 */ /* 0x000fe400078ec0ff */
[----:B------:R-:W-:Y:S01]  /*1a30*/  LOP3.LUT R28, R28, 0xf000f0, RZ, 0xc0, !PT ;  /* 0x00f000f01c1c7812 */ /* 0x000fe200078ec0ff */
[C---:B------:R-:W-:Y:S01]  /*1a40*/  FFMA.FTZ R30, R22.reuse, R29, R30 ;  /* 0x0000001d161e7223 */ /* 0x040fe2000001001e */
[----:B------:R-:W-:Y:S01]  /*1a50*/  FFMA.FTZ R35, R22, R34, R35 ;  /* 0x0000002216237223 */ /* 0x000fe20000010023 */
[----:B------:R-:W-:Y:S02]  /*1a60*/  LOP3.LUT R22, R27, 0x64006400, RZ, 0xfc, !PT ;  /* 0x640064001b167812 */ /* 0x000fe400078efcff */
[----:B------:R-:W-:Y:S02]  /*1a70*/  LOP3.LUT R28, R28, 0x64006400, RZ, 0xfc, !PT ;  /* 0x640064001c1c7812 */ /* 0x000fe400078efcff */
[----:B------:R-:W-:Y:S01]  /*1a80*/  LOP3.LUT R38, R38, 0xf000f0, RZ, 0xc0, !PT ;  /* 0x00f000f026267812 */ /* 0x000fe200078ec0ff */
[----:B------:R-:W-:-:S02]  /*1a90*/  HFMA2 R29, R22, R3.H1_H1, -72, -72 ;  /* 0xd480d480161d7431 */ /* 0x000fc40000060003 */
[-C--:B------:R-:W-:Y:S01]  /*1aa0*/  HFMA2 R28, R28, R3.reuse.H1_H1, -72, -72 ;  /* 0xd480d4801c1c7431 */ /* 0x080fe20000060003 */
[----:B------:R-:W-:Y:S01]  /*1ab0*/  LOP3.LUT R38, R38, 0x64006400, RZ, 0xfc, !PT ;  /* 0x6400640026267812 */ /* 0x000fe200078efcff */
[----:B------:R-:W-:Y:S02]  /*1ac0*/  HADD2.F32 R39, -RZ, R23.H0_H0 ;  /* 0x20000017ff277230 */ /* 0x000fe40000004100 */
[-C--:B------:R-:W-:Y:S02]  /*1ad0*/  HFMA2 R27, R32, R3.reuse.H1_H1, -72, -72 ;  /* 0xd480d480201b7431 */ /* 0x080fe40000060003 */
[----:B------:R-:W-:Y:S02]  /*1ae0*/  HADD2.F32 R36, -RZ, R29.H0_H0 ;  /* 0x2000001dff247230 */ /* 0x000fe40000004100 */
[----:B------:R-:W-:Y:S02]  /*1af0*/  HADD2.F32 R31, -RZ, R28.H0_H0 ;  /* 0x2000001cff1f7230 */ /* 0x000fe40000004100 */
[----:B------:R-:W-:-:S02]  /*1b00*/  HFMA2 R22, R38, R3.H1_H1, -72, -72 ;  /* 0xd480d48026167431 */ /* 0x000fc40000060003 */
[----:B------:R-:W-:Y:S02]  /*1b10*/  HADD2.F32 R32, -RZ, R27.H0_H0 ;  /* 0x2000001bff207230 */ /* 0x000fe40000004100 */
[----:B------:R-:W-:Y:S01]  /*1b20*/  FFMA.FTZ R33, R36, R39, R33 ;  /* 0x0000002724217223 */ /* 0x000fe20000010021 */
[----:B------:R-:W-:Y:S02]  /*1b30*/  HADD2.F32 R36, -RZ, R23.H1_H1 ;  /* 0x30000017ff247230 */ /* 0x000fe40000004100 */
[C---:B------:R-:W-:Y:S01]  /*1b40*/  FFMA.FTZ R31, R39.reuse, R31, R30 ;  /* 0x0000001f271f7223 */ /* 0x040fe2000001001e */
[----:B------:R-:W-:Y:S02]  /*1b50*/  HADD2.F32 R30, -RZ, R29.H1_H1 ;  /* 0x3000001dff1e7230 */ /* 0x000fe40000004100 */
[----:B------:R-:W-:Y:S02]  /*1b60*/  HADD2.F32 R28, -RZ, R28.H1_H1 ;  /* 0x3000001cff1c7230 */ /* 0x000fe40000004100 */
[----:B------:R-:W-:Y:S01]  /*1b70*/  FFMA.FTZ R32, R39, R32, R37 ;  /* 0x0000002027207223 */ /* 0x000fe20000010025 */
[----:B------:R-:W-:-:S02]  /*1b80*/  HADD2.F32 R34, -RZ, R22.H0_H0 ;  /* 0x20000016ff227230 */ /* 0x000fc40000004100 */
[----:B------:R-:W-:Y:S01]  /*1b90*/  FFMA.FTZ R30, R30, R36, R33 ;  /* 0x000000241e1e7223 */ /* 0x000fe20000010021 */
[----:B------:R-:W-:Y:S02]  /*1ba0*/  HADD2.F32 R27, -RZ, R27.H1_H1 ;  /* 0x3000001bff1b7230 */ /* 0x000fe40000004100 */
[C---:B------:R-:W-:Y:S01]  /*1bb0*/  FFMA.FTZ R28, R36.reuse, R28, R31 ;  /* 0x0000001c241c7223 */ /* 0x040fe2000001001f */
[----:B------:R-:W-:Y:S02]  /*1bc0*/  HADD2.F32 R29, -RZ, R22.H1_H1 ;  /* 0x30000016ff1d7230 */ /* 0x000fe40000004100 */
[----:B------:R-:W-:Y:S01]  /*1bd0*/  FFMA.FTZ R34, R39, R34, R35 ;  /* 0x0000002227227223 */ /* 0x000fe20000010023 */
[----:B------:R-:W-:Y:S01]  /*1be0*/  FFMA.FTZ R27, R36, R27, R32 ;  /* 0x0000001b241b7223 */ /* 0x000fe20000010020 */
[----:B--2---:R-:W-:Y:S02]  /*1bf0*/  LOP3.LUT R23, R13, 0xf000f, RZ, 0xc0, !PT ;  /* 0x000f000f0d177812 */ /* 0x004fe400078ec0ff */
        /* <DEDUP_REMOVED lines=8> */
[----:B------:R-:W-:Y:S01]  /*1c80*/  FFMA.FTZ R29, R36, R29, R34 ;  /* 0x0000001d241d7223 */ /* 0x000fe20000010022 */
[----:B------:R-:W-:Y:S02]  /*1c90*/  HADD2 R34, R22, -1032, -1032 ;  /* 0xe408e40816227430 */ /* 0x000fe40000000000 */
[----:B------:R-:W-:Y:S02]  /*1ca0*/  HADD2 R32, R32, -1032, -1032 ;  /* 0xe408e40820207430 */ /* 0x000fe40000000000 */
[----:B------:R-:W-:Y:S02]  /*1cb0*/  HADD2 R22, R33, -1032, -1032 ;  /* 0xe408e40821167430 */ /* 0x000fe40000000000 */
[----:B0-----:R-:W-:Y:S02]  /*1cc0*/  HADD2.F32 R36, -RZ, R10.H0_H0 ;  /* 0x2000000aff247230 */ /* 0x001fe40000004100 */
[----:B------:R-:W-:Y:S02]  /*1cd0*/  HADD2.F32 R23, -RZ, R31.H0_H0 ;  /* 0x2000001fff177230 */ /* 0x000fe40000004100 */
[----:B------:R-:W-:-:S02]  /*1ce0*/  HADD2.F32 R35, -RZ, R34.H0_H0 ;  /* 0x20000022ff237230 */ /* 0x000fc40000004100 */
[----:B------:R-:W-:Y:S02]  /*1cf0*/  HADD2.F32 R37, -RZ, R32.H0_H0 ;  /* 0x20000020ff257230 */ /* 0x000fe40000004100 */
[----:B------:R-:W-:Y:S02]  /*1d00*/  HADD2.F32 R33, -RZ, R22.H0_H0 ;  /* 0x20000016ff217230 */ /* 0x000fe40000004100 */
[C---:B------:R-:W-:Y:S01]  /*1d10*/  FFMA.FTZ R23, R36.reuse, R23, RZ ;  /* 0x0000001724177223 */ /* 0x040fe200000100ff */
[----:B------:R-:W-:Y:S02]  /*1d20*/  HADD2.F32 R10, -RZ, R10.H1_H1 ;  /* 0x3000000aff0a7230 */ /* 0x000fe40000004100 */
[----:B------:R-:W-:Y:S02]  /*1d30*/  HADD2.F32 R31, -RZ, R31.H1_H1 ;  /* 0x3000001fff1f7230 */ /* 0x000fe40000004100 */
[----:B------:R-:W-:Y:S01]  /*1d40*/  FFMA.FTZ R35, R35, R36, RZ ;  /* 0x0000002423237223 */ /* 0x000fe200000100ff */
[C---:B------:R-:W-:Y:S01]  /*1d50*/  FFMA.FTZ R37, R36.reuse, R37, RZ ;  /* 0x0000002524257223 */ /* 0x040fe200000100ff */
[----:B------:R-:W-:Y:S01]  /*1d60*/  FFMA.FTZ R33, R36, R33, RZ ;  /* 0x0000002124217223 */ /* 0x000fe200000100ff */
[----:B------:R-:W-:-:S02]  /*1d70*/  HADD2.F32 R32, -RZ, R32.H1_H1 ;  /* 0x30000020ff207230 */ /* 0x000fc40000004100 */
[----:B------:R-:W-:Y:S01]  /*1d80*/  FFMA.FTZ R36, R10, R31, R23 ;  /* 0x0000001f0a247223 */ /* 0x000fe20000010017 */
[----:B------:R-:W-:Y:S01]  /*1d90*/  LOP3.LUT R23, R12, 0xf000f0, RZ, 0xc0, !PT ;  /* 0x00f000f00c177812 */ /* 0x000fe200078ec0ff */
[----:B------:R-:W-:Y:S02]  /*1da0*/  HADD2.F32 R38, -RZ, R34.H1_H1 ;  /* 0x30000022ff267230 */ /* 0x000fe40000004100 */
[----:B------:R-:W-:Y:S01]  /*1db0*/  FFMA.FTZ R37, R10, R32, R37 ;  /* 0x000000200a257223 */ /* 0x000fe20000010025 */
[----:B------:R-:W-:Y:S01]  /*1dc0*/  LOP3.LUT R32, R23, 0x64006400, RZ, 0xfc, !PT ;  /* 0x6400640017207812 */ /* 0x000fe200078efcff */
[----:B------:R-:W-:Y:S02]  /*1dd0*/  HADD2.F32 R22, -RZ, R22.H1_H1 ;  /* 0x30000016ff167230 */ /* 0x000fe40000004100 */
[----:B------:R-:W-:Y:S02]  /*1de0*/  FFMA.FTZ R38, R38, R10, R35 ;  /* 0x0000000a26267223 */ /* 0x000fe40000010023 */
[----:B------:R-:W-:-:S02]  /*1df0*/  HFMA2 R35, R32, R3.H1_H1, -72, -72 ;  /* 0xd480d48020237431 */ /* 0x000fc40000060003 */
[----:B------:R-:W-:Y:S01]  /*1e00*/  FFMA.FTZ R33, R10, R22, R33 ;  /* 0x000000160a217223 */ /* 0x000fe20000010021 */
[----:B------:R-:W-:Y:S01]  /*1e10*/  LOP3.LUT R10, R13, 0xf000f0, RZ, 0xc0, !PT ;  /* 0x00f000f00d0a7812 */ /* 0x000fe200078ec0ff */
[----:B------:R-:W-:Y:S02]  /*1e20*/  HADD2.F32 R23, -RZ, R11.H0_H0 ;  /* 0x2000000bff177230 */ /* 0x000fe40000004100 */
[----:B------:R-:W-:Y:S01]  /*1e30*/  HADD2.F32 R31, -RZ, R35.H0_H0 ;  /* 0x20000023ff1f7230 */ /* 0x000fe20000004100 */
[----:B------:R-:W-:Y:S02]  /*1e40*/  LOP3.LUT R10, R10, 0x64006400, RZ, 0xfc, !PT ;  /* 0x640064000a0a7812 */ /* 0x000fe400078efcff */
[----:B------:R-:W-:Y:S02]  /*1e50*/  LOP3.LUT R34, R14, 0xf000f0, RZ, 0xc0, !PT ;  /* 0x00f000f00e227812 */ /* 0x000fe400078ec0ff */
[----:B------:R-:W-:Y:S01]  /*1e60*/  LOP3.LUT R32, R15, 0xf000f0, RZ, 0xc0, !PT ;  /* 0x00f000f00f207812 */ /* 0x000fe200078ec0ff */
[----:B------:R-:W-:Y:S01]  /*1e70*/  FFMA.FTZ R38, R31, R23, R38 ;  /* 0x000000171f267223 */ /* 0x000fe20000010026 */
[----:B------:R-:W-:Y:S01]  /*1e80*/  HFMA2 R31, R10, R3.H1_H1, -72, -72 ;  /* 0xd480d4800a1f7431 */ /* 0x000fe20000060003 */
[----:B------:R-:W-:-:S02]  /*1e90*/  LOP3.LUT R34, R34, 0x64006400, RZ, 0xfc, !PT ;  /* 0x6400640022227812 */ /* 0x000fc400078efcff */
[----:B------:R-:W-:Y:S02]  /*1ea0*/  LOP3.LUT R32, R32, 0x64006400, RZ, 0xfc, !PT ;  /* 0x6400640020207812 */ /* 0x000fe400078efcff */
[----:B------:R-:W-:Y:S02]  /*1eb0*/  HADD2.F32 R10, -RZ, R31.H0_H0 ;  /* 0x2000001fff0a7230 */ /* 0x000fe40000004100 */
[-C--:B------:R-:W-:Y:S02]  /*1ec0*/  HFMA2 R34, R34, R3.reuse.H1_H1, -72, -72 ;  /* 0xd480d48022227431 */ /* 0x080fe40000060003 */
[----:B------:R-:W-:Y:S02]  /*1ed0*/  HFMA2 R32, R32, R3.H1_H1, -72, -72 ;  /* 0xd480d48020207431 */ /* 0x000fe40000060003 */
[----:B------:R-:W-:Y:S01]  /*1ee0*/  FFMA.FTZ R36, R23, R10, R36 ;  /* 0x0000000a17247223 */ /* 0x000fe20000010024 */
[----:B------:R-:W-:Y:S02]  /*1ef0*/  HADD2.F32 R10, -RZ, R34.H0_H0 ;  /* 0x20000022ff0a7230 */ /* 0x000fe40000004100 */
[----:B------:R-:W-:-:S03]  /*1f00*/  HADD2.F32 R22, -RZ, R32.H0_H0 ;  /* 0x20000020ff167230 */ /* 0x000fc60000004100 */
[C---:B------:R-:W-:Y:S02]  /*1f10*/  FFMA.FTZ R10, R23.reuse, R10, R37 ;  /* 0x0000000a170a7223 */ /* 0x040fe40000010025 */
[----:B------:R-:W-:Y:S02]  /*1f20*/  FFMA.FTZ R33, R23, R22, R33 ;  /* 0x0000001617217223 */ /* 0x000fe40000010021 */
[----:B------:R-:W0:Y:S01]  /*1f30*/  LDS.64 R22, [UR4+0x28] ;  /* 0x00002804ff167984 */ /* 0x000e220008000a00 */
[----:B------:R-:W-:Y:S02]  /*1f40*/  HADD2.F32 R11, -RZ, R11.H1_H1 ;  /* 0x3000000bff0b7230 */ /* 0x000fe40000004100 */
[----:B------:R-:W-:Y:S02]  /*1f50*/  HADD2.F32 R35, -RZ, R35.H1_H1 ;  /* 0x30000023ff237230 */ /* 0x000fe40000004100 */
[----:B------:R-:W-:Y:S02]  /*1f60*/  HADD2.F32 R31, -RZ, R31.H1_H1 ;  /* 0x3000001fff1f7230 */ /* 0x000fe40000004100 */
[----:B------:R-:W-:-:S02]  /*1f70*/  HADD2.F32 R37, -RZ, R34.H1_H1 ;  /* 0x30000022ff257230 */ /* 0x000fc40000004100 */
[----:B------:R-:W-:Y:S02]  /*1f80*/  HADD2.F32 R32, -RZ, R32.H1_H1 ;  /* 0x30000020ff207230 */ /* 0x000fe40000004100 */
[----:B------:R-:W-:Y:S01]  /*1f90*/  FFMA.FTZ R35, R35, R11, R38 ;  /* 0x0000000b23237223 */ /* 0x000fe20000010026 */
[C---:B------:R-:W-:Y:S01]  /*1fa0*/  FFMA.FTZ R31, R11.reuse, R31, R36 ;  /* 0x0000001f0b1f7223 */ /* 0x040fe20000010024 */
[C---:B------:R-:W-:Y:S01]  /*1fb0*/  FFMA.FTZ R10, R11.reuse, R37, R10 ;  /* 0x000000250b0a7223 */ /* 0x040fe2000001000a */
[----:B------:R-:W-:Y:S01]  /*1fc0*/  FFMA.FTZ R11, R11, R32, R33 ;  /* 0x000000200b0b7223 */ /* 0x000fe20000010021 */
[----:B------:R-:W-:-:S04]  /*1fd0*/  SHF.R.U32.HI R33, RZ, 0x8, R12 ;  /* 0x00000008ff217819 */ /* 0x000fc8000001160c */
[----:B------:R-:W-:-:S04]  /*1fe0*/  LOP3.LUT R12, R33, 0xf000f, RZ, 0xc0, !PT ;  /* 0x000f000f210c7812 */ /* 0x000fc800078ec0ff */
[----:B------:R-:W-:-:S05]  /*1ff0*/  LOP3.LUT R12, R12, 0x64006400, RZ, 0xfc, !PT ;  /* 0x640064000c0c7812 */ /* 0x000fca00078efcff */
[----:B------:R-:W-:Y:S01]  /*2000*/  HADD2 R12, R12, -1032, -1032 ;  /* 0xe408e4080c0c7430 */ /* 0x000fe20000000000 */
[----:B------:R-:W-:-:S04]  /*2010*/  SHF.R.U32.HI R13, RZ, 0x8, R13 ;  /* 0x00000008ff0d7819 */ /* 0x000fc8000001160d */
[----:B------:R-:W-:Y:S02]  /*2020*/  HADD2.F32 R34, -RZ, R12.H0_H0 ;  /* 0x2000000cff227230 */ /* 0x000fe40000004100 */
[----:B0-----:R-:W-:Y:S01]  /*2030*/  HADD2.F32 R32, -RZ, R22.H0_H0 ;  /* 0x20000016ff207230 */ /* 0x001fe20000004100 */
[----:B------:R-:W-:-:S04]  /*2040*/  SHF.R.U32.HI R14, RZ, 0x8, R14 ;  /* 0x00000008ff0e7819 */ /* 0x000fc8000001160e */
[----:B------:R-:W-:Y:S01]  /*2050*/  FFMA.FTZ R34, R34, R32, R35 ;  /* 0x0000002022227223 */ /* 0x000fe20000010023 */
[----:B------:R-:W-:Y:S02]  /*2060*/  LOP3.LUT R35, R13, 0xf000f, RZ, 0xc0, !PT ;  /* 0x000f000f0d237812 */ /* 0x000fe400078ec0ff */
[----:B------:R-:W-:Y:S02]  /*2070*/  LOP3.LUT R36, R14, 0xf000f, RZ, 0xc0, !PT ;  /* 0x000f000f0e247812 */ /* 0x000fe400078ec0ff */
[----:B------:R-:W-:Y:S02]  /*2080*/  LOP3.LUT R35, R35, 0x64006400, RZ, 0xfc, !PT ;  /* 0x6400640023237812 */ /* 0x000fe400078efcff */
[----:B------:R-:W-:-:S03]  /*2090*/  LOP3.LUT R36, R36, 0x64006400, RZ, 0xfc, !PT ;  /* 0x6400640024247812 */ /* 0x000fc600078efcff */
[----:B------:R-:W-:Y:S02]  /*20a0*/  HADD2 R35, R35, -1032, -1032 ;  /* 0xe408e40823237430 */ /* 0x000fe40000000000 */
[----:B------:R-:W-:-:S03]  /*20b0*/  HADD2 R36, R36, -1032, -1032 ;  /* 0xe408e40824247430 */ /* 0x000fc60000000000 */
[----:B------:R-:W-:Y:S01]  /*20c0*/  HADD2.F32 R37, -RZ, R35.H0_H0 ;  /* 0x20000023ff257230 */ /* 0x000fe20000004100 */
[----:B------:R-:W-:-:S04]  /*20d0*/  SHF.R.U32.HI R15, RZ, 0x8, R15 ;  /* 0x00000008ff0f7819 */ /* 0x000fc8000001160f */
[----:B------:R-:W-:Y:S01]  /*20e0*/  FFMA.FTZ R31, R32, R37, R31 ;  /* 0x00000025201f7223 */ /* 0x000fe2000001001f */
[----:B------:R-:W-:-:S05]  /*20f0*/  HADD2.F32 R37, -RZ, R36.H0_H0 ;  /* 0x20000024ff257230 */ /* 0x000fca0000004100 */
[----:B------:R-:W-:Y:S01]  /*2100*/  FFMA.FTZ R38, R32, R37, R10 ;  /* 0x0000002520267223 */ /* 0x000fe2000001000a */
[----:B------:R-:W-:-:S04]  /*2110*/  LOP3.LUT R10, R15, 0xf000f, RZ, 0xc0, !PT ;  /* 0x000f000f0f0a7812 */ /* 0x000fc800078ec0ff */
[----:B------:R-:W-:-:S05]  /*2120*/  LOP3.LUT R10, R10, 0x64006400, RZ, 0xfc, !PT ;  /* 0x640064000a0a7812 */ /* 0x000fca00078efcff */
[----:B------:R-:W-:-:S05]  /*2130*/  HADD2 R10, R10, -1032, -1032 ;  /* 0xe408e4080a0a7430 */ /* 0x000fca0000000000 */
[----:B------:R-:W-:-:S05]  /*2140*/  HADD2.F32 R37, -RZ, R10.H0_H0 ;  /* 0x2000000aff257230 */ /* 0x000fca0000004100 */
[----:B------:R-:W-:Y:S01]  /*2150*/  FFMA.FTZ R11, R32, R37, R11 ;  /* 0x00000025200b7223 */ /* 0x000fe2000001000b */
[----:B------:R-:W-:Y:S02]  /*2160*/  HADD2.F32 R37, -RZ, R12.H1_H1 ;  /* 0x3000000cff257230 */ /* 0x000fe40000004100 */
[----:B------:R-:W-:Y:S01]  /*2170*/  HADD2.F32 R12, -RZ, R10.H1_H1 ;  /* 0x3000000aff0c7230 */ /* 0x000fe20000004100 */
[----:B------:R-:W-:Y:S01]  /*2180*/  LOP3.LUT R10, R33, 0xf000f0, RZ, 0xc0, !PT ;  /* 0x00f000f0210a7812 */ /* 0x000fe200078ec0ff */
[----:B------:R-:W-:Y:S02]  /*2190*/  HADD2.F32 R22, -RZ, R22.H1_H1 ;  /* 0x30000016ff167230 */ /* 0x000fe40000004100 */
[----:B------:R-:W-:Y:S01]  /*21a0*/  HADD2.F32 R35, -RZ, R35.H1_H1 ;  /* 0x30000023ff237230 */ /* 0x000fe20000004100 */
[----:B------:R-:W-:Y:S01]  /*21b0*/  LOP3.LUT R10, R10, 0x64006400, RZ, 0xfc, !PT ;  /* 0x640064000a0a7812 */ /* 0x000fe200078efcff */
[----:B------:R-:W-:Y:S02]  /*21c0*/  HADD2.F32 R39, -RZ, R36.H1_H1 ;  /* 0x30000024ff277230 */ /* 0x000fe40000004100 */
[----:B------:R-:W-:Y:S01]  /*21d0*/  FFMA.FTZ R34, R37, R22, R34 ;  /* 0x0000001625227223 */ /* 0x000fe20000010022 */
[C---:B------:R-:W-:Y:S01]  /*21e0*/  FFMA.FTZ R33, R22.reuse, R12, R11 ;  /* 0x0000000c16217223 */ /* 0x040fe2000001000b */
[C---:B------:R-:W-:Y:S01]  /*21f0*/  FFMA.FTZ R31, R22.reuse, R35, R31 ;  /* 0x00000023161f7223 */ /* 0x040fe2000001001f */
[----:B------:R-:W-:Y:S01]  /*2200*/  FFMA.FTZ R38, R22, R39, R38 ;  /* 0x0000002716267223 */ /* 0x000fe20000010026 */
[----:B------:R-:W-:Y:S01]  /*2210*/  HFMA2 R22, R10, R3.H1_H1, -72, -72 ;  /* 0xd480d4800a167431 */ /* 0x000fe20000060003 */
[----:B------:R-:W-:Y:S01]  /*2220*/  LOP3.LUT R13, R13, 0xf000f0, RZ, 0xc0, !PT ;  /* 0x00f000f00d0d7812 */ /* 0x000fe200078ec0ff */
[----:B------:R-:W0:Y:S01]  /*2230*/  LDS.64 R10, [UR4+0x30] ;  /* 0x00003004ff0a7984 */ /* 0x000e220008000a00 */
[----:B------:R-:W-:-:S02]  /*2240*/  LOP3.LUT R36, R14, 0xf000f0, RZ, 0xc0, !PT ;  /* 0x00f000f00e247812 */ /* 0x000fc400078ec0ff */
[----:B------:R-:W-:Y:S02]  /*2250*/  LOP3.LUT R32, R15, 0xf000f0, RZ, 0xc0, !PT ;  /* 0x00f000f00f207812 */ /* 0x000fe400078ec0ff */
[----:B------:R-:W-:Y:S01]  /*2260*/  LOP3.LUT R14, R13, 0x64006400, RZ, 0xfc, !PT ;  /* 0x640064000d0e7812 */ /* 0x000fe200078efcff */
[----:B------:R-:W-:Y:S01]  /*2270*/  HADD2.F32 R12, -RZ, R23.H0_H0 ;  /* 0x20000017ff0c7230 */ /* 0x000fe20000004100 */
[----:B------:R-:W-:Y:S01]  /*2280*/  LOP3.LUT R32, R32, 0x64006400, RZ, 0xfc, !PT ;  /* 0x6400640020207812 */ /* 0x000fe200078efcff */
[----:B------:R-:W-:Y:S01]  /*2290*/  HADD2.F32 R13, -RZ, R22.H0_H0 ;  /* 0x20000016ff0d7230 */ /* 0x000fe20000004100 */
[----:B------:R-:W-:Y:S01]  /*22a0*/  LOP3.LUT R36, R36, 0x64006400, RZ, 0xfc, !PT ;  /* 0x6400640024247812 */ /* 0x000fe200078efcff */
[----:B------:R-:W-:-:S03]  /*22b0*/  HFMA2 R15, R14, R3.H1_H1, -72, -72 ;  /* 0xd480d4800e0f7431 */ /* 0x000fc60000060003 */
[----:B------:R-:W-:Y:S01]  /*22c0*/  FFMA.FTZ R34, R13, R12, R34 ;  /* 0x0000000c0d227223 */ /* 0x000fe20000010022 */
[-C--:B------:R-:W-:Y:S02]  /*22d0*/  HFMA2 R13, R32, R3.reuse.H1_H1, -72, -72 ;  /* 0xd480d480200d7431 */ /* 0x080fe40000060003 */
[----:B------:R-:W-:Y:S02]  /*22e0*/  HADD2.F32 R32, -RZ, R15.H0_H0 ;  /* 0x2000000fff207230 */ /* 0x000fe40000004100 */
[----:B------:R-:W-:Y:S02]  /*22f0*/  HFMA2 R14, R36, R3.H1_H1, -72, -72 ;  /* 0xd480d480240e7431 */ /* 0x000fe40000060003 */
[----:B------:R-:W-:Y:S02]  /*2300*/  HADD2.F32 R23, -RZ, R23.H1_H1 ;  /* 0x30000017ff177230 */ /* 0x000fe40000004100 */
[----:B------:R-:W-:Y:S01]  /*2310*/  FFMA.FTZ R32, R12, R32, R31 ;  /* 0x000000200c207223 */ /* 0x000fe2000001001f */
[----:B------:R-:W-:-:S02]  /*2320*/  HADD2.F32 R35, -RZ, R14.H0_H0 ;  /* 0x2000000eff237230 */ /* 0x000fc40000004100 */
[----:B------:R-:W-:Y:S02]  /*2330*/  HADD2.F32 R31, -RZ, R13.H0_H0 ;  /* 0x2000000dff1f7230 */ /* 0x000fe40000004100 */
[----:B------:R-:W-:Y:S02]  /*2340*/  HADD2.F32 R15, -RZ, R15.H1_H1 ;  /* 0x3000000fff0f7230 */ /* 0x000fe40000004100 */
[C---:B------:R-:W-:Y:S01]  /*2350*/  FFMA.FTZ R38, R12.reuse, R35, R38 ;  /* 0x000000230c267223 */ /* 0x040fe20000010026 */
[----:B------:R-:W-:Y:S02]  /*2360*/  HADD2.F32 R35, -RZ, R22.H1_H1 ;  /* 0x30000016ff237230 */ /* 0x000fe40000004100 */
[----:B------:R-:W-:Y:S01]  /*2370*/  FFMA.FTZ R12, R12, R31, R33 ;  /* 0x0000001f0c0c7223 */ /* 0x000fe20000010021 */
[----:B------:R-:W-:Y:S02]  /*2380*/  HADD2.F32 R33, -RZ, R14.H1_H1 ;  /* 0x3000000eff217230 */ /* 0x000fe40000004100 */
[----:B------:R-:W-:Y:S01]  /*2390*/  FFMA.FTZ R14, R23, R15, R32 ;  /* 0x0000000f170e7223 */ /* 0x000fe20000010020 */
[----:B---3--:R-:W-:-:S02]  /*23a0*/  LOP3.LUT R22, R16, 0xf000f, RZ, 0xc0, !PT ;  /* 0x000f000f10167812 */ /* 0x008fc400078ec0ff */
[----:B------:R-:W-:Y:S01]  /*23b0*/  LOP3.LUT R32, R17, 0xf000f, RZ, 0xc0, !PT ;  /* 0x000f000f11207812 */ /* 0x000fe200078ec0ff */
[----:B------:R-:W-:Y:S01]  /*23c0*/  FFMA.FTZ R15, R23, R33, R38 ;  /* 0x00000021170f7223 */ /* 0x000fe20000010026 */
[----:B------:R-:W-:Y:S02]  /*23d0*/  LOP3.LUT R22, R22, 0x64006400, RZ, 0xfc, !PT ;  /* 0x6400640016167812 */ /* 0x000fe400078efcff */
[----:B------:R-:W-:Y:S01]  /*23e0*/  LOP3.LUT R33, R32, 0x64006400, RZ, 0xfc, !PT ;  /* 0x6400640020217812 */ /* 0x000fe200078efcff */
[----:B------:R-:W-:Y:S02]  /*23f0*/  HADD2.F32 R13, -RZ, R13.H1_H1 ;  /* 0x3000000dff0d7230 */ /* 0x000fe40000004100 */
[----:B------:R-:W-:Y:S02]  /*2400*/  HADD2 R32, R22, -1032, -1032 ;  /* 0xe408e40816207430 */ /* 0x000fe40000000000 */
[----:B------:R-:W-:Y:S02]  /*2410*/  HADD2 R22, R33, -1032, -1032 ;  /* 0xe408e40821167430 */ /* 0x000fe40000000000 */
[----:B------:R-:W-:Y:S01]  /*2420*/  FFMA.FTZ R31, R35, R23, R34 ;  /* 0x00000017231f7223 */ /* 0x000fe20000010022 */
[----:B------:R-:W-:Y:S01]  /*2430*/  FFMA.FTZ R13, R23, R13, R12 ;  /* 0x0000000d170d7223 */ /* 0x000fe2000001000c */
[----:B0-----:R-:W-:-:S02]  /*2440*/  HADD2.F32 R12, -RZ, R10.H0_H0 ;  /* 0x2000000aff0c7230 */ /* 0x001fc40000004100 */
[----:B------:R-:W-:Y:S02]  /*2450*/  HADD2.F32 R23, -RZ, R32.H0_H0 ;  /* 0x20000020ff177230 */ /* 0x000fe40000004100 */
[----:B------:R-:W-:Y:S02]  /*2460*/  HADD2.F32 R33, -RZ, R22.H0_H0 ;  /* 0x20000016ff217230 */ /* 0x000fe40000004100 */
[----:B------:R-:W-:Y:S02]  /*2470*/  HADD2.F32 R35, -RZ, R32.H1_H1 ;  /* 0x30000020ff237230 */ /* 0x000fe40000004100 */
[----:B------:R-:W-:Y:S02]  /*2480*/  HADD2.F32 R32, -RZ, R10.H1_H1 ;  /* 0x3000000aff207230 */ /* 0x000fe40000004100 */
[----:B------:R-:W-:Y:S01]  /*2490*/  FFMA.FTZ R10, R23, R12, RZ ;  /* 0x0000000c170a7223 */ /* 0x000fe200000100ff */
[----:B------:R-:W-:Y:S02]  /*24a0*/  HADD2.F32 R23, -RZ, R22.H1_H1 ;  /* 0x30000016ff177230 */ /* 0x000fe40000004100 */
[----:B------:R-:W-:Y:S01]  /*24b0*/  FFMA.FTZ R33, R12, R33, RZ ;  /* 0x000000210c217223 */ /* 0x000fe200000100ff */
[----:B------:R-:W-:Y:S01]  /*24c0*/  FFMA.FTZ R10, R35, R32, R10 ;  /* 0x00000020230a7223 */ /* 0x000fe2000001000a */
[----:B------:R-:W-:-:S02]  /*24d0*/  HADD2.F32 R35, -RZ, R6.H0_H0 ;  /* 0x20000006ff237230 */ /* 0x000fc40000004100 */
[----:B------:R-:W-:Y:S01]  /*24e0*/  FFMA.FTZ R36, R32, R23, R33 ;  /* 0x0000001720247223 */ /* 0x000fe20000010021 */
[----:B------:R-:W-:Y:S02]  /*24f0*/  HADD2.F32 R33, -RZ, R5.H0_H0 ;  /* 0x20000005ff217230 */ /* 0x000fe40000004100 */
[----:B------:R-:W-:-:S03]  /*2500*/  FMUL.FTZ R22, R2, R35 ;  /* 0x0000002302167220 */ /* 0x000fc60000410000 */
[----:B------:R-:W-:Y:S01]  /*2510*/  FMUL.FTZ R23, R0, R33 ;  /* 0x0000002100177220 */ /* 0x000fe20000410000 */
[----:B------:R-:W-:Y:S01]  /*2520*/  HADD2.F32 R34, -RZ, R4.H0_H0 ;  /* 0x20000004ff227230 */ /* 0x000fe20000004100 */
[----:B------:R-:W-:-:S03]  /*2530*/  F2FP.F16.F32.PACK_AB R22, RZ, R22 ;  /* 0x00000016ff16723e */ /* 0x000fc600000000ff */
[----:B------:R-:W-:Y:S01]  /*2540*/  F2FP.F16.F32.PACK_AB R23, RZ, R23 ;  /* 0x00000017ff17723e */ /* 0x000fe200000000ff */
[----:B------:R-:W-:Y:S01]  /*2550*/  FMUL.FTZ R0, R25, R34 ;  /* 0x0000002219007220 */ /* 0x000fe20000410000 */
[----:B------:R-:W-:Y:S02]  /*2560*/  FMUL.FTZ R25, R35, R30 ;  /* 0x0000001e23197220 */ /* 0x000fe40000410000 */
[----:B------:R-:W-:Y:S01]  /*2570*/  PRMT R22, R22, 0x5410, R23 ;  /* 0x0000541016167816 */ /* 0x000fe20000000017 */
[----:B------:R-:W-:Y:S01]  /*2580*/  FMUL.FTZ R28, R33, R28 ;  /* 0x0000001c211c7220 */ /* 0x000fe20000410000 */
[----:B------:R-:W-:Y:S01]  /*2590*/  HADD2.F32 R2, -RZ, R3.H0_H0 ;  /* 0x20000003ff027230 */ /* 0x000fe20000004100 */
[----:B------:R-:W-:Y:S02]  /*25a0*/  F2FP.F16.F32.PACK_AB R25, RZ, R25 ;  /* 0x00000019ff19723e */ /* 0x000fe400000000ff */
[----:B------:R-:W-:Y:S01]  /*25b0*/  HFMA2 R22, R22, 1, 1, RZ ;  /* 0x3c003c0016167831 */ /* 0x000fe200000000ff */
[----:B------:R-:W-:Y:S01]  /*25c0*/  F2FP.F16.F32.PACK_AB R28, RZ, R28 ;  /* 0x0000001cff1c723e */ /* 0x000fe200000000ff */
[----:B------:R-:W-:-:S03]  /*25d0*/  FMUL.FTZ R30, R7, R2 ;  /* 0x00000002071e7220 */ /* 0x000fc60000410000 */
[----:B------:R-:W-:Y:S01]  /*25e0*/  PRMT R25, R25, 0x5410, R28 ;  /* 0x0000541019197816 */ /* 0x000fe2000000001c */
[----:B------:R-:W-:Y:S01]  /*25f0*/  FMUL.FTZ R7, R34, R27 ;  /* 0x0000001b22077220 */ /* 0x000fe20000410000 */
[----:B------:R-:W-:Y:S02]  /*2600*/  F2FP.F16.F32.PACK_AB R27, RZ, R30 ;  /* 0x0000001eff1b723e */ /* 0x000fe400000000ff */
[----:B------:R-:W-:Y:S01]  /*2610*/  LOP3.LUT R30, R17, 0xf000f0, RZ, 0xc0, !PT ;  /* 0x00f000f0111e7812 */ /* 0x000fe200078ec0ff */
[----:B------:R-:W-:Y:S02]  /*2620*/  HADD2 R25, R25, R22 ;  /* 0x0000001619197230 */ /* 0x000fe40000000000 */
[----:B------:R-:W0:Y:S01]  /*2630*/  LDS.64 R22, [UR4+0x38] ;  /* 0x00003804ff167984 */ /* 0x000e220008000a00 */
[----:B------:R-:W-:Y:S01]  /*2640*/  LOP3.LUT R28, R16, 0xf000f0, RZ, 0xc0, !PT ;  /* 0x00f000f0101c7812 */ /* 0x000fe200078ec0ff */
[----:B------:R-:W-:Y:S01]  /*2650*/  FMUL.FTZ R29, R2, R29 ;  /* 0x0000001d021d7220 */ /* 0x000fe20000410000 */
[----:B------:R-:W-:-:S02]  /*2660*/  LOP3.LUT R30, R30, 0x64006400, RZ, 0xfc, !PT ;  /* 0x640064001e1e7812 */ /* 0x000fc400078efcff */
[----:B------:R-:W-:Y:S02]  /*2670*/  LOP3.LUT R28, R28, 0x64006400, RZ, 0xfc, !PT ;  /* 0x640064001c1c7812 */ /* 0x000fe400078efcff */
[----:B------:R-:W-:Y:S01]  /*2680*/  F2FP.F16.F32.PACK_AB R0, RZ, R0 ;  /* 0x00000000ff00723e */ /* 0x000fe200000000ff */
[-C--:B------:R-:W-:Y:S01]  /*2690*/  HFMA2 R30, R30, R3.reuse.H1_H1, -72, -72 ;  /* 0xd480d4801e1e7431 */ /* 0x080fe20000060003 */
[----:B------:R-:W-:Y:S02]  /*26a0*/  F2FP.F16.F32.PACK_AB R7, RZ, R7 ;  /* 0x00000007ff07723e */ /* 0x000fe400000000ff */
[----:B------:R-:W-:Y:S01]  /*26b0*/  F2FP.F16.F32.PACK_AB R29, RZ, R29 ;  /* 0x0000001dff1d723e */ /* 0x000fe200000000ff */
[----:B------:R-:W-:Y:S01]  /*26c0*/  HFMA2 R28, R28, R3.H1_H1, -72, -72 ;  /* 0xd480d4801c1c7431 */ /* 0x000fe20000060003 */
[----:B------:R-:W-:Y:S01]  /*26d0*/  PRMT R0, R0, 0x5410, R27 ;  /* 0x0000541000007816 */ /* 0x000fe2000000001b */
[----:B------:R-:W-:Y:S01]  /*26e0*/  HADD2.F32 R27, -RZ, R11.H0_H0 ;  /* 0x2000000bff1b7230 */ /* 0x000fe20000004100 */
[----:B------:R-:W-:Y:S01]  /*26f0*/  PRMT R7, R7, 0x5410, R29 ;  /* 0x0000541007077816 */ /* 0x000fe2000000001d */
[----:B------:R-:W-:-:S02]  /*2700*/  HADD2.F32 R29, -RZ, R30.H0_H0 ;  /* 0x2000001eff1d7230 */ /* 0x000fc40000004100 */
[--C-:B------:R-:W-:Y:S02]  /*2710*/  HADD2.F32 R37, -RZ, R28.reuse.H0_H0 ;  /* 0x2000001cff257230 */ /* 0x100fe40000004100 */
[----:B------:R-:W-:Y:S02]  /*2720*/  HFMA2 R0, R0, 1, 1, RZ ;  /* 0x3c003c0000007831 */ /* 0x000fe400000000ff */
[----:B------:R-:W-:Y:S02]  /*2730*/  HADD2.F32 R11, -RZ, R11.H1_H1 ;  /* 0x3000000bff0b7230 */ /* 0x000fe40000004100 */
[----:B------:R-:W-:Y:S01]  /*2740*/  FFMA.FTZ R36, R27, R29, R36 ;  /* 0x0000001d1b247223 */ /* 0x000fe20000010024 */
[----:B------:R-:W-:Y:S02]  /*2750*/  HADD2.F32 R29, -RZ, R28.H1_H1 ;  /* 0x3000001cff1d7230 */ /* 0x000fe40000004100 */
[----:B------:R-:W-:Y:S01]  /*2760*/  FFMA.FTZ R10, R37, R27, R10 ;  /* 0x0000001b250a7223 */ /* 0x000fe2000001000a */
[----:B------:R-:W-:-:S02]  /*2770*/  SHF.R.U32.HI R17, RZ, 0x8, R17 ;  /* 0x00000008ff117819 */ /* 0x000fc40000011611 */
[----:B------:R-:W-:Y:S01]  /*2780*/  SHF.R.U32.HI R16, RZ, 0x8, R16 ;  /* 0x00000008ff107819 */ /* 0x000fe20000011610 */
[----:B------:R-:W-:Y:S01]  /*2790*/  FFMA.FTZ R28, R29, R11, R10 ;  /* 0x0000000b1d1c7223 */ /* 0x000fe2000001000a */
[----:B------:R-:W-:Y:S01]  /*27a0*/  LOP3.LUT R10, R17, 0xf000f, RZ, 0xc0, !PT ;  /* 0x000f000f110a7812 */ /* 0x000fe200078ec0ff */
[----:B------:R-:W-:Y:S01]  /*27b0*/  HFMA2 R0, R7, 1, 1, R0 ;  /* 0x3c003c0007007831 */ /* 0x000fe20000000000 */
[----:B------:R-:W-:Y:S02]  /*27c0*/  LOP3.LUT R7, R16, 0xf000f, RZ, 0xc0, !PT ;  /* 0x000f000f10077812 */ /* 0x000fe400078ec0ff */
[----:B------:R-:W-:Y:S01]  /*27d0*/  LOP3.LUT R10, R10, 0x64006400, RZ, 0xfc, !PT ;  /* 0x640064000a0a7812 */ /* 0x000fe200078efcff */
[----:B------:R-:W-:Y:S01]  /*27e0*/  HADD2.F32 R30, -RZ, R30.H1_H1 ;  /* 0x3000001eff1e7230 */ /* 0x000fe20000004100 */
[----:B------:R-:W-:-:S03]  /*27f0*/  LOP3.LUT R7, R7, 0x64006400, RZ, 0xfc, !PT ;  /* 0x6400640007077812 */ /* 0x000fc600078efcff */
[----:B------:R-:W-:Y:S02]  /*2800*/  HADD2 R10, R10, -1032, -1032 ;  /* 0xe408e4080a0a7430 */ /* 0x000fe40000000000 */
[----:B------:R-:W-:Y:S01]  /*2810*/  FFMA.FTZ R38, R11, R30, R36 ;  /* 0x0000001e0b267223 */ /* 0x000fe20000010024 */
[----:B------:R-:W-:Y:S02]  /*2820*/  HADD2 R30, R7, -1032, -1032 ;  /* 0xe408e408071e7430 */ /* 0x000fe40000000000 */
[----:B0-----:R-:W-:Y:S02]  /*2830*/  HADD2.F32 R7, -RZ, R22.H0_H0 ;  /* 0x20000016ff077230 */ /* 0x001fe40000004100 */
[--C-:B------:R-:W-:Y:S02]  /*2840*/  HADD2.F32 R36, -RZ, R10.reuse.H0_H0 ;  /* 0x2000000aff247230 */ /* 0x100fe40000004100 */
[----:B------:R-:W-:-:S03]  /*2850*/  HADD2.F32 R10, -RZ, R10.H1_H1 ;  /* 0x3000000aff0a7230 */ /* 0x000fc60000004100 */
[----:B------:R-:W-:Y:S01]  /*2860*/  FFMA.FTZ R29, R7, R36, R38 ;  /* 0x00000024071d7223 */ /* 0x000fe20000010026 */
[----:B------:R-:W-:Y:S01]  /*2870*/  HADD2.F32 R36, -RZ, R22.H1_H1 ;  /* 0x30000016ff247230 */ /* 0x000fe20000004100 */
[----:B------:R-:W-:Y:S01]  /*2880*/  LOP3.LUT R22, R17, 0xf000f0, RZ, 0xc0, !PT ;  /* 0x00f000f011167812 */ /* 0x000fe200078ec0ff */
[----:B------:R-:W-:-:S03]  /*2890*/  HADD2.F32 R37, -RZ, R30.H0_H0 ;  /* 0x2000001eff257230 */ /* 0x000fc60000004100 */
        /* <DEDUP_REMOVED lines=8> */
[----:B------:R-:W-:-:S02]  /*2920*/  HADD2 R29, R29, -1032, -1032 ;  /* 0xe408e4081d1d7430 */ /* 0x000fc40000000000 */
[-C--:B------:R-:W-:Y:S02]  /*2930*/  HFMA2 R22, R22, R3.reuse.H1_H1, -72, -72 ;  /* 0xd480d48016167431 */ /* 0x080fe40000060003 */
[----:B------:R-:W-:Y:S01]  /*2940*/  FFMA.FTZ R28, R28, R36, R37 ;  /* 0x000000241c1c7223 */ /* 0x000fe20000010025 */
[----:B------:R-:W-:Y:S02]  /*2950*/  HFMA2 R16, R16, R3.H1_H1, -72, -72 ;  /* 0xd480d48010107431 */ /* 0x000fe40000060003 */
[----:B------:R-:W-:Y:S02]  /*2960*/  HADD2.F32 R37, -RZ, R29.H0_H0 ;  /* 0x2000001dff257230 */ /* 0x000fe40000004100 */
[----:B------:R-:W-:Y:S02]  /*2970*/  HADD2.F32 R17, -RZ, R23.H0_H0 ;  /* 0x20000017ff117230 */ /* 0x000fe40000004100 */
[----:B------:R-:W-:Y:S02]  /*2980*/  HADD2.F32 R30, -RZ, R22.H0_H0 ;  /* 0x20000016ff1e7230 */ /* 0x000fe40000004100 */
[----:B------:R-:W-:Y:S01]  /*2990*/  FFMA.FTZ R37, R12, R37, RZ ;  /* 0x000000250c257223 */ /* 0x000fe200000100ff */
[----:B------:R-:W-:-:S02]  /*29a0*/  HADD2.F32 R29, -RZ, R29.H1_H1 ;  /* 0x3000001dff1d7230 */ /* 0x000fc40000004100 */
[--C-:B------:R-:W-:Y:S02]  /*29b0*/  HADD2.F32 R39, -RZ, R16.reuse.H0_H0 ;  /* 0x20000010ff277230 */ /* 0x100fe40000004100 */
[----:B------:R-:W-:Y:S01]  /*29c0*/  FFMA.FTZ R10, R17, R30, R10 ;  /* 0x0000001e110a7223 */ /* 0x000fe2000001000a */
[----:B------:R-:W-:Y:S01]  /*29d0*/  LOP3.LUT R30, R18, 0xf000f0, RZ, 0xc0, !PT ;  /* 0x00f000f0121e7812 */ /* 0x000fe200078ec0ff */
[----:B------:R-:W-:Y:S01]  /*29e0*/  FFMA.FTZ R38, R32, R29, R37 ;  /* 0x0000001d20267223 */ /* 0x000fe20000010025 */
[----:B------:R-:W-:Y:S02]  /*29f0*/  HADD2.F32 R23, -RZ, R23.H1_H1 ;  /* 0x30000017ff177230 */ /* 0x000fe40000004100 */
[----:B------:R-:W-:Y:S01]  /*2a00*/  FFMA.FTZ R28, R39, R17, R28 ;  /* 0x00000011271c7223 */ /* 0x000fe2000001001c */
[----:B------:R-:W-:Y:S01]  /*2a10*/  HADD2.F32 R29, -RZ, R16.H1_H1 ;  /* 0x30000010ff1d7230 */ /* 0x000fe20000004100 */
[----:B------:R-:W-:Y:S02]  /*2a20*/  LOP3.LUT R30, R30, 0x64006400, RZ, 0xfc, !PT ;  /* 0x640064001e1e7812 */ /* 0x000fe400078efcff */
[----:B------:R-:W-:-:S02]  /*2a30*/  SHF.R.U32.HI R18, RZ, 0x8, R18 ;  /* 0x00000008ff127819 */ /* 0x000fc40000011612 */
[----:B------:R-:W-:Y:S01]  /*2a40*/  FFMA.FTZ R28, R29, R23, R28 ;  /* 0x000000171d1c7223 */ /* 0x000fe2000001001c */
[----:B------:R-:W-:Y:S01]  /*2a50*/  HFMA2 R30, R30, R3.H1_H1, -72, -72 ;  /* 0xd480d4801e1e7431 */ /* 0x000fe20000060003 */
[----:B------:R-:W-:-:S04]  /*2a60*/  LOP3.LUT R29, R18, 0xf000f, RZ, 0xc0, !PT ;  /* 0x000f000f121d7812 */ /* 0x000fc800078ec0ff */
[----:B------:R-:W-:Y:S01]  /*2a70*/  LOP3.LUT R29, R29, 0x64006400, RZ, 0xfc, !PT ;  /* 0x640064001d1d7812 */ /* 0x000fe200078efcff */
[--C-:B------:R-:W-:Y:S02]  /*2a80*/  HADD2.F32 R16, -RZ, R30.reuse.H0_H0 ;  /* 0x2000001eff107230 */ /* 0x100fe40000004100 */
[----:B------:R-:W-:Y:S02]  /*2a90*/  HADD2.F32 R30, -RZ, R30.H1_H1 ;  /* 0x3000001eff1e7230 */ /* 0x000fe40000004100 */
[----:B------:R-:W-:Y:S02]  /*2aa0*/  HADD2 R29, R29, -1032, -1032 ;  /* 0xe408e4081d1d7430 */ /* 0x000fe40000000000 */
[----:B------:R-:W-:-:S03]  /*2ab0*/  FFMA.FTZ R16, R27, R16, R38 ;  /* 0x000000101b107223 */ /* 0x000fc60000010026 */
[----:B------:R-:W-:Y:S02]  /*2ac0*/  HADD2.F32 R37, -RZ, R29.H0_H0 ;  /* 0x2000001dff257230 */ /* 0x000fe40000004100 */
[----:B------:R-:W-:-:S04]  /*2ad0*/  FFMA.FTZ R16, R11, R30, R16 ;  /* 0x0000001e0b107223 */ /* 0x000fc80000010010 */
[----:B------:R-:W-:Y:S01]  /*2ae0*/  FFMA.FTZ R37, R7, R37, R16 ;  /* 0x0000002507257223 */ /* 0x000fe20000010010 */
[----:B------:R-:W-:-:S04]  /*2af0*/  LOP3.LUT R16, R19, 0xf000f, RZ, 0xc0, !PT ;  /* 0x000f000f13107812 */ /* 0x000fc800078ec0ff */
[----:B------:R-:W-:Y:S01]  /*2b00*/  LOP3.LUT R16, R16, 0x64006400, RZ, 0xfc, !PT ;  /* 0x6400640010107812 */ /* 0x000fe200078efcff */
[----:B------:R-:W-:-:S04]  /*2b10*/  HADD2.F32 R29, -RZ, R29.H1_H1 ;  /* 0x3000001dff1d7230 */ /* 0x000fc80000004100 */
[----:B------:R-:W-:Y:S02]  /*2b20*/  HADD2 R16, R16, -1032, -1032 ;  /* 0xe408e40810107430 */ /* 0x000fe40000000000 */
[----:B------:R-:W-:-:S03]  /*2b30*/  FFMA.FTZ R30, R36, R29, R37 ;  /* 0x0000001d241e7223 */ /* 0x000fc60000010025 */
[----:B------:R-:W-:-:S05]  /*2b40*/  HADD2.F32 R29, -RZ, R16.H0_H0 ;  /* 0x20000010ff1d7230 */ /* 0x000fca0000004100 */
[----:B------:R-:W-:Y:S01]  /*2b50*/  FFMA.FTZ R37, R12, R29, RZ ;  /* 0x0000001d0c257223 */ /* 0x000fe200000100ff */
[----:B------:R-:W-:-:S04]  /*2b60*/  LOP3.LUT R12, R19, 0xf000f0, RZ, 0xc0, !PT ;  /* 0x00f000f0130c7812 */ /* 0x000fc800078ec0ff */
[----:B------:R-:W-:Y:S01]  /*2b70*/  LOP3.LUT R12, R12, 0x64006400, RZ, 0xfc, !PT ;  /* 0x640064000c0c7812 */ /* 0x000fe200078efcff */
[----:B------:R-:W-:-:S04]  /*2b80*/  HADD2.F32 R29, -RZ, R16.H1_H1 ;  /* 0x30000010ff1d7230 */ /* 0x000fc80000004100 */
[----:B------:R-:W-:Y:S02]  /*2b90*/  HFMA2 R12, R12, R3.H1_H1, -72, -72 ;  /* 0xd480d4800c0c7431 */ /* 0x000fe40000060003 */
[----:B------:R-:W-:Y:S01]  /*2ba0*/  FFMA.FTZ R32, R32, R29, R37 ;  /* 0x0000001d20207223 */ /* 0x000fe20000010025 */
[----:B------:R-:W-:Y:S02]  /*2bb0*/  SHF.R.U32.HI R19, RZ, 0x8, R19 ;  /* 0x00000008ff137819 */ /* 0x000fe40000011613 */
[----:B------:R-:W-:-:S05]  /*2bc0*/  HADD2.F32 R16, -RZ, R12.H0_H0 ;  /* 0x2000000cff107230 */ /* 0x000fca0000004100 */
[----:B------:R-:W-:Y:S01]  /*2bd0*/  FFMA.FTZ R32, R27, R16, R32 ;  /* 0x000000101b207223 */ /* 0x000fe20000010020 */
[----:B------:R-:W-:Y:S01]  /*2be0*/  LOP3.LUT R16, R19, 0xf000f, RZ, 0xc0, !PT ;  /* 0x000f000f13107812 */ /* 0x000fe200078ec0ff */
[----:B------:R-:W-:-:S03]  /*2bf0*/  HADD2.F32 R12, -RZ, R12.H1_H1 ;  /* 0x3000000cff0c7230 */ /* 0x000fc60000004100 */
[----:B------:R-:W-:Y:S02]  /*2c00*/  LOP3.LUT R16, R16, 0x64006400, RZ, 0xfc, !PT ;  /* 0x6400640010107812 */ /* 0x000fe400078efcff */
[----:B------:R-:W-:Y:S01]  /*2c10*/  FFMA.FTZ R12, R11, R12, R32 ;  /* 0x0000000c0b0c7223 */ /* 0x000fe20000010020 */
[----:B------:R-:W-:Y:S02]  /*2c20*/  LOP3.LUT R18, R18, 0xf000f0, RZ, 0xc0, !PT ;  /* 0x00f000f012127812 */ /* 0x000fe400078ec0ff */
[----:B------:R-:W-:Y:S01]  /*2c30*/  HADD2 R11, R16, -1032, -1032 ;  /* 0xe408e408100b7430 */ /* 0x000fe20000000000 */
[----:B------:R-:W-:Y:S02]  /*2c40*/  LOP3.LUT R19, R19, 0xf000f0, RZ, 0xc0, !PT ;  /* 0x00f000f013137812 */ /* 0x000fe400078ec0ff */
[----:B------:R-:W-:Y:S02]  /*2c50*/  LOP3.LUT R16, R18, 0x64006400, RZ, 0xfc, !PT ;  /* 0x6400640012107812 */ /* 0x000fe400078efcff */
[--C-:B------:R-:W-:Y:S01]  /*2c60*/  HADD2.F32 R27, -RZ, R11.reuse.H0_H0 ;  /* 0x2000000bff1b7230 */ /* 0x100fe20000004100 */
[----:B------:R-:W-:Y:S01]  /*2c70*/  LOP3.LUT R18, R19, 0x64006400, RZ, 0xfc, !PT ;  /* 0x6400640013127812 */ /* 0x000fe200078efcff */
[----:B------:R-:W-:-:S02]  /*2c80*/  HADD2.F32 R19, -RZ, R11.H1_H1 ;  /* 0x3000000bff137230 */ /* 0x000fc40000004100 */
[-C--:B------:R-:W-:Y:S02]  /*2c90*/  HFMA2 R16, R16, R3.reuse.H1_H1, -72, -72 ;  /* 0xd480d48010107431 */ /* 0x080fe40000060003 */
[----:B------:R-:W-:Y:S01]  /*2ca0*/  FFMA.FTZ R27, R7, R27, R12 ;  /* 0x0000001b071b7223 */ /* 0x000fe2000001000c */
[----:B------:R-:W-:Y:S02]  /*2cb0*/  HFMA2 R7, R18, R3.H1_H1, -72, -72 ;  /* 0xd480d48012077431 */ /* 0x000fe40000060003 */
[----:B------:R-:W-:Y:S02]  /*2cc0*/  HADD2.F32 R22, -RZ, R22.H1_H1 ;  /* 0x30000016ff167230 */ /* 0x000fe40000004100 */
[----:B------:R-:W-:Y:S01]  /*2cd0*/  FFMA.FTZ R36, R36, R19, R27 ;  /* 0x0000001324247223 */ /* 0x000fe2000001001b */
[----:B------:R-:W-:Y:S02]  /*2ce0*/  HADD2.F32 R11, -RZ, R16.H0_H0 ;  /* 0x20000010ff0b7230 */ /* 0x000fe40000004100 */
[----:B------:R-:W-:-:S02]  /*2cf0*/  HADD2.F32 R19, -RZ, R7.H0_H0 ;  /* 0x20000007ff137230 */ /* 0x000fc40000004100 */
[----:B------:R-:W-:Y:S01]  /*2d00*/  FMUL.FTZ R31, R35, R31 ;  /* 0x0000001f231f7220 */ /* 0x000fe20000410000 */
[----:B------:R-:W-:Y:S01]  /*2d10*/  FMUL.FTZ R14, R33, R14 ;  /* 0x0000000e210e7220 */ /* 0x000fe20000410000 */
[----:B------:R-:W-:Y:S02]  /*2d20*/  HADD2.F32 R16, -RZ, R16.H1_H1 ;  /* 0x30000010ff107230 */ /* 0x000fe40000004100 */
[C---:B------:R-:W-:Y:S01]  /*2d30*/  FFMA.FTZ R11, R17.reuse, R11, R30 ;  /* 0x0000000b110b7223 */ /* 0x040fe2000001001e */
        /* <DEDUP_REMOVED lines=24> */
[----:B------:R-:W-:Y:S01]  /*2ec0*/  HADD2 R0, R15, R0 ;  /* 0x000000000f007230 */ /* 0x000fe20000000000 */
[----:B------:R-:W-:Y:S01]  /*2ed0*/  MOV R7, R20 ;  /* 0x0000001400077202 */ /* 0x000fe20000000f00 */
[----:B------:R-:W-:Y:S02]  /*2ee0*/  HFMA2 R2, R28, 1, 1, R25 ;  /* 0x3c003c001c027831 */ /* 0x000fe40000000019 */
[----:B------:R-:W-:Y:S02]  /*2ef0*/  HADD2 R0, R11, R0 ;  /* 0x000000000b007230 */ /* 0x000fe40000000000 */
[----:B------:R-:W-:Y:S01]  /*2f00*/  IMAD.WIDE R32, R24, 0x4, R8 ;  /* 0x0000000418207825 */ /* 0x000fe200078e0208 */
[----:B------:R-:W-:-:S12]  /*2f10*/  UIADD3 UR4, UPT, UPT, UR4, 0x40, URZ ;  /* 0x0000004004047890 */ /* 0x000fd8000fffe0ff */
.L_x_3828:
[----:B------:R-:W0:Y:S01]  /*2f20*/  LDC.64 R28, c[0x0][0x3a0] ;  /* 0x0000e800ff1c7b82 */ /* 0x000e220000000a00 */
[----:B------:R-:W-:Y:S01]  /*2f30*/  VIMNMX R8, PT, PT, R26, UR12, PT ;  /* 0x0000000c1a087c48 */ /* 0x000fe2000bfe0100 */
[----:B------:R-:W-:-:S03]  /*2f40*/  IMAD R21, R24, UR8, R21 ;  /* 0x0000000818157c24 */ /* 0x000fc6000f8e0215 */
[----:B------:R-:W-:Y:S01]  /*2f50*/  ISETP.GT.AND P0, PT, R8, R7, PT ;  /* 0x000000070800720c */ /* 0x000fe20003f04270 */
[----:B0-----:R-:W-:-:S12]  /*2f60*/  IMAD.WIDE R28, R21, 0x2, R28 ;  /* 0x00000002151c7825 */ /* 0x001fd800078e021c */
[----:B------:R-:W-:Y:S05]  /*2f70*/  @!P0 BRA `(.L_x_3829) ;  /* 0x0000001000f48947 */ /* 0x000fea0003800000 */
[----:B------:R-:W-:-:S07]  /*2f80*/  VIMNMX.U32 R26, PT, PT, R26, UR12, PT ;  /* 0x0000000c1a1a7c48 */ /* 0x000fce000bfe0000 */
.L_x_3830:
[----:B------:R-:W2:Y:S01]  /*2f90*/  LDG.E.128.CONSTANT R16, desc[UR6][R32.64] ;  /* 0x0000000620107981 */ /* 0x000ea2000c1e9d00 */
[----:B------:R-:W-:-:S03]  /*2fa0*/  IMAD.WIDE R30, R24, 0x4, R32 ;  /* 0x00000004181e7825 */ /* 0x000fc600078e0220 */
[----:B------:R-:W0:Y:S04]  /*2fb0*/  LDS.128 R20, [UR4] ;  /* 0x00000004ff147984 */ /* 0x000e280008000c00 */
[----:B------:R1:W3:Y:S01]  /*2fc0*/  LDG.E.128.CONSTANT R12, desc[UR6][R30.64] ;  /* 0x000000061e0c7981 */ /* 0x0002e2000c1e9d00 */
[----:B------:R-:W-:Y:S02]  /*2fd0*/  HFMA2 R8, -RZ, RZ, 0, 0.125 ;  /* 0x00003000ff087431 */ /* 0x000fe400000001ff */
[----:B-1----:R-:W-:-:S03]  /*2fe0*/  IMAD.WIDE R30, R24, 0x4, R30 ;  /* 0x00000004181e7825 */ /* 0x002fc600078e021e */
[----:B------:R-:W-:Y:S02]  /*2ff0*/  PRMT R3, R3, 0x5410, R8 ;  /* 0x0000541003037816 */ /* 0x000fe40000000008 */
        /* <DEDUP_REMOVED lines=13> */
[----:B------:R-:W-:Y:S01]  /*30d0*/  HADD2 R11, R11, -1028, -1028 ;  /* 0xe404e4040b0b7430 */ /* 0x000fe20000000000 */
[----:B------:R-:W-:Y:S01]  /*30e0*/  SHF.R.U32.HI R36, RZ, 0x6, R16 ;  /* 0x00000006ff247819 */ /* 0x000fe20000011610 */
[----:B------:R-:W-:Y:S02]  /*30f0*/  HADD2 R27, R27, -1028, -1028 ;  /* 0xe404e4041b1b7430 */ /* 0x000fe40000000000 */
[----:B------:R-:W-:-:S02]  /*3100*/  HFMA2 R9, R10, R3.H1_H1, -132, -132 ;  /* 0xd820d8200a097431 */ /* 0x000fc40000060003 */
[-C--:B------:R-:W-:Y:S02]  /*3110*/  HFMA2 R8, R11, R20.reuse, RZ.H0_H0 ;  /* 0x000000140b087231 */ /* 0x080fe400000400ff */
[-C--:B------:R-:W-:Y:S02]  /*3120*/  HFMA2 R11, R25, R20.reuse, RZ ;  /* 0x00000014190b7231 */ /* 0x080fe400000000ff */
[----:B------:R-:W-:Y:S01]  /*3130*/  HFMA2 R10, R27, R20, RZ.H0_H0 ;  /* 0x000000141b0a7231 */ /* 0x000fe200000400ff */
[----:B------:R-:W-:Y:S01]  /*3140*/  LOP3.LUT R20, R17, 0x380038, RZ, 0xc0, !PT ;  /* 0x0038003811147812 */ /* 0x000fe200078ec0ff */
[----:B------:R-:W-:Y:S01]  /*3150*/  HFMA2 R9, R9, R21, R32 ;  /* 0x0000001509097231 */ /* 0x000fe20000000020 */
        /* <DEDUP_REMOVED lines=8> */
[----:B------:R-:W-:Y:S01]  /*31e0*/  LOP3.LUT R25, R25, 0x64006400, RZ, 0xfc, !PT ;  /* 0x6400640019197812 */ /* 0x000fe200078efcff */
[----:B------:R-:W-:Y:S02]  /*31f0*/  HFMA2 R8, R32, R21, R8 ;  /* 0x0000001520087231 */ /* 0x000fe40000000008 */
[----:B------:R-:W-:Y:S01]  /*3200*/  HFMA2 R32, R20, R3.H1_H1, -132, -132 ;  /* 0xd820d82014207431 */ /* 0x000fe20000060003 */
[----:B------:R-:W-:Y:S01]  /*3210*/  SHF.R.U32.HI R20, RZ, 0x6, R17 ;  /* 0x00000006ff147819 */ /* 0x000fe20000011611 */
[----:B------:R-:W-:Y:S01]  /*3220*/  HADD2 R27, R25, -1028, -1028 ;  /* 0xe404e404191b7430 */ /* 0x000fe20000000000 */
[----:B------:R-:W-:Y:S01]  /*3230*/  SHF.R.U32.HI R25, RZ, 0x6, R18 ;  /* 0x00000006ff197819 */ /* 0x000fe20000011612 */
[----:B------:R-:W-:-:S02]  /*3240*/  HFMA2 R11, R34, R21, R11 ;  /* 0x00000015220b7231 */ /* 0x000fc4000000000b */
[----:B------:R-:W-:Y:S02]  /*3250*/  HFMA2 R9, R27, R22, R9 ;  /* 0x000000161b097231 */ /* 0x000fe40000000009 */
[----:B------:R-:W-:Y:S01]  /*3260*/  HFMA2 R10, R32, R21, R10 ;  /* 0x00000015200a7231 */ /* 0x000fe2000000000a */
[----:B------:R-:W-:Y:S02]  /*3270*/  SHF.R.U32.HI R27, RZ, 0x6, R19 ;  /* 0x00000006ff1b7819 */ /* 0x000fe40000011613 */
[----:B------:R-:W-:Y:S02]  /*3280*/  LOP3.LUT R21, R20, 0x70007, RZ, 0xc0, !PT ;  /* 0x0007000714157812 */ /* 0x000fe400078ec0ff */
[----:B------:R-:W-:Y:S02]  /*3290*/  LOP3.LUT R33, R27, 0x70007, RZ, 0xc0, !PT ;  /* 0x000700071b217812 */ /* 0x000fe400078ec0ff */
[----:B------:R-:W-:Y:S02]  /*32a0*/  LOP3.LUT R32, R21, 0x64006400, RZ, 0xfc, !PT ;  /* 0x6400640015207812 */ /* 0x000fe400078efcff */
[----:B------:R-:W-:-:S02]  /*32b0*/  LOP3.LUT R21, R25, 0x70007, RZ, 0xc0, !PT ;  /* 0x0007000719157812 */ /* 0x000fc400078ec0ff */
[----:B------:R-:W-:Y:S01]  /*32c0*/  LOP3.LUT R33, R33, 0x64006400, RZ, 0xfc, !PT ;  /* 0x6400640021217812 */ /* 0x000fe200078efcff */
[----:B------:R-:W-:Y:S01]  /*32d0*/  HADD2 R32, R32, -1028, -1028 ;  /* 0xe404e40420207430 */ /* 0x000fe20000000000 */
[----:B------:R-:W-:-:S03]  /*32e0*/  LOP3.LUT R21, R21, 0x64006400, RZ, 0xfc, !PT ;  /* 0x6400640015157812 */ /* 0x000fc600078efcff */
[----:B------:R-:W-:Y:S02]  /*32f0*/  HADD2 R33, R33, -1028, -1028 ;  /* 0xe404e40421217430 */ /* 0x000fe40000000000 */
[-C--:B------:R-:W-:Y:S02]  /*3300*/  HFMA2 R8, R32, R22.reuse, R8 ;  /* 0x0000001620087231 */ /* 0x080fe40000000008 */
[----:B------:R-:W-:Y:S01]  /*3310*/  HADD2 R32, R21, -1028, -1028 ;  /* 0xe404e40415207430 */ /* 0x000fe20000000000 */
[----:B------:R-:W-:Y:S01]  /*3320*/  LOP3.LUT R21, R27, 0x380038, RZ, 0xc0, !PT ;  /* 0x003800381b157812 */ /* 0x000fe200078ec0ff */
[-C--:B------:R-:W-:Y:S01]  /*3330*/  HFMA2 R33, R33, R22.reuse, R10 ;  /* 0x0000001621217231 */ /* 0x080fe2000000000a */
[----:B------:R-:W-:Y:S01]  /*3340*/  LOP3.LUT R10, R36, 0x380038, RZ, 0xc0, !PT ;  /* 0x00380038240a7812 */ /* 0x000fe200078ec0ff */
[----:B------:R-:W-:Y:S01]  /*3350*/  HFMA2 R32, R32, R22, R11 ;  /* 0x0000001620207231 */ /* 0x000fe2000000000b */
[----:B------:R-:W-:Y:S02]  /*3360*/  LOP3.LUT R11, R20, 0x380038, RZ, 0xc0, !PT ;  /* 0x00380038140b7812 */ /* 0x000fe400078ec0ff */
[----:B------:R-:W-:-:S02]  /*3370*/  LOP3.LUT R10, R10, 0x64006400, RZ, 0xfc, !PT ;  /* 0x640064000a0a7812 */ /* 0x000fc400078efcff */
[----:B------:R-:W-:-:S03]  /*3380*/  LOP3.LUT R22, R11, 0x64006400, RZ, 0xfc, !PT ;  /* 0x640064000b167812 */ /* 0x000fc600078efcff */
[-C--:B------:R-:W-:Y:S01]  /*3390*/  HFMA2 R35, R10, R3.reuse.H1_H1, -132, -132 ;  /* 0xd820d8200a237431 */ /* 0x080fe20000060003 */
[----:B------:R-:W-:Y:S01]  /*33a0*/  LOP3.LUT R10, R25, 0x380038, RZ, 0xc0, !PT ;  /* 0x00380038190a7812 */ /* 0x000fe200078ec0ff */
[----:B------:R-:W-:-:S03]  /*33b0*/  HFMA2 R34, R22, R3.H1_H1, -132, -132 ;  /* 0xd820d82016227431 */ /* 0x000fc60000060003 */
[----:B------:R-:W-:Y:S01]  /*33c0*/  LOP3.LUT R22, R10, 0x64006400, RZ, 0xfc, !PT ;  /* 0x640064000a167812 */ /* 0x000fe200078efcff */
[-C--:B------:R-:W-:Y:S02]  /*33d0*/  HFMA2 R35, R35, R23.reuse, R9 ;  /* 0x0000001723237231 */ /* 0x080fe40000000009 */
[----:B------:R-:W-:Y:S02]  /*33e0*/  HFMA2 R34, R34, R23, R8 ;  /* 0x0000001722227231 */ /* 0x000fe40000000008 */
[----:B------:R-:W0:Y:S01]  /*33f0*/  LDS.128 R8, [UR4+0x10] ;  /* 0x00001004ff087984 */ /* 0x000e220008000c00 */
[----:B------:R-:W-:-:S04]  /*3400*/  HFMA2 R22, R22, R3.H1_H1, -132, -132 ;  /* 0xd820d82016167431 */ /* 0x000fc80000060003 */
[----:B------:R-:W-:Y:S01]  /*3410*/  HFMA2 R32, R22, R23, R32 ;  /* 0x0000001716207231 */ /* 0x000fe20000000020 */
[----:B------:R-:W-:Y:S02]  /*3420*/  LOP3.LUT R22, R21, 0x64006400, RZ, 0xfc, !PT ;  /* 0x6400640015167812 */ /* 0x000fe400078efcff */
[----:B------:R-:W-:-:S03]  /*3430*/  LOP3.LUT R21, R20, 0x1c001c0, RZ, 0xc0, !PT ;  /* 0x01c001c014157812 */ /* 0x000fc600078ec0ff */
[----:B------:R-:W-:Y:S01]  /*3440*/  HFMA2 R22, R22, R3.H1_H1, -132, -132 ;  /* 0xd820d82016167431 */ /* 0x000fe20000060003 */
[----:B------:R-:W-:-:S03]  /*3450*/  LOP3.LUT R21, R21, 0x64006400, RZ, 0xfc, !PT ;  /* 0x6400640015157812 */ /* 0x000fc600078efcff */
[----:B------:R-:W-:Y:S01]  /*3460*/  HFMA2 R33, R22, R23, R33 ;  /* 0x0000001716217231 */ /* 0x000fe20000000021 */
[----:B------:R-:W-:Y:S02]  /*3470*/  LOP3.LUT R23, R36, 0x1c001c0, RZ, 0xc0, !PT ;  /* 0x01c001c024177812 */ /* 0x000fe400078ec0ff */
[----:B------:R-:W-:Y:S02]  /*3480*/  MOV R22, 0x2400 ;  /* 0x0000240000167802 */ /* 0x000fe40000000f00 */
[----:B------:R-:W-:Y:S02]  /*3490*/  LOP3.LUT R23, R23, 0x64006400, RZ, 0xfc, !PT ;  /* 0x6400640017177812 */ /* 0x000fe400078efcff */
[----:B------:R-:W-:-:S05]  /*34a0*/  PRMT R4, R4, 0x5410, R22 ;  /* 0x0000541004047816 */ /* 0x000fca0000000016 */
[-C--:B------:R-:W-:Y:S02]  /*34b0*/  HFMA2 R23, R23, R4.reuse.H1_H1, -20, -20 ;  /* 0xcd00cd0017177431 */ /* 0x080fe40000060004 */
[----:B------:R-:W-:Y:S02]  /*34c0*/  HFMA2 R21, R21, R4.H1_H1, -20, -20 ;  /* 0xcd00cd0015157431 */ /* 0x000fe40000060004 */
[-C--:B0-----:R-:W-:Y:S02]  /*34d0*/  HFMA2 R35, R23, R8.reuse, R35 ;  /* 0x0000000817237231 */ /* 0x081fe40000000023 */
[----:B------:R-:W-:Y:S02]  /*34e0*/  HFMA2 R34, R21, R8, R34 ;  /* 0x0000000815227231 */ /* 0x000fe40000000022 */
[----:B------:R-:W2:Y:S01]  /*34f0*/  LDG.E.128.CONSTANT R20, desc[UR6][R30.64] ;  /* 0x000000061e147981 */ /* 0x000ea2000c1e9d00 */
[----:B------:R-:W-:Y:S02]  /*3500*/  LOP3.LUT R25, R25, 0x1c001c0, RZ, 0xc0, !PT ;  /* 0x01c001c019197812 */ /* 0x000fe400078ec0ff */
[----:B------:R-:W-:-:S02]  /*3510*/  LOP3.LUT R27, R27, 0x1c001c0, RZ, 0xc0, !PT ;  /* 0x01c001c01b1b7812 */ /* 0x000fc400078ec0ff */
[----:B------:R-:W-:Y:S02]  /*3520*/  LOP3.LUT R25, R25, 0x64006400, RZ, 0xfc, !PT ;  /* 0x6400640019197812 */ /* 0x000fe400078efcff */
[----:B------:R-:W-:Y:S02]  /*3530*/  LOP3.LUT R27, R27, 0x64006400, RZ, 0xfc, !PT ;  /* 0x640064001b1b7812 */ /* 0x000fe400078efcff */
[----:B------:R-:W-:Y:S01]  /*3540*/  SHF.R.U32.HI R16, RZ, 0xf, R16 ;  /* 0x0000000fff107819 */ /* 0x000fe20000011610 */
[-C--:B------:R-:W-:Y:S01]  /*3550*/  HFMA2 R25, R25, R4.reuse.H1_H1, -20, -20 ;  /* 0xcd00cd0019197431 */ /* 0x080fe20000060004 */
[----:B------:R-:W-:Y:S01]  /*3560*/  SHF.R.U32.HI R17, RZ, 0xf, R17 ;  /* 0x0000000fff117819 */ /* 0x000fe20000011611 */
[----:B------:R-:W-:Y:S01]  /*3570*/  HFMA2 R27, R27, R4.H1_H1, -20, -20 ;  /* 0xcd00cd001b1b7431 */ /* 0x000fe20000060004 */
[----:B------:R-:W-:Y:S02]  /*3580*/  SHF.R.U32.HI R18, RZ, 0xf, R18 ;  /* 0x0000000fff127819 */ /* 0x000fe40000011612 */
[----:B------:R-:W-:Y:S01]  /*3590*/  LOP3.LUT R17, R17, 0x10001, RZ, 0xc0, !PT ;  /* 0x0001000111117812 */ /* 0x000fe200078ec0ff */
[----:B------:R-:W-:-:S02]  /*35a0*/  HFMA2 R25, R25, R8, R32 ;  /* 0x0000000819197231 */ /* 0x000fc40000000020 */
[----:B------:R-:W-:Y:S01]  /*35b0*/  HFMA2 R33, R27, R8, R33 ;  /* 0x000000081b217231 */ /* 0x000fe20000000021 */
[----:B---3--:R-:W-:Y:S02]  /*35c0*/  LOP3.LUT R8, R12, 0x70007, RZ, 0xc0, !PT ;  /* 0x000700070c087812 */ /* 0x008fe400078ec0ff */
[----:B------:R-:W-:Y:S02]  /*35d0*/  LOP3.LUT R32, R15, 0x70007, RZ, 0xc0, !PT ;  /* 0x000700070f207812 */ /* 0x000fe400078ec0ff */
[----:B------:R-:W-:Y:S02]  /*35e0*/  LOP3.LUT R8, R8, 0x64006400, RZ, 0xfc, !PT ;  /* 0x6400640008087812 */ /* 0x000fe400078efcff */
[----:B------:R-:W-:Y:S02]  /*35f0*/  LOP3.LUT R32, R32, 0x64006400, RZ, 0xfc, !PT ;  /* 0x6400640020207812 */ /* 0x000fe400078efcff */
[----:B------:R-:W-:Y:S01]  /*3600*/  SHF.R.U32.HI R19, RZ, 0xf, R19 ;  /* 0x0000000fff137819 */ /* 0x000fe20000011613 */
[----:B------:R-:W-:Y:S01]  /*3610*/  HADD2 R27, R8, -1028, -1028 ;  /* 0xe404e404081b7430 */ /* 0x000fe20000000000 */
[----:B------:R-:W-:Y:S01]  /*3620*/  LOP3.LUT R8, R14, 0x70007, RZ, 0xc0, !PT ;  /* 0x000700070e087812 */ /* 0x000fe200078ec0ff */
[----:B------:R-:W-:Y:S01]  /*3630*/  HADD2 R37, R32, -1028, -1028 ;  /* 0xe404e40420257430 */ /* 0x000fe20000000000 */
[----:B------:R-:W-:-:S02]  /*3640*/  LOP3.LUT R38, R19, 0x10001, RZ, 0xc0, !PT ;  /* 0x0001000113267812 */ /* 0x000fc400078ec0ff */
[----:B------:R-:W-:Y:S01]  /*3650*/  LOP3.LUT R8, R8, 0x64006400, RZ, 0xfc, !PT ;  /* 0x6400640008087812 */ /* 0x000fe200078efcff */
[-C--:B------:R-:W-:Y:S01]  /*3660*/  HFMA2 R27, R27, R9.reuse, R35 ;  /* 0x000000091b1b7231 */ /* 0x080fe20000000023 */
[----:B------:R-:W-:Y:S01]  /*3670*/  LOP3.LUT R35, R13, 0x70007, RZ, 0xc0, !PT ;  /* 0x000700070d237812 */ /* 0x000fe200078ec0ff */
[----:B------:R-:W-:Y:S01]  /*3680*/  HFMA2 R37, R37, R9, R33 ;  /* 0x0000000925257231 */ /* 0x000fe20000000021 */
[----:B------:R-:W-:Y:S01]  /*3690*/  IADD3 R7, PT, PT, R7, 0x20, RZ ;  /* 0x0000002007077810 */ /* 0x000fe20007ffe0ff */
[----:B------:R-:W-:Y:S01]  /*36a0*/  HADD2 R8, R8, -1028, -1028 ;  /* 0xe404e40408087430 */ /* 0x000fe20000000000 */
[----:B------:R-:W-:Y:S02]  /*36b0*/  LOP3.LUT R35, R35, 0x64006400, RZ, 0xfc, !PT ;  /* 0x6400640023237812 */ /* 0x000fe400078efcff */
[----:B------:R-:W-:Y:S02]  /*36c0*/  ISETP.GE.AND P0, PT, R7, R26, PT ;  /* 0x0000001a0700720c */ /* 0x000fe40003f06270 */
[----:B------:R-:W-:Y:S01]  /*36d0*/  PRMT R6, R6, 0x5410, R5 ;  /* 0x0000541006067816 */ /* 0x000fe20000000005 */
[----:B------:R-:W-:-:S02]  /*36e0*/  HADD2 R35, R35, -1028, -1028 ;  /* 0xe404e40423237430 */ /* 0x000fc40000000000 */
[-C--:B------:R-:W-:Y:S01]  /*36f0*/  HFMA2 R32, R8, R9.reuse, R25 ;  /* 0x0000000908207231 */ /* 0x080fe20000000019 */
[----:B------:R-:W-:Y:S01]  /*3700*/  LOP3.LUT R8, R12, 0x380038, RZ, 0xc0, !PT ;  /* 0x003800380c087812 */ /* 0x000fe200078ec0ff */
[----:B------:R-:W-:Y:S01]  /*3710*/  HFMA2 R34, R35, R9, R34 ;  /* 0x0000000923227231 */ /* 0x000fe20000000022 */
[----:B------:R-:W-:Y:S02]  /*3720*/  LOP3.LUT R9, R13, 0x380038, RZ, 0xc0, !PT ;  /* 0x003800380d097812 */ /* 0x000fe400078ec0ff */
[----:B------:R-:W-:Y:S02]  /*3730*/  LOP3.LUT R8, R8, 0x64006400, RZ, 0xfc, !PT ;  /* 0x6400640008087812 */ /* 0x000fe400078efcff */
[----:B------:R-:W-:Y:S02]  /*3740*/  LOP3.LUT R36, R9, 0x64006400, RZ, 0xfc, !PT ;  /* 0x6400640009247812 */ /* 0x000fe400078efcff */
[----:B------:R-:W-:Y:S01]  /*3750*/  SHF.R.U32.HI R25, RZ, 0x6, R12 ;  /* 0x00000006ff197819 */ /* 0x000fe2000001160c */
[-C--:B------:R-:W-:Y:S01]  /*3760*/  HFMA2 R8, R8, R3.reuse.H1_H1, -132, -132 ;  /* 0xd820d82008087431 */ /* 0x080fe20000060003 */
[----:B------:R-:W-:Y:S01]  /*3770*/  SHF.R.U32.HI R35, RZ, 0x6, R15 ;  /* 0x00000006ff237819 */ /* 0x000fe2000001160f */
[----:B------:R-:W-:Y:S01]  /*3780*/  HFMA2 R33, R36, R3.H1_H1, -132, -132 ;  /* 0xd820d82024217431 */ /* 0x000fe20000060003 */
        /* <DEDUP_REMOVED lines=8> */
[----:B------:R-:W-:-:S02]  /*3810*/  HFMA2 R34, R34, R3.H1_H1, -132, -132 ;  /* 0xd820d82022227431 */ /* 0x000fc40000060003 */
[----:B------:R-:W-:Y:S02]  /*3820*/  HADD2 R8, R8, -1028, -1028 ;  /* 0xe404e40408087430 */ /* 0x000fe40000000000 */
[----:B------:R-:W-:Y:S01]  /*3830*/  HFMA2 R9, R36, R3.H1_H1, -132, -132 ;  /* 0xd820d82024097431 */ /* 0x000fe20000060003 */
[----:B------:R-:W-:Y:S01]  /*3840*/  SHF.R.U32.HI R36, RZ, 0x6, R13 ;  /* 0x00000006ff247819 */ /* 0x000fe2000001160d */
[-C--:B------:R-:W-:Y:S01]  /*3850*/  HFMA2 R32, R34, R10.reuse, R32 ;  /* 0x0000000a22207231 */ /* 0x080fe20000000020 */
[----:B------:R-:W-:Y:S01]  /*3860*/  SHF.R.U32.HI R34, RZ, 0x6, R14 ;  /* 0x00000006ff227819 */ /* 0x000fe2000001160e */
[----:B------:R-:W-:Y:S02]  /*3870*/  HFMA2 R27, R8, R11, R27 ;  /* 0x0000000b081b7231 */ /* 0x000fe4000000001b */
[----:B------:R-:W-:Y:S01]  /*3880*/  HFMA2 R37, R9, R10, R37 ;  /* 0x0000000a09257231 */ /* 0x000fe20000000025 */
[----:B------:R-:W-:Y:S02]  /*3890*/  LOP3.LUT R9, R36, 0x70007, RZ, 0xc0, !PT ;  /* 0x0007000724097812 */ /* 0x000fe400078ec0ff */
[----:B------:R-:W-:-:S02]  /*38a0*/  LOP3.LUT R8, R34, 0x70007, RZ, 0xc0, !PT ;  /* 0x0007000722087812 */ /* 0x000fc400078ec0ff */
[----:B------:R-:W-:Y:S02]  /*38b0*/  LOP3.LUT R9, R9, 0x64006400, RZ, 0xfc, !PT ;  /* 0x6400640009097812 */ /* 0x000fe400078efcff */
[----:B------:R-:W-:Y:S02]  /*38c0*/  LOP3.LUT R8, R8, 0x64006400, RZ, 0xfc, !PT ;  /* 0x6400640008087812 */ /* 0x000fe400078efcff */
[----:B------:R-:W-:Y:S01]  /*38d0*/  SHF.R.U32.HI R14, RZ, 0xe, R14 ;  /* 0x0000000eff0e7819 */ /* 0x000fe2000001160e */
[----:B------:R-:W-:Y:S02]  /*38e0*/  HADD2 R9, R9, -1028, -1028 ;  /* 0xe404e40409097430 */ /* 0x000fe40000000000 */
[----:B------:R-:W-:Y:S02]  /*38f0*/  HADD2 R8, R8, -1028, -1028 ;  /* 0xe404e40408087430 */ /* 0x000fe40000000000 */
[----:B------:R-:W-:Y:S01]  /*3900*/  HFMA2 R33, R9, R11, R33 ;  /* 0x0000000b09217231 */ /* 0x000fe20000000021 */
[----:B------:R-:W-:-:S02]  /*3910*/  SHF.R.U32.HI R9, RZ, 0xe, R12 ;  /* 0x0000000eff097819 */ /* 0x000fc4000001160c */
[----:B------:R-:W-:Y:S01]  /*3920*/  LOP3.LUT R12, R16, 0x10001, RZ, 0xc0, !PT ;  /* 0x00010001100c7812 */ /* 0x000fe200078ec0ff */
[----:B------:R-:W-:Y:S01]  /*3930*/  HFMA2 R32, R8, R11, R32 ;  /* 0x0000000b08207231 */ /* 0x000fe20000000020 */
[----:B------:R-:W-:Y:S02]  /*3940*/  LOP3.LUT R8, R35, 0x70007, RZ, 0xc0, !PT ;  /* 0x0007000723087812 */ /* 0x000fe400078ec0ff */
[----:B------:R-:W-:Y:S02]  /*3950*/  LOP3.LUT R12, R12, 0x20002, R9, 0xf8, !PT ;  /* 0x000200020c0c7812 */ /* 0x000fe400078ef809 */
[----:B------:R-:W-:Y:S02]  /*3960*/  LOP3.LUT R8, R8, 0x64006400, RZ, 0xfc, !PT ;  /* 0x6400640008087812 */ /* 0x000fe400078efcff */
[C---:B------:R-:W-:Y:S02]  /*3970*/  LOP3.LUT R16, R25.reuse, 0x380038, RZ, 0xc0, !PT ;  /* 0x0038003819107812 */ /* 0x040fe400078ec0ff */
[----:B------:R-:W-:Y:S01]  /*3980*/  LOP3.LUT R25, R25, 0x1c001c0, RZ, 0xc0, !PT ;  /* 0x01c001c019197812 */ /* 0x000fe200078ec0ff */
[----:B------:R-:W-:Y:S01]  /*3990*/  HADD2 R8, R8, -1028, -1028 ;  /* 0xe404e40408087430 */ /* 0x000fe20000000000 */
[----:B------:R-:W-:-:S02]  /*39a0*/  LOP3.LUT R16, R16, 0x64006400, RZ, 0xfc, !PT ;  /* 0x6400640010107812 */ /* 0x000fc400078efcff */
[----:B------:R-:W-:Y:S01]  /*39b0*/  LOP3.LUT R25, R25, 0x64006400, RZ, 0xfc, !PT ;  /* 0x6400640019197812 */ /* 0x000fe200078efcff */
[----:B------:R-:W-:Y:S02]  /*39c0*/  HFMA2 R37, R8, R11, R37 ;  /* 0x0000000b08257231 */ /* 0x000fe40000000025 */
[----:B------:R-:W0:Y:S01]  /*39d0*/  LDS.128 R8, [UR4+0x20] ;  /* 0x00002004ff087984 */ /* 0x000e220008000c00 */
[----:B------:R-:W-:Y:S02]  /*39e0*/  HFMA2 R16, R16, R3.H1_H1, -132, -132 ;  /* 0xd820d82010107431 */ /* 0x000fe40000060003 */
[----:B------:R-:W-:Y:S02]  /*39f0*/  HFMA2 R25, R25, R4.H1_H1, -20, -20 ;  /* 0xcd00cd0019197431 */ /* 0x000fe40000060004 */
[----:B0-----:R-:W-:Y:S01]  /*3a00*/  HFMA2 R27, R16, R8, R27 ;  /* 0x00000008101b7231 */ /* 0x001fe2000000001b */
[C---:B------:R-:W-:Y:S02]  /*3a10*/  LOP3.LUT R16, R36.reuse, 0x380038, RZ, 0xc0, !PT ;  /* 0x0038003824107812 */ /* 0x040fe400078ec0ff */
[----:B------:R-:W-:-:S02]  /*3a20*/  LOP3.LUT R36, R36, 0x1c001c0, RZ, 0xc0, !PT ;  /* 0x01c001c024247812 */ /* 0x000fc400078ec0ff */
[----:B------:R-:W-:Y:S01]  /*3a30*/  LOP3.LUT R16, R16, 0x64006400, RZ, 0xfc, !PT ;  /* 0x6400640010107812 */ /* 0x000fe200078efcff */
[----:B------:R-:W-:-:S04]  /*3a40*/  HFMA2 R25, R25, R9, R27 ;  /* 0x0000000919197231 */ /* 0x000fc8000000001b */
[----:B------:R-:W-:-:S04]  /*3a50*/  HFMA2 R16, R16, R3.H1_H1, -132, -132 ;  /* 0xd820d82010107431 */ /* 0x000fc80000060003 */
[----:B------:R-:W-:Y:S01]  /*3a60*/  HFMA2 R33, R16, R8, R33 ;  /* 0x0000000810217231 */ /* 0x000fe20000000021 */
[C---:B------:R-:W-:Y:S02]  /*3a70*/  LOP3.LUT R16, R34.reuse, 0x380038, RZ, 0xc0, !PT ;  /* 0x0038003822107812 */ /* 0x040fe400078ec0ff */
[----:B------:R-:W-:Y:S02]  /*3a80*/  LOP3.LUT R34, R34, 0x1c001c0, RZ, 0xc0, !PT ;  /* 0x01c001c022227812 */ /* 0x000fe400078ec0ff */
[----:B------:R-:W-:-:S05]  /*3a90*/  LOP3.LUT R16, R16, 0x64006400, RZ, 0xfc, !PT ;  /* 0x6400640010107812 */ /* 0x000fca00078efcff */
[----:B------:R-:W-:-:S04]  /*3aa0*/  HFMA2 R16, R16, R3.H1_H1, -132, -132 ;  /* 0xd820d82010107431 */ /* 0x000fc80000060003 */
[----:B------:R-:W-:Y:S01]  /*3ab0*/  HFMA2 R32, R16, R8, R32 ;  /* 0x0000000810207231 */ /* 0x000fe20000000020 */
[C---:B------:R-:W-:Y:S02]  /*3ac0*/  LOP3.LUT R16, R35.reuse, 0x380038, RZ, 0xc0, !PT ;  /* 0x0038003823107812 */ /* 0x040fe400078ec0ff */
[----:B------:R-:W-:Y:S02]  /*3ad0*/  LOP3.LUT R35, R35, 0x1c001c0, RZ, 0xc0, !PT ;  /* 0x01c001c023237812 */ /* 0x000fe400078ec0ff */
[----:B------:R-:W-:Y:S02]  /*3ae0*/  LOP3.LUT R16, R16, 0x64006400, RZ, 0xfc, !PT ;  /* 0x6400640010107812 */ /* 0x000fe400078efcff */
[----:B------:R-:W-:-:S03]  /*3af0*/  LOP3.LUT R35, R35, 0x64006400, RZ, 0xfc, !PT ;  /* 0x6400640023237812 */ /* 0x000fc600078efcff */
[----:B------:R-:W-:-:S04]  /*3b00*/  HFMA2 R16, R16, R3.H1_H1, -132, -132 ;  /* 0xd820d82010107431 */ /* 0x000fc80000060003 */
[----:B------:R-:W-:Y:S01]  /*3b10*/  HFMA2 R16, R16, R8, R37 ;  /* 0x0000000810107231 */ /* 0x000fe20000000025 */
[----:B------:R-:W-:Y:S02]  /*3b20*/  SHF.R.U32.HI R8, RZ, 0xe, R13 ;  /* 0x0000000eff087819 */ /* 0x000fe4000001160d */
[----:B------:R-:W-:Y:S02]  /*3b30*/  LOP3.LUT R13, R18, 0x10001, RZ, 0xc0, !PT ;  /* 0x00010001120d7812 */ /* 0x000fe400078ec0ff */
[----:B------:R-:W-:Y:S02]  /*3b40*/  LOP3.LUT R8, R17, 0x20002, R8, 0xf8, !PT ;  /* 0x0002000211087812 */ /* 0x000fe400078ef808 */
[----:B------:R-:W-:Y:S02]  /*3b50*/  SHF.R.U32.HI R17, RZ, 0xe, R15 ;  /* 0x0000000eff117819 */ /* 0x000fe4000001160f */
[----:B------:R-:W-:Y:S02]  /*3b60*/  LOP3.LUT R15, R34, 0x64006400, RZ, 0xfc, !PT ;  /* 0x64006400220f7812 */ /* 0x000fe400078efcff */
[----:B------:R-:W-:-:S02]  /*3b70*/  LOP3.LUT R18, R13, 0x20002, R14, 0xf8, !PT ;  /* 0x000200020d127812 */ /* 0x000fc400078ef80e */
[----:B------:R-:W-:Y:S01]  /*3b80*/  LOP3.LUT R13, R36, 0x64006400, RZ, 0xfc, !PT ;  /* 0x64006400240d7812 */ /* 0x000fe200078efcff */
[----:B------:R-:W-:Y:S01]  /*3b90*/  HFMA2 R15, R15, R4.H1_H1, -20, -20 ;  /* 0xcd00cd000f0f7431 */ /* 0x000fe20000060004 */
[----:B------:R-:W-:-:S03]  /*3ba0*/  LOP3.LUT R17, R38, 0x20002, R17, 0xf8, !PT ;  /* 0x0002000226117812 */ /* 0x000fc600078ef811 */
[-C--:B------:R-:W-:Y:S02]  /*3bb0*/  HFMA2 R19, R13, R4.reuse.H1_H1, -20, -20 ;  /* 0xcd00cd000d137431 */ /* 0x080fe40000060004 */
[----:B------:R-:W-:Y:S02]  /*3bc0*/  HFMA2 R13, R35, R4.H1_H1, -20, -20 ;  /* 0xcd00cd00230d7431 */ /* 0x000fe40000060004 */
[-C--:B------:R-:W-:Y:S02]  /*3bd0*/  HFMA2 R32, R15, R9.reuse, R32 ;  /* 0x000000090f207231 */ /* 0x080fe40000000020 */
[-C--:B------:R-:W-:Y:S02]  /*3be0*/  HFMA2 R19, R19, R9.reuse, R33 ;  /* 0x0000000913137231 */ /* 0x080fe40000000021 */
[----:B------:R-:W-:Y:S01]  /*3bf0*/  HFMA2 R13, R13, R9, R16 ;  /* 0x000000090d0d7231 */ /* 0x000fe20000000010 */
[----:B--2---:R-:W-:Y:S02]  /*3c00*/  LOP3.LUT R15, R20, 0x70007, RZ, 0xc0, !PT ;  /* 0x00070007140f7812 */ /* 0x004fe400078ec0ff */
        /* <DEDUP_REMOVED lines=9> */
[----:B------:R-:W-:Y:S01]  /*3ca0*/  SHF.R.U32.HI R9, RZ, 0xd, R20 ;  /* 0x0000000dff097819 */ /* 0x000fe20000011614 */
[----:B------:R-:W-:Y:S01]  /*3cb0*/  HADD2 R16, R16, -1028, -1028 ;  /* 0xe404e40410107430 */ /* 0x000fe20000000000 */
[----:B------:R-:W-:Y:S01]  /*3cc0*/  LOP3.LUT R34, R20, 0x380038, RZ, 0xc0, !PT ;  /* 0x0038003814227812 */ /* 0x000fe200078ec0ff */
[----:B------:R-:W-:-:S02]  /*3cd0*/  HADD2 R14, R14, -1028, -1028 ;  /* 0xe404e4040e0e7430 */ /* 0x000fc40000000000 */
[-C--:B------:R-:W-:Y:S02]  /*3ce0*/  HFMA2 R25, R15, R10.reuse, R25 ;  /* 0x0000000a0f197231 */ /* 0x080fe40000000019 */
[-C--:B------:R-:W-:Y:S02]  /*3cf0*/  HFMA2 R19, R16, R10.reuse, R19 ;  /* 0x0000000a10137231 */ /* 0x080fe40000000013 */
[-C--:B------:R-:W-:Y:S01]  /*3d00*/  HFMA2 R16, R27, R10.reuse, R32 ;  /* 0x0000000a1b107231 */ /* 0x080fe20000000020 */
[----:B------:R-:W-:Y:S01]  /*3d10*/  LOP3.LUT R9, R12, 0x40004, R9, 0xf8, !PT ;  /* 0x000400040c097812 */ /* 0x000fe200078ef809 */
[----:B------:R-:W-:Y:S01]  /*3d20*/  HFMA2 R10, R14, R10, R13 ;  /* 0x0000000a0e0a7231 */ /* 0x000fe2000000000d */
[----:B------:R-:W-:Y:S01]  /*3d30*/  LOP3.LUT R32, R21, 0x380038, RZ, 0xc0, !PT ;  /* 0x0038003815207812 */ /* 0x000fe200078ec0ff */
[----:B------:R-:W0:Y:S01]  /*3d40*/  LDS.128 R12, [UR4+0x30] ;  /* 0x00003004ff0c7984 */ /* 0x000e220008000c00 */
[----:B------:R-:W-:Y:S01]  /*3d50*/  LOP3.LUT R34, R34, 0x64006400, RZ, 0xfc, !PT ;  /* 0x6400640022227812 */ /* 0x000fe200078efcff */
[----:B------:R-:W-:Y:S01]  /*3d60*/  UIADD3 UR4, UPT, UPT, UR4, 0x40, URZ ;  /* 0x0000004004047890 */ /* 0x000fe2000fffe0ff */
[----:B------:R-:W-:-:S02]  /*3d70*/  LOP3.LUT R32, R32, 0x64006400, RZ, 0xfc, !PT ;  /* 0x6400640020207812 */ /* 0x000fc400078efcff */
[----:B------:R-:W-:Y:S01]  /*3d80*/  SHF.R.U32.HI R27, RZ, 0xd, R21 ;  /* 0x0000000dff1b7819 */ /* 0x000fe20000011615 */
[-C--:B------:R-:W-:Y:S01]  /*3d90*/  HFMA2 R34, R34, R3.reuse.H1_H1, -132, -132 ;  /* 0xd820d82022227431 */ /* 0x080fe20000060003 */
[----:B------:R-:W-:Y:S01]  /*3da0*/  SHF.R.U32.HI R20, RZ, 0x6, R20 ;  /* 0x00000006ff147819 */ /* 0x000fe20000011614 */
[----:B------:R-:W-:Y:S01]  /*3db0*/  HFMA2 R32, R32, R3.H1_H1, -132, -132 ;  /* 0xd820d82020207431 */ /* 0x000fe20000060003 */
[----:B------:R-:W-:Y:S02]  /*3dc0*/  LOP3.LUT R8, R8, 0x40004, R27, 0xf8, !PT ;  /* 0x0004000408087812 */ /* 0x000fe400078ef81b */
[----:B------:R-:W-:Y:S01]  /*3dd0*/  SHF.R.U32.HI R27, RZ, 0xd, R22 ;  /* 0x0000000dff1b7819 */ /* 0x000fe20000011616 */
[-C--:B------:R-:W-:Y:S01]  /*3de0*/  HFMA2 R25, R34, R11.reuse, R25 ;  /* 0x0000000b22197231 */ /* 0x080fe20000000019 */
[----:B------:R-:W-:Y:S01]  /*3df0*/  LOP3.LUT R34, R22, 0x380038, RZ, 0xc0, !PT ;  /* 0x0038003816227812 */ /* 0x000fe200078ec0ff */
[----:B------:R-:W-:Y:S01]  /*3e00*/  HFMA2 R19, R32, R11, R19 ;  /* 0x0000000b20137231 */ /* 0x000fe20000000013 */
[----:B------:R-:W-:-:S02]  /*3e10*/  LOP3.LUT R32, R23, 0x380038, RZ, 0xc0, !PT ;  /* 0x0038003817207812 */ /* 0x000fc400078ec0ff */
[----:B------:R-:W-:Y:S02]  /*3e20*/  LOP3.LUT R34, R34, 0x64006400, RZ, 0xfc, !PT ;  /* 0x6400640022227812 */ /* 0x000fe400078efcff */
[----:B------:R-:W-:Y:S02]  /*3e30*/  LOP3.LUT R32, R32, 0x64006400, RZ, 0xfc, !PT ;  /* 0x6400640020207812 */ /* 0x000fe400078efcff */
[----:B------:R-:W-:Y:S01]  /*3e40*/  LOP3.LUT R18, R18, 0x40004, R27, 0xf8, !PT ;  /* 0x0004000412127812 */ /* 0x000fe200078ef81b */
[-C--:B------:R-:W-:Y:S01]  /*3e50*/  HFMA2 R34, R34, R3.reuse.H1_H1, -132, -132 ;  /* 0xd820d82022227431 */ /* 0x080fe20000060003 */
[----:B------:R-:W-:Y:S01]  /*3e60*/  SHF.R.U32.HI R22, RZ, 0x6, R22 ;  /* 0x00000006ff167819 */ /* 0x000fe20000011616 */
[----:B------:R-:W-:Y:S01]  /*3e70*/  HFMA2 R27, R32, R3.H1_H1, -132, -132 ;  /* 0xd820d820201b7431 */ /* 0x000fe20000060003 */
[----:B------:R-:W-:Y:S02]  /*3e80*/  SHF.R.U32.HI R21, RZ, 0x6, R21 ;  /* 0x00000006ff157819 */ /* 0x000fe40000011615 */
[--C-:B------:R-:W-:Y:S01]  /*3e90*/  SHF.R.U32.HI R36, RZ, 0xd, R23.reuse ;  /* 0x0000000dff247819 */ /* 0x100fe20000011617 */
[-C--:B------:R-:W-:Y:S01]  /*3ea0*/  HFMA2 R16, R34, R11.reuse, R16 ;  /* 0x0000000b22107231 */ /* 0x080fe20000000010 */
[----:B------:R-:W-:Y:S01]  /*3eb0*/  SHF.R.U32.HI R23, RZ, 0x6, R23 ;  /* 0x00000006ff177819 */ /* 0x000fe20000011617 */
[----:B------:R-:W-:Y:S01]  /*3ec0*/  HFMA2 R27, R27, R11, R10 ;  /* 0x0000000b1b1b7231 */ /* 0x000fe2000000000a */
        /* <DEDUP_REMOVED lines=14> */
[----:B------:R-:W-:Y:S01]  /*3fb0*/  LOP3.LUT R17, R17, 0x40004, R36, 0xf8, !PT ;  /* 0x0004000411117812 */ /* 0x000fe200078ef824 */
[----:B0-----:R-:W-:-:S02]  /*3fc0*/  HFMA2 R19, R11, R12, R19 ;  /* 0x0000000c0b137231 */ /* 0x001fc40000000013 */
[-C--:B------:R-:W-:Y:S01]  /*3fd0*/  HFMA2 R11, R32, R12.reuse, R16 ;  /* 0x0000000c200b7231 */ /* 0x080fe20000000010 */
[C---:B------:R-:W-:Y:S01]  /*3fe0*/  LOP3.LUT R16, R20.reuse, 0x380038, RZ, 0xc0, !PT ;  /* 0x0038003814107812 */ /* 0x040fe200078ec0ff */
[-C--:B------:R-:W-:Y:S02]  /*3ff0*/  HFMA2 R10, R10, R12.reuse, R25 ;  /* 0x0000000c0a0a7231 */ /* 0x080fe40000000019 */
[----:B------:R-:W-:Y:S01]  /*4000*/  HFMA2 R12, R33, R12, R27 ;  /* 0x0000000c210c7231 */ /* 0x000fe2000000001b */
[----:B------:R-:W-:Y:S01]  /*4010*/  LOP3.LUT R25, R20, 0x1c001c0, RZ, 0xc0, !PT ;  /* 0x01c001c014197812 */ /* 0x000fe200078ec0ff */
[----:B------:R-:W-:Y:S01]  /*4020*/  HADD2 R9, R9, -1028, -1028 ;  /* 0xe404e40409097430 */ /* 0x000fe20000000000 */
[C---:B------:R-:W-:Y:S01]  /*4030*/  LOP3.LUT R20, R21.reuse, 0x380038, RZ, 0xc0, !PT ;  /* 0x0038003815147812 */ /* 0x040fe200078ec0ff */
[----:B------:R-:W-:Y:S01]  /*4040*/  HADD2 R18, R18, -1028, -1028 ;  /* 0xe404e40412127430 */ /* 0x000fe20000000000 */
[----:B------:R-:W-:Y:S02]  /*4050*/  LOP3.LUT R27, R21, 0x1c001c0, RZ, 0xc0, !PT ;  /* 0x01c001c0151b7812 */ /* 0x000fe400078ec0ff */
[----:B------:R-:W-:-:S02]  /*4060*/  LOP3.LUT R21, R22, 0x380038, RZ, 0xc0, !PT ;  /* 0x0038003816157812 */ /* 0x000fc400078ec0ff */
[----:B------:R-:W-:Y:S02]  /*4070*/  LOP3.LUT R16, R16, 0x64006400, RZ, 0xfc, !PT ;  /* 0x6400640010107812 */ /* 0x000fe400078efcff */
[----:B------:R-:W-:Y:S02]  /*4080*/  LOP3.LUT R34, R21, 0x64006400, RZ, 0xfc, !PT ;  /* 0x6400640015227812 */ /* 0x000fe400078efcff */
[----:B------:R-:W-:Y:S01]  /*4090*/  LOP3.LUT R32, R22, 0x1c001c0, RZ, 0xc0, !PT ;  /* 0x01c001c016207812 */ /* 0x000fe200078ec0ff */
[-C--:B------:R-:W-:Y:S01]  /*40a0*/  HFMA2 R16, R16, R3.reuse.H1_H1, -132, -132 ;  /* 0xd820d82010107431 */ /* 0x080fe20000060003 */
[----:B------:R-:W-:Y:S01]  /*40b0*/  LOP3.LUT R25, R25, 0x64006400, RZ, 0xfc, !PT ;  /* 0x6400640019197812 */ /* 0x000fe200078efcff */
[----:B------:R-:W-:Y:S01]  /*40c0*/  HFMA2 R34, R34, R3.H1_H1, -132, -132 ;  /* 0xd820d82022227431 */ /* 0x000fe20000060003 */
[----:B------:R-:W-:Y:S01]  /*40d0*/  LOP3.LUT R21, R32, 0x64006400, RZ, 0xfc, !PT ;  /* 0x6400640020157812 */ /* 0x000fe200078efcff */
[----:B------:R-:W-:Y:S01]  /*40e0*/  IMAD.WIDE R32, R24, 0x4, R30 ;  /* 0x0000000418207825 */ /* 0x000fe200078e021e */
[----:B------:R-:W-:-:S03]  /*40f0*/  LOP3.LUT R22, R23, 0x380038, RZ, 0xc0, !PT ;  /* 0x0038003817167812 */ /* 0x000fc600078ec0ff */
[-C--:B------:R-:W-:Y:S02]  /*4100*/  HFMA2 R10, R16, R13.reuse, R10 ;  /* 0x0000000d100a7231 */ /* 0x080fe4000000000a */
[-C--:B------:R-:W-:Y:S02]  /*4110*/  HFMA2 R25, R25, R4.reuse.H1_H1, -20, -20 ;  /* 0xcd00cd0019197431 */ /* 0x080fe40000060004 */
[----:B------:R-:W-:Y:S01]  /*4120*/  HFMA2 R11, R34, R13, R11 ;  /* 0x0000000d220b7231 */ /* 0x000fe2000000000b */
[----:B------:R-:W-:Y:S01]  /*4130*/  LOP3.LUT R20, R20, 0x64006400, RZ, 0xfc, !PT ;  /* 0x6400640014147812 */ /* 0x000fe200078efcff */
[----:B------:R-:W-:Y:S01]  /*4140*/  HFMA2 R21, R21, R4.H1_H1, -20, -20 ;  /* 0xcd00cd0015157431 */ /* 0x000fe20000060004 */
[----:B------:R-:W-:Y:S02]  /*4150*/  LOP3.LUT R23, R23, 0x1c001c0, RZ, 0xc0, !PT ;  /* 0x01c001c017177812 */ /* 0x000fe400078ec0ff */
[----:B------:R-:W-:Y:S01]  /*4160*/  LOP3.LUT R22, R22, 0x64006400, RZ, 0xfc, !PT ;  /* 0x6400640016167812 */ /* 0x000fe200078efcff */
[----:B------:R-:W-:Y:S01]  /*4170*/  HFMA2 R10, R25, R14, R10 ;  /* 0x0000000e190a7231 */ /* 0x000fe2000000000a */
[----:B------:R-:W-:Y:S01]  /*4180*/  LOP3.LUT R27, R27, 0x64006400, RZ, 0xfc, !PT ;  /* 0x640064001b1b7812 */ /* 0x000fe200078efcff */
[----:B------:R-:W-:-:S02]  /*4190*/  HFMA2 R20, R20, R3.H1_H1, -132, -132 ;  /* 0xd820d82014147431 */ /* 0x000fc40000060003 */
[----:B------:R-:W-:Y:S01]  /*41a0*/  HFMA2 R11, R21, R14, R11 ;  /* 0x0000000e150b7231 */ /* 0x000fe2000000000b */
[----:B------:R-:W-:Y:S01]  /*41b0*/  LOP3.LUT R23, R23, 0x64006400, RZ, 0xfc, !PT ;  /* 0x6400640017177812 */ /* 0x000fe200078efcff */
[----:B------:R-:W-:Y:S01]  /*41c0*/  HFMA2 R22, R22, R3.H1_H1, -132, -132 ;  /* 0xd820d82016167431 */ /* 0x000fe20000060003 */
[----:B------:R-:W-:Y:S01]  /*41d0*/  LOP3.LUT R8, R8, 0x64006400, RZ, 0xfc, !PT ;  /* 0x6400640008087812 */ /* 0x000fe200078efcff */
[-C--:B------:R-:W-:Y:S01]  /*41e0*/  HFMA2 R27, R27, R4.reuse.H1_H1, -20, -20 ;  /* 0xcd00cd001b1b7431 */ /* 0x080fe20000060004 */
[----:B------:R-:W-:Y:S01]  /*41f0*/  LOP3.LUT R17, R17, 0x64006400, RZ, 0xfc, !PT ;  /* 0x6400640011117812 */ /* 0x000fe200078efcff */
[----:B------:R-:W-:Y:S02]  /*4200*/  HFMA2 R19, R20, R13, R19 ;  /* 0x0000000d14137231 */ /* 0x000fe40000000013 */
[----:B------:R-:W-:Y:S02]  /*4210*/  HFMA2 R9, R9, R15, R10 ;  /* 0x0000000f09097231 */ /* 0x000fe4000000000a */
[----:B------:R-:W-:-:S02]  /*4220*/  HFMA2 R23, R23, R4.H1_H1, -20, -20 ;  /* 0xcd00cd0017177431 */ /* 0x000fc40000060004 */
[----:B------:R-:W-:Y:S02]  /*4230*/  HFMA2 R11, R18, R15, R11 ;  /* 0x0000000f120b7231 */ /* 0x000fe4000000000b */
[----:B------:R-:W-:Y:S01]  /*4240*/  HFMA2 R12, R22, R13, R12 ;  /* 0x0000000d160c7231 */ /* 0x000fe2000000000c */
[----:B------:R-:W-:Y:S01]  /*4250*/  PRMT R4, R4, 0x5410, R3 ;  /* 0x0000541004047816 */ /* 0x000fe20000000003 */
        /* <DEDUP_REMOVED lines=10> */
[----:B------:R-:W-:-:S04]  /*4300*/  PRMT R9, R9, 0x5410, R8 ;  /* 0x0000541009097816 */ /* 0x000fc80000000008 */
[----:B------:R-:W-:Y:S01]  /*4310*/  PRMT R11, R11, 0x5410, R12 ;  /* 0x000054100b0b7816 */ /* 0x000fe2000000000c */
[----:B------:R-:W-:-:S04]  /*4320*/  HFMA2 R2, R9, R6, R2 ;  /* 0x0000000609027231 */ /* 0x000fc80000000002 */
[----:B------:R-:W-:Y:S01]  /*4330*/  HFMA2 R0, R11, R4, R0 ;  /* 0x000000040b007231 */ /* 0x000fe20000000000 */
[----:B------:R-:W-:Y:S06]  /*4340*/  @!P0 BRA `(.L_x_3830) ;  /* 0xffffffec00108947 */ /* 0x000fec000383ffff */
.L_x_3829:
        /* <DEDUP_REMOVED lines=10> */
.L_x_3834:
[----:B------:R-:W0:Y:S02]  /*43f0*/  LDS R2, [R4] ;  /* 0x0000000004027984 */ /* 0x000e240000000800 */
[----:B0-----:R-:W-:-:S05]  /*4400*/  HADD2 R3, R2, R5 ;  /* 0x0000000502037230 */ /* 0x001fca0000000000 */
[----:B------:R-:W0:Y:S02]  /*4410*/  ATOMS.CAST.SPIN P0, [R4], R2, R3 ;  /* 0x000000020400758d */ /* 0x000e240001800003 */
[----:B0-----:R-:W-:Y:S05]  /*4420*/  @!P0 BRA `(.L_x_3834) ;  /* 0xfffffffc00f08947 */ /* 0x001fea000383ffff */
[----:B------:R-:W-:Y:S05]  /*4430*/  BRA `(.L_x_3832) ;  /* 0x00000000000c7947 */ /* 0x000fea0003800000 */
.L_x_3833:
[----:B------:R-:W2:Y:S02]  /*4440*/  LD.E R2, desc[UR6][R28.64] ;  /* 0x000000061c027980 */ /* 0x000ea4000c101900 */
[----:B--2---:R-:W-:-:S05]  /*4450*/  IADD3 R3, PT, PT, R3, R2, RZ ;  /* 0x0000000203037210 */ /* 0x004fca0007ffe0ff */
[----:B------:R0:W-:Y:S02]  /*4460*/  ST.E desc[UR6][R28.64], R3 ;  /* 0x000000031c007985 */ /* 0x0001e4000c101906 */
.L_x_3832:
[----:B------:R-:W-:Y:S05]  /*4470*/  BSYNC.RECONVERGENT B0 ;  /* 0x0000000000007941 */ /* 0x000fea0003800200 */
.L_x_3831:
[----:B------:R1:W-:Y:S02]  /*4480*/  ATOM.E.ADD.F16x2.RN.STRONG.GPU P0, RZ, desc[UR6][R28.64+0x4], R7 ;  /* 0x800004071cff79a2 */ /* 0x0003e4000c10e106 */
[----:B-1----:R-:W-:Y:S05]  /*4490*/  @P0 EXIT ;  /* 0x000000000000094d */ /* 0x002fea0003800000 */
[----:B------:R-:W1:Y:S02]  /*44a0*/  QSPC.E.S P0, RZ, [R28+0x4] ;  /* 0x000004001cff73aa */ /* 0x000e640000000500 */
[----:B-1----:R-:W-:Y:S05]  /*44b0*/  @!P0 BRA `(.L_x_3835) ;  /* 0x0000000000188947 */ /* 0x002fea0003800000 */
[----:B0-----:R-:W-:-:S07]  /*44c0*/  MOV R28, R28 ;  /* 0x0000001c001c7202 */ /* 0x001fce0000000f00 */
.L_x_3836:
[----:B------:R-:W0:Y:S02]  /*44d0*/  LDS R2, [R28+0x4] ;  /* 0x000004001c027984 */ /* 0x000e240000000800 */
[----:B0-----:R-:W-:-:S05]  /*44e0*/  HFMA2 R3, R2, 1, 1, R0 ;  /* 0x3c003c0002037831 */ /* 0x001fca0000000000 */
[----:B------:R-:W0:Y:S02]  /*44f0*/  ATOMS.CAST.SPIN P0, [R28+0x4], R2, R3 ;  /* 0x000004021c00758d */ /* 0x000e240001800003 */
[----:B0-----:R-:W-:Y:S05]  /*4500*/  @!P0 BRA `(.L_x_3836) ;  /* 0xfffffffc00f08947 */ /* 0x001fea000383ffff */
[----:B------:R-:W-:Y:S05]  /*4510*/  EXIT ;  /* 0x000000000000794d */ /* 0x000fea0003800000 */
.L_x_3835:
[----:B------:R-:W0:Y:S02]  /*4520*/  LD.E R0, desc[UR6][R28.64+0x4] ;  /* 0x000004061c007980 */ /* 0x000e24000c101900 */
[----:B0-----:R-:W-:-:S05]  /*4530*/  IADD3 R3, PT, PT, R7, R0, RZ ;  /* 0x0000000007037210 */ /* 0x001fca0007ffe0ff */
[----:B------:R-:W-:Y:S01]  /*4540*/  ST.E desc[UR6][R28.64+0x4], R3 ;  /* 0x000004031c007985 */ /* 0x000fe2000c101906 */
[----:B------:R-:W-:Y:S05]  /*4550*/  EXIT ;  /* 0x000000000000794d */ /* 0x000fea0003800000 */
.L_x_3837:
        /* <DEDUP_REMOVED lines=10> */
.L_x_3988:


//--------------------- .text._Z23gemm_half_q_half_kernelILi1ELi14ELb1ELb0ELi32EEvPK6__halfPKjS4_S2_PS0_iiiiPKtS7_iiiiiibS2_i --------------------------
	.section	.text._Z23gemm_half_q_half_kernelILi1ELi14ELb1ELb0ELi32EEvPK6__halfPKjS4_S2_PS0_iiiiPKtS7_iiiiiibS2_i,"ax",@progbits
	.align	128
        .global         _Z23gemm_half_q_half_kernelILi1ELi14ELb1ELb0ELi32EEvPK6__halfPKjS4_S2_PS0_iiiiPKtS7_iiiiiibS2_i
        .type           _Z23gemm_half_q_half_kernelILi1ELi14ELb1ELb0ELi32EEvPK6__halfPKjS4_S2_PS0_iiiiPKtS7_iiiiiibS2_i,@function
        .size           _Z23gemm_half_q_half_kernelILi1ELi14ELb1ELb0ELi32EEvPK6__halfPKjS4_S2_PS0_iiiiPKtS7_iiiiiibS2_i,(.L_x_3989 - _Z23gemm_half_q_half_kernelILi1ELi14ELb1ELb0ELi32EEvPK6__halfPKjS4_S2_PS0_iiiiPKtS7_iiiiiibS2_i)
        .other          _Z23gemm_half_q_half_kernelILi1ELi14ELb1ELb0ELi32EEvPK6__halfPKjS4_S2_PS0_iiiiPKtS7_iiiiiibS2_i,@"STO_CUDA_ENTRY STV_DEFAULT"
_Z23gemm_half_q_half_kernelILi1ELi14ELb1ELb0ELi32EEvPK6__halfPKjS4_S2_PS0_iiiiPKtS7_iiiiiibS2_i:
.text._Z23gemm_half_q_half_kernelILi1ELi14ELb1ELb0ELi32EEvPK6__halfPKjS4_S2_PS0_iiiiPKtS7_iiiiiibS2_i:
[----:B------:R-:W-:Y:S08]  /*0000*/  LDC R1, c[0x0][0x37c] ;  /* 0x0000df00ff017b82 */ /* 0x000ff00000000800 */
[----:B------:R-:W0:Y:S08]  /*0010*/  S2UR UR8, SR_CTAID.Y ;  /* 0x00000000000879c3 */ /* 0x000e300000002600 */
[----:B------:R-:W0:Y:S02]  /*0020*/  LDC R0, c[0x0][0x3a8] ;  /* 0x0000ea00ff007b82 */ /* 0x000e240000000800 */
[----:B0-----:R-:W-:-:S02]  /*0030*/  ISETP.LE.AND P0, PT, R0, UR8, PT ;  /* 0x0000000800007c0c */ /* 0x001fc4000bf03270 */
[----:B------:R-:W0:Y:S11]  /*0040*/  S2R R0, SR_CTAID.X ;  /* 0x0000000000007919 */ /* 0x000e360000002500 */
[----:B------:R-:W-:Y:S05]  /*0050*/  @P0 EXIT ;  /* 0x000000000000094d */ /* 0x000fea0003800000 */
[----:B------:R-:W1:Y:S01]  /*0060*/  LDC.64 R2, c[0x0][0x3e8] ;  /* 0x0000fa00ff027b82 */ /* 0x000e620000000a00 */
[----:B------:R-:W1:Y:S02]  /*0070*/  LDCU.64 UR6, c[0x0][0x358] ;  /* 0x00006b00ff0677ac */ /* 0x000e640008000a00 */
[----:B-1----:R-:W2:Y:S02]  /*0080*/  LDG.E.U16 R2, desc[UR6][R2.64] ;  /* 0x0000000602027981 */ /* 0x002ea4000c1e1500 */
[----:B--2---:R-:W-:-:S13]  /*0090*/  ISETP.NE.AND P0, PT, R2, RZ, PT ;  /* 0x000000ff0200720c */ /* 0x004fda0003f05270 */
[----:B------:R-:W-:Y:S05]  /*00a0*/  @!P0 EXIT ;  /* 0x000000000000894d */ /* 0x000fea0003800000 */
[----:B------:R-:W1:Y:S01]  /*00b0*/  S2R R15, SR_CTAID.Z ;  /* 0x00000000000f7919 */ /* 0x000e620000002700 */
[----:B------:R-:W2:Y:S01]  /*00c0*/  LDC R5, c[0x0][0x3b0] ;  /* 0x0000ec00ff057b82 */ /* 0x000ea20000000800 */
[----:B------:R-:W-:Y:S01]  /*00d0*/  BSSY.RECONVERGENT B0, `(.L_x_3838) ;  /* 0x000001e000007945 */ /* 0x000fe20003800200 */
[----:B------:R-:W3:Y:S06]  /*00e0*/  S2R R3, SR_TID.X ;  /* 0x0000000000037919 */ /* 0x000eec0000002100 */
[----:B------:R-:W4:Y:S01]  /*00f0*/  LDC R7, c[0x0][0x3ac] ;  /* 0x0000eb00ff077b82 */ /* 0x000f220000000800 */
[----:B-1----:R-:W-:-:S04]  /*0100*/  SHF.L.U32 R26, R15, 0x5, RZ ;  /* 0x000000050f1a7819 */ /* 0x002fc800000006ff */
[C---:B------:R-:W-:Y:S02]  /*0110*/  IADD3 R20, PT, PT, R26.reuse, 0x20, RZ ;  /* 0x000000201a147810 */ /* 0x040fe40007ffe0ff */
[----:B---3--:R-:W-:Y:S02]  /*0120*/  IADD3 R17, PT, PT, R26, R3, RZ ;  /* 0x000000031a117210 */ /* 0x008fe40007ffe0ff */
[----:B--2---:R-:W-:Y:S02]  /*0130*/  VIMNMX R25, PT, PT, R20, R5, PT ;  /* 0x0000000514197248 */ /* 0x004fe40003fe0100 */
[----:B0-----:R-:W-:Y:S02]  /*0140*/  LEA R0, R0, R3, 0x5 ;  /* 0x0000000300007211 */ /* 0x001fe400078e28ff */
[----:B------:R-:W-:Y:S02]  /*0150*/  ISETP.GE.AND P0, PT, R17, R25, PT ;  /* 0x000000191100720c */ /* 0x000fe40003f06270 */
[----:B------:R-:W-:-:S04]  /*0160*/  SHF.L.U32 R24, R0, 0x2, RZ ;  /* 0x0000000200187819 */ /* 0x000fc800000006ff */
[----:B----4-:R-:W-:-:S07]  /*0170*/  ISETP.GE.AND P1, PT, R24, R7, PT ;  /* 0x000000071800720c */ /* 0x010fce0003f26270 */
        /* <DEDUP_REMOVED lines=19> */
.L_x_3839:
[----:B------:R-:W-:Y:S05]  /*02b0*/  BSYNC.RECONVERGENT B0 ;  /* 0x0000000000007941 */ /* 0x000fea0003800200 */
.L_x_3838:
        /* <DEDUP_REMOVED lines=23> */
.L_x_3841:
        /* <DEDUP_REMOVED lines=11> */
[----:B------:R-:W3:Y:S01]  /*04e0*/  LDG.E.U16.CONSTANT R3, desc[UR6][R2.64+0x2] ;  /* 0x0000020602037981 */ /* 0x000ee2000c1e9500 */
[----:B-1----:R-:W-:-:S05]  /*04f0*/  IMAD.WIDE.U32 R16, R0, 0x2, R16 ;  /* 0x0000000200107825 */ /* 0x002fca00078e0010 */
[----:B------:R0:W4:Y:S01]  /*0500*/  LDG.E.U16.CONSTANT R4, desc[UR6][R16.64] ;  /* 0x0000000610047981 */ /* 0x000122000c1e9500 */
[----:B------:R-:W-:Y:S01]  /*0510*/  UIADD3 UR4, UPT, UPT, UR4, 0x1, URZ ;  /* 0x0000000104047890 */ /* 0x000fe2000fffe0ff */
[----:B--2---:R-:W-:-:S04]  /*0520*/  SHF.R.U32.HI R0, RZ, R11, R14 ;  /* 0x0000000bff007219 */ /* 0x004fc8000001160e */
[----:B------:R-:W-:Y:S02]  /*0530*/  LOP3.LUT R13, R0, 0xf, RZ, 0xc0, !PT ;  /* 0x0000000f000d7812 */ /* 0x000fe400078ec0ff */
[--C-:B------:R-:W-:Y:S02]  /*0540*/  SHF.R.U32.HI R18, RZ, 0x4, R0.reuse ;  /* 0x00000004ff127819 */ /* 0x100fe40000011600 */
[----:B------:R-:W-:Y:S01]  /*0550*/  SHF.R.U32.HI R14, RZ, 0x8, R0 ;  /* 0x00000008ff0e7819 */ /* 0x000fe20000011600 */
[C---:B------:R-:W-:Y:S01]  /*0560*/  IMAD R22, R13.reuse, R13, R13 ;  /* 0x0000000d0d167224 */ /* 0x040fe200078e020d */
[----:B------:R-:W-:Y:S02]  /*0570*/  LOP3.LUT R18, R18, 0xf, RZ, 0xc0, !PT ;  /* 0x0000000f12127812 */ /* 0x000fe400078ec0ff */
[----:B------:R-:W-:Y:S02]  /*0580*/  LOP3.LUT R14, R14, 0xf, RZ, 0xc0, !PT ;  /* 0x0000000f0e0e7812 */ /* 0x000fe400078ec0ff */
[----:B------:R-:W-:Y:S01]  /*0590*/  IADD3 R22, PT, PT, R13, 0x1, R22 ;  /* 0x000000010d167810 */ /* 0x000fe20007ffe016 */
[----:B------:R-:W-:Y:S01]  /*05a0*/  IMAD R13, R18, R18, R18 ;  /* 0x00000012120d7224 */ /* 0x000fe200078e0212 */
[----:B------:R-:W-:-:S02]  /*05b0*/  SHF.R.U32.HI R0, RZ, 0xc, R0 ;  /* 0x0000000cff007819 */ /* 0x000fc40000011600 */
[----:B---3--:R-:W-:Y:S01]  /*05c0*/  IADD3 R10, PT, PT, R3, R10, RZ ;  /* 0x0000000a030a7210 */ /* 0x008fe20007ffe0ff */
[----:B------:R-:W4:Y:S01]  /*05d0*/  I2F.F16 R15, R22 ;  /* 0x00000016000f7306 */ /* 0x000f220000200c00 */
[----:B------:R-:W-:Y:S01]  /*05e0*/  IADD3 R18, PT, PT, R18, 0x1, R13 ;  /* 0x0000000112127810 */ /* 0x000fe20007ffe00d */
[----:B------:R-:W-:Y:S01]  /*05f0*/  IMAD R13, R14, R14, R14 ;  /* 0x0000000e0e0d7224 */ /* 0x000fe200078e020e */
[----:B------:R-:W-:Y:S02]  /*0600*/  LOP3.LUT R0, R0, 0xf, RZ, 0xc0, !PT ;  /* 0x0000000f00007812 */ /* 0x000fe400078ec0ff */
[----:B------:R-:W-:Y:S02]  /*0610*/  ISETP.GE.AND P0, PT, R10, R25, PT ;  /* 0x000000190a00720c */ /* 0x000fe40003f06270 */
[----:B------:R-:W-:Y:S01]  /*0620*/  IADD3 R14, PT, PT, R14, 0x1, R13 ;  /* 0x000000010e0e7810 */ /* 0x000fe20007ffe00d */
[C---:B------:R-:W-:Y:S01]  /*0630*/  IMAD R13, R0.reuse, R0, R0 ;  /* 0x00000000000d7224 */ /* 0x040fe200078e0200 */
[----:B0-----:R-:W0:Y:S04]  /*0640*/  I2F.F16 R17, R18 ;  /* 0x0000001200117306 */ /* 0x001e280000200c00 */
[----:B------:R-:W-:Y:S01]  /*0650*/  IADD3 R13, PT, PT, R0, 0x1, R13 ;  /* 0x00000001000d7810 */ /* 0x000fe20007ffe00d */
[----:B----4-:R-:W-:-:S03]  /*0660*/  HMUL2 R0, R15.H0_H0, R4.H0_H0 ;  /* 0x200000040f007232 */ /* 0x010fc60000000800 */
[----:B------:R-:W1:Y:S01]  /*0670*/  I2F.F16 R19, R14 ;  /* 0x0000000e00137306 */ /* 0x000e620000200c00 */
[----:B0-----:R-:W-:-:S07]  /*0680*/  HMUL2 R2, R17.H0_H0, R4.H0_H0 ;  /* 0x2000000411027232 */ /* 0x001fce0000000800 */
[----:B------:R-:W0:Y:S01]  /*0690*/  I2F.F16 R13, R13 ;  /* 0x0000000d000d7306 */ /* 0x000e220000200c00 */
[-C--:B-1----:R-:W-:Y:S02]  /*06a0*/  HMUL2 R3, R19.H0_H0, R4.reuse.H0_H0 ;  /* 0x2000000413037232 */ /* 0x082fe40000000800 */
[----:B0-----:R-:W-:Y:S01]  /*06b0*/  HMUL2 R4, R13.H0_H0, R4.H0_H0 ;  /* 0x200000040d047232 */ /* 0x001fe20000000800 */
[----:B------:R-:W-:Y:S06]  /*06c0*/  @!P0 BRA `(.L_x_3841) ;  /* 0xfffffffc00588947 */ /* 0x000fec000383ffff */
.L_x_3840:
        /* <DEDUP_REMOVED lines=11> */
.L_x_3842:
        /* <DEDUP_REMOVED lines=11> */
.L_x_3843:
        /* <DEDUP_REMOVED lines=11> */
.L_x_3844:
        /* <DEDUP_REMOVED lines=11> */
.L_x_3845:
        /* <DEDUP_REMOVED lines=11> */
.L_x_3846:
        /* <DEDUP_REMOVED lines=31> */
[----:B------:R1:W2:Y:S01]  /*0c30*/  LDG.E.128.CONSTANT R12, desc[UR6][R30.64] ;  /* 0x000000061e0c7981 */ /* 0x0002a2000c1e9d00 */
        /* <DEDUP_REMOVED lines=13> */
[----:B------:R-:W-:Y:S01]  /*0d10*/  FFMA.FTZ R37, R5, R6, RZ ;  /* 0x0000000605257223 */ /* 0x000fe200000100ff */
[C---:B------:R-:W-:Y:S01]  /*0d20*/  FFMA.FTZ R5, R6.reuse, R33, RZ ;  /* 0x0000002106057223 */ /* 0x040fe200000100ff */
[C---:B------:R-:W-:Y:S01]  /*0d30*/  FFMA.FTZ R21, R6.reuse, R21, RZ ;  /* 0x0000001506157223 */ /* 0x040fe200000100ff */
[----:B------:R-:W-:Y:S02]  /*0d40*/  HADD2.F32 R34, -RZ, R32.H1_H1 ;  /* 0x30000020ff227230 */ /* 0x000fe40000004100 */
[----:B------:R-:W-:Y:S01]  /*0d50*/  FFMA.FTZ R6, R6, R23, RZ ;  /* 0x0000001706067223 */ /* 0x000fe200000100ff */
[----:B------:R-:W-:-:S02]  /*0d60*/  HADD2.F32 R32, -RZ, R26.H1_H1 ;  /* 0x3000001aff207230 */ /* 0x000fc40000004100 */
[----:B------:R-:W-:Y:S02]  /*0d70*/  HADD2.F32 R22, -RZ, R22.H1_H1 ;  /* 0x30000016ff167230 */ /* 0x000fe40000004100 */
[----:B------:R-:W-:Y:S01]  /*0d80*/  HADD2.F32 R23, -RZ, R28.H1_H1 ;  /* 0x3000001cff177230 */ /* 0x000fe20000004100 */
[----:B------:R-:W-:Y:S02]  /*0d90*/  MOV R33, 0x2c00 ;  /* 0x00002c0000217802 */ /* 0x000fe40000000f00 */
[C---:B------:R-:W-:Y:S01]  /*0da0*/  FFMA.FTZ R26, R32.reuse, R22, R5 ;  /* 0x00000016201a7223 */ /* 0x040fe20000010005 */
[----:B------:R-:W-:Y:S01]  /*0db0*/  LOP3.LUT R22, R17, 0xf000f0, RZ, 0xc0, !PT ;  /* 0x00f000f011167812 */ /* 0x000fe200078ec0ff */
[----:B------:R-:W-:Y:S01]  /*0dc0*/  FFMA.FTZ R6, R32, R23, R6 ;  /* 0x0000001720067223 */ /* 0x000fe20000010006 */
[----:B------:R-:W-:Y:S01]  /*0dd0*/  LOP3.LUT R23, R18, 0xf000f0, RZ, 0xc0, !PT ;  /* 0x00f000f012177812 */ /* 0x000fe200078ec0ff */
[----:B------:R-:W-:Y:S01]  /*0de0*/  HADD2.F32 R36, -RZ, R29.H1_H1 ;  /* 0x3000001dff247230 */ /* 0x000fe20000004100 */
[----:B------:R-:W-:-:S02]  /*0df0*/  PRMT R0, R0, 0x5410, R33 ;  /* 0x0000541000007816 */ /* 0x000fc40000000021 */
[----:B------:R-:W-:Y:S02]  /*0e00*/  LOP3.LUT R33, R22, 0x64006400, RZ, 0xfc, !PT ;  /* 0x6400640016217812 */ /* 0x000fe400078efcff */
[----:B------:R-:W-:Y:S02]  /*0e10*/  LOP3.LUT R29, R23, 0x64006400, RZ, 0xfc, !PT ;  /* 0x64006400171d7812 */ /* 0x000fe400078efcff */
[----:B------:R-:W0:Y:S01]  /*0e20*/  LDS.64 R22, [UR4+0x8] ;  /* 0x00000804ff167984 */ /* 0x000e220008000a00 */
[----:B------:R-:W-:Y:S01]  /*0e30*/  FFMA.FTZ R5, R32, R36, R21 ;  /* 0x0000002420057223 */ /* 0x000fe20000010015 */
[----:B------:R-:W-:Y:S02]  /*0e40*/  LOP3.LUT R21, R16, 0xf000f0, RZ, 0xc0, !PT ;  /* 0x00f000f010157812 */ /* 0x000fe400078ec0ff */
[----:B------:R-:W-:Y:S01]  /*0e50*/  LOP3.LUT R28, R19, 0xf000f0, RZ, 0xc0, !PT ;  /* 0x00f000f0131c7812 */ /* 0x000fe200078ec0ff */
[----:B------:R-:W-:Y:S01]  /*0e60*/  HFMA2 R33, R33, R0.H1_H1, -72, -72 ;  /* 0xd480d48021217431 */ /* 0x000fe20000060000 */
[----:B------:R-:W-:-:S02]  /*0e70*/  LOP3.LUT R21, R21, 0x64006400, RZ, 0xfc, !PT ;  /* 0x6400640015157812 */ /* 0x000fc400078efcff */
[----:B------:R-:W-:Y:S01]  /*0e80*/  LOP3.LUT R35, R28, 0x64006400, RZ, 0xfc, !PT ;  /* 0x640064001c237812 */ /* 0x000fe200078efcff */
[----:B------:R-:W-:Y:S01]  /*0e90*/  FFMA.FTZ R37, R34, R32, R37 ;  /* 0x0000002022257223 */ /* 0x000fe20000010025 */
[-C--:B------:R-:W-:Y:S02]  /*0ea0*/  HFMA2 R32, R29, R0.reuse.H1_H1, -72, -72 ;  /* 0xd480d4801d207431 */ /* 0x080fe40000060000 */
[----:B------:R-:W-:Y:S02]  /*0eb0*/  HADD2.F32 R29, -RZ, R27.H0_H0 ;  /* 0x2000001bff1d7230 */ /* 0x000fe40000004100 */
[-C--:B------:R-:W-:Y:S02]  /*0ec0*/  HFMA2 R21, R21, R0.reuse.H1_H1, -72, -72 ;  /* 0xd480d48015157431 */ /* 0x080fe40000060000 */
[----:B------:R-:W-:Y:S02]  /*0ed0*/  HADD2.F32 R34, -RZ, R33.H0_H0 ;  /* 0x20000021ff227230 */ /* 0x000fe40000004100 */
[----:B------:R-:W-:Y:S01]  /*0ee0*/  HFMA2 R28, R35, R0.H1_H1, -72, -72 ;  /* 0xd480d480231c7431 */ /* 0x000fe20000060000 */
[----:B------:R-:W-:Y:S01]  /*0ef0*/  SHF.R.U32.HI R16, RZ, 0x8, R16 ;  /* 0x00000008ff107819 */ /* 0x000fe20000011610 */
[----:B------:R-:W-:-:S02]  /*0f00*/  HADD2.F32 R36, -RZ, R32.H0_H0 ;  /* 0x20000020ff247230 */ /* 0x000fc40000004100 */
[----:B------:R-:W-:Y:S01]  /*0f10*/  FFMA.FTZ R26, R29, R34, R26 ;  /* 0x000000221d1a7223 */ /* 0x000fe2000001001a */
[--C-:B------:R-:W-:Y:S02]  /*0f20*/  HADD2.F32 R38, -RZ, R21.reuse.H0_H0 ;  /* 0x20000015ff267230 */ /* 0x100fe40000004100 */
[--C-:B------:R-:W-:Y:S02]  /*0f30*/  HADD2.F32 R35, -RZ, R28.reuse.H0_H0 ;  /* 0x2000001cff237230 */ /* 0x100fe40000004100 */
[----:B------:R-:W-:Y:S02]  /*0f40*/  HADD2.F32 R34, -RZ, R21.H1_H1 ;  /* 0x30000015ff227230 */ /* 0x000fe40000004100 */
[----:B------:R-:W-:Y:S01]  /*0f50*/  HADD2.F32 R21, -RZ, R28.H1_H1 ;  /* 0x3000001cff157230 */ /* 0x000fe20000004100 */
[----:B------:R-:W-:Y:S01]  /*0f60*/  LOP3.LUT R28, R16, 0xf000f, RZ, 0xc0, !PT ;  /* 0x000f000f101c7812 */ /* 0x000fe200078ec0ff */
[----:B------:R-:W-:Y:S02]  /*0f70*/  HADD2.F32 R27, -RZ, R27.H1_H1 ;  /* 0x3000001bff1b7230 */ /* 0x000fe40000004100 */
[----:B------:R-:W-:Y:S01]  /*0f80*/  FFMA.FTZ R37, R38, R29, R37 ;  /* 0x0000001d26257223 */ /* 0x000fe20000010025 */
[----:B------:R-:W-:-:S02]  /*0f90*/  HADD2.F32 R33, -RZ, R33.H1_H1 ;  /* 0x30000021ff217230 */ /* 0x000fc40000004100 */
[C---:B------:R-:W-:Y:S01]  /*0fa0*/  FFMA.FTZ R5, R29.reuse, R36, R5 ;  /* 0x000000241d057223 */ /* 0x040fe20000010005 */
[----:B------:R-:W-:Y:S01]  /*0fb0*/  FFMA.FTZ R6, R29, R35, R6 ;  /* 0x000000231d067223 */ /* 0x000fe20000010006 */
[----:B------:R-:W-:Y:S01]  /*0fc0*/  HADD2.F32 R32, -RZ, R32.H1_H1 ;  /* 0x30000020ff207230 */ /* 0x000fe20000004100 */
[----:B------:R-:W-:Y:S02]  /*0fd0*/  SHF.R.U32.HI R17, RZ, 0x8, R17 ;  /* 0x00000008ff117819 */ /* 0x000fe40000011611 */
[----:B------:R-:W-:Y:S01]  /*0fe0*/  LOP3.LUT R29, R28, 0x64006400, RZ, 0xfc, !PT ;  /* 0x640064001c1d7812 */ /* 0x000fe200078efcff */
[C---:B------:R-:W-:Y:S01]  /*0ff0*/  FFMA.FTZ R26, R27.reuse, R33, R26 ;  /* 0x000000211b1a7223 */ /* 0x040fe2000001001a */
[----:B------:R-:W-:Y:S02]  /*1000*/  SHF.R.U32.HI R18, RZ, 0x8, R18 ;  /* 0x00000008ff127819 */ /* 0x000fe40000011612 */
[----:B------:R-:W-:Y:S01]  /*1010*/  SHF.R.U32.HI R19, RZ, 0x8, R19 ;  /* 0x00000008ff137819 */ /* 0x000fe20000011613 */
[----:B------:R-:W-:Y:S01]  /*1020*/  FFMA.FTZ R5, R27, R32, R5 ;  /* 0x000000201b057223 */ /* 0x000fe20000010005 */
[----:B------:R-:W-:Y:S01]  /*1030*/  LOP3.LUT R33, R17, 0xf000f, RZ, 0xc0, !PT ;  /* 0x000f000f11217812 */ /* 0x000fe200078ec0ff */
[----:B------:R-:W-:Y:S01]  /*1040*/  FFMA.FTZ R28, R27, R21, R6 ;  /* 0x000000151b1c7223 */ /* 0x000fe20000010006 */
[----:B------:R-:W-:Y:S01]  /*1050*/  HADD2 R32, R29, -1032, -1032 ;  /* 0xe408e4081d207430 */ /* 0x000fe20000000000 */
[----:B------:R-:W-:-:S02]  /*1060*/  LOP3.LUT R21, R18, 0xf000f, RZ, 0xc0, !PT ;  /* 0x000f000f12157812 */ /* 0x000fc400078ec0ff */
[----:B------:R-:W-:Y:S02]  /*1070*/  LOP3.LUT R29, R19, 0xf000f, RZ, 0xc0, !PT ;  /* 0x000f000f131d7812 */ /* 0x000fe400078ec0ff */
[----:B------:R-:W-:Y:S02]  /*1080*/  LOP3.LUT R6, R33, 0x64006400, RZ, 0xfc, !PT ;  /* 0x6400640021067812 */ /* 0x000fe400078efcff */
[----:B------:R-:W-:Y:S02]  /*1090*/  LOP3.LUT R21, R21, 0x64006400, RZ, 0xfc, !PT ;  /* 0x6400640015157812 */ /* 0x000fe400078efcff */
[----:B------:R-:W-:Y:S01]  /*10a0*/  LOP3.LUT R29, R29, 0x64006400, RZ, 0xfc, !PT ;  /* 0x640064001d1d7812 */ /* 0x000fe200078efcff */
[----:B------:R-:W-:Y:S01]  /*10b0*/  FFMA.FTZ R37, R34, R27, R37 ;  /* 0x0000001b22257223 */ /* 0x000fe20000010025 */
[----:B------:R-:W-:Y:S02]  /*10c0*/  HADD2 R6, R6, -1032, -1032 ;  /* 0xe408e40806067430 */ /* 0x000fe40000000000 */
[----:B0-----:R-:W-:-:S02]  /*10d0*/  HADD2.F32 R27, -RZ, R22.H0_H0 ;  /* 0x20000016ff1b7230 */ /* 0x001fc40000004100 */
[----:B------:R-:W-:Y:S02]  /*10e0*/  HADD2 R21, R21, -1032, -1032 ;  /* 0xe408e40815157430 */ /* 0x000fe40000000000 */
[----:B------:R-:W-:Y:S02]  /*10f0*/  HADD2.F32 R34, -RZ, R32.H0_H0 ;  /* 0x20000020ff227230 */ /* 0x000fe40000004100 */
[----:B------:R-:W-:Y:S02]  /*1100*/  HADD2 R29, R29, -1032, -1032 ;  /* 0xe408e4081d1d7430 */ /* 0x000fe40000000000 */
[----:B------:R-:W-:Y:S01]  /*1110*/  HADD2.F32 R33, -RZ, R6.H0_H0 ;  /* 0x20000006ff217230 */ /* 0x000fe20000004100 */
[----:B------:R-:W-:Y:S01]  /*1120*/  LOP3.LUT R16, R16, 0xf000f0, RZ, 0xc0, !PT ;  /* 0x00f000f010107812 */ /* 0x000fe200078ec0ff */
[----:B------:R-:W-:Y:S01]  /*1130*/  FFMA.FTZ R37, R34, R27, R37 ;  /* 0x0000001b22257223 */ /* 0x000fe20000010025 */
[----:B------:R-:W-:Y:S01]  /*1140*/  HADD2.F32 R34, -RZ, R21.H0_H0 ;  /* 0x20000015ff227230 */ /* 0x000fe20000004100 */
[----:B------:R-:W-:Y:S01]  /*1150*/  LOP3.LUT R17, R17, 0xf000f0, RZ, 0xc0, !PT ;  /* 0x00f000f011117812 */ /* 0x000fe200078ec0ff */
[----:B------:R-:W-:-:S02]  /*1160*/  HADD2.F32 R35, -RZ, R29.H0_H0 ;  /* 0x2000001dff237230 */ /* 0x000fc40000004100 */
[C---:B------:R-:W-:Y:S01]  /*1170*/  FFMA.FTZ R26, R27.reuse, R33, R26 ;  /* 0x000000211b1a7223 */ /* 0x040fe2000001001a */
[----:B------:R-:W-:Y:S02]  /*1180*/  HADD2.F32 R33, -RZ, R22.H1_H1 ;  /* 0x30000016ff217230 */ /* 0x000fe40000004100 */
[C---:B------:R-:W-:Y:S01]  /*1190*/  FFMA.FTZ R5, R27.reuse, R34, R5 ;  /* 0x000000221b057223 */ /* 0x040fe20000010005 */
[----:B------:R-:W-:Y:S02]  /*11a0*/  HADD2.F32 R22, -RZ, R21.H1_H1 ;  /* 0x30000015ff167230 */ /* 0x000fe40000004100 */
[----:B------:R-:W-:Y:S01]  /*11b0*/  FFMA.FTZ R28, R27, R35, R28 ;  /* 0x000000231b1c7223 */ /* 0x000fe2000001001c */
[----:B------:R-:W-:Y:S02]  /*11c0*/  LOP3.LUT R21, R16, 0x64006400, RZ, 0xfc, !PT ;  /* 0x6400640010157812 */ /* 0x000fe400078efcff */
[----:B------:R-:W-:Y:S01]  /*11d0*/  LOP3.LUT R27, R17, 0x64006400, RZ, 0xfc, !PT ;  /* 0x64006400111b7812 */ /* 0x000fe200078efcff */
[----:B------:R-:W-:Y:S01]  /*11e0*/  HADD2.F32 R6, -RZ, R6.H1_H1 ;  /* 0x30000006ff067230 */ /* 0x000fe20000004100 */
[----:B------:R-:W0:Y:S01]  /*11f0*/  LDS.64 R16, [UR4+0x10] ;  /* 0x00001004ff107984 */ /* 0x000e220008000a00 */
[----:B------:R-:W-:Y:S01]  /*1200*/  LOP3.LUT R18, R18, 0xf000f0, RZ, 0xc0, !PT ;  /* 0x00f000f012127812 */ /* 0x000fe200078ec0ff */
[----:B------:R-:W-:-:S02]  /*1210*/  HADD2.F32 R32, -RZ, R32.H1_H1 ;  /* 0x30000020ff207230 */ /* 0x000fc40000004100 */
[C---:B------:R-:W-:Y:S01]  /*1220*/  FFMA.FTZ R5, R33.reuse, R22, R5 ;  /* 0x0000001621057223 */ /* 0x040fe20000010005 */
[----:B------:R-:W-:Y:S02]  /*1230*/  HADD2.F32 R29, -RZ, R29.H1_H1 ;  /* 0x3000001dff1d7230 */ /* 0x000fe40000004100 */
[----:B------:R-:W-:Y:S01]  /*1240*/  FFMA.FTZ R26, R33, R6, R26 ;  /* 0x00000006211a7223 */ /* 0x000fe2000001001a */
[----:B------:R-:W-:Y:S01]  /*1250*/  LOP3.LUT R22, R19, 0xf000f0, RZ, 0xc0, !PT ;  /* 0x00f000f013167812 */ /* 0x000fe200078ec0ff */
[-C--:B------:R-:W-:Y:S01]  /*1260*/  HFMA2 R6, R21, R0.reuse.H1_H1, -72, -72 ;  /* 0xd480d48015067431 */ /* 0x080fe20000060000 */
[----:B------:R-:W-:Y:S01]  /*1270*/  LOP3.LUT R21, R18, 0x64006400, RZ, 0xfc, !PT ;  /* 0x6400640012157812 */ /* 0x000fe200078efcff */
[----:B------:R-:W-:Y:S02]  /*1280*/  HFMA2 R19, R27, R0.H1_H1, -72, -72 ;  /* 0xd480d4801b137431 */ /* 0x000fe40000060000 */
[----:B------:R-:W-:Y:S01]  /*1290*/  FFMA.FTZ R37, R32, R33, R37 ;  /* 0x0000002120257223 */ /* 0x000fe20000010025 */
[----:B------:R-:W-:Y:S01]  /*12a0*/  FFMA.FTZ R33, R33, R29, R28 ;  /* 0x0000001d21217223 */ /* 0x000fe2000001001c */
[----:B------:R-:W-:Y:S01]  /*12b0*/  LOP3.LUT R27, R22, 0x64006400, RZ, 0xfc, !PT ;  /* 0x64006400161b7812 */ /* 0x000fe200078efcff */
[----:B------:R-:W-:-:S02]  /*12c0*/  HADD2.F32 R22, -RZ, R23.H0_H0 ;  /* 0x20000017ff167230 */ /* 0x000fc40000004100 */
[----:B------:R-:W-:Y:S02]  /*12d0*/  HFMA2 R21, R21, R0.H1_H1, -72, -72 ;  /* 0xd480d48015157431 */ /* 0x000fe40000060000 */
[----:B------:R-:W-:Y:S02]  /*12e0*/  HADD2.F32 R29, -RZ, R19.H0_H0 ;  /* 0x20000013ff1d7230 */ /* 0x000fe40000004100 */
[----:B------:R-:W-:-:S03]  /*12f0*/  HADD2.F32 R28, -RZ, R6.H0_H0 ;  /* 0x20000006ff1c7230 */ /* 0x000fc60000004100 */
[----:B------:R-:W-:Y:S01]  /*1300*/  FFMA.FTZ R26, R22, R29, R26 ;  /* 0x0000001d161a7223 */ /* 0x000fe2000001001a */
[----:B------:R-:W-:Y:S02]  /*1310*/  HADD2.F32 R29, -RZ, R21.H0_H0 ;  /* 0x20000015ff1d7230 */ /* 0x000fe40000004100 */
[----:B------:R-:W-:Y:S02]  /*1320*/  HFMA2 R18, R27, R0.H1_H1, -72, -72 ;  /* 0xd480d4801b127431 */ /* 0x000fe40000060000 */
[----:B------:R-:W-:Y:S02]  /*1330*/  HADD2.F32 R23, -RZ, R23.H1_H1 ;  /* 0x30000017ff177230 */ /* 0x000fe40000004100 */
[----:B------:R-:W-:Y:S02]  /*1340*/  HADD2.F32 R19, -RZ, R19.H1_H1 ;  /* 0x30000013ff137230 */ /* 0x000fe40000004100 */
[----:B------:R-:W-:Y:S01]  /*1350*/  FFMA.FTZ R28, R28, R22, R37 ;  /* 0x000000161c1c7223 */ /* 0x000fe20000010025 */
[----:B------:R-:W-:-:S02]  /*1360*/  HADD2.F32 R27, -RZ, R6.H1_H1 ;  /* 0x30000006ff1b7230 */ /* 0x000fc40000004100 */
[----:B------:R-:W-:Y:S01]  /*1370*/  FFMA.FTZ R29, R22, R29, R5 ;  /* 0x0000001d161d7223 */ /* 0x000fe20000010005 */
[----:B------:R-:W-:Y:S02]  /*1380*/  HADD2.F32 R32, -RZ, R21.H1_H1 ;  /* 0x30000015ff207230 */ /* 0x000fe40000004100 */
[----:B------:R-:W-:Y:S01]  /*1390*/  FFMA.FTZ R5, R23, R19, R26 ;  /* 0x0000001317057223 */ /* 0x000fe2000001001a */
[----:B------:R-:W-:Y:S02]  /*13a0*/  HADD2.F32 R34, -RZ, R18.H0_H0 ;  /* 0x20000012ff227230 */ /* 0x000fe40000004100 */
[----:B------:R-:W-:Y:S01]  /*13b0*/  FFMA.FTZ R6, R27, R23, R28 ;  /* 0x000000171b067223 */ /* 0x000fe2000001001c */
[----:B---3--:R-:W-:Y:S01]  /*13c0*/  LOP3.LUT R19, R8, 0xf000f, RZ, 0xc0, !PT ;  /* 0x000f000f08137812 */ /* 0x008fe200078ec0ff */
[----:B------:R-:W-:Y:S01]  /*13d0*/  FFMA.FTZ R26, R23, R32, R29 ;  /* 0x00000020171a7223 */ /* 0x000fe2000001001d */
[----:B------:R-:W-:Y:S02]  /*13e0*/  LOP3.LUT R21, R9, 0xf000f, RZ, 0xc0, !PT ;  /* 0x000f000f09157812 */ /* 0x000fe400078ec0ff */
[----:B------:R-:W-:-:S02]  /*13f0*/  LOP3.LUT R27, R10, 0xf000f, RZ, 0xc0, !PT ;  /* 0x000f000f0a1b7812 */ /* 0x000fc400078ec0ff */
[----:B------:R-:W-:Y:S01]  /*1400*/  LOP3.LUT R29, R11, 0xf000f, RZ, 0xc0, !PT ;  /* 0x000f000f0b1d7812 */ /* 0x000fe200078ec0ff */
[----:B------:R-:W-:Y:S01]  /*1410*/  HADD2.F32 R18, -RZ, R18.H1_H1 ;  /* 0x30000012ff127230 */ /* 0x000fe20000004100 */
[----:B------:R-:W-:Y:S01]  /*1420*/  LOP3.LUT R19, R19, 0x64006400, RZ, 0xfc, !PT ;  /* 0x6400640013137812 */ /* 0x000fe200078efcff */
[----:B------:R-:W-:Y:S01]  /*1430*/  FFMA.FTZ R22, R22, R34, R33 ;  /* 0x0000002216167223 */ /* 0x000fe20000010021 */
[----:B------:R-:W-:Y:S02]  /*1440*/  LOP3.LUT R28, R21, 0x64006400, RZ, 0xfc, !PT ;  /* 0x64006400151c7812 */ /* 0x000fe400078efcff */
[----:B------:R-:W-:Y:S02]  /*1450*/  LOP3.LUT R27, R27, 0x64006400, RZ, 0xfc, !PT ;  /* 0x640064001b1b7812 */ /* 0x000fe400078efcff */
[----:B------:R-:W-:Y:S01]  /*1460*/  LOP3.LUT R29, R29, 0x64006400, RZ, 0xfc, !PT ;  /* 0x640064001d1d7812 */ /* 0x000fe200078efcff */
[----:B------:R-:W-:Y:S02]  /*1470*/  HADD2 R19, R19, -1032, -1032 ;  /* 0xe408e40813137430 */ /* 0x000fe40000000000 */
[----:B------:R-:W-:Y:S01]  /*1480*/  FFMA.FTZ R21, R23, R18, R22 ;  /* 0x0000001217157223 */ /* 0x000fe20000010016 */
[----:B------:R-:W-:-:S02]  /*1490*/  HADD2 R28, R28, -1032, -1032 ;  /* 0xe408e4081c1c7430 */ /* 0x000fc40000000000 */
[----:B------:R-:W-:Y:S02]  /*14a0*/  HADD2 R22, R27, -1032, -1032 ;  /* 0xe408e4081b167430 */ /* 0x000fe40000000000 */
[----:B------:R-:W-:Y:S02]  /*14b0*/  HADD2 R29, R29, -1032, -1032 ;  /* 0xe408e4081d1d7430 */ /* 0x000fe40000000000 */
[--C-:B------:R-:W-:Y:S02]  /*14c0*/  HADD2.F32 R23, -RZ, R19.reuse.H0_H0 ;  /* 0x20000013ff177230 */ /* 0x100fe40000004100 */
[----:B0-----:R-:W-:Y:S02]  /*14d0*/  HADD2.F32 R18, -RZ, R16.H0_H0 ;  /* 0x20000010ff127230 */ /* 0x001fe40000004100 */
[----:B------:R-:W-:Y:S02]  /*14e0*/  HADD2.F32 R33, -RZ, R19.H1_H1 ;  /* 0x30000013ff217230 */ /* 0x000fe40000004100 */
[----:B------:R-:W-:-:S02]  /*14f0*/  HADD2.F32 R35, -RZ, R28.H0_H0 ;  /* 0x2000001cff237230 */ /* 0x000fc40000004100 */
[----:B------:R-:W-:Y:S02]  /*1500*/  HADD2.F32 R27, -RZ, R22.H0_H0 ;  /* 0x20000016ff1b7230 */ /* 0x000fe40000004100 */
[----:B------:R-:W-:Y:S02]  /*1510*/  HADD2.F32 R19, -RZ, R29.H0_H0 ;  /* 0x2000001dff137230 */ /* 0x000fe40000004100 */
[----:B------:R-:W-:Y:S01]  /*1520*/  FFMA.FTZ R32, R23, R18, RZ ;  /* 0x0000001217207223 */ /* 0x000fe200000100ff */
[----:B------:R-:W-:Y:S02]  /*1530*/  HADD2.F32 R16, -RZ, R16.H1_H1 ;  /* 0x30000010ff107230 */ /* 0x000fe40000004100 */
[C---:B------:R-:W-:Y:S01]  /*1540*/  FFMA.FTZ R23, R18.reuse, R35, RZ ;  /* 0x0000002312177223 */ /* 0x040fe200000100ff */
[----:B------:R-:W-:Y:S02]  /*1550*/  HADD2.F32 R34, -RZ, R28.H1_H1 ;  /* 0x3000001cff227230 */ /* 0x000fe40000004100 */
[----:B------:R-:W-:Y:S01]  /*1560*/  FFMA.FTZ R27, R18, R27, RZ ;  /* 0x0000001b121b7223 */ /* 0x000fe200000100ff */
[----:B------:R-:W-:-:S02]  /*1570*/  HADD2.F32 R22, -RZ, R22.H1_H1 ;  /* 0x30000016ff167230 */ /* 0x000fc40000004100 */
[----:B------:R-:W-:Y:S01]  /*1580*/  FFMA.FTZ R19, R18, R19, RZ ;  /* 0x0000001312137223 */ /* 0x000fe200000100ff */
[----:B------:R-:W-:Y:S02]  /*1590*/  HADD2.F32 R36, -RZ, R29.H1_H1 ;  /* 0x3000001dff247230 */ /* 0x000fe40000004100 */
[----:B------:R-:W-:Y:S01]  /*15a0*/  FFMA.FTZ R28, R33, R16, R32 ;  /* 0x00000010211c7223 */ /* 0x000fe20000010020 */
[C---:B------:R-:W-:Y:S01]  /*15b0*/  FFMA.FTZ R34, R16.reuse, R34, R23 ;  /* 0x0000002210227223 */ /* 0x040fe20000010017 */
[C---:B------:R-:W-:Y:S01]  /*15c0*/  FFMA.FTZ R32, R16.reuse, R22, R27 ;  /* 0x0000001610207223 */ /* 0x040fe2000001001b */
[----:B------:R-:W-:Y:S01]  /*15d0*/  FFMA.FTZ R16, R16, R36, R19 ;  /* 0x0000002410107223 */ /* 0x000fe20000010013 */
[----:B------:R-:W-:Y:S01]  /*15e0*/  LOP3.LUT R19, R10, 0xf000f0, RZ, 0xc0, !PT ;  /* 0x00f000f00a137812 */ /* 0x000fe200078ec0ff */
[----:B------:R-:W0:Y:S01]  /*15f0*/  LDS.64 R22, [UR4+0x18] ;  /* 0x00001804ff167984 */ /* 0x000e220008000a00 */
[----:B------:R-:W-:Y:S02]  /*1600*/  LOP3.LUT R18, R8, 0xf000f0, RZ, 0xc0, !PT ;  /* 0x00f000f008127812 */ /* 0x000fe400078ec0ff */
[----:B------:R-:W-:-:S02]  /*1610*/  LOP3.LUT R35, R11, 0xf000f0, RZ, 0xc0, !PT ;  /* 0x00f000f00b237812 */ /* 0x000fc400078ec0ff */
[----:B------:R-:W-:Y:S02]  /*1620*/  LOP3.LUT R19, R19, 0x64006400, RZ, 0xfc, !PT ;  /* 0x6400640013137812 */ /* 0x000fe400078efcff */
[----:B------:R-:W-:Y:S02]  /*1630*/  LOP3.LUT R33, R18, 0x64006400, RZ, 0xfc, !PT ;  /* 0x6400640012217812 */ /* 0x000fe400078efcff */
[----:B------:R-:W-:Y:S01]  /*1640*/  LOP3.LUT R35, R35, 0x64006400, RZ, 0xfc, !PT ;  /* 0x6400640023237812 */ /* 0x000fe200078efcff */
[-C--:B------:R-:W-:Y:S01]  /*1650*/  HFMA2 R19, R19, R0.reuse.H1_H1, -72, -72 ;  /* 0xd480d48013137431 */ /* 0x080fe20000060000 */
[----:B------:R-:W-:Y:S01]  /*1660*/  LOP3.LUT R27, R9, 0xf000f0, RZ, 0xc0, !PT ;  /* 0x00f000f0091b7812 */ /* 0x000fe200078ec0ff */
[-C--:B------:R-:W-:Y:S02]  /*1670*/  HFMA2 R33, R33, R0.reuse.H1_H1, -72, -72 ;  /* 0xd480d48021217431 */ /* 0x080fe40000060000 */
[----:B------:R-:W-:Y:S02]  /*1680*/  HADD2.F32 R29, -RZ, R17.H0_H0 ;  /* 0x20000011ff1d7230 */ /* 0x000fe40000004100 */
[----:B------:R-:W-:Y:S01]  /*1690*/  HFMA2 R18, R35, R0.H1_H1, -72, -72 ;  /* 0xd480d48023127431 */ /* 0x000fe20000060000 */
[----:B------:R-:W-:Y:S01]  /*16a0*/  LOP3.LUT R27, R27, 0x64006400, RZ, 0xfc, !PT ;  /* 0x640064001b1b7812 */ /* 0x000fe200078efcff */
[----:B------:R-:W-:-:S02]  /*16b0*/  HADD2.F32 R35, -RZ, R19.H0_H0 ;  /* 0x20000013ff237230 */ /* 0x000fc40000004100 */
[----:B------:R-:W-:Y:S02]  /*16c0*/  HADD2.F32 R37, -RZ, R33.H0_H0 ;  /* 0x20000021ff257230 */ /* 0x000fe40000004100 */
[----:B------:R-:W-:Y:S02]  /*16d0*/  HFMA2 R27, R27, R0.H1_H1, -72, -72 ;  /* 0xd480d4801b1b7431 */ /* 0x000fe40000060000 */
[----:B------:R-:W-:Y:S01]  /*16e0*/  FFMA.FTZ R32, R29, R35, R32 ;  /* 0x000000231d207223 */ /* 0x000fe20000010020 */
[----:B------:R-:W-:Y:S02]  /*16f0*/  HADD2.F32 R35, -RZ, R17.H1_H1 ;  /* 0x30000011ff237230 */ /* 0x000fe40000004100 */
[----:B------:R-:W-:Y:S01]  /*1700*/  FFMA.FTZ R28, R37, R29, R28 ;  /* 0x0000001d251c7223 */ /* 0x000fe2000001001c */
[----:B------:R-:W-:Y:S02]  /*1710*/  HADD2.F32 R33, -RZ, R33.H1_H1 ;  /* 0x30000021ff217230 */ /* 0x000fe40000004100 */
[----:B------:R-:W-:-:S03]  /*1720*/  HADD2.F32 R36, -RZ, R27.H0_H0 ;  /* 0x2000001bff247230 */ /* 0x000fc60000004100 */
[----:B------:R-:W-:Y:S01]  /*1730*/  FFMA.FTZ R33, R33, R35, R28 ;  /* 0x0000002321217223 */ /* 0x000fe2000001001c */
[----:B------:R-:W-:Y:S01]  /*1740*/  SHF.R.U32.HI R28, RZ, 0x8, R9 ;  /* 0x00000008ff1c7819 */ /* 0x000fe20000011609 */
[----:B------:R-:W-:Y:S01]  /*1750*/  FFMA.FTZ R34, R29, R36, R34 ;  /* 0x000000241d227223 */ /* 0x000fe20000010022 */
[--C-:B------:R-:W-:Y:S02]  /*1760*/  HADD2.F32 R36, -RZ, R18.reuse.H0_H0 ;  /* 0x20000012ff247230 */ /* 0x100fe40000004100 */
[----:B------:R-:W-:Y:S01]  /*1770*/  HADD2.F32 R17, -RZ, R27.H1_H1 ;  /* 0x3000001bff117230 */ /* 0x000fe20000004100 */
[----:B------:R-:W-:Y:S02]  /*1780*/  LOP3.LUT R9, R28, 0xf000f, RZ, 0xc0, !PT ;  /* 0x000f000f1c097812 */ /* 0x000fe400078ec0ff */
[----:B------:R-:W-:Y:S01]  /*1790*/  SHF.R.U32.HI R27, RZ, 0x8, R8 ;  /* 0x00000008ff1b7819 */ /* 0x000fe20000011608 */
[----:B------:R-:W-:Y:S01]  /*17a0*/  HADD2.F32 R19, -RZ, R19.H1_H1 ;  /* 0x30000013ff137230 */ /* 0x000fe20000004100 */
[----:B------:R-:W-:Y:S01]  /*17b0*/  LOP3.LUT R9, R9, 0x64006400, RZ, 0xfc, !PT ;  /* 0x6400640009097812 */ /* 0x000fe200078efcff */
[----:B------:R-:W-:-:S02]  /*17c0*/  HADD2.F32 R18, -RZ, R18.H1_H1 ;  /* 0x30000012ff127230 */ /* 0x000fc40000004100 */
[----:B------:R-:W-:Y:S01]  /*17d0*/  FFMA.FTZ R16, R29, R36, R16 ;  /* 0x000000241d107223 */ /* 0x000fe20000010010 */
[----:B------:R-:W-:Y:S02]  /*17e0*/  LOP3.LUT R8, R27, 0xf000f, RZ, 0xc0, !PT ;  /* 0x000f000f1b087812 */ /* 0x000fe400078ec0ff */
[----:B------:R-:W-:Y:S01]  /*17f0*/  SHF.R.U32.HI R10, RZ, 0x8, R10 ;  /* 0x00000008ff0a7819 */ /* 0x000fe2000001160a */
[C---:B------:R-:W-:Y:S01]  /*1800*/  FFMA.FTZ R17, R35.reuse, R17, R34 ;  /* 0x0000001123117223 */ /* 0x040fe20000010022 */
[C---:B------:R-:W-:Y:S01]  /*1810*/  FFMA.FTZ R37, R35.reuse, R19, R32 ;  /* 0x0000001323257223 */ /* 0x040fe20000010020 */
[----:B------:R-:W-:Y:S01]  /*1820*/  LOP3.LUT R8, R8, 0x64006400, RZ, 0xfc, !PT ;  /* 0x6400640008087812 */ /* 0x000fe200078efcff */
[----:B------:R-:W-:Y:S02]  /*1830*/  HADD2 R32, R9, -1032, -1032 ;  /* 0xe408e40809207430 */ /* 0x000fe40000000000 */
[----:B------:R-:W-:Y:S01]  /*1840*/  FFMA.FTZ R35, R35, R18, R16 ;  /* 0x0000001223237223 */ /* 0x000fe20000010010 */
[----:B------:R-:W-:Y:S01]  /*1850*/  LOP3.LUT R16, R10, 0xf000f, RZ, 0xc0, !PT ;  /* 0x000f000f0a107812 */ /* 0x000fe200078ec0ff */
[----:B0-----:R-:W-:-:S02]  /*1860*/  HADD2.F32 R34, -RZ, R22.H0_H0 ;  /* 0x20000016ff227230 */ /* 0x001fc40000004100 */
[----:B------:R-:W-:Y:S02]  /*1870*/  HADD2 R29, R8, -1032, -1032 ;  /* 0xe408e408081d7430 */ /* 0x000fe40000000000 */
[----:B------:R-:W-:Y:S01]  /*1880*/  HADD2.F32 R18, -RZ, R32.H0_H0 ;  /* 0x20000020ff127230 */ /* 0x000fe20000004100 */
[----:B------:R-:W-:Y:S01]  /*1890*/  LOP3.LUT R16, R16, 0x64006400, RZ, 0xfc, !PT ;  /* 0x6400640010107812 */ /* 0x000fe200078efcff */
[----:B------:R-:W-:-:S04]  /*18a0*/  IMAD.WIDE R8, R7, 0x4, R30 ;  /* 0x0000000407087825 */ /* 0x000fc800078e021e */
[----:B-1----:R-:W-:Y:S01]  /*18b0*/  FFMA.FTZ R30, R34, R18, R17 ;  /* 0x00000012221e7223 */ /* 0x002fe20000010011 */
[----:B------:R-:W-:Y:S02]  /*18c0*/  HADD2 R31, R16, -1032, -1032 ;  /* 0xe408e408101f7430 */ /* 0x000fe40000000000 */
[----:B------:R-:W3:Y:S01]  /*18d0*/  LDG.E.128.CONSTANT R16, desc[UR6][R8.64] ;  /* 0x0000000608107981 */ /* 0x000ee2000c1e9d00 */
[----:B------:R-:W-:Y:S01]  /*18e0*/  SHF.R.U32.HI R38, RZ, 0x8, R11 ;  /* 0x00000008ff267819 */ /* 0x000fe2000001160b */
[----:B------:R-:W-:-:S03]  /*18f0*/  HADD2.F32 R36, -RZ, R29.H0_H0 ;  /* 0x2000001dff247230 */ /* 0x000fc60000004100 */
[----:B------:R-:W-:-:S04]  /*1900*/  LOP3.LUT R11, R38, 0xf000f, RZ, 0xc0, !PT ;  /* 0x000f000f260b7812 */ /* 0x000fc800078ec0ff */
[----:B------:R-:W-:Y:S01]  /*1910*/  LOP3.LUT R11, R11, 0x64006400, RZ, 0xfc, !PT ;  /* 0x640064000b0b7812 */ /* 0x000fe200078efcff */
[----:B------:R-:W-:Y:S01]  /*1920*/  FFMA.FTZ R33, R36, R34, R33 ;  /* 0x0000002224217223 */ /* 0x000fe20000010021 */
[----:B------:R-:W-:-:S03]  /*1930*/  HADD2.F32 R36, -RZ, R31.H0_H0 ;  /* 0x2000001fff247230 */ /* 0x000fc60000004100 */
[----:B------:R-:W-:Y:S02]  /*1940*/  HADD2 R11, R11, -1032, -1032 ;  /* 0xe408e4080b0b7430 */ /* 0x000fe40000000000 */
[----:B------:R-:W-:-:S03]  /*1950*/  FFMA.FTZ R37, R34, R36, R37 ;  /* 0x0000002422257223 */ /* 0x000fc60000010025 */
[----:B------:R-:W-:Y:S01]  /*1960*/  HADD2.F32 R36, -RZ, R11.H0_H0 ;  /* 0x2000000bff247230 */ /* 0x000fe20000004100 */
[----:B------:R-:W-:Y:S01]  /*1970*/  LOP3.LUT R10, R10, 0xf000f0, RZ, 0xc0, !PT ;  /* 0x00f000f00a0a7812 */ /* 0x000fe200078ec0ff */
[----:B------:R-:W-:-:S03]  /*1980*/  HADD2.F32 R22, -RZ, R22.H1_H1 ;  /* 0x30000016ff167230 */ /* 0x000fc60000004100 */
[----:B------:R-:W-:Y:S01]  /*1990*/  FFMA.FTZ R35, R34, R36, R35 ;  /* 0x0000002422237223 */ /* 0x000fe20000010023 */
[----:B------:R-:W-:Y:S01]  /*19a0*/  HADD2.F32 R34, -RZ, R29.H1_H1 ;  /* 0x3000001dff227230 */ /* 0x000fe20000004100 */
[----:B------:R-:W-:-:S04]  /*19b0*/  LOP3.LUT R39, R10, 0x64006400, RZ, 0xfc, !PT ;  /* 0x640064000a277812 */ /* 0x000fc800078efcff */
[----:B------:R-:W-:Y:S01]  /*19c0*/  FFMA.FTZ R33, R34, R22, R33 ;  /* 0x0000001622217223 */ /* 0x000fe20000010021 */
[----:B------:R-:W-:Y:S02]  /*19d0*/  HADD2.F32 R34, -RZ, R11.H1_H1 ;  /* 0x3000000bff227230 */ /* 0x000fe40000004100 */
[----:B------:R-:W0:Y:S01]  /*19e0*/  LDS.64 R10, [UR4+0x20] ;  /* 0x00002004ff0a7984 */ /* 0x000e220008000a00 */
[----:B------:R-:W-:Y:S02]  /*19f0*/  LOP3.LUT R27, R27, 0xf000f0, RZ, 0xc0, !PT ;  /* 0x00f000f01b1b7812 */ /* 0x000fe400078ec0ff */
[----:B------:R-:W-:Y:S01]  /*1a00*/  LOP3.LUT R28, R28, 0xf000f0, RZ, 0xc0, !PT ;  /* 0x00f000f01c1c7812 */ /* 0x000fe200078ec0ff */
[----:B------:R-:W-:Y:S01]  /*1a10*/  HADD2.F32 R29, -RZ, R32.H1_H1 ;  /* 0x30000020ff1d7230 */ /* 0x000fe20000004100 */
[----:B------:R-:W-:Y:S01]  /*1a20*/  LOP3.LUT R27, R27, 0x64006400, RZ, 0xfc, !PT ;  /* 0x640064001b1b7812 */ /* 0x000fe200078efcff */
[----:B------:R-:W-:Y:S01]  /*1a30*/  HADD2.F32 R32, -RZ, R31.H1_H1 ;  /* 0x3000001fff207230 */ /* 0x000fe20000004100 */
[----:B------:R-:W-:-:S02]  /*1a40*/  LOP3.LUT R31, R28, 0x64006400, RZ, 0xfc, !PT ;  /* 0x640064001c1f7812 */ /* 0x000fc400078efcff */
[----:B------:R-:W-:Y:S01]  /*1a50*/  FFMA.FTZ R30, R22, R29, R30 ;  /* 0x0000001d161e7223 */ /* 0x000fe2000001001e */
[-C--:B------:R-:W-:Y:S01]  /*1a60*/  HFMA2 R29, R27, R0.reuse.H1_H1, -72, -72 ;  /* 0xd480d4801b1d7431 */ /* 0x080fe20000060000 */
[----:B------:R-:W-:Y:S01]  /*1a70*/  LOP3.LUT R38, R38, 0xf000f0, RZ, 0xc0, !PT ;  /* 0x00f000f026267812 */ /* 0x000fe200078ec0ff */
[-C--:B------:R-:W-:Y:S02]  /*1a80*/  HFMA2 R28, R31, R0.reuse.H1_H1, -72, -72 ;  /* 0xd480d4801f1c7431 */ /* 0x080fe40000060000 */
[----:B------:R-:W-:Y:S01]  /*1a90*/  HFMA2 R27, R39, R0.H1_H1, -72, -72 ;  /* 0xd480d480271b7431 */ /* 0x000fe20000060000 */
[----:B------:R-:W-:Y:S01]  /*1aa0*/  LOP3.LUT R41, R38, 0x64006400, RZ, 0xfc, !PT ;  /* 0x6400640026297812 */ /* 0x000fe200078efcff */
[----:B------:R-:W-:Y:S02]  /*1ab0*/  HADD2.F32 R39, -RZ, R23.H0_H0 ;  /* 0x20000017ff277230 */ /* 0x000fe40000004100 */
[----:B------:R-:W-:Y:S02]  /*1ac0*/  HADD2.F32 R36, -RZ, R29.H0_H0 ;  /* 0x2000001dff247230 */ /* 0x000fe40000004100 */
[----:B------:R-:W-:-:S02]  /*1ad0*/  HADD2.F32 R31, -RZ, R28.H0_H0 ;  /* 0x2000001cff1f7230 */ /* 0x000fc40000004100 */
[C---:B------:R-:W-:Y:S01]  /*1ae0*/  FFMA.FTZ R37, R22.reuse, R32, R37 ;  /* 0x0000002016257223 */ /* 0x040fe20000010025 */
[----:B------:R-:W-:Y:S01]  /*1af0*/  FFMA.FTZ R35, R22, R34, R35 ;  /* 0x0000002216237223 */ /* 0x000fe20000010023 */
[----:B------:R-:W-:Y:S02]  /*1b00*/  HFMA2 R22, R41, R0.H1_H1, -72, -72 ;  /* 0xd480d48029167431 */ /* 0x000fe40000060000 */
[----:B------:R-:W-:Y:S01]  /*1b10*/  FFMA.FTZ R33, R36, R39, R33 ;  /* 0x0000002724217223 */ /* 0x000fe20000010021 */
[----:B------:R-:W-:Y:S01]  /*1b20*/  FFMA.FTZ R31, R39, R31, R30 ;  /* 0x0000001f271f7223 */ /* 0x000fe2000001001e */
[----:B------:R-:W-:Y:S02]  /*1b30*/  HADD2.F32 R32, -RZ, R27.H0_H0 ;  /* 0x2000001bff207230 */ /* 0x000fe40000004100 */
[----:B------:R-:W-:Y:S02]  /*1b40*/  HADD2.F32 R36, -RZ, R23.H1_H1 ;  /* 0x30000017ff247230 */ /* 0x000fe40000004100 */
[----:B------:R-:W-:-:S02]  /*1b50*/  HADD2.F32 R30, -RZ, R29.H1_H1 ;  /* 0x3000001dff1e7230 */ /* 0x000fc40000004100 */
[----:B------:R-:W-:Y:S01]  /*1b60*/  HADD2.F32 R28, -RZ, R28.H1_H1 ;  /* 0x3000001cff1c7230 */ /* 0x000fe20000004100 */
[----:B--2---:R-:W-:Y:S01]  /*1b70*/  LOP3.LUT R23, R13, 0xf000f, RZ, 0xc0, !PT ;  /* 0x000f000f0d177812 */ /* 0x004fe200078ec0ff */
[--C-:B------:R-:W-:Y:S02]  /*1b80*/  HADD2.F32 R34, -RZ, R22.reuse.H0_H0 ;  /* 0x20000016ff227230 */ /* 0x100fe40000004100 */
[----:B------:R-:W-:Y:S01]  /*1b90*/  FFMA.FTZ R32, R39, R32, R37 ;  /* 0x0000002027207223 */ /* 0x000fe20000010025 */
[----:B------:R-:W-:Y:S02]  /*1ba0*/  HADD2.F32 R27, -RZ, R27.H1_H1 ;  /* 0x3000001bff1b7230 */ /* 0x000fe40000004100 */
[----:B------:R-:W-:Y:S01]  /*1bb0*/  FFMA.FTZ R30, R30, R36, R33 ;  /* 0x000000241e1e7223 */ /* 0x000fe20000010021 */
[----:B------:R-:W-:Y:S02]  /*1bc0*/  HADD2.F32 R29, -RZ, R22.H1_H1 ;  /* 0x30000016ff1d7230 */ /* 0x000fe40000004100 */
[----:B------:R-:W-:Y:S01]  /*1bd0*/  FFMA.FTZ R28, R36, R28, R31 ;  /* 0x0000001c241c7223 */ /* 0x000fe2000001001f */
[----:B------:R-:W-:-:S02]  /*1be0*/  LOP3.LUT R22, R12, 0xf000f, RZ, 0xc0, !PT ;  /* 0x000f000f0c167812 */ /* 0x000fc400078ec0ff */
[----:B------:R-:W-:Y:S02]  /*1bf0*/  LOP3.LUT R31, R14, 0xf000f, RZ, 0xc0, !PT ;  /* 0x000f000f0e1f7812 */ /* 0x000fe400078ec0ff */
[----:B------:R-:W-:Y:S02]  /*1c00*/  LOP3.LUT R33, R15, 0xf000f, RZ, 0xc0, !PT ;  /* 0x000f000f0f217812 */ /* 0x000fe400078ec0ff */
[----:B------:R-:W-:Y:S01]  /*1c10*/  LOP3.LUT R23, R23, 0x64006400, RZ, 0xfc, !PT ;  /* 0x6400640017177812 */ /* 0x000fe200078efcff */
[----:B------:R-:W-:Y:S01]  /*1c20*/  FFMA.FTZ R34, R39, R34, R35 ;  /* 0x0000002227227223 */ /* 0x000fe20000010023 */
[----:B------:R-:W-:Y:S01]  /*1c30*/  FFMA.FTZ R27, R36, R27, R32 ;  /* 0x0000001b241b7223 */ /* 0x000fe20000010020 */
        /* <DEDUP_REMOVED lines=19> */
[----:B------:R-:W-:Y:S01]  /*1d70*/  FFMA.FTZ R36, R10, R31, R23 ;  /* 0x0000001f0a247223 */ /* 0x000fe20000010017 */
[----:B------:R-:W-:Y:S01]  /*1d80*/  LOP3.LUT R23, R12, 0xf000f0, RZ, 0xc0, !PT ;  /* 0x00f000f00c177812 */ /* 0x000fe200078ec0ff */
[----:B------:R-:W-:-:S03]  /*1d90*/  HADD2.F32 R38, -RZ, R34.H1_H1 ;  /* 0x30000022ff267230 */ /* 0x000fc60000004100 */
[----:B------:R-:W-:Y:S02]  /*1da0*/  LOP3.LUT R23, R23, 0x64006400, RZ, 0xfc, !PT ;  /* 0x6400640017177812 */ /* 0x000fe400078efcff */
[----:B------:R-:W-:Y:S01]  /*1db0*/  FFMA.FTZ R38, R38, R10, R35 ;  /* 0x0000000a26267223 */ /* 0x000fe20000010023 */
[----:B------:R-:W-:Y:S02]  /*1dc0*/  HADD2.F32 R32, -RZ, R32.H1_H1 ;  /* 0x30000020ff207230 */ /* 0x000fe40000004100 */
[----:B------:R-:W-:Y:S02]  /*1dd0*/  HFMA2 R35, R23, R0.H1_H1, -72, -72 ;  /* 0xd480d48017237431 */ /* 0x000fe40000060000 */
[----:B------:R-:W-:Y:S02]  /*1de0*/  HADD2.F32 R22, -RZ, R22.H1_H1 ;  /* 0x30000016ff167230 */ /* 0x000fe40000004100 */
[----:B------:R-:W-:Y:S02]  /*1df0*/  HADD2.F32 R23, -RZ, R11.H0_H0 ;  /* 0x2000000bff177230 */ /* 0x000fe40000004100 */
[----:B------:R-:W-:Y:S01]  /*1e00*/  FFMA.FTZ R37, R10, R32, R37 ;  /* 0x000000200a257223 */ /* 0x000fe20000010025 */
[----:B------:R-:W-:-:S02]  /*1e10*/  HADD2.F32 R31, -RZ, R35.H0_H0 ;  /* 0x20000023ff1f7230 */ /* 0x000fc40000004100 */
[----:B------:R-:W-:Y:S01]  /*1e20*/  FFMA.FTZ R33, R10, R22, R33 ;  /* 0x000000160a217223 */ /* 0x000fe20000010021 */
[----:B------:R-:W-:Y:S02]  /*1e30*/  LOP3.LUT R10, R13, 0xf000f0, RZ, 0xc0, !PT ;  /* 0x00f000f00d0a7812 */ /* 0x000fe400078ec0ff */
[----:B------:R-:W-:Y:S02]  /*1e40*/  FFMA.FTZ R38, R31, R23, R38 ;  /* 0x000000171f267223 */ /* 0x000fe40000010026 */
[----:B------:R-:W-:Y:S02]  /*1e50*/  LOP3.LUT R31, R10, 0x64006400, RZ, 0xfc, !PT ;  /* 0x640064000a1f7812 */ /* 0x000fe400078efcff */
[----:B------:R-:W-:Y:S02]  /*1e60*/  LOP3.LUT R41, R14, 0xf000f0, RZ, 0xc0, !PT ;  /* 0x00f000f00e297812 */ /* 0x000fe400078ec0ff */
[----:B------:R-:W-:Y:S01]  /*1e70*/  LOP3.LUT R39, R15, 0xf000f0, RZ, 0xc0, !PT ;  /* 0x00f000f00f277812 */ /* 0x000fe200078ec0ff */
        /* <DEDUP_REMOVED lines=44> */
[----:B------:R-:W-:Y:S02]  /*2140*/  HADD2.F32 R37, -RZ, R10.H0_H0 ;  /* 0x2000000aff257230 */ /* 0x000fe40000004100 */
[----:B------:R-:W-:-:S03]  /*2150*/  HADD2.F32 R22, -RZ, R22.H1_H1 ;  /* 0x30000016ff167230 */ /* 0x000fc60000004100 */
[----:B------:R-:W-:Y:S01]  /*2160*/  FFMA.FTZ R11, R32, R37, R11 ;  /* 0x00000025200b7223 */ /* 0x000fe2000001000b */
[----:B------:R-:W-:Y:S02]  /*2170*/  HADD2.F32 R37, -RZ, R12.H1_H1 ;  /* 0x3000000cff257230 */ /* 0x000fe40000004100 */
[----:B------:R-:W-:Y:S01]  /*2180*/  HADD2.F32 R12, -RZ, R10.H1_H1 ;  /* 0x3000000aff0c7230 */ /* 0x000fe20000004100 */
[----:B------:R-:W-:Y:S01]  /*2190*/  LOP3.LUT R10, R33, 0xf000f0, RZ, 0xc0, !PT ;  /* 0x00f000f0210a7812 */ /* 0x000fe200078ec0ff */
[----:B------:R-:W-:Y:S02]  /*21a0*/  HADD2.F32 R35, -RZ, R35.H1_H1 ;  /* 0x30000023ff237230 */ /* 0x000fe40000004100 */
[----:B------:R-:W-:Y:S02]  /*21b0*/  HADD2.F32 R39, -RZ, R36.H1_H1 ;  /* 0x30000024ff277230 */ /* 0x000fe40000004100 */
[----:B------:R-:W-:Y:S01]  /*21c0*/  FFMA.FTZ R33, R22, R12, R11 ;  /* 0x0000000c16217223 */ /* 0x000fe2000001000b */
[----:B------:R-:W-:-:S02]  /*21d0*/  LOP3.LUT R11, R10, 0x64006400, RZ, 0xfc, !PT ;  /* 0x640064000a0b7812 */ /* 0x000fc400078efcff */
[----:B------:R-:W-:Y:S01]  /*21e0*/  LOP3.LUT R10, R13, 0xf000f0, RZ, 0xc0, !PT ;  /* 0x00f000f00d0a7812 */ /* 0x000fe200078ec0ff */
[----:B------:R-:W-:Y:S01]  /*21f0*/  FFMA.FTZ R34, R37, R22, R34 ;  /* 0x0000001625227223 */ /* 0x000fe20000010022 */
[C---:B------:R-:W-:Y:S01]  /*2200*/  FFMA.FTZ R31, R22.reuse, R35, R31 ;  /* 0x00000023161f7223 */ /* 0x040fe2000001001f */
[----:B------:R-:W-:Y:S01]  /*2210*/  FFMA.FTZ R38, R22, R39, R38 ;  /* 0x0000002716267223 */ /* 0x000fe20000010026 */
[----:B------:R-:W-:Y:S01]  /*2220*/  LOP3.LUT R13, R15, 0xf000f0, RZ, 0xc0, !PT ;  /* 0x00f000f00f0d7812 */ /* 0x000fe200078ec0ff */
[-C--:B------:R-:W-:Y:S01]  /*2230*/  HFMA2 R22, R11, R0.reuse.H1_H1, -72, -72 ;  /* 0xd480d4800b167431 */ /* 0x080fe20000060000 */
[----:B------:R-:W-:Y:S02]  /*2240*/  LOP3.LUT R15, R10, 0x64006400, RZ, 0xfc, !PT ;  /* 0x640064000a0f7812 */ /* 0x000fe400078efcff */
[----:B------:R-:W0:Y:S01]  /*2250*/  LDS.64 R10, [UR4+0x30] ;  /* 0x00003004ff0a7984 */ /* 0x000e220008000a00 */
[----:B------:R-:W-:Y:S02]  /*2260*/  LOP3.LUT R37, R14, 0xf000f0, RZ, 0xc0, !PT ;  /* 0x00f000f00e257812 */ /* 0x000fe400078ec0ff */
[----:B------:R-:W-:Y:S01]  /*2270*/  HFMA2 R15, R15, R0.H1_H1, -72, -72 ;  /* 0xd480d4800f0f7431 */ /* 0x000fe20000060000 */
[----:B------:R-:W-:-:S02]  /*2280*/  LOP3.LUT R13, R13, 0x64006400, RZ, 0xfc, !PT ;  /* 0x640064000d0d7812 */ /* 0x000fc400078efcff */
[----:B------:R-:W-:Y:S01]  /*2290*/  LOP3.LUT R37, R37, 0x64006400, RZ, 0xfc, !PT ;  /* 0x6400640025257812 */ /* 0x000fe200078efcff */
[----:B------:R-:W-:Y:S02]  /*22a0*/  HADD2.F32 R12, -RZ, R23.H0_H0 ;  /* 0x20000017ff0c7230 */ /* 0x000fe40000004100 */
[----:B------:R-:W-:Y:S02]  /*22b0*/  HADD2.F32 R35, -RZ, R22.H0_H0 ;  /* 0x20000016ff237230 */ /* 0x000fe40000004100 */
[-C--:B------:R-:W-:Y:S02]  /*22c0*/  HFMA2 R13, R13, R0.reuse.H1_H1, -72, -72 ;  /* 0xd480d4800d0d7431 */ /* 0x080fe40000060000 */
[----:B------:R-:W-:Y:S02]  /*22d0*/  HADD2.F32 R32, -RZ, R15.H0_H0 ;  /* 0x2000000fff207230 */ /* 0x000fe40000004100 */
[----:B------:R-:W-:Y:S02]  /*22e0*/  HFMA2 R14, R37, R0.H1_H1, -72, -72 ;  /* 0xd480d480250e7431 */ /* 0x000fe40000060000 */
[----:B------:R-:W-:Y:S01]  /*22f0*/  FFMA.FTZ R34, R35, R12, R34 ;  /* 0x0000000c23227223 */ /* 0x000fe20000010022 */
[----:B------:R-:W-:-:S02]  /*2300*/  FFMA.FTZ R32, R12, R32, R31 ;  /* 0x000000200c207223 */ /* 0x000fc4000001001f */
[----:B------:R-:W-:Y:S02]  /*2310*/  HADD2.F32 R35, -RZ, R14.H0_H0 ;  /* 0x2000000eff237230 */ /* 0x000fe40000004100 */
[----:B------:R-:W-:Y:S02]  /*2320*/  HADD2.F32 R31, -RZ, R13.H0_H0 ;  /* 0x2000000dff1f7230 */ /* 0x000fe40000004100 */
[----:B------:R-:W-:Y:S02]  /*2330*/  HADD2.F32 R23, -RZ, R23.H1_H1 ;  /* 0x30000017ff177230 */ /* 0x000fe40000004100 */
[----:B------:R-:W-:Y:S02]  /*2340*/  HADD2.F32 R15, -RZ, R15.H1_H1 ;  /* 0x3000000fff0f7230 */ /* 0x000fe40000004100 */
[C---:B------:R-:W-:Y:S01]  /*2350*/  FFMA.FTZ R38, R12.reuse, R35, R38 ;  /* 0x000000230c267223 */ /* 0x040fe20000010026 */
[----:B------:R-:W-:Y:S02]  /*2360*/  HADD2.F32 R35, -RZ, R22.H1_H1 ;  /* 0x30000016ff237230 */ /* 0x000fe40000004100 */
[----:B------:R-:W-:Y:S01]  /*2370*/  FFMA.FTZ R12, R12, R31, R33 ;  /* 0x0000001f0c0c7223 */ /* 0x000fe20000010021 */
[----:B------:R-:W-:-:S02]  /*2380*/  HADD2.F32 R33, -RZ, R14.H1_H1 ;  /* 0x3000000eff217230 */ /* 0x000fc40000004100 */
[----:B------:R-:W-:Y:S01]  /*2390*/  FFMA.FTZ R14, R23, R15, R32 ;  /* 0x0000000f170e7223 */ /* 0x000fe20000010020 */
[----:B---3--:R-:W-:Y:S02]  /*23a0*/  LOP3.LUT R22, R16, 0xf000f, RZ, 0xc0, !PT ;  /* 0x000f000f10167812 */ /* 0x008fe400078ec0ff */
[----:B------:R-:W-:Y:S01]  /*23b0*/  LOP3.LUT R32, R17, 0xf000f, RZ, 0xc0, !PT ;  /* 0x000f000f11207812 */ /* 0x000fe200078ec0ff */
[----:B------:R-:W-:Y:S01]  /*23c0*/  FFMA.FTZ R15, R23, R33, R38 ;  /* 0x00000021170f7223 */ /* 0x000fe20000010026 */
[----:B------:R-:W-:Y:S02]  /*23d0*/  LOP3.LUT R22, R22, 0x64006400, RZ, 0xfc, !PT ;  /* 0x6400640016167812 */ /* 0x000fe400078efcff */
[----:B------:R-:W-:Y:S01]  /*23e0*/  LOP3.LUT R33, R32, 0x64006400, RZ, 0xfc, !PT ;  /* 0x6400640020217812 */ /* 0x000fe200078efcff */
[----:B------:R-:W-:Y:S02]  /*23f0*/  HADD2.F32 R13, -RZ, R13.H1_H1 ;  /* 0x3000000dff0d7230 */ /* 0x000fe40000004100 */
[----:B------:R-:W-:-:S02]  /*2400*/  HADD2 R32, R22, -1032, -1032 ;  /* 0xe408e40816207430 */ /* 0x000fc40000000000 */
[----:B------:R-:W-:Y:S02]  /*2410*/  HADD2 R22, R33, -1032, -1032 ;  /* 0xe408e40821167430 */ /* 0x000fe40000000000 */
[----:B------:R-:W-:Y:S01]  /*2420*/  FFMA.FTZ R31, R35, R23, R34 ;  /* 0x00000017231f7223 */ /* 0x000fe20000010022 */
[----:B------:R-:W-:Y:S01]  /*2430*/  FFMA.FTZ R13, R23, R13, R12 ;  /* 0x0000000d170d7223 */ /* 0x000fe2000001000c */
[----:B0-----:R-:W-:Y:S02]  /*2440*/  HADD2.F32 R12, -RZ, R10.H0_H0 ;  /* 0x2000000aff0c7230 */ /* 0x001fe40000004100 */
[----:B------:R-:W-:Y:S02]  /*2450*/  HADD2.F32 R23, -RZ, R32.H0_H0 ;  /* 0x20000020ff177230 */ /* 0x000fe40000004100 */
[----:B------:R-:W-:Y:S02]  /*2460*/  HADD2.F32 R33, -RZ, R22.H0_H0 ;  /* 0x20000016ff217230 */ /* 0x000fe40000004100 */
[----:B------:R-:W-:-:S02]  /*2470*/  HADD2.F32 R35, -RZ, R32.H1_H1 ;  /* 0x30000020ff237230 */ /* 0x000fc40000004100 */
[----:B------:R-:W-:Y:S02]  /*2480*/  HADD2.F32 R32, -RZ, R10.H1_H1 ;  /* 0x3000000aff207230 */ /* 0x000fe40000004100 */
[----:B------:R-:W-:Y:S01]  /*2490*/  FFMA.FTZ R10, R23, R12, RZ ;  /* 0x0000000c170a7223 */ /* 0x000fe200000100ff */
[----:B------:R-:W-:Y:S02]  /*24a0*/  HADD2.F32 R23, -RZ, R22.H1_H1 ;  /* 0x30000016ff177230 */ /* 0x000fe40000004100 */
[----:B------:R-:W-:Y:S01]  /*24b0*/  FFMA.FTZ R33, R12, R33, RZ ;  /* 0x000000210c217223 */ /* 0x000fe200000100ff */
[----:B------:R-:W-:Y:S01]  /*24c0*/  FFMA.FTZ R10, R35, R32, R10 ;  /* 0x00000020230a7223 */ /* 0x000fe2000001000a */
[----:B------:R-:W-:Y:S02]  /*24d0*/  HADD2.F32 R35, -RZ, R0.H0_H0 ;  /* 0x20000000ff237230 */ /* 0x000fe40000004100 */
[----:B------:R-:W-:Y:S01]  /*24e0*/  FFMA.FTZ R36, R32, R23, R33 ;  /* 0x0000001720247223 */ /* 0x000fe20000010021 */
[----:B------:R-:W-:-:S02]  /*24f0*/  HADD2.F32 R33, -RZ, R2.H0_H0 ;  /* 0x20000002ff217230 */ /* 0x000fc40000004100 */
        /* <DEDUP_REMOVED lines=8> */
[----:B------:R-:W-:Y:S02]  /*2580*/  FMUL.FTZ R28, R33, R28 ;  /* 0x0000001c211c7220 */ /* 0x000fe40000410000 */
[----:B------:R-:W-:Y:S02]  /*2590*/  F2FP.F16.F32.PACK_AB R26, RZ, R26 ;  /* 0x0000001aff1a723e */ /* 0x000fe400000000ff */
[----:B------:R-:W-:Y:S01]  /*25a0*/  HFMA2 R22, R22, 1, 1, RZ ;  /* 0x3c003c0016167831 */ /* 0x000fe200000000ff */
[----:B------:R-:W-:Y:S01]  /*25b0*/  F2FP.F16.F32.PACK_AB R28, RZ, R28 ;  /* 0x0000001cff1c723e */ /* 0x000fe200000000ff */
[----:B------:R-:W-:-:S03]  /*25c0*/  HADD2.F32 R6, -RZ, R4.H0_H0 ;  /* 0x20000004ff067230 */ /* 0x000fc60000004100 */
[----:B------:R-:W-:Y:S02]  /*25d0*/  PRMT R26, R26, 0x5410, R28 ;  /* 0x000054101a1a7816 */ /* 0x000fe4000000001c */
[----:B------:R-:W-:Y:S01]  /*25e0*/  FMUL.FTZ R30, R21, R6 ;  /* 0x00000006151e7220 */ /* 0x000fe20000410000 */
[----:B------:R-:W-:Y:S02]  /*25f0*/  FMUL.FTZ R21, R34, R27 ;  /* 0x0000001b22157220 */ /* 0x000fe40000410000 */
[----:B------:R-:W-:Y:S02]  /*2600*/  HADD2 R26, R26, R22 ;  /* 0x000000161a1a7230 */ /* 0x000fe40000000000 */
[----:B------:R-:W0:Y:S01]  /*2610*/  LDS.64 R22, [UR4+0x38] ;  /* 0x00003804ff167984 */ /* 0x000e220008000a00 */
[----:B------:R-:W-:Y:S02]  /*2620*/  F2FP.F16.F32.PACK_AB R5, RZ, R5 ;  /* 0x00000005ff05723e */ /* 0x000fe400000000ff */
[----:B------:R-:W-:-:S02]  /*2630*/  F2FP.F16.F32.PACK_AB R27, RZ, R30 ;  /* 0x0000001eff1b723e */ /* 0x000fc400000000ff */
[----:B------:R-:W-:Y:S01]  /*2640*/  LOP3.LUT R37, R16, 0xf000f0, RZ, 0xc0, !PT ;  /* 0x00f000f010257812 */ /* 0x000fe200078ec0ff */
[----:B------:R-:W-:Y:S01]  /*2650*/  FMUL.FTZ R28, R6, R29 ;  /* 0x0000001d061c7220 */ /* 0x000fe20000410000 */
[----:B------:R-:W-:Y:S02]  /*2660*/  PRMT R5, R5, 0x5410, R27 ;  /* 0x0000541005057816 */ /* 0x000fe4000000001b */
[----:B------:R-:W-:Y:S02]  /*2670*/  LOP3.LUT R37, R37, 0x64006400, RZ, 0xfc, !PT ;  /* 0x6400640025257812 */ /* 0x000fe400078efcff */
[----:B------:R-:W-:Y:S02]  /*2680*/  F2FP.F16.F32.PACK_AB R21, RZ, R21 ;  /* 0x00000015ff15723e */ /* 0x000fe400000000ff */
[----:B------:R-:W-:Y:S01]  /*2690*/  F2FP.F16.F32.PACK_AB R28, RZ, R28 ;  /* 0x0000001cff1c723e */ /* 0x000fe200000000ff */
[----:B------:R-:W-:Y:S01]  /*26a0*/  HFMA2 R37, R37, R0.H1_H1, -72, -72 ;  /* 0xd480d48025257431 */ /* 0x000fe20000060000 */
[----:B------:R-:W-:Y:S01]  /*26b0*/  LOP3.LUT R39, R17, 0xf000f0, RZ, 0xc0, !PT ;  /* 0x00f000f011277812 */ /* 0x000fe200078ec0ff */
[----:B------:R-:W-:Y:S01]  /*26c0*/  HFMA2 R5, R5, 1, 1, RZ ;  /* 0x3c003c0005057831 */ /* 0x000fe200000000ff */
[----:B------:R-:W-:Y:S01]  /*26d0*/  PRMT R21, R21, 0x5410, R28 ;  /* 0x0000541015157816 */ /* 0x000fe2000000001c */
[----:B------:R-:W-:Y:S01]  /*26e0*/  HADD2.F32 R27, -RZ, R11.H0_H0 ;  /* 0x2000000bff1b7230 */ /* 0x000fe20000004100 */
[----:B------:R-:W-:Y:S01]  /*26f0*/  LOP3.LUT R39, R39, 0x64006400, RZ, 0xfc, !PT ;  /* 0x6400640027277812 */ /* 0x000fe200078efcff */
[----:B------:R-:W-:Y:S01]  /*2700*/  HADD2.F32 R29, -RZ, R37.H0_H0 ;  /* 0x20000025ff1d7230 */ /* 0x000fe20000004100 */
[----:B------:R-:W-:Y:S01]  /*2710*/  SHF.R.U32.HI R16, RZ, 0x8, R16 ;  /* 0x00000008ff107819 */ /* 0x000fe20000011610 */
[----:B------:R-:W-:-:S02]  /*2720*/  HADD2.F32 R11, -RZ, R11.H1_H1 ;  /* 0x3000000bff0b7230 */ /* 0x000fc40000004100 */
[----:B------:R-:W-:Y:S02]  /*2730*/  HFMA2 R5, R21, 1, 1, R5 ;  /* 0x3c003c0015057831 */ /* 0x000fe40000000005 */
[----:B------:R-:W-:Y:S02]  /*2740*/  HFMA2 R39, R39, R0.H1_H1, -72, -72 ;  /* 0xd480d48027277431 */ /* 0x000fe40000060000 */
[----:B------:R-:W-:Y:S02]  /*2750*/  HADD2.F32 R21, -RZ, R37.H1_H1 ;  /* 0x30000025ff157230 */ /* 0x000fe40000004100 */
[----:B------:R-:W-:Y:S01]  /*2760*/  FFMA.FTZ R10, R29, R27, R10 ;  /* 0x0000001b1d0a7223 */ /* 0x000fe2000001000a */
[----:B------:R-:W-:Y:S01]  /*2770*/  SHF.R.U32.HI R17, RZ, 0x8, R17 ;  /* 0x00000008ff117819 */ /* 0x000fe20000011611 */
[--C-:B------:R-:W-:Y:S01]  /*2780*/  HADD2.F32 R28, -RZ, R39.reuse.H0_H0 ;  /* 0x20000027ff1c7230 */ /* 0x100fe20000004100 */
[----:B------:R-:W-:Y:S01]  /*2790*/  LOP3.LUT R29, R16, 0xf000f, RZ, 0xc0, !PT ;  /* 0x000f000f101d7812 */ /* 0x000fe200078ec0ff */
[----:B------:R-:W-:Y:S01]  /*27a0*/  FFMA.FTZ R21, R21, R11, R10 ;  /* 0x0000000b15157223 */ /* 0x000fe2000001000a */
[----:B------:R-:W-:Y:S01]  /*27b0*/  LOP3.LUT R10, R17, 0xf000f, RZ, 0xc0, !PT ;  /* 0x000f000f110a7812 */ /* 0x000fe200078ec0ff */
[----:B------:R-:W-:Y:S01]  /*27c0*/  HADD2.F32 R39, -RZ, R39.H1_H1 ;  /* 0x30000027ff277230 */ /* 0x000fe20000004100 */
[----:B------:R-:W-:Y:S01]  /*27d0*/  LOP3.LUT R29, R29, 0x64006400, RZ, 0xfc, !PT ;  /* 0x640064001d1d7812 */ /* 0x000fe200078efcff */
[----:B------:R-:W-:Y:S01]  /*27e0*/  FFMA.FTZ R28, R27, R28, R36 ;  /* 0x0000001c1b1c7223 */ /* 0x000fe20000010024 */
[----:B------:R-:W-:-:S03]  /*27f0*/  LOP3.LUT R10, R10, 0x64006400, RZ, 0xfc, !PT ;  /* 0x640064000a0a7812 */ /* 0x000fc600078efcff */
[----:B------:R-:W-:Y:S01]  /*2800*/  FFMA.FTZ R41, R11, R39, R28 ;  /* 0x000000270b297223 */ /* 0x000fe2000001001c */
[----:B------:R-:W-:Y:S02]  /*2810*/  HADD2 R29, R29, -1032, -1032 ;  /* 0xe408e4081d1d7430 */ /* 0x000fe40000000000 */
[----:B------:R-:W-:Y:S02]  /*2820*/  HADD2 R28, R10, -1032, -1032 ;  /* 0xe408e4080a1c7430 */ /* 0x000fe40000000000 */
[----:B0-----:R-:W-:Y:S02]  /*2830*/  HADD2.F32 R10, -RZ, R22.H0_H0 ;  /* 0x20000016ff0a7230 */ /* 0x001fe40000004100 */
[----:B------:R-:W-:Y:S02]  /*2840*/  HADD2.F32 R30, -RZ, R29.H0_H0 ;  /* 0x2000001dff1e7230 */ /* 0x000fe40000004100 */
[----:B------:R-:W-:Y:S02]  /*2850*/  HADD2.F32 R39, -RZ, R28.H0_H0 ;  /* 0x2000001cff277230 */ /* 0x000fe40000004100 */
[----:B------:R-:W-:-:S02]  /*2860*/  HADD2.F32 R36, -RZ, R22.H1_H1 ;  /* 0x30000016ff247230 */ /* 0x000fc40000004100 */
[----:B------:R-:W-:Y:S01]  /*2870*/  FFMA.FTZ R37, R30, R10, R21 ;  /* 0x0000000a1e257223 */ /* 0x000fe20000010015 */
[----:B------:R-:W-:Y:S02]  /*2880*/  HADD2.F32 R22, -RZ, R28.H1_H1 ;  /* 0x3000001cff167230 */ /* 0x000fe40000004100 */
[----:B------:R-:W-:Y:S01]  /*2890*/  FFMA.FTZ R21, R10, R39, R41 ;  /* 0x000000270a157223 */ /* 0x000fe20000010029 */
[----:B------:R-:W-:Y:S01]  /*28a0*/  HADD2.F32 R30, -RZ, R29.H1_H1 ;  /* 0x3000001dff1e7230 */ /* 0x000fe20000004100 */
[----:B------:R-:W-:Y:S02]  /*28b0*/  LOP3.LUT R29, R16, 0xf000f0, RZ, 0xc0, !PT ;  /* 0x00f000f0101d7812 */ /* 0x000fe400078ec0ff */
[----:B------:R-:W-:Y:S01]  /*28c0*/  FFMA.FTZ R16, R36, R22, R21 ;  /* 0x0000001624107223 */ /* 0x000fe20000010015 */
[----:B------:R-:W-:Y:S01]  /*28d0*/  LOP3.LUT R21, R18, 0xf000f, RZ, 0xc0, !PT ;  /* 0x000f000f12157812 */ /* 0x000fe200078ec0ff */
[----:B------:R-:W-:Y:S01]  /*28e0*/  FFMA.FTZ R28, R30, R36, R37 ;  /* 0x000000241e1c7223 */ /* 0x000fe20000010025 */
[----:B------:R-:W-:-:S02]  /*28f0*/  LOP3.LUT R29, R29, 0x64006400, RZ, 0xfc, !PT ;  /* 0x640064001d1d7812 */ /* 0x000fc400078efcff */
[----:B------:R-:W-:Y:S02]  /*2900*/  LOP3.LUT R37, R17, 0xf000f0, RZ, 0xc0, !PT ;  /* 0x00f000f011257812 */ /* 0x000fe400078ec0ff */
[----:B------:R-:W-:Y:S01]  /*2910*/  LOP3.LUT R21, R21, 0x64006400, RZ, 0xfc, !PT ;  /* 0x6400640015157812 */ /* 0x000fe200078efcff */
[----:B------:R-:W-:Y:S01]  /*2920*/  HFMA2 R17, R29, R0.H1_H1, -72, -72 ;  /* 0xd480d4801d117431 */ /* 0x000fe20000060000 */
[----:B------:R-:W-:-:S03]  /*2930*/  LOP3.LUT R37, R37, 0x64006400, RZ, 0xfc, !PT ;  /* 0x6400640025257812 */ /* 0x000fc600078efcff */
[----:B------:R-:W-:Y:S02]  /*2940*/  HADD2 R29, R21, -1032, -1032 ;  /* 0xe408e408151d7430 */ /* 0x000fe40000000000 */
[----:B------:R-:W-:-:S03]  /*2950*/  HFMA2 R22, R37, R0.H1_H1, -72, -72 ;  /* 0xd480d48025167431 */ /* 0x000fc60000060000 */
[--C-:B------:R-:W-:Y:S02]  /*2960*/  HADD2.F32 R37, -RZ, R29.reuse.H0_H0 ;  /* 0x2000001dff257230 */ /* 0x100fe40000004100 */
[----:B------:R-:W-:-:S03]  /*2970*/  HADD2.F32 R29, -RZ, R29.H1_H1 ;  /* 0x3000001dff1d7230 */ /* 0x000fc60000004100 */
[----:B------:R-:W-:-:S04]  /*2980*/  FFMA.FTZ R37, R12, R37, RZ ;  /* 0x000000250c257223 */ /* 0x000fc800000100ff */
[----:B------:R-:W-:Y:S01]  /*2990*/  FFMA.FTZ R38, R32, R29, R37 ;  /* 0x0000001d20267223 */ /* 0x000fe20000010025 */
[----:B------:R-:W-:Y:S01]  /*29a0*/  LOP3.LUT R29, R18, 0xf000f0, RZ, 0xc0, !PT ;  /* 0x00f000f0121d7812 */ /* 0x000fe200078ec0ff */
[----:B------:R-:W-:Y:S02]  /*29b0*/  HADD2.F32 R21, -RZ, R23.H0_H0 ;  /* 0x20000017ff157230 */ /* 0x000fe40000004100 */
[----:B------:R-:W-:Y:S01]  /*29c0*/  HADD2.F32 R39, -RZ, R17.H0_H0 ;  /* 0x20000011ff277230 */ /* 0x000fe20000004100 */
[----:B------:R-:W-:Y:S01]  /*29d0*/  LOP3.LUT R29, R29, 0x64006400, RZ, 0xfc, !PT ;  /* 0x640064001d1d7812 */ /* 0x000fe200078efcff */
[----:B------:R-:W-:Y:S02]  /*29e0*/  HADD2.F32 R23, -RZ, R23.H1_H1 ;  /* 0x30000017ff177230 */ /* 0x000fe40000004100 */
[----:B------:R-:W-:Y:S02]  /*29f0*/  HADD2.F32 R17, -RZ, R17.H1_H1 ;  /* 0x30000011ff117230 */ /* 0x000fe40000004100 */
[----:B------:R-:W-:Y:S01]  /*2a00*/  FFMA.FTZ R28, R39, R21, R28 ;  /* 0x00000015271c7223 */ /* 0x000fe2000001001c */
[----:B------:R-:W-:-:S03]  /*2a10*/  HFMA2 R29, R29, R0.H1_H1, -72, -72 ;  /* 0xd480d4801d1d7431 */ /* 0x000fc60000060000 */
[----:B------:R-:W-:Y:S02]  /*2a20*/  FFMA.FTZ R28, R17, R23, R28 ;  /* 0x00000017111c7223 */ /* 0x000fe4000001001c */
[----:B------:R-:W-:Y:S01]  /*2a30*/  HADD2.F32 R17, -RZ, R29.H0_H0 ;  /* 0x2000001dff117230 */ /* 0x000fe20000004100 */
[----:B------:R-:W-:-:S04]  /*2a40*/  SHF.R.U32.HI R18, RZ, 0x8, R18 ;  /* 0x00000008ff127819 */ /* 0x000fc80000011612 */
[----:B------:R-:W-:Y:S01]  /*2a50*/  FFMA.FTZ R38, R27, R17, R38 ;  /* 0x000000111b267223 */ /* 0x000fe20000010026 */
[----:B------:R-:W-:-:S04]  /*2a60*/  LOP3.LUT R17, R18, 0xf000f, RZ, 0xc0, !PT ;  /* 0x000f000f12117812 */ /* 0x000fc800078ec0ff */
[----:B------:R-:W-:Y:S01]  /*2a70*/  LOP3.LUT R17, R17, 0x64006400, RZ, 0xfc, !PT ;  /* 0x6400640011117812 */ /* 0x000fe200078efcff */
[----:B------:R-:W-:Y:S02]  /*2a80*/  HADD2.F32 R30, -RZ, R22.H0_H0 ;  /* 0x20000016ff1e7230 */ /* 0x000fe40000004100 */
[----:B------:R-:W-:Y:S02]  /*2a90*/  HADD2.F32 R29, -RZ, R29.H1_H1 ;  /* 0x3000001dff1d7230 */ /* 0x000fe40000004100 */
[----:B------:R-:W-:Y:S02]  /*2aa0*/  HADD2 R17, R17, -1032, -1032 ;  /* 0xe408e40811117430 */ /* 0x000fe40000000000 */
[----:B------:R-:W-:Y:S01]  /*2ab0*/  FFMA.FTZ R16, R21, R30, R16 ;  /* 0x0000001e15107223 */ /* 0x000fe20000010010 */
[----:B------:R-:W-:Y:S02]  /*2ac0*/  FFMA.FTZ R29, R11, R29, R38 ;  /* 0x0000001d0b1d7223 */ /* 0x000fe40000010026 */
[----:B------:R-:W-:-:S05]  /*2ad0*/  HADD2.F32 R30, -RZ, R17.H0_H0 ;  /* 0x20000011ff1e7230 */ /* 0x000fca0000004100 */
        /* <DEDUP_REMOVED lines=8> */
[----:B------:R-:W-:Y:S01]  /*2b60*/  HADD2.F32 R17, -RZ, R30.H1_H1 ;  /* 0x3000001eff117230 */ /* 0x000fe20000004100 */
[----:B------:R-:W-:-:S04]  /*2b70*/  LOP3.LUT R12, R19, 0xf000f0, RZ, 0xc0, !PT ;  /* 0x00f000f0130c7812 */ /* 0x000fc800078ec0ff */
[----:B------:R-:W-:Y:S01]  /*2b80*/  FFMA.FTZ R32, R32, R17, R29 ;  /* 0x0000001120207223 */ /* 0x000fe2000001001d */
[----:B------:R-:W-:-:S05]  /*2b90*/  LOP3.LUT R17, R12, 0x64006400, RZ, 0xfc, !PT ;  /* 0x640064000c117812 */ /* 0x000fca00078efcff */
[----:B------:R-:W-:Y:S01]  /*2ba0*/  HFMA2 R12, R17, R0.H1_H1, -72, -72 ;  /* 0xd480d480110c7431 */ /* 0x000fe20000060000 */
[----:B------:R-:W-:-:S04]  /*2bb0*/  SHF.R.U32.HI R19, RZ, 0x8, R19 ;  /* 0x00000008ff137819 */ /* 0x000fc80000011613 */
[----:B------:R-:W-:-:S05]  /*2bc0*/  HADD2.F32 R17, -RZ, R12.H0_H0 ;  /* 0x2000000cff117230 */ /* 0x000fca0000004100 */
[----:B------:R-:W-:Y:S01]  /*2bd0*/  FFMA.FTZ R32, R27, R17, R32 ;  /* 0x000000111b207223 */ /* 0x000fe20000010020 */
[----:B------:R-:W-:Y:S01]  /*2be0*/  LOP3.LUT R17, R19, 0xf000f, RZ, 0xc0, !PT ;  /* 0x000f000f13117812 */ /* 0x000fe200078ec0ff */
[----:B------:R-:W-:-:S03]  /*2bf0*/  HADD2.F32 R27, -RZ, R12.H1_H1 ;  /* 0x3000000cff1b7230 */ /* 0x000fc60000004100 */
[----:B------:R-:W-:Y:S02]  /*2c00*/  LOP3.LUT R12, R17, 0x64006400, RZ, 0xfc, !PT ;  /* 0x64006400110c7812 */ /* 0x000fe400078efcff */
[----:B------:R-:W-:-:S03]  /*2c10*/  LOP3.LUT R18, R18, 0xf000f0, RZ, 0xc0, !PT ;  /* 0x00f000f012127812 */ /* 0x000fc600078ec0ff */
[----:B------:R-:W-:Y:S01]  /*2c20*/  HADD2 R12, R12, -1032, -1032 ;  /* 0xe408e4080c0c7430 */ /* 0x000fe20000000000 */
[----:B------:R-:W-:Y:S02]  /*2c30*/  LOP3.LUT R19, R19, 0xf000f0, RZ, 0xc0, !PT ;  /* 0x00f000f013137812 */ /* 0x000fe400078ec0ff */
[----:B------:R-:W-:Y:S01]  /*2c40*/  LOP3.LUT R17, R18, 0x64006400, RZ, 0xfc, !PT ;  /* 0x6400640012117812 */ /* 0x000fe200078efcff */
[----:B------:R-:W-:Y:S01]  /*2c50*/  FFMA.FTZ R11, R11, R27, R32 ;  /* 0x0000001b0b0b7223 */ /* 0x000fe20000010020 */
[--C-:B------:R-:W-:Y:S01]  /*2c60*/  HADD2.F32 R18, -RZ, R12.reuse.H0_H0 ;  /* 0x2000000cff127230 */ /* 0x100fe20000004100 */
[----:B------:R-:W-:Y:S01]  /*2c70*/  LOP3.LUT R19, R19, 0x64006400, RZ, 0xfc, !PT ;  /* 0x6400640013137812 */ /* 0x000fe200078efcff */
[----:B------:R-:W-:Y:S02]  /*2c80*/  HADD2.F32 R27, -RZ, R12.H1_H1 ;  /* 0x3000000cff1b7230 */ /* 0x000fe40000004100 */
[-C--:B------:R-:W-:Y:S02]  /*2c90*/  HFMA2 R17, R17, R0.reuse.H1_H1, -72, -72 ;  /* 0xd480d48011117431 */ /* 0x080fe40000060000 */
[----:B------:R-:W-:Y:S01]  /*2ca0*/  FFMA.FTZ R29, R10, R18, R11 ;  /* 0x000000120a1d7223 */ /* 0x000fe2000001000b */
[----:B------:R-:W-:-:S02]  /*2cb0*/  HFMA2 R10, R19, R0.H1_H1, -72, -72 ;  /* 0xd480d480130a7431 */ /* 0x000fc40000060000 */
[--C-:B------:R-:W-:Y:S02]  /*2cc0*/  HADD2.F32 R11, -RZ, R17.reuse.H0_H0 ;  /* 0x20000011ff0b7230 */ /* 0x100fe40000004100 */
[----:B------:R-:W-:Y:S01]  /*2cd0*/  FFMA.FTZ R36, R36, R27, R29 ;  /* 0x0000001b24247223 */ /* 0x000fe2000001001d */
[----:B------:R-:W-:Y:S02]  /*2ce0*/  HADD2.F32 R19, -RZ, R10.H0_H0 ;  /* 0x2000000aff137230 */ /* 0x000fe40000004100 */
[----:B------:R-:W-:Y:S01]  /*2cf0*/  FMUL.FTZ R31, R35, R31 ;  /* 0x0000001f231f7220 */ /* 0x000fe20000410000 */
[----:B------:R-:W-:Y:S02]  /*2d00*/  HADD2.F32 R22, -RZ, R22.H1_H1 ;  /* 0x30000016ff167230 */ /* 0x000fe40000004100 */
[----:B------:R-:W-:Y:S01]  /*2d10*/  FMUL.FTZ R14, R33, R14 ;  /* 0x0000000e210e7220 */ /* 0x000fe20000410000 */
[----:B------:R-:W-:Y:S02]  /*2d20*/  HADD2.F32 R12, -RZ, R17.H1_H1 ;  /* 0x30000011ff0c7230 */ /* 0x000fe40000004100 */
[----:B------:R-:W-:Y:S01]  /*2d30*/  FFMA.FTZ R11, R21, R11, R38 ;  /* 0x0000000b150b7223 */ /* 0x000fe20000010026 */
[----:B------:R-:W-:-:S02]  /*2d40*/  HADD2.F32 R10, -RZ, R10.H1_H1 ;  /* 0x3000000aff0a7230 */ /* 0x000fc40000004100 */
[----:B------:R-:W-:Y:S01]  /*2d50*/  FFMA.FTZ R19, R21, R19, R36 ;  /* 0x0000001315137223 */ /* 0x000fe20000010024 */
[C---:B------:R-:W-:Y:S01]  /*2d60*/  FFMA.FTZ R16, R23.reuse, R22, R16 ;  /* 0x0000001617107223 */ /* 0x040fe20000010010 */
[----:B------:R-:W-:Y:S01]  /*2d70*/  F2FP.F16.F32.PACK_AB R31, RZ, R31 ;  /* 0x0000001fff1f723e */ /* 0x000fe200000000ff */
[C---:B------:R-:W-:Y:S01]  /*2d80*/  FFMA.FTZ R11, R23.reuse, R12, R11 ;  /* 0x0000000c170b7223 */ /* 0x040fe2000001000b */
[----:B------:R-:W-:Y:S01]  /*2d90*/  F2FP.F16.F32.PACK_AB R14, RZ, R14 ;  /* 0x0000000eff0e723e */ /* 0x000fe200000000ff */
        /* <DEDUP_REMOVED lines=19> */
[----:B------:R-:W-:-:S04]  /*2ed0*/  IMAD.WIDE R36, R7, 0x4, R8 ;  /* 0x0000000407247825 */ /* 0x000fc800078e0208 */
[----:B------:R-:W-:Y:S02]  /*2ee0*/  HFMA2 R6, R28, 1, 1, R26 ;  /* 0x3c003c001c067831 */ /* 0x000fe4000000001a */
[----:B------:R-:W-:Y:S01]  /*2ef0*/  HADD2 R5, R11, R5 ;  /* 0x000000050b057230 */ /* 0x000fe20000000000 */
[----:B------:R-:W-:Y:S01]  /*2f00*/  MOV R26, R20 ;  /* 0x00000014001a7202 */ /* 0x000fe20000000f00 */
[----:B------:R-:W-:-:S12]  /*2f10*/  UIADD3 UR4, UPT, UPT, UR4, 0x40, URZ ;  /* 0x0000004004047890 */ /* 0x000fd8000fffe0ff */
.L_x_3847:
[----:B------:R-:W-:-:S04]  /*2f20*/  VIMNMX R9, PT, PT, R25, UR12, PT ;  /* 0x0000000c19097c48 */ /* 0x000fc8000bfe0100 */
[----:B------:R-:W-:-:S13]  /*2f30*/  ISETP.GT.AND P0, PT, R9, R26, PT ;  /* 0x0000001a0900720c */ /* 0x000fda0003f04270 */
[----:B------:R-:W-:Y:S05]  /*2f40*/  @!P0 BRA `(.L_x_3848) ;  /* 0x0000001400008947 */ /* 0x000fea0003800000 */
[----:B------:R-:W-:-:S07]  /*2f50*/  VIMNMX.U32 R27, PT, PT, R25, UR12, PT ;  /* 0x0000000c191b7c48 */ /* 0x000fce000bfe0000 */
.L_x_3849:
        /* <DEDUP_REMOVED lines=19> */
[----:B------:R-:W-:Y:S02]  /*3090*/  HADD2 R23, R22, -1028, -1028 ;  /* 0xe404e40416177430 */ /* 0x000fe40000000000 */
[----:B0-----:R-:W-:Y:S02]  /*30a0*/  HFMA2 R29, R20, R16, RZ ;  /* 0x00000010141d7231 */ /* 0x001fe400000000ff */
[----:B------:R-:W-:-:S02]  /*30b0*/  HADD2 R28, R28, -1028, -1028 ;  /* 0xe404e4041c1c7430 */ /* 0x000fc40000000000 */
[----:B------:R-:W-:Y:S02]  /*30c0*/  HFMA2 R22, R21, R0.H1_H1, -132, -132 ;  /* 0xd820d82015167431 */ /* 0x000fe40000060000 */
[-C--:B------:R-:W-:Y:S01]  /*30d0*/  HFMA2 R21, R23, R16.reuse, RZ.H0_H0 ;  /* 0x0000001017157231 */ /* 0x080fe200000400ff */
[----:B------:R-:W-:Y:S01]  /*30e0*/  LOP3.LUT R23, R13, 0x380038, RZ, 0xc0, !PT ;  /* 0x003800380d177812 */ /* 0x000fe200078ec0ff */
[-C--:B------:R-:W-:Y:S02]  /*30f0*/  HFMA2 R20, R28, R16.reuse, RZ ;  /* 0x000000101c147231 */ /* 0x080fe400000000ff */
[----:B------:R-:W-:Y:S02]  /*3100*/  HFMA2 R35, R35, R16, RZ.H0_H0 ;  /* 0x0000001023237231 */ /* 0x000fe400000400ff */
[----:B------:R-:W-:Y:S01]  /*3110*/  HFMA2 R16, R22, R17, R29 ;  /* 0x0000001116107231 */ /* 0x000fe2000000001d */
[----:B------:R-:W-:Y:S02]  /*3120*/  LOP3.LUT R29, R23, 0x64006400, RZ, 0xfc, !PT ;  /* 0x64006400171d7812 */ /* 0x000fe400078efcff */
[----:B------:R-:W-:-:S02]  /*3130*/  LOP3.LUT R23, R15, 0x380038, RZ, 0xc0, !PT ;  /* 0x003800380f177812 */ /* 0x000fc400078ec0ff */
[----:B------:R-:W-:Y:S01]  /*3140*/  LOP3.LUT R22, R14, 0x380038, RZ, 0xc0, !PT ;  /* 0x003800380e167812 */ /* 0x000fe200078ec0ff */
[-C--:B------:R-:W-:Y:S01]  /*3150*/  HFMA2 R29, R29, R0.reuse.H1_H1, -132, -132 ;  /* 0xd820d8201d1d7431 */ /* 0x080fe20000060000 */
[----:B------:R-:W-:Y:S02]  /*3160*/  LOP3.LUT R23, R23, 0x64006400, RZ, 0xfc, !PT ;  /* 0x6400640017177812 */ /* 0x000fe400078efcff */
[----:B------:R-:W-:Y:S02]  /*3170*/  LOP3.LUT R31, R22, 0x64006400, RZ, 0xfc, !PT ;  /* 0x64006400161f7812 */ /* 0x000fe400078efcff */
[----:B------:R-:W-:Y:S01]  /*3180*/  SHF.R.U32.HI R28, RZ, 0x6, R13 ;  /* 0x00000006ff1c7819 */ /* 0x000fe2000001160d */
[-C--:B------:R-:W-:Y:S02]  /*3190*/  HFMA2 R23, R23, R0.reuse.H1_H1, -132, -132 ;  /* 0xd820d82017177431 */ /* 0x080fe40000060000 */
[----:B------:R-:W-:Y:S02]  /*31a0*/  HFMA2 R21, R29, R17, R21 ;  /* 0x000000111d157231 */ /* 0x000fe40000000015 */
[----:B------:R-:W-:Y:S01]  /*31b0*/  HFMA2 R31, R31, R0.H1_H1, -132, -132 ;  /* 0xd820d8201f1f7431 */ /* 0x000fe20000060000 */
[----:B------:R-:W-:-:S02]  /*31c0*/  SHF.R.U32.HI R29, RZ, 0x6, R12 ;  /* 0x00000006ff1d7819 */ /* 0x000fc4000001160c */
[----:B------:R-:W-:Y:S01]  /*31d0*/  LOP3.LUT R22, R28, 0x70007, RZ, 0xc0, !PT ;  /* 0x000700071c167812 */ /* 0x000fe200078ec0ff */
[-C--:B------:R-:W-:Y:S02]  /*31e0*/  HFMA2 R20, R31, R17.reuse, R20 ;  /* 0x000000111f147231 */ /* 0x080fe40000000014 */
[----:B------:R-:W-:Y:S01]  /*31f0*/  HFMA2 R35, R23, R17, R35 ;  /* 0x0000001117237231 */ /* 0x000fe20000000023 */
[----:B------:R-:W-:Y:S02]  /*3200*/  LOP3.LUT R17, R29, 0x70007, RZ, 0xc0, !PT ;  /* 0x000700071d117812 */ /* 0x000fe400078ec0ff */
[----:B------:R-:W-:Y:S02]  /*3210*/  LOP3.LUT R22, R22, 0x64006400, RZ, 0xfc, !PT ;  /* 0x6400640016167812 */ /* 0x000fe400078efcff */
[----:B------:R-:W-:-:S03]  /*3220*/  LOP3.LUT R17, R17, 0x64006400, RZ, 0xfc, !PT ;  /* 0x6400640011117812 */ /* 0x000fc600078efcff */
[----:B------:R-:W-:Y:S02]  /*3230*/  HADD2 R22, R22, -1028, -1028 ;  /* 0xe404e40416167430 */ /* 0x000fe40000000000 */
[----:B------:R-:W-:Y:S01]  /*3240*/  HADD2 R33, R17, -1028, -1028 ;  /* 0xe404e40411217430 */ /* 0x000fe20000000000 */
[----:B------:R-:W-:-:S03]  /*3250*/  SHF.R.U32.HI R17, RZ, 0x6, R14 ;  /* 0x00000006ff117819 */ /* 0x000fc6000001160e */
[-C--:B------:R-:W-:Y:S01]  /*3260*/  HFMA2 R33, R33, R18.reuse, R16 ;  /* 0x0000001221217231 */ /* 0x080fe20000000010 */
[----:B------:R-:W-:Y:S01]  /*3270*/  SHF.R.U32.HI R16, RZ, 0x6, R15 ;  /* 0x00000006ff107819 */ /* 0x000fe2000001160f */
        /* <DEDUP_REMOVED lines=9> */
[----:B------:R-:W-:-:S04]  /*3310*/  LOP3.LUT R18, R29, 0x380038, RZ, 0xc0, !PT ;  /* 0x003800381d127812 */ /* 0x000fc800078ec0ff */
[----:B------:R-:W-:Y:S02]  /*3320*/  LOP3.LUT R23, R18, 0x64006400, RZ, 0xfc, !PT ;  /* 0x6400640012177812 */ /* 0x000fe400078efcff */
[----:B------:R-:W-:-:S03]  /*3330*/  LOP3.LUT R18, R28, 0x380038, RZ, 0xc0, !PT ;  /* 0x003800381c127812 */ /* 0x000fc600078ec0ff */
[-C--:B------:R-:W-:Y:S01]  /*3340*/  HFMA2 R23, R23, R0.reuse.H1_H1, -132, -132 ;  /* 0xd820d82017177431 */ /* 0x080fe20000060000 */
[----:B------:R-:W-:Y:S02]  /*3350*/  LOP3.LUT R31, R18, 0x64006400, RZ, 0xfc, !PT ;  /* 0x64006400121f7812 */ /* 0x000fe400078efcff */
[----:B------:R-:W-:Y:S01]  /*3360*/  LOP3.LUT R18, R16, 0x380038, RZ, 0xc0, !PT ;  /* 0x0038003810127812 */ /* 0x000fe200078ec0ff */
[-C--:B------:R-:W-:Y:S01]  /*3370*/  HFMA2 R33, R23, R19.reuse, R33 ;  /* 0x0000001317217231 */ /* 0x080fe20000000021 */
[----:B------:R-:W-:Y:S01]  /*3380*/  LOP3.LUT R23, R17, 0x380038, RZ, 0xc0, !PT ;  /* 0x0038003811177812 */ /* 0x000fe200078ec0ff */
[----:B------:R-:W-:Y:S01]  /*3390*/  HFMA2 R22, R31, R0.H1_H1, -132, -132 ;  /* 0xd820d8201f167431 */ /* 0x000fe20000060000 */
[----:B------:R-:W-:Y:S02]  /*33a0*/  LOP3.LUT R31, R18, 0x64006400, RZ, 0xfc, !PT ;  /* 0x64006400121f7812 */ /* 0x000fe400078efcff */
[----:B------:R-:W-:Y:S01]  /*33b0*/  LOP3.LUT R23, R23, 0x64006400, RZ, 0xfc, !PT ;  /* 0x6400640017177812 */ /* 0x000fe200078efcff */
[----:B------:R-:W-:-:S02]  /*33c0*/  HFMA2 R18, R22, R19, R21 ;  /* 0x0000001316127231 */ /* 0x000fc40000000015 */
[-C--:B------:R-:W-:Y:S02]  /*33d0*/  HFMA2 R31, R31, R0.reuse.H1_H1, -132, -132 ;  /* 0xd820d8201f1f7431 */ /* 0x080fe40000060000 */
[----:B------:R-:W-:Y:S02]  /*33e0*/  HFMA2 R32, R23, R0.H1_H1, -132, -132 ;  /* 0xd820d82017207431 */ /* 0x000fe40000060000 */
[-C--:B------:R-:W-:Y:S02]  /*33f0*/  HFMA2 R35, R31, R19.reuse, R35 ;  /* 0x000000131f237231 */ /* 0x080fe40000000023 */
[----:B------:R-:W-:Y:S01]  /*3400*/  HFMA2 R32, R32, R19, R20 ;  /* 0x0000001320207231 */ /* 0x000fe20000000014 */
[----:B------:R-:W-:Y:S01]  /*3410*/  MOV R19, 0x2400 ;  /* 0x0000240000137802 */ /* 0x000fe20000000f00 */
[----:B------:R-:W0:Y:S03]  /*3420*/  LDS.128 R20, [UR4+0x10] ;  /* 0x00001004ff147984 */ /* 0x000e260008000c00 */
[----:B------:R-:W-:-:S02]  /*3430*/  PRMT R2, R2, 0x5410, R19 ;  /* 0x0000541002027816 */ /* 0x000fc40000000013 */
        /* <DEDUP_REMOVED lines=15> */
[----:B------:R-:W-:Y:S02]  /*3530*/  HFMA2 R35, R17, R20, R35 ;  /* 0x0000001411237231 */ /* 0x000fe40000000023 */
[----:B------:R-:W2:Y:S01]  /*3540*/  LDG.E.128.CONSTANT R16, desc[UR6][R38.64] ;  /* 0x0000000626107981 */ /* 0x000ea2000c1e9d00 */
[----:B---3--:R-:W-:Y:S02]  /*3550*/  LOP3.LUT R20, R8, 0x70007, RZ, 0xc0, !PT ;  /* 0x0007000708147812 */ /* 0x008fe400078ec0ff */
[----:B------:R-:W-:-:S02]  /*3560*/  LOP3.LUT R31, R9, 0x380038, RZ, 0xc0, !PT ;  /* 0x00380038091f7812 */ /* 0x000fc400078ec0ff */
[----:B------:R-:W-:Y:S02]  /*3570*/  LOP3.LUT R20, R20, 0x64006400, RZ, 0xfc, !PT ;  /* 0x6400640014147812 */ /* 0x000fe400078efcff */
[----:B------:R-:W-:Y:S02]  /*3580*/  LOP3.LUT R31, R31, 0x64006400, RZ, 0xfc, !PT ;  /* 0x640064001f1f7812 */ /* 0x000fe400078efcff */
[----:B------:R-:W-:Y:S01]  /*3590*/  SHF.R.U32.HI R28, RZ, 0x6, R9 ;  /* 0x00000006ff1c7819 */ /* 0x000fe20000011609 */
[----:B------:R-:W-:Y:S01]  /*35a0*/  HADD2 R20, R20, -1028, -1028 ;  /* 0xe404e40414147430 */ /* 0x000fe20000000000 */
[----:B------:R-:W-:Y:S02]  /*35b0*/  SHF.R.U32.HI R34, RZ, 0x6, R10 ;  /* 0x00000006ff227819 */ /* 0x000fe4000001160a */
[----:B------:R-:W-:Y:S02]  /*35c0*/  SHF.R.U32.HI R30, RZ, 0x6, R11 ;  /* 0x00000006ff1e7819 */ /* 0x000fe4000001160b */
[----:B------:R-:W-:Y:S01]  /*35d0*/  SHF.R.U32.HI R12, RZ, 0xf, R12 ;  /* 0x0000000fff0c7819 */ /* 0x000fe2000001160c */
[----:B------:R-:W-:Y:S01]  /*35e0*/  HFMA2 R33, R20, R21, R33 ;  /* 0x0000001514217231 */ /* 0x000fe20000000021 */
[----:B------:R-:W-:-:S02]  /*35f0*/  LOP3.LUT R20, R9, 0x70007, RZ, 0xc0, !PT ;  /* 0x0007000709147812 */ /* 0x000fc400078ec0ff */
[----:B------:R-:W-:Y:S02]  /*3600*/  SHF.R.U32.HI R13, RZ, 0xf, R13 ;  /* 0x0000000fff0d7819 */ /* 0x000fe4000001160d */
[----:B------:R-:W-:Y:S02]  /*3610*/  LOP3.LUT R20, R20, 0x64006400, RZ, 0xfc, !PT ;  /* 0x6400640014147812 */ /* 0x000fe400078efcff */
[----:B------:R-:W-:Y:S02]  /*3620*/  SHF.R.U32.HI R9, RZ, 0xe, R9 ;  /* 0x0000000eff097819 */ /* 0x000fe40000011609 */
[----:B------:R-:W-:Y:S01]  /*3630*/  SHF.R.U32.HI R14, RZ, 0xf, R14 ;  /* 0x0000000fff0e7819 */ /* 0x000fe2000001160e */
[----:B------:R-:W-:Y:S01]  /*3640*/  HADD2 R20, R20, -1028, -1028 ;  /* 0xe404e40414147430 */ /* 0x000fe20000000000 */
[----:B------:R-:W-:Y:S02]  /*3650*/  SHF.R.U32.HI R15, RZ, 0xf, R15 ;  /* 0x0000000fff0f7819 */ /* 0x000fe4000001160f */
[----:B------:R-:W-:Y:S01]  /*3660*/  LOP3.LUT R14, R14, 0x10001, RZ, 0xc0, !PT ;  /* 0x000100010e0e7812 */ /* 0x000fe200078ec0ff */
[----:B------:R-:W-:Y:S01]  /*3670*/  HFMA2 R29, R20, R21, R29 ;  /* 0x00000015141d7231 */ /* 0x000fe2000000001d */
[----:B------:R-:W-:-:S02]  /*3680*/  LOP3.LUT R20, R10, 0x70007, RZ, 0xc0, !PT ;  /* 0x000700070a147812 */ /* 0x000fc400078ec0ff */
[----:B------:R-:W-:Y:S02]  /*3690*/  IADD3 R26, PT, PT, R26, 0x20, RZ ;  /* 0x000000201a1a7810 */ /* 0x000fe40007ffe0ff */
[----:B------:R-:W-:Y:S02]  /*36a0*/  LOP3.LUT R20, R20, 0x64006400, RZ, 0xfc, !PT ;  /* 0x6400640014147812 */ /* 0x000fe400078efcff */
[----:B------:R-:W-:Y:S02]  /*36b0*/  ISETP.GE.AND P0, PT, R26, R27, PT ;  /* 0x0000001b1a00720c */ /* 0x000fe40003f06270 */
[----:B------:R-:W-:Y:S01]  /*36c0*/  PRMT R3, R3, 0x5410, R4 ;  /* 0x0000541003037816 */ /* 0x000fe20000000004 */
[----:B------:R-:W-:-:S04]  /*36d0*/  HADD2 R20, R20, -1028, -1028 ;  /* 0xe404e40414147430 */ /* 0x000fc80000000000 */
[----:B------:R-:W-:Y:S01]  /*36e0*/  HFMA2 R32, R20, R21, R32 ;  /* 0x0000001514207231 */ /* 0x000fe20000000020 */
[----:B------:R-:W-:-:S04]  /*36f0*/  LOP3.LUT R20, R11, 0x70007, RZ, 0xc0, !PT ;  /* 0x000700070b147812 */ /* 0x000fc800078ec0ff */
[----:B------:R-:W-:-:S05]  /*3700*/  LOP3.LUT R20, R20, 0x64006400, RZ, 0xfc, !PT ;  /* 0x6400640014147812 */ /* 0x000fca00078efcff */
[----:B------:R-:W-:-:S04]  /*3710*/  HADD2 R20, R20, -1028, -1028 ;  /* 0xe404e40414147430 */ /* 0x000fc80000000000 */
[----:B------:R-:W-:Y:S01]  /*3720*/  HFMA2 R35, R20, R21, R35 ;  /* 0x0000001514237231 */ /* 0x000fe20000000023 */
[----:B------:R-:W-:Y:S01]  /*3730*/  LOP3.LUT R21, R8, 0x380038, RZ, 0xc0, !PT ;  /* 0x0038003808157812 */ /* 0x000fe200078ec0ff */
[----:B------:R-:W-:Y:S01]  /*3740*/  HFMA2 R20, R31, R0.H1_H1, -132, -132 ;  /* 0xd820d8201f147431 */ /* 0x000fe20000060000 */
[----:B------:R-:W-:Y:S02]  /*3750*/  LOP3.LUT R31, R11, 0x380038, RZ, 0xc0, !PT ;  /* 0x003800380b1f7812 */ /* 0x000fe400078ec0ff */
[----:B------:R-:W-:Y:S01]  /*3760*/  LOP3.LUT R21, R21, 0x64006400, RZ, 0xfc, !PT ;  /* 0x6400640015157812 */ /* 0x000fe200078efcff */
[----:B------:R-:W-:Y:S01]  /*3770*/  HFMA2 R29, R20, R22, R29 ;  /* 0x00000016141d7231 */ /* 0x000fe2000000001d */
[----:B------:R-:W-:-:S03]  /*3780*/  LOP3.LUT R31, R31, 0x64006400, RZ, 0xfc, !PT ;  /* 0x640064001f1f7812 */ /* 0x000fc600078efcff */
[-C--:B------:R-:W-:Y:S02]  /*3790*/  HFMA2 R21, R21, R0.reuse.H1_H1, -132, -132 ;  /* 0xd820d82015157431 */ /* 0x080fe40000060000 */
[----:B------:R-:W-:Y:S01]  /*37a0*/  HFMA2 R20, R31, R0.H1_H1, -132, -132 ;  /* 0xd820d8201f147431 */ /* 0x000fe20000060000 */
[--C-:B------:R-:W-:Y:S02]  /*37b0*/  SHF.R.U32.HI R31, RZ, 0x6, R8.reuse ;  /* 0x00000006ff1f7819 */ /* 0x100fe40000011608 */
[----:B------:R-:W-:Y:S01]  /*37c0*/  SHF.R.U32.HI R8, RZ, 0xe, R8 ;  /* 0x0000000eff087819 */ /* 0x000fe20000011608 */
[-C--:B------:R-:W-:Y:S01]  /*37d0*/  HFMA2 R35, R20, R22.reuse, R35 ;  /* 0x0000001614237231 */ /* 0x080fe20000000023 */
[----:B------:R-:W-:Y:S01]  /*37e0*/  LOP3.LUT R20, R31, 0x70007, RZ, 0xc0, !PT ;  /* 0x000700071f147812 */ /* 0x000fe200078ec0ff */
[----:B------:R-:W-:Y:S01]  /*37f0*/  HFMA2 R33, R21, R22, R33 ;  /* 0x0000001615217231 */ /* 0x000fe20000000021 */
[----:B------:R-:W-:Y:S02]  /*3800*/  LOP3.LUT R21, R10, 0x380038, RZ, 0xc0, !PT ;  /* 0x003800380a157812 */ /* 0x000fe400078ec0ff */
[----:B------:R-:W-:-:S02]  /*3810*/  LOP3.LUT R20, R20, 0x64006400, RZ, 0xfc, !PT ;  /* 0x6400640014147812 */ /* 0x000fc400078efcff */
[----:B------:R-:W-:-:S03]  /*3820*/  LOP3.LUT R21, R21, 0x64006400, RZ, 0xfc, !PT ;  /* 0x6400640015157812 */ /* 0x000fc600078efcff */
[----:B------:R-:W-:Y:S02]  /*3830*/  HADD2 R20, R20, -1028, -1028 ;  /* 0xe404e40414147430 */ /* 0x000fe40000000000 */
[----:B------:R-:W-:Y:S02]  /*3840*/  HFMA2 R21, R21, R0.H1_H1, -132, -132 ;  /* 0xd820d82015157431 */ /* 0x000fe40000060000 */
[----:B------:R-:W-:Y:S01]  /*3850*/  HFMA2 R33, R20, R23, R33 ;  /* 0x0000001714217231 */ /* 0x000fe20000000021 */
[----:B------:R-:W-:Y:S01]  /*3860*/  LOP3.LUT R20, R28, 0x70007, RZ, 0xc0, !PT ;  /* 0x000700071c147812 */ /* 0x000fe200078ec0ff */
[----:B------:R-:W-:Y:S01]  /*3870*/  HFMA2 R32, R21, R22, R32 ;  /* 0x0000001615207231 */ /* 0x000fe20000000020 */
[----:B------:R-:W-:Y:S02]  /*3880*/  LOP3.LUT R21, R12, 0x10001, RZ, 0xc0, !PT ;  /* 0x000100010c157812 */ /* 0x000fe400078ec0ff */
[----:B------:R-:W-:Y:S02]  /*3890*/  LOP3.LUT R20, R20, 0x64006400, RZ, 0xfc, !PT ;  /* 0x6400640014147812 */ /* 0x000fe400078efcff */
[----:B------:R-:W-:-:S02]  /*38a0*/  LOP3.LUT R8, R21, 0x20002, R8, 0xf8, !PT ;  /* 0x0002000215087812 */ /* 0x000fc400078ef808 */
[----:B------:R-:W-:Y:S01]  /*38b0*/  LOP3.LUT R12, R13, 0x10001, RZ, 0xc0, !PT ;  /* 0x000100010d0c7812 */ /* 0x000fe200078ec0ff */
[----:B------:R-:W-:Y:S01]  /*38c0*/  HADD2 R20, R20, -1028, -1028 ;  /* 0xe404e40414147430 */ /* 0x000fe20000000000 */
[----:B------:R-:W-:Y:S02]  /*38d0*/  LOP3.LUT R13, R31, 0x380038, RZ, 0xc0, !PT ;  /* 0x003800381f0d7812 */ /* 0x000fe400078ec0ff */
[----:B------:R-:W-:Y:S01]  /*38e0*/  LOP3.LUT R9, R12, 0x20002, R9, 0xf8, !PT ;  /* 0x000200020c097812 */ /* 0x000fe200078ef809 */
[----:B------:R-:W-:Y:S01]  /*38f0*/  HFMA2 R29, R20, R23, R29 ;  /* 0x00000017141d7231 */ /* 0x000fe2000000001d */
[----:B------:R-:W-:Y:S02]  /*3900*/  LOP3.LUT R20, R34, 0x70007, RZ, 0xc0, !PT ;  /* 0x0007000722147812 */ /* 0x000fe400078ec0ff */
[----:B------:R-:W-:Y:S02]  /*3910*/  LOP3.LUT R13, R13, 0x64006400, RZ, 0xfc, !PT ;  /* 0x640064000d0d7812 */ /* 0x000fe400078efcff */
[----:B------:R-:W-:-:S02]  /*3920*/  LOP3.LUT R20, R20, 0x64006400, RZ, 0xfc, !PT ;  /* 0x6400640014147812 */ /* 0x000fc400078efcff */
[----:B------:R-:W-:Y:S01]  /*3930*/  LOP3.LUT R31, R31, 0x1c001c0, RZ, 0xc0, !PT ;  /* 0x01c001c01f1f7812 */ /* 0x000fe200078ec0ff */
[----:B------:R-:W-:Y:S01]  /*3940*/  HFMA2 R12, R13, R0.H1_H1, -132, -132 ;  /* 0xd820d8200d0c7431 */ /* 0x000fe20000060000 */
[C---:B------:R-:W-:Y:S01]  /*3950*/  LOP3.LUT R13, R28.reuse, 0x380038, RZ, 0xc0, !PT ;  /* 0x003800381c0d7812 */ /* 0x040fe200078ec0ff */
[----:B------:R-:W-:Y:S01]  /*3960*/  HADD2 R20, R20, -1028, -1028 ;  /* 0xe404e40414147430 */ /* 0x000fe20000000000 */
[----:B------:R-:W-:Y:S02]  /*3970*/  LOP3.LUT R31, R31, 0x64006400, RZ, 0xfc, !PT ;  /* 0x640064001f1f7812 */ /* 0x000fe400078efcff */
[----:B------:R-:W-:Y:S02]  /*3980*/  LOP3.LUT R13, R13, 0x64006400, RZ, 0xfc, !PT ;  /* 0x640064000d0d7812 */ /* 0x000fe400078efcff */
[----:B------:R-:W-:Y:S01]  /*3990*/  LOP3.LUT R28, R28, 0x1c001c0, RZ, 0xc0, !PT ;  /* 0x01c001c01c1c7812 */ /* 0x000fe200078ec0ff */
[----:B------:R-:W-:Y:S01]  /*39a0*/  HFMA2 R32, R20, R23, R32 ;  /* 0x0000001714207231 */ /* 0x000fe20000000020 */
[----:B------:R-:W-:-:S04]  /*39b0*/  LOP3.LUT R20, R30, 0x70007, RZ, 0xc0, !PT ;  /* 0x000700071e147812 */ /* 0x000fc800078ec0ff */
[----:B------:R-:W-:-:S05]  /*39c0*/  LOP3.LUT R20, R20, 0x64006400, RZ, 0xfc, !PT ;  /* 0x6400640014147812 */ /* 0x000fca00078efcff */
[----:B------:R-:W-:-:S04]  /*39d0*/  HADD2 R20, R20, -1028, -1028 ;  /* 0xe404e40414147430 */ /* 0x000fc80000000000 */
[----:B------:R-:W-:Y:S02]  /*39e0*/  HFMA2 R35, R20, R23, R35 ;  /* 0x0000001714237231 */ /* 0x000fe40000000023 */
[----:B------:R-:W0:Y:S02]  /*39f0*/  LDS.128 R20, [UR4+0x20] ;  /* 0x00002004ff147984 */ /* 0x000e240008000c00 */
[----:B0-----:R-:W-:Y:S02]  /*3a00*/  HFMA2 R33, R12, R20, R33 ;  /* 0x000000140c217231 */ /* 0x001fe40000000021 */
[----:B------:R-:W-:Y:S01]  /*3a10*/  HFMA2 R12, R13, R0.H1_H1, -132, -132 ;  /* 0xd820d8200d0c7431 */ /* 0x000fe20000060000 */
[C---:B------:R-:W-:Y:S02]  /*3a20*/  LOP3.LUT R13, R34.reuse, 0x380038, RZ, 0xc0, !PT ;  /* 0x00380038220d7812 */ /* 0x040fe400078ec0ff */
[----:B------:R-:W-:Y:S02]  /*3a30*/  LOP3.LUT R34, R34, 0x1c001c0, RZ, 0xc0, !PT ;  /* 0x01c001c022227812 */ /* 0x000fe400078ec0ff */
[----:B------:R-:W-:Y:S01]  /*3a40*/  LOP3.LUT R13, R13, 0x64006400, RZ, 0xfc, !PT ;  /* 0x640064000d0d7812 */ /* 0x000fe200078efcff */
[----:B------:R-:W-:-:S04]  /*3a50*/  HFMA2 R29, R12, R20, R29 ;  /* 0x000000140c1d7231 */ /* 0x000fc8000000001d */
[----:B------:R-:W-:Y:S01]  /*3a60*/  HFMA2 R12, R13, R0.H1_H1, -132, -132 ;  /* 0xd820d8200d0c7431 */ /* 0x000fe20000060000 */
[C---:B------:R-:W-:Y:S02]  /*3a70*/  LOP3.LUT R13, R30.reuse, 0x380038, RZ, 0xc0, !PT ;  /* 0x003800381e0d7812 */ /* 0x040fe400078ec0ff */
[----:B------:R-:W-:Y:S02]  /*3a80*/  LOP3.LUT R30, R30, 0x1c001c0, RZ, 0xc0, !PT ;  /* 0x01c001c01e1e7812 */ /* 0x000fe400078ec0ff */
[----:B------:R-:W-:Y:S01]  /*3a90*/  LOP3.LUT R13, R13, 0x64006400, RZ, 0xfc, !PT ;  /* 0x640064000d0d7812 */ /* 0x000fe200078efcff */
[----:B------:R-:W-:-:S04]  /*3aa0*/  HFMA2 R12, R12, R20, R32 ;  /* 0x000000140c0c7231 */ /* 0x000fc80000000020 */
[----:B------:R-:W-:-:S04]  /*3ab0*/  HFMA2 R13, R13, R0.H1_H1, -132, -132 ;  /* 0xd820d8200d0d7431 */ /* 0x000fc80000060000 */
[----:B------:R-:W-:Y:S02]  /*3ac0*/  HFMA2 R13, R13, R20, R35 ;  /* 0x000000140d0d7231 */ /* 0x000fe40000000023 */
[-C--:B------:R-:W-:Y:S01]  /*3ad0*/  HFMA2 R20, R31, R2.reuse.H1_H1, -20, -20 ;  /* 0xcd00cd001f147431 */ /* 0x080fe20000060002 */
[----:B------:R-:W-:Y:S02]  /*3ae0*/  LOP3.LUT R31, R28, 0x64006400, RZ, 0xfc, !PT ;  /* 0x640064001c1f7812 */ /* 0x000fe400078efcff */
[----:B------:R-:W-:Y:S01]  /*3af0*/  LOP3.LUT R35, R30, 0x64006400, RZ, 0xfc, !PT ;  /* 0x640064001e237812 */ /* 0x000fe200078efcff */
[----:B------:R-:W-:Y:S01]  /*3b00*/  HFMA2 R20, R20, R21, R33 ;  /* 0x0000001514147231 */ /* 0x000fe20000000021 */
[----:B------:R-:W-:Y:S01]  /*3b10*/  LOP3.LUT R33, R34, 0x64006400, RZ, 0xfc, !PT ;  /* 0x6400640022217812 */ /* 0x000fe200078efcff */
[-C--:B------:R-:W-:Y:S02]  /*3b20*/  HFMA2 R31, R31, R2.reuse.H1_H1, -20, -20 ;  /* 0xcd00cd001f1f7431 */ /* 0x080fe40000060002 */
[----:B------:R-:W-:-:S02]  /*3b30*/  HFMA2 R35, R35, R2.H1_H1, -20, -20 ;  /* 0xcd00cd0023237431 */ /* 0x000fc40000060002 */
[----:B------:R-:W-:Y:S02]  /*3b40*/  HFMA2 R33, R33, R2.H1_H1, -20, -20 ;  /* 0xcd00cd0021217431 */ /* 0x000fe40000060002 */
[-C--:B------:R-:W-:Y:S02]  /*3b50*/  HFMA2 R29, R31, R21.reuse, R29 ;  /* 0x000000151f1d7231 */ /* 0x080fe4000000001d */
[-C--:B------:R-:W-:Y:S02]  /*3b60*/  HFMA2 R12, R33, R21.reuse, R12 ;  /* 0x00000015210c7231 */ /* 0x080fe4000000000c */
[----:B------:R-:W-:Y:S01]  /*3b70*/  HFMA2 R21, R35, R21, R13 ;  /* 0x0000001523157231 */ /* 0x000fe2000000000d */
[----:B--2---:R-:W-:Y:S02]  /*3b80*/  LOP3.LUT R13, R16, 0x70007, RZ, 0xc0, !PT ;  /* 0x00070007100d7812 */ /* 0x004fe400078ec0ff */
[----:B------:R-:W-:Y:S02]  /*3b90*/  LOP3.LUT R28, R17, 0x70007, RZ, 0xc0, !PT ;  /* 0x00070007111c7812 */ /* 0x000fe400078ec0ff */
[----:B------:R-:W-:-:S02]  /*3ba0*/  LOP3.LUT R13, R13, 0x64006400, RZ, 0xfc, !PT ;  /* 0x640064000d0d7812 */ /* 0x000fc400078efcff */
[----:B------:R-:W-:-:S03]  /*3bb0*/  LOP3.LUT R28, R28, 0x64006400, RZ, 0xfc, !PT ;  /* 0x640064001c1c7812 */ /* 0x000fc600078efcff */
[----:B------:R-:W-:-:S04]  /*3bc0*/  HADD2 R13, R13, -1028, -1028 ;  /* 0xe404e4040d0d7430 */ /* 0x000fc80000000000 */
[----:B------:R-:W-:Y:S02]  /*3bd0*/  HFMA2 R20, R13, R22, R20 ;  /* 0x000000160d147231 */ /* 0x000fe40000000014 */
[----:B------:R-:W-:Y:S01]  /*3be0*/  HADD2 R13, R28, -1028, -1028 ;  /* 0xe404e4041c0d7430 */ /* 0x000fe20000000000 */
[----:B------:R-:W-:-:S03]  /*3bf0*/  LOP3.LUT R28, R18, 0x70007, RZ, 0xc0, !PT ;  /* 0x00070007121c7812 */ /* 0x000fc600078ec0ff */
[-C--:B------:R-:W-:Y:S01]  /*3c00*/  HFMA2 R13, R13, R22.reuse, R29 ;  /* 0x000000160d0d7231 */ /* 0x080fe2000000001d */
[----:B------:R-:W-:Y:S02]  /*3c10*/  LOP3.LUT R30, R28, 0x64006400, RZ, 0xfc, !PT ;  /* 0x640064001c1e7812 */ /* 0x000fe400078efcff */
[----:B------:R-:W-:Y:S02]  /*3c20*/  LOP3.LUT R28, R16, 0x380038, RZ, 0xc0, !PT ;  /* 0x00380038101c7812 */ /* 0x000fe400078ec0ff */
[----:B------:R-:W-:Y:S01]  /*3c30*/  LOP3.LUT R29, R19, 0x70007, RZ, 0xc0, !PT ;  /* 0x00070007131d7812 */ /* 0x000fe200078ec0ff */
[----:B------:R-:W-:Y:S01]  /*3c40*/  HADD2 R30, R30, -1028, -1028 ;  /* 0xe404e4041e1e7430 */ /* 0x000fe20000000000 */
[----:B------:R-:W-:Y:S02]  /*3c50*/  LOP3.LUT R31, R28, 0x64006400, RZ, 0xfc, !PT ;  /* 0x640064001c1f7812 */ /* 0x000fe400078efcff */
[----:B------:R-:W-:Y:S01]  /*3c60*/  LOP3.LUT R29, R29, 0x64006400, RZ, 0xfc, !PT ;  /* 0x640064001d1d7812 */ /* 0x000fe200078efcff */
[----:B------:R-:W-:-:S02]  /*3c70*/  HFMA2 R28, R30, R22, R12 ;  /* 0x000000161e1c7231 */ /* 0x000fc4000000000c */
[----:B------:R-:W-:Y:S01]  /*3c80*/  HFMA2 R12, R31, R0.H1_H1, -132, -132 ;  /* 0xd820d8201f0c7431 */ /* 0x000fe20000060000 */
[----:B------:R-:W-:Y:S01]  /*3c90*/  LOP3.LUT R30, R19, 0x380038, RZ, 0xc0, !PT ;  /* 0x00380038131e7812 */ /* 0x000fe200078ec0ff */
[----:B------:R-:W-:Y:S02]  /*3ca0*/  HADD2 R29, R29, -1028, -1028 ;  /* 0xe404e4041d1d7430 */ /* 0x000fe40000000000 */
[----:B------:R-:W-:Y:S01]  /*3cb0*/  HFMA2 R12, R12, R23, R20 ;  /* 0x000000170c0c7231 */ /* 0x000fe20000000014 */
[----:B------:R-:W-:Y:S02]  /*3cc0*/  LOP3.LUT R20, R17, 0x380038, RZ, 0xc0, !PT ;  /* 0x0038003811147812 */ /* 0x000fe400078ec0ff */
[----:B------:R-:W-:Y:S01]  /*3cd0*/  LOP3.LUT R33, R30, 0x64006400, RZ, 0xfc, !PT ;  /* 0x640064001e217812 */ /* 0x000fe200078efcff */
[----:B------:R-:W-:Y:S01]  /*3ce0*/  HFMA2 R21, R29, R22, R21 ;  /* 0x000000161d157231 */ /* 0x000fe20000000015 */
[----:B------:R-:W-:Y:S02]  /*3cf0*/  LOP3.LUT R22, R18, 0x380038, RZ, 0xc0, !PT ;  /* 0x0038003812167812 */ /* 0x000fe400078ec0ff */
[----:B------:R-:W-:Y:S01]  /*3d00*/  LOP3.LUT R29, R20, 0x64006400, RZ, 0xfc, !PT ;  /* 0x64006400141d7812 */ /* 0x000fe200078efcff */
[----:B------:R-:W-:Y:S01]  /*3d10*/  HFMA2 R33, R33, R0.H1_H1, -132, -132 ;  /* 0xd820d82021217431 */ /* 0x000fe20000060000 */
[----:B------:R-:W-:-:S02]  /*3d20*/  LOP3.LUT R31, R22, 0x64006400, RZ, 0xfc, !PT ;  /* 0x64006400161f7812 */ /* 0x000fc400078efcff */
[--C-:B------:R-:W-:Y:S01]  /*3d30*/  SHF.R.U32.HI R30, RZ, 0xd, R17.reuse ;  /* 0x0000000dff1e7819 */ /* 0x100fe20000011611 */
[-C--:B------:R-:W-:Y:S01]  /*3d40*/  HFMA2 R29, R29, R0.reuse.H1_H1, -132, -132 ;  /* 0xd820d8201d1d7431 */ /* 0x080fe20000060000 */
[----:B------:R-:W-:Y:S01]  /*3d50*/  SHF.R.U32.HI R17, RZ, 0x6, R17 ;  /* 0x00000006ff117819 */ /* 0x000fe20000011611 */
[----:B------:R-:W-:Y:S01]  /*3d60*/  HFMA2 R31, R31, R0.H1_H1, -132, -132 ;  /* 0xd820d8201f1f7431 */ /* 0x000fe20000060000 */
[----:B------:R-:W-:Y:S02]  /*3d70*/  LOP3.LUT R9, R9, 0x40004, R30, 0xf8, !PT ;  /* 0x0004000409097812 */ /* 0x000fe400078ef81e */
[----:B------:R-:W-:Y:S01]  /*3d80*/  LOP3.LUT R30, R17, 0x70007, RZ, 0xc0, !PT ;  /* 0x00070007111e7812 */ /* 0x000fe200078ec0ff */
[-C--:B------:R-:W-:Y:S02]  /*3d90*/  HFMA2 R13, R29, R23.reuse, R13 ;  /* 0x000000171d0d7231 */ /* 0x080fe4000000000d */
[-C--:B------:R-:W-:Y:S02]  /*3da0*/  HFMA2 R28, R31, R23.reuse, R28 ;  /* 0x000000171f1c7231 */ /* 0x080fe4000000001c */
[----:B------:R-:W-:Y:S01]  /*3db0*/  HFMA2 R29, R33, R23, R21 ;  /* 0x00000017211d7231 */ /* 0x000fe20000000015 */
[----:B------:R-:W-:Y:S01]  /*3dc0*/  SHF.R.U32.HI R31, RZ, 0xe, R10 ;  /* 0x0000000eff1f7819 */ /* 0x000fe2000001160a */
[----:B------:R-:W0:Y:S01]  /*3dd0*/  LDS.128 R20, [UR4+0x30] ;  /* 0x00003004ff147984 */ /* 0x000e220008000c00 */
[----:B------:R-:W-:Y:S01]  /*3de0*/  LOP3.LUT R10, R15, 0x10001, RZ, 0xc0, !PT ;  /* 0x000100010f0a7812 */ /* 0x000fe200078ec0ff */
[----:B------:R-:W-:Y:S01]  /*3df0*/  UIADD3 UR4, UPT, UPT, UR4, 0x40, URZ ;  /* 0x0000004004047890 */ /* 0x000fe2000fffe0ff */
[----:B------:R-:W-:-:S02]  /*3e00*/  LOP3.LUT R14, R14, 0x20002, R31, 0xf8, !PT ;  /* 0x000200020e0e7812 */ /* 0x000fc400078ef81f */
[----:B------:R-:W-:Y:S02]  /*3e10*/  SHF.R.U32.HI R31, RZ, 0xe, R11 ;  /* 0x0000000eff1f7819 */ /* 0x000fe4000001160b */
[----:B------:R-:W-:Y:S02]  /*3e20*/  SHF.R.U32.HI R11, RZ, 0xd, R16 ;  /* 0x0000000dff0b7819 */ /* 0x000fe40000011610 */
[----:B------:R-:W-:Y:S02]  /*3e30*/  LOP3.LUT R10, R10, 0x20002, R31, 0xf8, !PT ;  /* 0x000200020a0a7812 */ /* 0x000fe400078ef81f */
[----:B------:R-:W-:Y:S02]  /*3e40*/  LOP3.LUT R8, R8, 0x40004, R11, 0xf8, !PT ;  /* 0x0004000408087812 */ /* 0x000fe400078ef80b */
[----:B------:R-:W-:Y:S02]  /*3e50*/  SHF.R.U32.HI R11, RZ, 0xd, R18 ;  /* 0x0000000dff0b7819 */ /* 0x000fe40000011612 */
[----:B------:R-:W-:-:S02]  /*3e60*/  SHF.R.U32.HI R15, RZ, 0xd, R19 ;  /* 0x0000000dff0f7819 */ /* 0x000fc40000011613 */
[----:B------:R-:W-:Y:S02]  /*3e70*/  SHF.R.U32.HI R18, RZ, 0x6, R18 ;  /* 0x00000006ff127819 */ /* 0x000fe40000011612 */
[----:B------:R-:W-:Y:S02]  /*3e80*/  SHF.R.U32.HI R19, RZ, 0x6, R19 ;  /* 0x00000006ff137819 */ /* 0x000fe40000011613 */
        /* <DEDUP_REMOVED lines=16> */
[-C--:B0-----:R-:W-:Y:S02]  /*3f90*/  HFMA2 R13, R30, R20.reuse, R13 ;  /* 0x000000141e0d7231 */ /* 0x081fe4000000000d */
[-C--:B------:R-:W-:Y:S01]  /*3fa0*/  HFMA2 R28, R14, R20.reuse, R28 ;  /* 0x000000140e1c7231 */ /* 0x080fe2000000001c */
[----:B------:R-:W-:Y:S01]  /*3fb0*/  LOP3.LUT R14, R16, 0x380038, RZ, 0xc0, !PT ;  /* 0x00380038100e7812 */ /* 0x000fe200078ec0ff */
[-C--:B------:R-:W-:Y:S02]  /*3fc0*/  HFMA2 R12, R31, R20.reuse, R12 ;  /* 0x000000141f0c7231 */ /* 0x080fe4000000000c */
[----:B------:R-:W-:Y:S01]  /*3fd0*/  HFMA2 R29, R15, R20, R29 ;  /* 0x000000140f1d7231 */ /* 0x000fe2000000001d */
[C---:B------:R-:W-:Y:S01]  /*3fe0*/  LOP3.LUT R15, R17.reuse, 0x380038, RZ, 0xc0, !PT ;  /* 0x00380038110f7812 */ /* 0x040fe200078ec0ff */
[----:B------:R-:W-:Y:S01]  /*3ff0*/  HADD2 R8, R8, -1028, -1028 ;  /* 0xe404e40408087430 */ /* 0x000fe20000000000 */
[----:B------:R-:W-:Y:S01]  /*4000*/  LOP3.LUT R20, R17, 0x1c001c0, RZ, 0xc0, !PT ;  /* 0x01c001c011147812 */ /* 0x000fe200078ec0ff */
[----:B------:R-:W-:Y:S01]  /*4010*/  HADD2 R11, R11, -1028, -1028 ;  /* 0xe404e4040b0b7430 */ /* 0x000fe20000000000 */
[----:B------:R-:W-:-:S02]  /*4020*/  LOP3.LUT R17, R18, 0x380038, RZ, 0xc0, !PT ;  /* 0x0038003812117812 */ /* 0x000fc400078ec0ff */
[----:B------:R-:W-:Y:S02]  /*4030*/  LOP3.LUT R31, R14, 0x64006400, RZ, 0xfc, !PT ;  /* 0x640064000e1f7812 */ /* 0x000fe400078efcff */
[----:B------:R-:W-:Y:S02]  /*4040*/  LOP3.LUT R17, R17, 0x64006400, RZ, 0xfc, !PT ;  /* 0x6400640011117812 */ /* 0x000fe400078efcff */
[----:B------:R-:W-:Y:S01]  /*4050*/  LOP3.LUT R16, R16, 0x1c001c0, RZ, 0xc0, !PT ;  /* 0x01c001c010107812 */ /* 0x000fe200078ec0ff */
[-C--:B------:R-:W-:Y:S01]  /*4060*/  HFMA2 R31, R31, R0.reuse.H1_H1, -132, -132 ;  /* 0xd820d8201f1f7431 */ /* 0x080fe20000060000 */
[----:B------:R-:W-:Y:S01]  /*4070*/  LOP3.LUT R30, R18, 0x1c001c0, RZ, 0xc0, !PT ;  /* 0x01c001c0121e7812 */ /* 0x000fe200078ec0ff */
[----:B------:R-:W-:Y:S01]  /*4080*/  HFMA2 R14, R17, R0.H1_H1, -132, -132 ;  /* 0xd820d820110e7431 */ /* 0x000fe20000060000 */
[----:B------:R-:W-:Y:S02]  /*4090*/  LOP3.LUT R33, R16, 0x64006400, RZ, 0xfc, !PT ;  /* 0x6400640010217812 */ /* 0x000fe400078efcff */
[----:B------:R-:W-:Y:S01]  /*40a0*/  LOP3.LUT R41, R30, 0x64006400, RZ, 0xfc, !PT ;  /* 0x640064001e297812 */ /* 0x000fe200078efcff */
[----:B------:R-:W-:Y:S01]  /*40b0*/  HFMA2 R12, R31, R21, R12 ;  /* 0x000000151f0c7231 */ /* 0x000fe2000000000c */
[----:B------:R-:W-:Y:S01]  /*40c0*/  LOP3.LUT R18, R19, 0x380038, RZ, 0xc0, !PT ;  /* 0x0038003813127812 */ /* 0x000fe200078ec0ff */
[----:B------:R-:W-:-:S02]  /*40d0*/  HFMA2 R33, R33, R2.H1_H1, -20, -20 ;  /* 0xcd00cd0021217431 */ /* 0x000fc40000060002 */
[-C--:B------:R-:W-:Y:S01]  /*40e0*/  HFMA2 R14, R14, R21.reuse, R28 ;  /* 0x000000150e0e7231 */ /* 0x080fe2000000001c */
[----:B------:R-:W-:Y:S01]  /*40f0*/  LOP3.LUT R15, R15, 0x64006400, RZ, 0xfc, !PT ;  /* 0x640064000f0f7812 */ /* 0x000fe200078efcff */
[----:B------:R-:W-:Y:S01]  /*4100*/  HFMA2 R41, R41, R2.H1_H1, -20, -20 ;  /* 0xcd00cd0029297431 */ /* 0x000fe20000060002 */
[----:B------:R-:W-:Y:S02]  /*4110*/  LOP3.LUT R19, R19, 0x1c001c0, RZ, 0xc0, !PT ;  /* 0x01c001c013137812 */ /* 0x000fe400078ec0ff */
[----:B------:R-:W-:Y:S01]  /*4120*/  LOP3.LUT R43, R18, 0x64006400, RZ, 0xfc, !PT ;  /* 0x64006400122b7812 */ /* 0x000fe200078efcff */
[----:B------:R-:W-:Y:S01]  /*4130*/  HFMA2 R33, R33, R22, R12 ;  /* 0x0000001621217231 */ /* 0x000fe2000000000c */
[----:B------:R-:W-:Y:S01]  /*4140*/  LOP3.LUT R35, R20, 0x64006400, RZ, 0xfc, !PT ;  /* 0x6400640014237812 */ /* 0x000fe200078efcff */
[----:B------:R-:W-:Y:S02]  /*4150*/  HFMA2 R15, R15, R0.H1_H1, -132, -132 ;  /* 0xd820d8200f0f7431 */ /* 0x000fe40000060000 */
[----:B------:R-:W-:Y:S01]  /*4160*/  HFMA2 R14, R41, R22, R14 ;  /* 0x00000016290e7231 */ /* 0x000fe2000000000e */
[----:B------:R-:W-:Y:S01]  /*4170*/  LOP3.LUT R19, R19, 0x64006400, RZ, 0xfc, !PT ;  /* 0x6400640013137812 */ /* 0x000fe200078efcff */
[----:B------:R-:W-:Y:S01]  /*4180*/  HFMA2 R43, R43, R0.H1_H1, -132, -132 ;  /* 0xd820d8202b2b7431 */ /* 0x000fe20000060000 */
[----:B------:R-:W-:Y:S01]  /*4190*/  LOP3.LUT R9, R9, 0x64006400, RZ, 0xfc, !PT ;  /* 0x6400640009097812 */ /* 0x000fe200078efcff */
[----:B------:R-:W-:Y:S01]  /*41a0*/  HFMA2 R35, R35, R2.H1_H1, -20, -20 ;  /* 0xcd00cd0023237431 */ /* 0x000fe20000060002 */
[----:B------:R-:W-:Y:S01]  /*41b0*/  LOP3.LUT R10, R10, 0x64006400, RZ, 0xfc, !PT ;  /* 0x640064000a0a7812 */ /* 0x000fe200078efcff */
[----:B------:R-:W-:-:S02]  /*41c0*/  HFMA2 R13, R15, R21, R13 ;  /* 0x000000150f0d7231 */ /* 0x000fc4000000000d */
[-C--:B------:R-:W-:Y:S02]  /*41d0*/  HFMA2 R8, R8, R23.reuse, R33 ;  /* 0x0000001708087231 */ /* 0x080fe40000000021 */
[----:B------:R-:W-:Y:S02]  /*41e0*/  HFMA2 R19, R19, R2.H1_H1, -20, -20 ;  /* 0xcd00cd0013137431 */ /* 0x000fe40000060002 */
[----:B------:R-:W-:Y:S02]  /*41f0*/  HFMA2 R11, R11, R23, R14 ;  /* 0x000000170b0b7231 */ /* 0x000fe4000000000e */
[----:B------:R-:W-:Y:S01]  /*4200*/  HFMA2 R29, R43, R21, R29 ;  /* 0x000000152b1d7231 */ /* 0x000fe2000000001d */
[----:B------:R-:W-:Y:S01]  /*4210*/  PRMT R0, R0, 0x5410, R2 ;  /* 0x0000541000007816 */ /* 0x000fe20000000002 */
        /* <DEDUP_REMOVED lines=11> */
[----:B------:R-:W-:Y:S02]  /*42d0*/  MOV R9, R37 ;  /* 0x0000002500097202 */ /* 0x000fe40000000f00 */
[----:B------:R-:W-:Y:S01]  /*42e0*/  PRMT R11, R11, 0x5410, R10 ;  /* 0x000054100b0b7816 */ /* 0x000fe2000000000a */
[----:B------:R-:W-:Y:S01]  /*42f0*/  HFMA2 R6, R8, R0, R6 ;  /* 0x0000000008067231 */ /* 0x000fe20000000006 */
[----:B------:R-:W-:Y:S01]  /*4300*/  MOV R8, R36 ;  /* 0x0000002400087202 */ /* 0x000fe20000000f00 */
[----:B------:R-:W-:-:S04]  /*4310*/  IMAD.WIDE R36, R7, 0x4, R38 ;  /* 0x0000000407247825 */ /* 0x000fc800078e0226 */
[----:B------:R-:W-:Y:S01]  /*4320*/  HFMA2 R5, R11, R3, R5 ;  /* 0x000000030b057231 */ /* 0x000fe20000000005 */
[----:B------:R-:W-:Y:S06]  /*4330*/  @!P0 BRA `(.L_x_3849) ;  /* 0xffffffec00088947 */ /* 0x000fec000383ffff */
[----:B------:R-:W-:-:S07]  /*4340*/  IMAD.WIDE R36, R7, 0xc, R8 ;  /* 0x0000000c07247825 */ /* 0x000fce00078e0208 */
.L_x_3848:
[----:B------:R-:W0:Y:S01]  /*4350*/  LDCU UR5, c[0x0][0x3dc] ;  /* 0x00007b80ff0577ac */ /* 0x000e220008000800 */
[----:B------:R-:W1:Y:S01]  /*4360*/  LDC.64 R20, c[0x0][0x3a0] ;  /* 0x0000e800ff147b82 */ /* 0x000e620000000a00 */
[----:B------:R-:W-:Y:S01]  /*4370*/  IMAD R9, R7, UR8, R24 ;  /* 0x0000000807097c24 */ /* 0x000fe2000f8e0218 */
[----:B0-----:R-:W-:-:S04]  /*4380*/  VIMNMX R25, PT, PT, R25, UR5, PT ;  /* 0x0000000519197c48 */ /* 0x001fc8000bfe0100 */
[----:B------:R-:W-:Y:S01]  /*4390*/  ISETP.GT.AND P0, PT, R25, R26, PT ;  /* 0x0000001a1900720c */ /* 0x000fe20003f04270 */
[----:B-1----:R-:W-:-:S12]  /*43a0*/  IMAD.WIDE R20, R9, 0x2, R20 ;  /* 0x0000000209147825 */ /* 0x002fd800078e0214 */
[----:B------:R-:W-:Y:S05]  /*43b0*/  @!P0 BRA `(.L_x_3850) ;  /* 0x0000000800708947 */ /* 0x000fea0003800000 */
.L_x_3851:
[----:B------:R0:W2:Y:S01]  /*43c0*/  LDG.E.128.CONSTANT R8, desc[UR6][R36.64] ;  /* 0x0000000624087981 */ /* 0x0000a2000c1e9d00 */
[----:B------:R-:W-:Y:S01]  /*43d0*/  HFMA2 R16, -RZ, RZ, 0, 0.25 ;  /* 0x00003400ff107431 */ /* 0x000fe200000001ff */
[----:B------:R-:W-:Y:S01]  /*43e0*/  MOV R17, 0x2c00 ;  /* 0x00002c0000117802 */ /* 0x000fe20000000f00 */
[----:B------:R-:W-:Y:S01]  /*43f0*/  HFMA2 R18, -RZ, RZ, 0, 0.015625 ;  /* 0x00002400ff127431 */ /* 0x000fe200000001ff */
[----:B------:R-:W1:Y:S01]  /*4400*/  LDS.128 R12, [UR4] ;  /* 0x00000004ff0c7984 */ /* 0x000e620008000c00 */
[----:B------:R-:W-:Y:S02]  /*4410*/  IADD3 R26, PT, PT, R26, 0x10, RZ ;  /* 0x000000101a1a7810 */ /* 0x000fe40007ffe0ff */
[----:B------:R-:W-:Y:S02]  /*4420*/  PRMT R3, R3, 0x5410, R17 ;  /* 0x0000541003037816 */ /* 0x000fe40000000011 */
[----:B------:R-:W-:Y:S01]  /*4430*/  ISETP.GE.AND P0, PT, R26, R25, PT ;  /* 0x000000191a00720c */ /* 0x000fe20003f06270 */
[----:B0-----:R-:W-:Y:S01]  /*4440*/  IMAD.WIDE R36, R7, 0x4, R36 ;  /* 0x0000000407247825 */ /* 0x001fe200078e0224 */
[----:B------:R-:W-:-:S02]  /*4450*/  PRMT R2, R2, 0x5410, R16 ;  /* 0x0000541002027816 */ /* 0x000fc40000000010 */
[----:B------:R-:W-:Y:S02]  /*4460*/  PRMT R0, R0, 0x5410, R18 ;  /* 0x0000541000007816 */ /* 0x000fe40000000012 */
[C---:B--2---:R-:W-:Y:S02]  /*4470*/  LOP3.LUT R16, R8.reuse, 0x30003, RZ, 0xc0, !PT ;  /* 0x0003000308107812 */ /* 0x044fe400078ec0ff */
[----:B------:R-:W-:Y:S02]  /*4480*/  LOP3.LUT R17, R8, 0xc000c, RZ, 0xc0, !PT ;  /* 0x000c000c08117812 */ /* 0x000fe400078ec0ff */
[----:B------:R-:W-:Y:S02]  /*4490*/  LOP3.LUT R16, R16, 0x64006400, RZ, 0xfc, !PT ;  /* 0x6400640010107812 */ /* 0x000fe400078efcff */
[C---:B------:R-:W-:Y:S02]  /*44a0*/  LOP3.LUT R19, R9.reuse, 0xc000c, RZ, 0xc0, !PT ;  /* 0x000c000c09137812 */ /* 0x040fe400078ec0ff */
        /* <DEDUP_REMOVED lines=10> */
[----:B-1----:R-:W-:Y:S01]  /*4550*/  HFMA2 R23, R16, R12, RZ ;  /* 0x0000000c10177231 */ /* 0x002fe200000000ff */
[C---:B------:R-:W-:Y:S01]  /*4560*/  LOP3.LUT R28, R11.reuse, 0x30003, RZ, 0xc0, !PT ;  /* 0x000300030b1c7812 */ /* 0x040fe200078ec0ff */
        /* <DEDUP_REMOVED lines=8> */
[----:B------:R-:W-:-:S02]  /*45f0*/  HFMA2 R18, R18, R12, RZ.H0_H0 ;  /* 0x0000000c12127231 */ /* 0x000fc400000400ff */
[-C--:B------:R-:W-:Y:S02]  /*4600*/  HFMA2 R22, R22, R13.reuse, R23 ;  /* 0x0000000d16167231 */ /* 0x080fe40000000017 */
[----:B------:R-:W-:Y:S01]  /*4610*/  HADD2 R28, R28, -1026, -1026 ;  /* 0xe402e4021c1c7430 */ /* 0x000fe20000000000 */
[----:B------:R-:W-:Y:S01]  /*4620*/  LOP3.LUT R27, R19, 0x64006400, RZ, 0xfc, !PT ;  /* 0x64006400131b7812 */ /* 0x000fe200078efcff */
[-C--:B------:R-:W-:Y:S02]  /*4630*/  HFMA2 R24, R24, R12.reuse, RZ ;  /* 0x0000000c18187231 */ /* 0x080fe400000000ff */
[----:B------:R-:W-:Y:S01]  /*4640*/  HFMA2 R16, R16, R13, R18 ;  /* 0x0000000d10107231 */ /* 0x000fe20000000012 */
[----:B------:R-:W-:Y:S01]  /*4650*/  LOP3.LUT R18, R8, 0x300030, RZ, 0xc0, !PT ;  /* 0x0030003008127812 */ /* 0x000fe200078ec0ff */
[----:B------:R-:W-:Y:S01]  /*4660*/  HFMA2 R12, R28, R12, RZ.H0_H0 ;  /* 0x0000000c1c0c7231 */ /* 0x000fe200000400ff */
[----:B------:R-:W-:Y:S01]  /*4670*/  LOP3.LUT R23, R10, 0x300030, RZ, 0xc0, !PT ;  /* 0x003000300a177812 */ /* 0x000fe200078ec0ff */
[----:B------:R-:W-:Y:S01]  /*4680*/  HFMA2 R27, R27, R2.H1_H1, -258, -258 ;  /* 0xdc08dc081b1b7431 */ /* 0x000fe20000060002 */
[----:B------:R-:W-:Y:S01]  /*4690*/  LOP3.LUT R19, R9, 0x300030, RZ, 0xc0, !PT ;  /* 0x0030003009137812 */ /* 0x000fe200078ec0ff */
[----:B------:R-:W-:Y:S01]  /*46a0*/  HFMA2 R30, R30, R3.H1_H1, -66, -66 ;  /* 0xd420d4201e1e7431 */ /* 0x000fe20000060003 */
[----:B------:R-:W-:Y:S01]  /*46b0*/  LOP3.LUT R18, R18, 0x64006400, RZ, 0xfc, !PT ;  /* 0x6400640012127812 */ /* 0x000fe200078efcff */
[-C--:B------:R-:W-:Y:S01]  /*46c0*/  HFMA2 R17, R17, R13.reuse, R24 ;  /* 0x0000000d11117231 */ /* 0x080fe20000000018 */
[----:B------:R-:W-:Y:S01]  /*46d0*/  LOP3.LUT R28, R23, 0x64006400, RZ, 0xfc, !PT ;  /* 0x64006400171c7812 */ /* 0x000fe200078efcff */
[----:B------:R-:W-:Y:S01]  /*46e0*/  HFMA2 R27, R27, R13, R12 ;  /* 0x0000000d1b1b7231 */ /* 0x000fe2000000000c */
[----:B------:R-:W-:Y:S01]  /*46f0*/  LOP3.LUT R24, R19, 0x64006400, RZ, 0xfc, !PT ;  /* 0x6400640013187812 */ /* 0x000fe200078efcff */
[-C--:B------:R-:W-:Y:S01]  /*4700*/  HFMA2 R18, R18, R3.reuse.H1_H1, -66, -66 ;  /* 0xd420d42012127431 */ /* 0x080fe20000060003 */
[----:B------:R-:W-:Y:S01]  /*4710*/  LOP3.LUT R39, R8, 0xc000c0, RZ, 0xc0, !PT ;  /* 0x00c000c008277812 */ /* 0x000fe200078ec0ff */
[-C--:B------:R-:W-:Y:S01]  /*4720*/  HFMA2 R12, R28, R3.reuse.H1_H1, -66, -66 ;  /* 0xd420d4201c0c7431 */ /* 0x080fe20000060003 */
[----:B------:R-:W-:Y:S01]  /*4730*/  SHF.R.U32.HI R23, RZ, 0x8, R10 ;  /* 0x00000008ff177819 */ /* 0x000fe2000001160a */
[----:B------:R-:W-:Y:S01]  /*4740*/  HFMA2 R13, R24, R3.H1_H1, -66, -66 ;  /* 0xd420d420180d7431 */ /* 0x000fe20000060003 */
[----:B------:R-:W-:Y:S01]  /*4750*/  LOP3.LUT R39, R39, 0x64006400, RZ, 0xfc, !PT ;  /* 0x6400640027277812 */ /* 0x000fe200078efcff */
[-C--:B------:R-:W-:Y:S01]  /*4760*/  HFMA2 R22, R18, R14.reuse, R22 ;  /* 0x0000000e12167231 */ /* 0x080fe20000000016 */
[----:B------:R-:W-:Y:S01]  /*4770*/  LOP3.LUT R10, R10, 0xc000c0, RZ, 0xc0, !PT ;  /* 0x00c000c00a0a7812 */ /* 0x000fe200078ec0ff */
[----:B------:R-:W-:-:S02]  /*4780*/  HFMA2 R13, R13, R14, R16 ;  /* 0x0000000e0d0d7231 */ /* 0x000fc40000000010 */
[-C--:B------:R-:W-:Y:S02]  /*4790*/  HFMA2 R12, R12, R14.reuse, R17 ;  /* 0x0000000e0c0c7231 */ /* 0x080fe40000000011 */
[----:B------:R-:W-:Y:S01]  /*47a0*/  HFMA2 R14, R30, R14, R27 ;  /* 0x0000000e1e0e7231 */ /* 0x000fe2000000001b */
[----:B------:R-:W0:Y:S01]  /*47b0*/  LDS.128 R16, [UR4+0x10] ;  /* 0x00001004ff107984 */ /* 0x000e220008000c00 */
[----:B------:R-:W-:Y:S01]  /*47c0*/  SHF.R.U32.HI R27, RZ, 0x8, R9 ;  /* 0x00000008ff1b7819 */ /* 0x000fe20000011609 */
[----:B------:R-:W-:Y:S01]  /*47d0*/  HFMA2 R32, R39, R0.H1_H1, -18, -18 ;  /* 0xcc80cc8027207431 */ /* 0x000fe20000060000 */
[----:B------:R-:W-:Y:S01]  /*47e0*/  LOP3.LUT R9, R9, 0xc000c0, RZ, 0xc0, !PT ;  /* 0x00c000c009097812 */ /* 0x000fe200078ec0ff */
[----:B------:R-:W-:Y:S01]  /*47f0*/  UIADD3 UR4, UPT, UPT, UR4, 0x20, URZ ;  /* 0x0000002004047890 */ /* 0x000fe2000fffe0ff */
[----:B------:R-:W-:Y:S02]  /*4800*/  LOP3.LUT R33, R27, 0xc000c, RZ, 0xc0, !PT ;  /* 0x000c000c1b217812 */ /* 0x000fe400078ec0ff */
[----:B------:R-:W-:Y:S01]  /*4810*/  LOP3.LUT R9, R9, 0x64006400, RZ, 0xfc, !PT ;  /* 0x6400640009097812 */ /* 0x000fe200078efcff */
[----:B------:R-:W-:Y:S01]  /*4820*/  HFMA2 R22, R32, R15, R22 ;  /* 0x0000000f20167231 */ /* 0x000fe20000000016 */
[----:B------:R-:W-:-:S02]  /*4830*/  LOP3.LUT R33, R33, 0x64006400, RZ, 0xfc, !PT ;  /* 0x6400640021217812 */ /* 0x000fc400078efcff */
[----:B------:R-:W-:Y:S01]  /*4840*/  LOP3.LUT R32, R11, 0xc000c0, RZ, 0xc0, !PT ;  /* 0x00c000c00b207812 */ /* 0x000fe200078ec0ff */
[----:B------:R-:W-:Y:S01]  /*4850*/  HFMA2 R9, R9, R0.H1_H1, -18, -18 ;  /* 0xcc80cc8009097431 */ /* 0x000fe20000060000 */
[----:B------:R-:W-:Y:S01]  /*4860*/  SHF.R.U32.HI R28, RZ, 0x8, R8 ;  /* 0x00000008ff1c7819 */ /* 0x000fe20000011608 */
[----:B------:R-:W-:Y:S01]  /*4870*/  HFMA2 R30, R33, R2.H1_H1, -258, -258 ;  /* 0xdc08dc08211e7431 */ /* 0x000fe20000060002 */
[----:B------:R-:W-:Y:S02]  /*4880*/  LOP3.LUT R33, R32, 0x64006400, RZ, 0xfc, !PT ;  /* 0x6400640020217812 */ /* 0x000fe400078efcff */
[----:B------:R-:W-:Y:S01]  /*4890*/  SHF.R.U32.HI R8, RZ, 0x8, R11 ;  /* 0x00000008ff087819 */ /* 0x000fe2000001160b */
[----:B------:R-:W-:Y:S01]  /*48a0*/  HFMA2 R13, R9, R15, R13 ;  /* 0x0000000f090d7231 */ /* 0x000fe2000000000d */
[----:B------:R-:W-:Y:S01]  /*48b0*/  LOP3.LUT R11, R10, 0x64006400, RZ, 0xfc, !PT ;  /* 0x640064000a0b7812 */ /* 0x000fe200078efcff */
[----:B------:R-:W-:Y:S01]  /*48c0*/  HFMA2 R33, R33, R0.H1_H1, -18, -18 ;  /* 0xcc80cc8021217431 */ /* 0x000fe20000060000 */
[----:B------:R-:W-:-:S02]  /*48d0*/  LOP3.LUT R10, R23, 0x30003, RZ, 0xc0, !PT ;  /* 0x00030003170a7812 */ /* 0x000fc400078ec0ff */
[----:B------:R-:W-:Y:S01]  /*48e0*/  LOP3.LUT R35, R28, 0xc000c, RZ, 0xc0, !PT ;  /* 0x000c000c1c237812 */ /* 0x000fe200078ec0ff */
[----:B------:R-:W-:Y:S01]  /*48f0*/  HFMA2 R11, R11, R0.H1_H1, -18, -18 ;  /* 0xcc80cc800b0b7431 */ /* 0x000fe20000060000 */
[----:B------:R-:W-:Y:S01]  /*4900*/  LOP3.LUT R10, R10, 0x64006400, RZ, 0xfc, !PT ;  /* 0x640064000a0a7812 */ /* 0x000fe200078efcff */
[-C--:B------:R-:W-:Y:S01]  /*4910*/  HFMA2 R14, R33, R15.reuse, R14 ;  /* 0x0000000f210e7231 */ /* 0x080fe2000000000e */
[----:B------:R-:W-:Y:S01]  /*4920*/  LOP3.LUT R29, R23, 0xc000c, RZ, 0xc0, !PT ;  /* 0x000c000c171d7812 */ /* 0x000fe200078ec0ff */
[----:B------:R-:W-:Y:S01]  /*4930*/  HFMA2 R9, R11, R15, R12 ;  /* 0x0000000f0b097231 */ /* 0x000fe2000000000c */
        /* <DEDUP_REMOVED lines=10> */
[----:B0-----:R-:W-:Y:S01]  /*49e0*/  HFMA2 R9, R10, R16, R9 ;  /* 0x000000100a097231 */ /* 0x001fe20000000009 */
[----:B------:R-:W-:Y:S01]  /*49f0*/  LOP3.LUT R11, R11, 0x64006400, RZ, 0xfc, !PT ;  /* 0x640064000b0b7812 */ /* 0x000fe200078efcff */
[----:B------:R-:W-:Y:S01]  /*4a00*/  HFMA2 R24, R35, R2.H1_H1, -258, -258 ;  /* 0xdc08dc0823187431 */ /* 0x000fe20000060002 */
[----:B------:R-:W-:Y:S01]  /*4a10*/  LOP3.LUT R10, R28, 0x300030, RZ, 0xc0, !PT ;  /* 0x003000301c0a7812 */ /* 0x000fe200078ec0ff */
[----:B------:R-:W-:-:S02]  /*4a20*/  HFMA2 R12, R12, R16, R22 ;  /* 0x000000100c0c7231 */ /* 0x000fc40000000016 */
[----:B------:R-:W-:Y:S01]  /*4a30*/  HFMA2 R15, R15, R16, R13 ;  /* 0x000000100f0f7231 */ /* 0x000fe2000000000d */
[----:B------:R-:W-:Y:S01]  /*4a40*/  LOP3.LUT R28, R28, 0xc000c0, RZ, 0xc0, !PT ;  /* 0x00c000c01c1c7812 */ /* 0x000fe200078ec0ff */
[----:B------:R-:W-:Y:S01]  /*4a50*/  HFMA2 R29, R29, R2.H1_H1, -258, -258 ;  /* 0xdc08dc081d1d7431 */ /* 0x000fe20000060002 */
[----:B------:R-:W-:Y:S01]  /*4a60*/  LOP3.LUT R13, R23, 0x300030, RZ, 0xc0, !PT ;  /* 0x00300030170d7812 */ /* 0x000fe200078ec0ff */
[----:B------:R-:W-:Y:S01]  /*4a70*/  HADD2 R11, R11, -1026, -1026 ;  /* 0xe402e4020b0b7430 */ /* 0x000fe20000000000 */
[----:B------:R-:W-:Y:S01]  /*4a80*/  LOP3.LUT R10, R10, 0x64006400, RZ, 0xfc, !PT ;  /* 0x640064000a0a7812 */ /* 0x000fe200078efcff */
[-C--:B------:R-:W-:Y:S01]  /*4a90*/  HFMA2 R12, R24, R17.reuse, R12 ;  /* 0x00000011180c7231 */ /* 0x080fe2000000000c */
[----:B------:R-:W-:Y:S01]  /*4aa0*/  LOP3.LUT R33, R28, 0x64006400, RZ, 0xfc, !PT ;  /* 0x640064001c217812 */ /* 0x000fe200078efcff */
[----:B------:R-:W-:Y:S01]  /*4ab0*/  HFMA2 R9, R29, R17, R9 ;  /* 0x000000111d097231 */ /* 0x000fe20000000009 */
[----:B------:R-:W-:Y:S01]  /*4ac0*/  LOP3.LUT R28, R13, 0x64006400, RZ, 0xfc, !PT ;  /* 0x640064000d1c7812 */ /* 0x000fe200078efcff */
[-C--:B------:R-:W-:Y:S01]  /*4ad0*/  HFMA2 R10, R10, R3.reuse.H1_H1, -66, -66 ;  /* 0xd420d4200a0a7431 */ /* 0x080fe20000060003 */
[C---:B------:R-:W-:Y:S01]  /*4ae0*/  LOP3.LUT R31, R8.reuse, 0xc000c, RZ, 0xc0, !PT ;  /* 0x000c000c081f7812 */ /* 0x040fe200078ec0ff */
[----:B------:R-:W-:Y:S01]  /*4af0*/  HFMA2 R16, R11, R16, R14 ;  /* 0x000000100b107231 */ /* 0x000fe2000000000e */
[----:B------:R-:W-:Y:S01]  /*4b00*/  LOP3.LUT R23, R23, 0xc000c0, RZ, 0xc0, !PT ;  /* 0x00c000c017177812 */ /* 0x000fe200078ec0ff */
[----:B------:R-:W-:Y:S01]  /*4b10*/  HFMA2 R28, R28, R3.H1_H1, -66, -66 ;  /* 0xd420d4201c1c7431 */ /* 0x000fe20000060003 */
[----:B------:R-:W-:Y:S01]  /*4b20*/  LOP3.LUT R11, R27, 0x300030, RZ, 0xc0, !PT ;  /* 0x003000301b0b7812 */ /* 0x000fe200078ec0ff */
[----:B------:R-:W-:Y:S01]  /*4b30*/  HFMA2 R10, R10, R18, R12 ;  /* 0x000000120a0a7231 */ /* 0x000fe2000000000c */
[----:B------:R-:W-:Y:S01]  /*4b40*/  LOP3.LUT R31, R31, 0x64006400, RZ, 0xfc, !PT ;  /* 0x640064001f1f7812 */ /* 0x000fe200078efcff */
[----:B------:R-:W-:Y:S01]  /*4b50*/  HFMA2 R33, R33, R0.H1_H1, -18, -18 ;  /* 0xcc80cc8021217431 */ /* 0x000fe20000060000 */
        /* <DEDUP_REMOVED lines=15> */
[----:B------:R-:W-:-:S02]  /*4c50*/  HFMA2 R14, R14, R3.H1_H1, -66, -66 ;  /* 0xd420d4200e0e7431 */ /* 0x000fc40000060003 */
[-C--:B------:R-:W-:Y:S02]  /*4c60*/  HFMA2 R9, R23, R19.reuse, R9 ;  /* 0x0000001317097231 */ /* 0x080fe40000000009 */
[----:B------:R-:W-:Y:S01]  /*4c70*/  HFMA2 R27, R27, R0.H1_H1, -18, -18 ;  /* 0xcc80cc801b1b7431 */ /* 0x000fe20000060000 */
[----:B------:R-:W-:Y:S01]  /*4c80*/  PRMT R3, R3, 0x5410, R4 ;  /* 0x0000541003037816 */ /* 0x000fe20000000004 */
[----:B------:R-:W-:Y:S02]  /*4c90*/  HFMA2 R15, R22, R18, R15 ;  /* 0x00000012160f7231 */ /* 0x000fe4000000000f */
[----:B------:R-:W-:Y:S01]  /*4ca0*/  HFMA2 R11, R11, R0.H1_H1, -18, -18 ;  /* 0xcc80cc800b0b7431 */ /* 0x000fe20000060000 */
[----:B------:R-:W-:Y:S01]  /*4cb0*/  PRMT R0, R0, 0x5410, R2 ;  /* 0x0000541000007816 */ /* 0x000fe20000000002 */
[----:B------:R-:W-:Y:S02]  /*4cc0*/  HFMA2 R14, R14, R18, R16 ;  /* 0x000000120e0e7231 */ /* 0x000fe40000000010 */
[----:B------:R-:W-:-:S02]  /*4cd0*/  HFMA2 R15, R27, R19, R15 ;  /* 0x000000131b0f7231 */ /* 0x000fc4000000000f */
        /* <DEDUP_REMOVED lines=10> */
.L_x_3850:
[----:B------:R0:W-:Y:S01]  /*4d80*/  ATOM.E.ADD.F16x2.RN.STRONG.GPU P0, RZ, desc[UR6][R20.64], R6 ;  /* 0x8000000614ff79a2 */ /* 0x0001e2000c10e106 */
[----:B------:R-:W-:Y:S04]  /*4d90*/  BSSY.RECONVERGENT B0, `(.L_x_3852) ;  /* 0x000000f000007945 */ /* 0x000fe80003800200 */
[----:B0-----:R-:W-:Y:S05]  /*4da0*/  @P0 BRA `(.L_x_3853) ;  /* 0x0000000000340947 */ /* 0x001fea0003800000 */
[----:B------:R-:W0:Y:S02]  /*4db0*/  QSPC.E.S P0, RZ, [R20] ;  /* 0x0000000014ff73aa */ /* 0x000e240000000500 */
[----:B0-----:R-:W-:Y:S05]  /*4dc0*/  @!P0 BRA `(.L_x_3854) ;  /* 0x0000000000208947 */ /* 0x001fea0003800000 */
[----:B------:R-:W-:-:S04]  /*4dd0*/  MOV R2, R20 ;  /* 0x0000001400027202 */ /* 0x000fc80000000f00 */
[----:B------:R-:W-:Y:S02]  /*4de0*/  MOV R2, R2 ;  /* 0x0000000200027202 */ /* 0x000fe40000000f00 */
[----:B------:R-:W-:-:S07]  /*4df0*/  MOV R3, R6 ;  /* 0x0000000600037202 */ /* 0x000fce0000000f00 */
.L_x_3855:
[----:B------:R-:W0:Y:S02]  /*4e00*/  LDS R6, [R2] ;  /* 0x0000000002067984 */ /* 0x000e240000000800 */
[----:B0-----:R-:W-:-:S05]  /*4e10*/  HADD2 R7, R6, R3 ;  /* 0x0000000306077230 */ /* 0x001fca0000000000 */
[----:B------:R-:W0:Y:S02]  /*4e20*/  ATOMS.CAST.SPIN P0, [R2], R6, R7 ;  /* 0x000000060200758d */ /* 0x000e240001800007 */
[----:B0-----:R-:W-:Y:S05]  /*4e30*/  @!P0 BRA `(.L_x_3855) ;  /* 0xfffffffc00f08947 */ /* 0x001fea000383ffff */
[----:B------:R-:W-:Y:S05]  /*4e40*/  BRA `(.L_x_3853) ;  /* 0x00000000000c7947 */ /* 0x000fea0003800000 */
.L_x_3854:
[----:B------:R-:W2:Y:S02]  /*4e50*/  LD.E R0, desc[UR6][R20.64] ;  /* 0x0000000614007980 */ /* 0x000ea4000c101900 */
[----:B--2---:R-:W-:-:S05]  /*4e60*/  IADD3 R3, PT, PT, R6, R0, RZ ;  /* 0x0000000006037210 */ /* 0x004fca0007ffe0ff */
[----:B------:R0:W-:Y:S02]  /*4e70*/  ST.E desc[UR6][R20.64], R3 ;  /* 0x0000000314007985 */ /* 0x0001e4000c101906 */
.L_x_3853:
[----:B------:R-:W-:Y:S05]  /*4e80*/  BSYNC.RECONVERGENT B0 ;  /* 0x0000000000007941 */ /* 0x000fea0003800200 */
.L_x_3852:
[----:B------:R1:W-:Y:S02]  /*4e90*/  ATOM.E.ADD.F16x2.RN.STRONG.GPU P0, RZ, desc[UR6][R20.64+0x4], R5 ;  /* 0x8000040514ff79a2 */ /* 0x0003e4000c10e106 */
[----:B-1----:R-:W-:Y:S05]  /*4ea0*/  @P0 EXIT ;  /* 0x000000000000094d */ /* 0x002fea0003800000 */
[----:B------:R-:W1:Y:S02]  /*4eb0*/  QSPC.E.S P0, RZ, [R20+0x4] ;  /* 0x0000040014ff73aa */ /* 0x000e640000000500 */
[----:B-1----:R-:W-:Y:S05]  /*4ec0*/  @!P0 BRA `(.L_x_3856) ;  /* 0x0000000000188947 */ /* 0x002fea0003800000 */
[----:B0-----:R-:W-:-:S07]  /*4ed0*/  MOV R20, R20 ;  /* 0x0000001400147202 */ /* 0x001fce0000000f00 */
.L_x_3857:
[----:B------:R-:W0:Y:S02]  /*4ee0*/  LDS R2, [R20+0x4] ;  /* 0x0000040014027984 */ /* 0x000e240000000800 */
[----:B0-----:R-:W-:-:S05]  /*4ef0*/  HFMA2 R3, R2, 1, 1, R5 ;  /* 0x3c003c0002037831 */ /* 0x001fca0000000005 */
[----:B------:R-:W0:Y:S02]  /*4f00*/  ATOMS.CAST.SPIN P0, [R20+0x4], R2, R3 ;  /* 0x000004021400758d */ /* 0x000e240001800003 */
[----:B0-----:R-:W-:Y:S05]  /*4f10*/  @!P0 BRA `(.L_x_3857) ;  /* 0xfffffffc00f08947 */ /* 0x001fea000383ffff */
[----:B------:R-:W-:Y:S05]  /*4f20*/  EXIT ;  /* 0x000000000000794d */ /* 0x000fea0003800000 */
.L_x_3856:
[----:B------:R-:W0:Y:S02]  /*4f30*/  LD.E R0, desc[UR6][R20.64+0x4] ;  /* 0x0000040614007980 */ /* 0x000e24000c101900 */
[----:B0-----:R-:W-:-:S05]  /*4f40*/  IADD3 R3, PT, PT, R5, R0, RZ ;  /* 0x0000000005037210 */ /* 0x001fca0007ffe0ff */
[----:B------:R-:W-:Y:S01]  /*4f50*/  ST.E desc[UR6][R20.64+0x4], R3 ;  /* 0x0000040314007985 */ /* 0x000fe2000c101906 */
[----:B------:R-:W-:Y:S05]  /*4f60*/  EXIT ;  /* 0x000000000000794d */ /* 0x000fea0003800000 */
.L_x_3858:
        /* <DEDUP_REMOVED lines=9> */
.L_x_3989:


//--------------------- .text._Z23gemm_half_q_half_kernelILi1ELi4ELb1ELb0ELi32EEvPK6__halfPKjS4_S2_PS0_iiiiPKtS7_iiiiiibS2_i --------------------------
	.section	.text._Z23gemm_half_q_half_kernelILi1ELi4ELb1ELb0ELi32EEvPK6__halfPKjS4_S2_PS0_iiiiPKtS7_iiiiiibS2_i,"ax",@progbits
	.align	128
        .global         _Z23gemm_half_q_half_kernelILi1ELi4ELb1ELb0ELi32EEvPK6__halfPKjS4_S2_PS0_iiiiPKtS7_iiiiiibS2_i
        .type           _Z23gemm_half_q_half_kernelILi1ELi4ELb1ELb0ELi32EEvPK6__halfPKjS4_S2_PS0_iiiiPKtS7_iiiiiibS2_i,@function
        .size           _Z23gemm_half_q_half_kernelILi1ELi4ELb1ELb0ELi32EEvPK6__halfPKjS4_S2_PS0_iiiiPKtS7_iiiiiibS2_i,(.L_x_3990 - _Z23gemm_half_q_half_kernelILi1ELi4ELb1ELb0ELi32EEvPK6__halfPKjS4_S2_PS0_iiiiPKtS7_iiiiiibS2_i)
        .other          _Z23gemm_half_q_half_kernelILi1ELi4ELb1ELb0ELi32EEvPK6__halfPKjS4_S2_PS0_iiiiPKtS7_iiiiiibS2_i,@"STO_CUDA_ENTRY STV_DEFAULT"
_Z23gemm_half_q_half_kernelILi1ELi4ELb1ELb0ELi32EEvPK6__halfPKjS4_S2_PS0_iiiiPKtS7_iiiiiibS2_i:
.text._Z23gemm_half_q_half_kernelILi1ELi4ELb1ELb0ELi32EEvPK6__halfPKjS4_S2_PS0_iiiiPKtS7_iiiiiibS2_i:
        /* <DEDUP_REMOVED lines=42> */
.L_x_3860:
[----:B------:R-:W-:Y:S05]  /*02a0*/  BSYNC.RECONVERGENT B0 ;  /* 0x0000000000007941 */ /* 0x000fea0003800200 */
.L_x_3859:
        /* <DEDUP_REMOVED lines=25> */
.L_x_3862:
[----:B-----5:R-:W-:-:S04]  /*0440*/  VIADD R23, R13, UR4 ;  /* 0x000000040d177c36 */ /* 0x020fc80008000000 */
[----:B------:R-:W-:-:S05]  /*0450*/  IMAD R0, R23, R12, RZ ;  /* 0x0000000c17007224 */ /* 0x000fca00078e02ff */
[----:B------:R-:W-:-:S04]  /*0460*/  SHF.R.S32.HI R17, RZ, 0x1f, R0 ;  /* 0x0000001fff117819 */ /* 0x000fc80000011400 */
[----:B------:R-:W-:-:S04]  /*0470*/  LEA.HI R17, R17, R0, RZ, 0x3 ;  /* 0x0000000011117211 */ /* 0x000fc800078f18ff */
[----:B------:R-:W-:-:S05]  /*0480*/  LEA.HI.SX32 R17, R17, R16, 0x1d ;  /* 0x0000001011117211 */ /* 0x000fca00078feaff */
[----:B------:R-:W-:-:S06]  /*0490*/  IMAD.WIDE R20, R17, 0x4, R4 ;  /* 0x0000000411147825 */ /* 0x000fcc00078e0204 */
[----:B------:R-:W3:Y:S01]  /*04a0*/  LDG.E.CONSTANT R21, desc[UR6][R20.64] ;  /* 0x0000000614157981 */ /* 0x000ee2000c1e9900 */
[----:B0-----:R-:W-:-:S04]  /*04b0*/  IMAD.SHL.U32 R19, R15, 0x2, RZ ;  /* 0x000000020f137824 */ /* 0x001fc800078e00ff */
[----:B------:R-:W-:-:S06]  /*04c0*/  IMAD.WIDE.U32 R18, R19, 0x2, R2 ;  /* 0x0000000213127825 */ /* 0x000fcc00078e0002 */
[----:B------:R0:W4:Y:S01]  /*04d0*/  LDG.E.U16.CONSTANT R18, desc[UR6][R18.64+0x2] ;  /* 0x0000020612127981 */ /* 0x000122000c1e9500 */
[----:B--2---:R-:W-:-:S05]  /*04e0*/  IMAD.WIDE.U32 R22, R23, 0x2, R6 ;  /* 0x0000000217167825 */ /* 0x004fca00078e0006 */
[----:B------:R-:W2:Y:S01]  /*04f0*/  LDG.E.U16.CONSTANT R0, desc[UR6][R22.64] ;  /* 0x0000000616007981 */ /* 0x000ea2000c1e9500 */
        /* <DEDUP_REMOVED lines=12> */
[----:B------:R-:W-:Y:S01]  /*05c0*/  IADD3 R27, PT, PT, R24, 0x1, R27 ;  /* 0x00000001181b7810 */ /* 0x000fe20007ffe01b */
[----:B------:R-:W-:Y:S01]  /*05d0*/  IMAD R24, R25, R25, R25 ;  /* 0x0000001919187224 */ /* 0x000fe200078e0219 */
[----:B------:R-:W-:Y:S01]  /*05e0*/  IADD3 R19, PT, PT, R20, 0x1, R19 ;  /* 0x0000000114137810 */ /* 0x000fe20007ffe013 */
[----:B------:R-:W-:Y:S01]  /*05f0*/  IMAD R20, R17, R17, R17 ;  /* 0x0000001111147224 */ /* 0x000fe200078e0211 */
        /* <DEDUP_REMOVED lines=12> */
.L_x_3861:
        /* <DEDUP_REMOVED lines=11> */
.L_x_3863:
        /* <DEDUP_REMOVED lines=11> */
.L_x_3864:
        /* <DEDUP_REMOVED lines=11> */
.L_x_3865:
        /* <DEDUP_REMOVED lines=11> */
.L_x_3866:
        /* <DEDUP_REMOVED lines=11> */
.L_x_3867:
[----:B------:R-:W-:Y:S01]  /*0a30*/  VIMNMX R3, PT, PT, R9, UR4, PT ;  /* 0x0000000409037c48 */ /* 0x000fe2000bfe0100 */
[----:B------:R-:W0:Y:S01]  /*0a40*/  LDCU.64 UR4, c[0x0][0x388] ;  /* 0x00007100ff0477ac */ /* 0x000e220008000a00 */
[----:B------:R-:W-:Y:S02]  /*0a50*/  VIMNMX R8, PT, PT, R8, UR9, PT ;  /* 0x0000000908087c48 */ /* 0x000fe4000bfe0100 */
[----:B------:R-:W-:-:S04]  /*0a60*/  SHF.R.S32.HI R10, RZ, 0x1f, R3 ;  /* 0x0000001fff0a7819 */ /* 0x000fc80000011403 */
[----:B------:R-:W-:-:S04]  /*0a70*/  LEA.HI R10, R10, R3, RZ, 0x5 ;  /* 0x000000030a0a7211 */ /* 0x000fc800078f28ff */
[----:B------:R-:W-:-:S05]  /*0a80*/  SHF.R.S32.HI R3, RZ, 0x5, R10 ;  /* 0x00000005ff037819 */ /* 0x000fca000001140a */
[----:B------:R-:W-:Y:S02]  /*0a90*/  IMAD R10, R3, 0x8, R2 ;  /* 0x00000008030a7824 */ /* 0x000fe400078e0202 */
[----:B------:R-:W1:Y:S03]  /*0aa0*/  LDC.64 R2, c[0x0][0x3a0] ;  /* 0x0000e800ff027b82 */ /* 0x000e660000000a00 */
[----:B------:R-:W-:Y:S02]  /*0ab0*/  IADD3 R4, PT, PT, R5, R10, R4 ;  /* 0x0000000a05047210 */ /* 0x000fe40007ffe004 */
[----:B------:R-:W-:Y:S02]  /*0ac0*/  SHF.R.S32.HI R5, RZ, 0x1f, R11 ;  /* 0x0000001fff057819 */ /* 0x000fe4000001140b */
[----:B------:R-:W-:-:S05]  /*0ad0*/  IADD3 R7, PT, PT, R7, R4, R6 ;  /* 0x0000000407077210 */ /* 0x000fca0007ffe006 */
[----:B------:R-:W-:Y:S01]  /*0ae0*/  IMAD R4, R7, R12, RZ ;  /* 0x0000000c07047224 */ /* 0x000fe200078e02ff */
[----:B------:R-:W-:-:S04]  /*0af0*/  PRMT R7, RZ, 0x5410, RZ ;  /* 0x00005410ff077816 */ /* 0x000fc800000000ff */
[----:B------:R-:W-:Y:S01]  /*0b00*/  IADD3 R6, P0, PT, R11, R4, RZ ;  /* 0x000000040b067210 */ /* 0x000fe20007f1e0ff */
[----:B------:R-:W-:-:S03]  /*0b10*/  IMAD R11, R12, UR8, R11 ;  /* 0x000000080c0b7c24 */ /* 0x000fc6000f8e020b */
[----:B------:R-:W-:Y:S02]  /*0b20*/  LEA.HI.X.SX32 R5, R4, R5, 0x1, P0 ;  /* 0x0000000504057211 */ /* 0x000fe400000f0eff */
[----:B------:R-:W-:Y:S01]  /*0b30*/  ISETP.GT.AND P0, PT, R8, R9, PT ;  /* 0x000000090800720c */ /* 0x000fe20003f04270 */
[----:B-1----:R-:W-:Y:S01]  /*0b40*/  IMAD.WIDE R2, R11, 0x2, R2 ;  /* 0x000000020b027825 */ /* 0x002fe200078e0202 */
[----:B0-----:R-:W-:-:S04]  /*0b50*/  LEA R22, P1, R6, UR4, 0x2 ;  /* 0x0000000406167c11 */ /* 0x001fc8000f8210ff */
[----:B------:R-:W-:Y:S02]  /*0b60*/  LEA.HI.X R23, R6, UR5, R5, 0x2, P1 ;  /* 0x0000000506177c11 */ /* 0x000fe400088f1405 */
[----:B------:R-:W-:-:S05]  /*0b70*/  PRMT R6, RZ, 0x5410, RZ ;  /* 0x00005410ff067816 */ /* 0x000fca00000000ff */
[----:B------:R-:W-:Y:S05]  /*0b80*/  @!P0 BRA `(.L_x_3868) ;  /* 0x0000001000e88947 */ /* 0x000fea0003800000 */
[----:B------:R-:W2:Y:S01]  /*0b90*/  LDG.E.128.CONSTANT R4, desc[UR6][R22.64] ;  /* 0x0000000616047981 */ /* 0x000ea2000c1e9d00 */
[----:B------:R-:W-:-:S05]  /*0ba0*/  IMAD.WIDE R20, R12, 0x4, R22 ;  /* 0x000000040c147825 */ /* 0x000fca00078e0216 */
[----:B------:R0:W3:Y:S01]  /*0bb0*/  LDG.E.128.CONSTANT R8, desc[UR6][R20.64] ;  /* 0x0000000614087981 */ /* 0x0000e2000c1e9d00 */
[----:B------:R-:W-:-:S06]  /*0bc0*/  IMAD.WIDE R12, R12, 0x4, R20 ;  /* 0x000000040c0c7825 */ /* 0x000fcc00078e0214 */
[----:B------:R-:W4:Y:S01]  /*0bd0*/  LDG.E.128.CONSTANT R12, desc[UR6][R12.64] ;  /* 0x000000060c0c7981 */ /* 0x000f22000c1e9d00 */
[----:B------:R-:W1:Y:S01]  /*0be0*/  S2UR UR5, SR_CgaCtaId ;  /* 0x00000000000579c3 */ /* 0x000e620000008800 */
[----:B------:R-:W-:Y:S01]  /*0bf0*/  UMOV UR4, 0x400 ;  /* 0x0000040000047882 */ /* 0x000fe20000000000 */
[----:B------:R-:W-:-:S05]  /*0c00*/  IMAD.MOV.U32 R25, RZ, RZ, 0x3000 ;  /* 0x00003000ff197424 */ /* 0x000fca00078e00ff */
[----:B------:R-:W-:-:S04]  /*0c10*/  PRMT R32, R32, 0x5410, R25 ;  /* 0x0000541020207816 */ /* 0x000fc80000000019 */
[----:B------:R-:W-:Y:S01]  /*0c20*/  PRMT R34, R34, 0x5410, R32 ;  /* 0x0000541022227816 */ /* 0x000fe20000000020 */
[----:B-1----:R-:W-:-:S09]  /*0c30*/  ULEA UR4, UR5, UR4, 0x18 ;  /* 0x0000000405047291 */ /* 0x002fd2000f8ec0ff */
[----:B------:R-:W1:Y:S01]  /*0c40*/  LDS.128 R16, [UR4] ;  /* 0x00000004ff107984 */ /* 0x000e620008000c00 */
[----:B--2---:R-:W-:Y:S02]  /*0c50*/  LOP3.LUT R24, R4, 0x70007, RZ, 0xc0, !PT ;  /* 0x0007000704187812 */ /* 0x004fe400078ec0ff */
[----:B0-----:R-:W-:Y:S02]  /*0c60*/  LOP3.LUT R20, R5, 0x70007, RZ, 0xc0, !PT ;  /* 0x0007000705147812 */ /* 0x001fe400078ec0ff */
[----:B------:R-:W-:Y:S02]  /*0c70*/  LOP3.LUT R24, R24, 0x64006400, RZ, 0xfc, !PT ;  /* 0x6400640018187812 */ /* 0x000fe400078efcff */
[----:B------:R-:W-:Y:S02]  /*0c80*/  LOP3.LUT R22, R4, 0x380038, RZ, 0xc0, !PT ;  /* 0x0038003804167812 */ /* 0x000fe400078ec0ff */
[----:B------:R-:W-:Y:S01]  /*0c90*/  LOP3.LUT R26, R20, 0x64006400, RZ, 0xfc, !PT ;  /* 0x64006400141a7812 */ /* 0x000fe200078efcff */
[----:B------:R-:W-:Y:S01]  /*0ca0*/  HADD2 R24, R24, -1028, -1028 ;  /* 0xe404e40418187430 */ /* 0x000fe20000000000 */
[----:B------:R-:W-:-:S02]  /*0cb0*/  LOP3.LUT R27, R22, 0x64006400, RZ, 0xfc, !PT ;  /* 0x64006400161b7812 */ /* 0x000fc400078efcff */
[--C-:B------:R-:W-:Y:S01]  /*0cc0*/  SHF.R.U32.HI R25, RZ, 0x6, R4.reuse ;  /* 0x00000006ff197819 */ /* 0x100fe20000011604 */
[----:B------:R-:W-:Y:S01]  /*0cd0*/  HADD2 R26, R26, -1028, -1028 ;  /* 0xe404e4041a1a7430 */ /* 0x000fe20000000000 */
[----:B------:R-:W-:Y:S01]  /*0ce0*/  LOP3.LUT R28, R5, 0x380038, RZ, 0xc0, !PT ;  /* 0x00380038051c7812 */ /* 0x000fe200078ec0ff */
[----:B-1----:R-:W-:Y:S02]  /*0cf0*/  HFMA2 R24, R24, R16, RZ ;  /* 0x0000001018187231 */ /* 0x002fe400000000ff */
[----:B------:R-:W-:Y:S01]  /*0d00*/  HFMA2 R27, R27, R32.H1_H1, -132, -132 ;  /* 0xd820d8201b1b7431 */ /* 0x000fe20000060020 */
[----:B------:R-:W0:Y:S01]  /*0d10*/  LDS.128 R20, [UR4+0x10] ;  /* 0x00001004ff147984 */ /* 0x000e220008000c00 */
[----:B------:R-:W-:Y:S01]  /*0d20*/  LOP3.LUT R29, R28, 0x64006400, RZ, 0xfc, !PT ;  /* 0x640064001c1d7812 */ /* 0x000fe200078efcff */
[----:B------:R-:W-:Y:S01]  /*0d30*/  HFMA2 R30, R26, R16, RZ ;  /* 0x000000101a1e7231 */ /* 0x000fe200000000ff */
[----:B------:R-:W-:Y:S02]  /*0d40*/  SHF.R.U32.HI R26, RZ, 0x6, R5 ;  /* 0x00000006ff1a7819 */ /* 0x000fe40000011605 */
[----:B------:R-:W-:Y:S01]  /*0d50*/  SHF.R.U32.HI R4, RZ, 0xf, R4 ;  /* 0x0000000fff047819 */ /* 0x000fe20000011604 */
[----:B------:R-:W-:Y:S01]  /*0d60*/  HFMA2 R29, R29, R32.H1_H1, -132, -132 ;  /* 0xd820d8201d1d7431 */ /* 0x000fe20000060020 */
[----:B------:R-:W-:Y:S01]  /*0d70*/  LOP3.LUT R31, R26, 0x380038, RZ, 0xc0, !PT ;  /* 0x003800381a1f7812 */ /* 0x000fe200078ec0ff */
[----:B------:R-:W-:Y:S01]  /*0d80*/  HFMA2 R27, R27, R17, R24 ;  /* 0x000000111b1b7231 */ /* 0x000fe20000000018 */
[----:B------:R-:W-:-:S02]  /*0d90*/  LOP3.LUT R24, R25, 0x70007, RZ, 0xc0, !PT ;  /* 0x0007000719187812 */ /* 0x000fc400078ec0ff */
[----:B------:R-:W-:Y:S02]  /*0da0*/  LOP3.LUT R4, R4, 0x10001, RZ, 0xc0, !PT ;  /* 0x0001000104047812 */ /* 0x000fe400078ec0ff */
[----:B------:R-:W-:Y:S01]  /*0db0*/  LOP3.LUT R28, R24, 0x64006400, RZ, 0xfc, !PT ;  /* 0x64006400181c7812 */ /* 0x000fe200078efcff */
[----:B------:R-:W-:Y:S01]  /*0dc0*/  HFMA2 R24, R29, R17, R30 ;  /* 0x000000111d187231 */ /* 0x000fe2000000001e */
[C---:B------:R-:W-:Y:S02]  /*0dd0*/  LOP3.LUT R29, R26.reuse, 0x70007, RZ, 0xc0, !PT ;  /* 0x000700071a1d7812 */ /* 0x040fe400078ec0ff */
[----:B------:R-:W-:Y:S01]  /*0de0*/  LOP3.LUT R26, R26, 0x1c001c0, RZ, 0xc0, !PT ;  /* 0x01c001c01a1a7812 */ /* 0x000fe200078ec0ff */
[----:B------:R-:W-:Y:S01]  /*0df0*/  HADD2 R28, R28, -1028, -1028 ;  /* 0xe404e4041c1c7430 */ /* 0x000fe20000000000 */
[----:B------:R-:W-:Y:S02]  /*0e00*/  LOP3.LUT R30, R29, 0x64006400, RZ, 0xfc, !PT ;  /* 0x640064001d1e7812 */ /* 0x000fe400078efcff */
[----:B------:R-:W-:-:S02]  /*0e10*/  LOP3.LUT R29, R25, 0x380038, RZ, 0xc0, !PT ;  /* 0x00380038191d7812 */ /* 0x000fc400078ec0ff */
[----:B---3--:R-:W-:Y:S01]  /*0e20*/  SHF.R.U32.HI R35, RZ, 0xe, R8 ;  /* 0x0000000eff237819 */ /* 0x008fe20000011608 */
[-C--:B------:R-:W-:Y:S02]  /*0e30*/  HFMA2 R27, R28, R18.reuse, R27 ;  /* 0x000000121c1b7231 */ /* 0x080fe4000000001b */
[----:B------:R-:W-:Y:S02]  /*0e40*/  IMAD.MOV.U32 R28, RZ, RZ, 0x2400 ;  /* 0x00002400ff1c7424 */ /* 0x000fe400078e00ff */
[----:B------:R-:W-:Y:S01]  /*0e50*/  HADD2 R30, R30, -1028, -1028 ;  /* 0xe404e4041e1e7430 */ /* 0x000fe20000000000 */
[----:B------:R-:W-:Y:S02]  /*0e60*/  LOP3.LUT R29, R29, 0x64006400, RZ, 0xfc, !PT ;  /* 0x640064001d1d7812 */ /* 0x000fe400078efcff */
[----:B------:R-:W-:Y:S01]  /*0e70*/  LOP3.LUT R35, R4, 0x20002, R35, 0xf8, !PT ;  /* 0x0002000204237812 */ /* 0x000fe200078ef823 */
[----:B------:R-:W-:Y:S01]  /*0e80*/  HFMA2 R24, R30, R18, R24 ;  /* 0x000000121e187231 */ /* 0x000fe20000000018 */
[----:B------:R-:W-:Y:S01]  /*0e90*/  PRMT R0, R0, 0x5410, R28 ;  /* 0x0000541000007816 */ /* 0x000fe2000000001c */
[----:B------:R-:W-:Y:S01]  /*0ea0*/  HFMA2 R30, R29, R32.H1_H1, -132, -132 ;  /* 0xd820d8201d1e7431 */ /* 0x000fe20000060020 */
[----:B------:R-:W-:-:S02]  /*0eb0*/  LOP3.LUT R28, R25, 0x1c001c0, RZ, 0xc0, !PT ;  /* 0x01c001c0191c7812 */ /* 0x000fc400078ec0ff */
[----:B------:R-:W-:Y:S02]  /*0ec0*/  LOP3.LUT R25, R31, 0x64006400, RZ, 0xfc, !PT ;  /* 0x640064001f197812 */ /* 0x000fe400078efcff */
[----:B------:R-:W-:Y:S01]  /*0ed0*/  LOP3.LUT R31, R26, 0x64006400, RZ, 0xfc, !PT ;  /* 0x640064001a1f7812 */ /* 0x000fe200078efcff */
[-C--:B------:R-:W-:Y:S01]  /*0ee0*/  HFMA2 R27, R30, R19.reuse, R27 ;  /* 0x000000131e1b7231 */ /* 0x080fe2000000001b */
[----:B------:R-:W-:Y:S01]  /*0ef0*/  LOP3.LUT R29, R28, 0x64006400, RZ, 0xfc, !PT ;  /* 0x640064001c1d7812 */ /* 0x000fe200078efcff */
[----:B------:R-:W-:Y:S01]  /*0f00*/  HFMA2 R25, R25, R32.H1_H1, -132, -132 ;  /* 0xd820d82019197431 */ /* 0x000fe20000060020 */
[----:B------:R-:W-:Y:S02]  /*0f10*/  LOP3.LUT R28, R8, 0x70007, RZ, 0xc0, !PT ;  /* 0x00070007081c7812 */ /* 0x000fe400078ec0ff */
[----:B------:R-:W-:Y:S01]  /*0f20*/  LOP3.LUT R26, R9, 0x70007, RZ, 0xc0, !PT ;  /* 0x00070007091a7812 */ /* 0x000fe200078ec0ff */
[----:B------:R-:W-:Y:S01]  /*0f30*/  HFMA2 R29, R29, R0.H1_H1, -20, -20 ;  /* 0xcd00cd001d1d7431 */ /* 0x000fe20000060000 */
[----:B------:R-:W-:Y:S01]  /*0f40*/  LOP3.LUT R28, R28, 0x64006400, RZ, 0xfc, !PT ;  /* 0x640064001c1c7812 */ /* 0x000fe200078efcff */
[----:B------:R-:W-:-:S02]  /*0f50*/  HFMA2 R25, R25, R19, R24 ;  /* 0x0000001319197231 */ /* 0x000fc40000000018 */
[----:B------:R-:W-:Y:S01]  /*0f60*/  HFMA2 R24, R31, R0.H1_H1, -20, -20 ;  /* 0xcd00cd001f187431 */ /* 0x000fe20000060000 */
[----:B------:R-:W-:Y:S01]  /*0f70*/  LOP3.LUT R26, R26, 0x64006400, RZ, 0xfc, !PT ;  /* 0x640064001a1a7812 */ /* 0x000fe200078efcff */
[-C--:B0-----:R-:W-:Y:S01]  /*0f80*/  HFMA2 R27, R29, R20.reuse, R27 ;  /* 0x000000141d1b7231 */ /* 0x081fe2000000001b */
[----:B------:R-:W-:Y:S01]  /*0f90*/  SHF.R.U32.HI R5, RZ, 0xf, R5 ;  /* 0x0000000fff057819 */ /* 0x000fe20000011605 */
[----:B------:R-:W-:Y:S01]  /*0fa0*/  HADD2 R29, R28, -1028, -1028 ;  /* 0xe404e4041c1d7430 */ /* 0x000fe20000000000 */
[----:B------:R-:W-:Y:S01]  /*0fb0*/  LOP3.LUT R28, R9, 0x380038, RZ, 0xc0, !PT ;  /* 0x00380038091c7812 */ /* 0x000fe200078ec0ff */
[----:B------:R-:W-:Y:S01]  /*0fc0*/  HFMA2 R24, R24, R20, R25 ;  /* 0x0000001418187231 */ /* 0x000fe20000000019 */
[----:B------:R-:W-:Y:S01]  /*0fd0*/  LOP3.LUT R25, R8, 0x380038, RZ, 0xc0, !PT ;  /* 0x0038003808197812 */ /* 0x000fe200078ec0ff */
[----:B------:R-:W-:Y:S01]  /*0fe0*/  HFMA2 R29, R29, R21, R27 ;  /* 0x000000151d1d7231 */ /* 0x000fe2000000001b */
[----:B------:R-:W-:Y:S02]  /*0ff0*/  SHF.R.U32.HI R8, RZ, 0x6, R8 ;  /* 0x00000006ff087819 */ /* 0x000fe40000011608 */
[----:B------:R-:W-:-:S02]  /*1000*/  LOP3.LUT R27, R25, 0x64006400, RZ, 0xfc, !PT ;  /* 0x64006400191b7812 */ /* 0x000fc400078efcff */
[----:B------:R-:W-:Y:S01]  /*1010*/  LOP3.LUT R25, R28, 0x64006400, RZ, 0xfc, !PT ;  /* 0x640064001c197812 */ /* 0x000fe200078efcff */
[----:B------:R-:W-:Y:S01]  /*1020*/  HADD2 R28, R26, -1028, -1028 ;  /* 0xe404e4041a1c7430 */ /* 0x000fe20000000000 */
[----:B------:R-:W-:Y:S01]  /*1030*/  LOP3.LUT R30, R5, 0x10001, RZ, 0xc0, !PT ;  /* 0x00010001051e7812 */ /* 0x000fe200078ec0ff */
[-C--:B------:R-:W-:Y:S01]  /*1040*/  HFMA2 R27, R27, R32.reuse.H1_H1, -132, -132 ;  /* 0xd820d8201b1b7431 */ /* 0x080fe20000060020 */
[--C-:B------:R-:W-:Y:S01]  /*1050*/  SHF.R.U32.HI R31, RZ, 0xe, R9.reuse ;  /* 0x0000000eff1f7819 */ /* 0x100fe20000011609 */
[----:B------:R-:W-:Y:S01]  /*1060*/  HFMA2 R4, R25, R32.H1_H1, -132, -132 ;  /* 0xd820d82019047431 */ /* 0x000fe20000060020 */
[----:B------:R-:W-:Y:S01]  /*1070*/  SHF.R.U32.HI R9, RZ, 0x6, R9 ;  /* 0x00000006ff097819 */ /* 0x000fe20000011609 */
[----:B------:R-:W-:Y:S02]  /*1080*/  HFMA2 R28, R28, R21, R24 ;  /* 0x000000151c1c7231 */ /* 0x000fe40000000018 */
[----:B------:R-:W-:Y:S01]  /*1090*/  HFMA2 R29, R27, R22, R29 ;  /* 0x000000161b1d7231 */ /* 0x000fe2000000001d */
[----:B----4-:R-:W-:Y:S01]  /*10a0*/  SHF.R.U32.HI R36, RZ, 0xd, R12 ;  /* 0x0000000dff247819 */ /* 0x010fe2000001160c */
[----:B------:R-:W0:Y:S01]  /*10b0*/  LDS.128 R24, [UR4+0x20] ;  /* 0x00002004ff187984 */ /* 0x000e220008000c00 */
[----:B------:R-:W-:-:S02]  /*10c0*/  PRMT R33, R33, 0x5410, R0 ;  /* 0x0000541021217816 */ /* 0x000fc40000000000 */
[----:B------:R-:W-:Y:S01]  /*10d0*/  LOP3.LUT R35, R35, 0x40004, R36, 0xf8, !PT ;  /* 0x0004000423237812 */ /* 0x000fe200078ef824 */
[----:B------:R-:W-:Y:S01]  /*10e0*/  HFMA2 R28, R4, R22, R28 ;  /* 0x00000016041c7231 */ /* 0x000fe2000000001c */
[----:B------:R-:W-:Y:S02]  /*10f0*/  LOP3.LUT R4, R8, 0x70007, RZ, 0xc0, !PT ;  /* 0x0007000708047812 */ /* 0x000fe400078ec0ff */
[----:B------:R-:W-:Y:S02]  /*1100*/  LOP3.LUT R35, R35, 0x64006400, RZ, 0xfc, !PT ;  /* 0x6400640023237812 */ /* 0x000fe400078efcff */
[----:B------:R-:W-:Y:S02]  /*1110*/  LOP3.LUT R5, R4, 0x64006400, RZ, 0xfc, !PT ;  /* 0x6400640004057812 */ /* 0x000fe400078efcff */
[----:B------:R-:W-:Y:S02]  /*1120*/  LOP3.LUT R4, R30, 0x20002, R31, 0xf8, !PT ;  /* 0x000200021e047812 */ /* 0x000fe400078ef81f */
[C---:B------:R-:W-:Y:S01]  /*1130*/  LOP3.LUT R30, R9.reuse, 0x70007, RZ, 0xc0, !PT ;  /* 0x00070007091e7812 */ /* 0x040fe200078ec0ff */
[----:B------:R-:W-:Y:S01]  /*1140*/  HADD2 R5, R5, -1028, -1028 ;  /* 0xe404e40405057430 */ /* 0x000fe20000000000 */
[----:B------:R-:W-:-:S02]  /*1150*/  LOP3.LUT R31, R9, 0x380038, RZ, 0xc0, !PT ;  /* 0x00380038091f7812 */ /* 0x000fc400078ec0ff */
[----:B------:R-:W-:Y:S01]  /*1160*/  LOP3.LUT R30, R30, 0x64006400, RZ, 0xfc, !PT ;  /* 0x640064001e1e7812 */ /* 0x000fe200078efcff */
[-C--:B------:R-:W-:Y:S01]  /*1170*/  HFMA2 R29, R5, R23.reuse, R29 ;  /* 0x00000017051d7231 */ /* 0x080fe2000000001d */
[C---:B------:R-:W-:Y:S02]  /*1180*/  LOP3.LUT R5, R8.reuse, 0x380038, RZ, 0xc0, !PT ;  /* 0x0038003808057812 */ /* 0x040fe400078ec0ff */
[----:B------:R-:W-:Y:S01]  /*1190*/  LOP3.LUT R31, R31, 0x64006400, RZ, 0xfc, !PT ;  /* 0x640064001f1f7812 */ /* 0x000fe200078efcff */
[----:B------:R-:W-:Y:S01]  /*11a0*/  HADD2 R30, R30, -1028, -1028 ;  /* 0xe404e4041e1e7430 */ /* 0x000fe20000000000 */
[----:B------:R-:W-:Y:S02]  /*11b0*/  LOP3.LUT R5, R5, 0x64006400, RZ, 0xfc, !PT ;  /* 0x6400640005057812 */ /* 0x000fe400078efcff */
[----:B------:R-:W-:Y:S01]  /*11c0*/  LOP3.LUT R8, R8, 0x1c001c0, RZ, 0xc0, !PT ;  /* 0x01c001c008087812 */ /* 0x000fe200078ec0ff */
[----:B------:R-:W-:Y:S02]  /*11d0*/  HFMA2 R31, R31, R32.H1_H1, -132, -132 ;  /* 0xd820d8201f1f7431 */ /* 0x000fe40000060020 */
[----:B------:R-:W-:-:S02]  /*11e0*/  HFMA2 R28, R30, R23, R28 ;  /* 0x000000171e1c7231 */ /* 0x000fc4000000001c */
[----:B------:R-:W-:-:S04]  /*11f0*/  HFMA2 R5, R5, R32.H1_H1, -132, -132 ;  /* 0xd820d82005057431 */ /* 0x000fc80000060020 */
[-C--:B0-----:R-:W-:Y:S02]  /*1200*/  HFMA2 R29, R5, R24.reuse, R29 ;  /* 0x00000018051d7231 */ /* 0x081fe4000000001d */
[----:B------:R-:W-:Y:S01]  /*1210*/  HFMA2 R5, R31, R24, R28 ;  /* 0x000000181f057231 */ /* 0x000fe2000000001c */
[----:B------:R-:W-:Y:S02]  /*1220*/  LOP3.LUT R31, R8, 0x64006400, RZ, 0xfc, !PT ;  /* 0x64006400081f7812 */ /* 0x000fe400078efcff */
[----:B------:R-:W-:Y:S02]  /*1230*/  LOP3.LUT R28, R9, 0x1c001c0, RZ, 0xc0, !PT ;  /* 0x01c001c0091c7812 */ /* 0x000fe400078ec0ff */
[----:B------:R-:W-:Y:S01]  /*1240*/  LOP3.LUT R9, R12, 0x70007, RZ, 0xc0, !PT ;  /* 0x000700070c097812 */ /* 0x000fe200078ec0ff */
[----:B------:R-:W-:Y:S01]  /*1250*/  HFMA2 R8, R31, R0.H1_H1, -20, -20 ;  /* 0xcd00cd001f087431 */ /* 0x000fe20000060000 */
[----:B------:R-:W-:Y:S02]  /*1260*/  LOP3.LUT R37, R28, 0x64006400, RZ, 0xfc, !PT ;  /* 0x640064001c257812 */ /* 0x000fe400078efcff */
[----:B------:R-:W-:Y:S01]  /*1270*/  LOP3.LUT R9, R9, 0x64006400, RZ, 0xfc, !PT ;  /* 0x6400640009097812 */ /* 0x000fe200078efcff */
[----:B------:R-:W-:-:S02]  /*1280*/  HFMA2 R8, R8, R25, R29 ;  /* 0x0000001908087231 */ /* 0x000fc4000000001d */
[----:B------:R-:W-:Y:S01]  /*1290*/  HFMA2 R37, R37, R0.H1_H1, -20, -20 ;  /* 0xcd00cd0025257431 */ /* 0x000fe20000060000 */
[----:B------:R-:W0:Y:S01]  /*12a0*/  LDS.128 R28, [UR4+0x30] ;  /* 0x00003004ff1c7984 */ /* 0x000e220008000c00 */
[----:B------:R-:W-:Y:S02]  /*12b0*/  HADD2 R9, R9, -1028, -1028 ;  /* 0xe404e40409097430 */ /* 0x000fe40000000000 */
[----:B------:R-:W-:Y:S02]  /*12c0*/  HFMA2 R5, R37, R25, R5 ;  /* 0x0000001925057231 */ /* 0x000fe40000000005 */
[----:B------:R-:W-:Y:S01]  /*12d0*/  HFMA2 R8, R9, R26, R8 ;  /* 0x0000001a09087231 */ /* 0x000fe20000000008 */
[----:B------:R-:W-:Y:S02]  /*12e0*/  LOP3.LUT R9, R12, 0x380038, RZ, 0xc0, !PT ;  /* 0x003800380c097812 */ /* 0x000fe400078ec0ff */
[----:B------:R-:W-:Y:S02]  /*12f0*/  SHF.R.U32.HI R12, RZ, 0x6, R12 ;  /* 0x00000006ff0c7819 */ /* 0x000fe4000001160c */
[----:B------:R-:W-:-:S02]  /*1300*/  LOP3.LUT R9, R9, 0x64006400, RZ, 0xfc, !PT ;  /* 0x6400640009097812 */ /* 0x000fc400078efcff */
[----:B------:R-:W-:-:S03]  /*1310*/  LOP3.LUT R36, R12, 0x380038, RZ, 0xc0, !PT ;  /* 0x003800380c247812 */ /* 0x000fc600078ec0ff */
[----:B------:R-:W-:Y:S01]  /*1320*/  HFMA2 R9, R9, R32.H1_H1, -132, -132 ;  /* 0xd820d82009097431 */ /* 0x000fe20000060020 */
[----:B------:R-:W-:-:S03]  /*1330*/  LOP3.LUT R36, R36, 0x64006400, RZ, 0xfc, !PT ;  /* 0x6400640024247812 */ /* 0x000fc600078efcff */
[----:B------:R-:W-:Y:S01]  /*1340*/  HFMA2 R9, R9, R27, R8 ;  /* 0x0000001b09097231 */ /* 0x000fe20000000008 */
[----:B------:R-:W-:Y:S01]  /*1350*/  LOP3.LUT R8, R12, 0x70007, RZ, 0xc0, !PT ;  /* 0x000700070c087812 */ /* 0x000fe200078ec0ff */
[----:B------:R-:W-:-:S03]  /*1360*/  HFMA2 R36, R36, R32.H1_H1, -132, -132 ;  /* 0xd820d82024247431 */ /* 0x000fc60000060020 */
[----:B------:R-:W-:-:S05]  /*1370*/  LOP3.LUT R8, R8, 0x64006400, RZ, 0xfc, !PT ;  /* 0x6400640008087812 */ /* 0x000fca00078efcff */
[----:B------:R-:W-:-:S04]  /*1380*/  HADD2 R8, R8, -1028, -1028 ;  /* 0xe404e40408087430 */ /* 0x000fc80000000000 */
[----:B0-----:R-:W-:Y:S01]  /*1390*/  HFMA2 R8, R8, R28, R9 ;  /* 0x0000001c08087231 */ /* 0x001fe20000000009 */
[----:B------:R-:W-:-:S04]  /*13a0*/  LOP3.LUT R9, R13, 0x70007, RZ, 0xc0, !PT ;  /* 0x000700070d097812 */ /* 0x000fc800078ec0ff */
[----:B------:R-:W-:Y:S01]  /*13b0*/  LOP3.LUT R9, R9, 0x64006400, RZ, 0xfc, !PT ;  /* 0x6400640009097812 */ /* 0x000fe200078efcff */
[----:B------:R-:W-:-:S04]  /*13c0*/  HFMA2 R8, R36, R29, R8 ;  /* 0x0000001d24087231 */ /* 0x000fc80000000008 */
[----:B------:R-:W-:-:S04]  /*13d0*/  HADD2 R9, R9, -1028, -1028 ;  /* 0xe404e40409097430 */ /* 0x000fc80000000000 */
[----:B------:R-:W-:Y:S01]  /*13e0*/  HFMA2 R5, R9, R26, R5 ;  /* 0x0000001a09057231 */ /* 0x000fe20000000005 */
[----:B------:R-:W-:-:S04]  /*13f0*/  LOP3.LUT R9, R13, 0x380038, RZ, 0xc0, !PT ;  /* 0x003800380d097812 */ /* 0x000fc800078ec0ff */
[----:B------:R-:W-:-:S05]  /*1400*/  LOP3.LUT R9, R9, 0x64006400, RZ, 0xfc, !PT ;  /* 0x6400640009097812 */ /* 0x000fca00078efcff */
[----:B------:R-:W-:-:S04]  /*1410*/  HFMA2 R9, R9, R32.H1_H1, -132, -132 ;  /* 0xd820d82009097431 */ /* 0x000fc80000060020 */
[----:B------:R-:W-:Y:S01]  /*1420*/  HFMA2 R5, R9, R27, R5 ;  /* 0x0000001b09057231 */ /* 0x000fe20000000005 */
[--C-:B------:R-:W-:Y:S02]  /*1430*/  SHF.R.U32.HI R9, RZ, 0xd, R13.reuse ;  /* 0x0000000dff097819 */ /* 0x100fe4000001160d */
[----:B------:R-:W-:Y:S02]  /*1440*/  SHF.R.U32.HI R13, RZ, 0x6, R13 ;  /* 0x00000006ff0d7819 */ /* 0x000fe4000001160d */
[----:B------:R-:W-:Y:S02]  /*1450*/  LOP3.LUT R4, R4, 0x40004, R9, 0xf8, !PT ;  /* 0x0004000404047812 */ /* 0x000fe400078ef809 */
[C---:B------:R-:W-:Y:S02]  /*1460*/  LOP3.LUT R9, R13.reuse, 0x70007, RZ, 0xc0, !PT ;  /* 0x000700070d097812 */ /* 0x040fe400078ec0ff */
[----:B------:R-:W-:Y:S02]  /*1470*/  LOP3.LUT R37, R13, 0x380038, RZ, 0xc0, !PT ;  /* 0x003800380d257812 */ /* 0x000fe400078ec0ff */
[----:B------:R-:W-:-:S02]  /*1480*/  LOP3.LUT R9, R9, 0x64006400, RZ, 0xfc, !PT ;  /* 0x6400640009097812 */ /* 0x000fc400078efcff */
[----:B------:R-:W-:Y:S02]  /*1490*/  LOP3.LUT R37, R37, 0x64006400, RZ, 0xfc, !PT ;  /* 0x6400640025257812 */ /* 0x000fe400078efcff */
[----:B------:R-:W-:Y:S01]  /*14a0*/  LOP3.LUT R13, R13, 0x1c001c0, RZ, 0xc0, !PT ;  /* 0x01c001c00d0d7812 */ /* 0x000fe200078ec0ff */
[----:B------:R-:W-:-:S03]  /*14b0*/  HADD2 R9, R9, -1028, -1028 ;  /* 0xe404e40409097430 */ /* 0x000fc60000000000 */
[----:B------:R-:W-:Y:S01]  /*14c0*/  LOP3.LUT R13, R13, 0x64006400, RZ, 0xfc, !PT ;  /* 0x640064000d0d7812 */ /* 0x000fe200078efcff */
[----:B------:R-:W-:Y:S01]  /*14d0*/  HFMA2 R5, R9, R28, R5 ;  /* 0x0000001c09057231 */ /* 0x000fe20000000005 */
[----:B------:R-:W-:Y:S01]  /*14e0*/  LOP3.LUT R9, R12, 0x1c001c0, RZ, 0xc0, !PT ;  /* 0x01c001c00c097812 */ /* 0x000fe200078ec0ff */
[----:B------:R-:W-:Y:S02]  /*14f0*/  HFMA2 R12, R37, R32.H1_H1, -132, -132 ;  /* 0xd820d820250c7431 */ /* 0x000fe40000060020 */
[----:B------:R-:W-:Y:S01]  /*1500*/  HFMA2 R13, R13, R0.H1_H1, -20, -20 ;  /* 0xcd00cd000d0d7431 */ /* 0x000fe20000060000 */
[----:B------:R-:W-:Y:S01]  /*1510*/  LOP3.LUT R9, R9, 0x64006400, RZ, 0xfc, !PT ;  /* 0x6400640009097812 */ /* 0x000fe200078efcff */
[----:B------:R-:W-:Y:S01]  /*1520*/  HFMA2 R5, R12, R29, R5 ;  /* 0x0000001d0c057231 */ /* 0x000fe20000000005 */
[----:B------:R-:W-:-:S03]  /*1530*/  LOP3.LUT R12, R6, 0x380038, RZ, 0xc0, !PT ;  /* 0x00380038060c7812 */ /* 0x000fc600078ec0ff */
[----:B------:R-:W-:Y:S01]  /*1540*/  HFMA2 R9, R9, R0.H1_H1, -20, -20 ;  /* 0xcd00cd0009097431 */ /* 0x000fe20000060000 */
[----:B------:R-:W-:-:S03]  /*1550*/  LOP3.LUT R37, R12, 0x64006400, RZ, 0xfc, !PT ;  /* 0x640064000c257812 */ /* 0x000fc600078efcff */
[-C--:B------:R-:W-:Y:S01]  /*1560*/  HFMA2 R8, R9, R30.reuse, R8 ;  /* 0x0000001e09087231 */ /* 0x080fe20000000008 */
[----:B------:R-:W-:Y:S02]  /*1570*/  LOP3.LUT R9, R6, 0x70007, RZ, 0xc0, !PT ;  /* 0x0007000706097812 */ /* 0x000fe400078ec0ff */
[--C-:B------:R-:W-:Y:S01]  /*1580*/  SHF.R.U32.HI R12, RZ, 0x6, R6.reuse ;  /* 0x00000006ff0c7819 */ /* 0x100fe20000011606 */
[----:B------:R-:W-:Y:S01]  /*1590*/  HFMA2 R5, R13, R30, R5 ;  /* 0x0000001e0d057231 */ /* 0x000fe20000000005 */
[----:B------:R-:W-:Y:S01]  /*15a0*/  LOP3.LUT R9, R9, 0x64006400, RZ, 0xfc, !PT ;  /* 0x6400640009097812 */ /* 0x000fe200078efcff */
[----:B------:R-:W-:Y:S01]  /*15b0*/  HFMA2 R37, R37, R32.H1_H1, -132, -132 ;  /* 0xd820d82025257431 */ /* 0x000fe20000060020 */
[----:B------:R-:W-:Y:S02]  /*15c0*/  LOP3.LUT R13, R12, 0x70007, RZ, 0xc0, !PT ;  /* 0x000700070c0d7812 */ /* 0x000fe400078ec0ff */
[----:B------:R-:W-:Y:S01]  /*15d0*/  SHF.R.U32.HI R6, RZ, 0xf, R6 ;  /* 0x0000000fff067819 */ /* 0x000fe20000011606 */
[----:B------:R-:W-:Y:S01]  /*15e0*/  HADD2 R9, R9, -1028, -1028 ;  /* 0xe404e40409097430 */ /* 0x000fe20000000000 */
[----:B------:R-:W-:-:S02]  /*15f0*/  LOP3.LUT R13, R13, 0x64006400, RZ, 0xfc, !PT ;  /* 0x640064000d0d7812 */ /* 0x000fc400078efcff */
[----:B------:R-:W-:Y:S01]  /*1600*/  LOP3.LUT R6, R6, 0x10001, RZ, 0xc0, !PT ;  /* 0x0001000106067812 */ /* 0x000fe200078ec0ff */
[----:B------:R-:W-:Y:S02]  /*1610*/  HFMA2 R9, R9, R16, RZ ;  /* 0x0000001009097231 */ /* 0x000fe400000000ff */
[----:B------:R-:W-:Y:S02]  /*1620*/  HADD2 R13, R13, -1028, -1028 ;  /* 0xe404e4040d0d7430 */ /* 0x000fe40000000000 */
[----:B------:R-:W-:-:S04]  /*1630*/  HFMA2 R9, R37, R17, R9 ;  /* 0x0000001125097231 */ /* 0x000fc80000000009 */
[----:B------:R-:W-:Y:S01]  /*1640*/  HFMA2 R9, R13, R18, R9 ;  /* 0x000000120d097231 */ /* 0x000fe20000000009 */
[C---:B------:R-:W-:Y:S02]  /*1650*/  LOP3.LUT R13, R12.reuse, 0x380038, RZ, 0xc0, !PT ;  /* 0x003800380c0d7812 */ /* 0x040fe400078ec0ff */
[----:B------:R-:W-:Y:S02]  /*1660*/  LOP3.LUT R12, R12, 0x1c001c0, RZ, 0xc0, !PT ;  /* 0x01c001c00c0c7812 */ /* 0x000fe400078ec0ff */
[----:B------:R-:W-:-:S05]  /*1670*/  LOP3.LUT R13, R13, 0x64006400, RZ, 0xfc, !PT ;  /* 0x640064000d0d7812 */ /* 0x000fca00078efcff */
[----:B------:R-:W-:-:S04]  /*1680*/  HFMA2 R13, R13, R32.H1_H1, -132, -132 ;  /* 0xd820d8200d0d7431 */ /* 0x000fc80000060020 */
[----:B------:R-:W-:Y:S01]  /*1690*/  HFMA2 R9, R13, R19, R9 ;  /* 0x000000130d097231 */ /* 0x000fe20000000009 */
[----:B------:R-:W-:-:S04]  /*16a0*/  LOP3.LUT R13, R7, 0x70007, RZ, 0xc0, !PT ;  /* 0x00070007070d7812 */ /* 0x000fc800078ec0ff */
[----:B------:R-:W-:-:S05]  /*16b0*/  LOP3.LUT R13, R13, 0x64006400, RZ, 0xfc, !PT ;  /* 0x640064000d0d7812 */ /* 0x000fca00078efcff */
[----:B------:R-:W-:-:S04]  /*16c0*/  HADD2 R13, R13, -1028, -1028 ;  /* 0xe404e4040d0d7430 */ /* 0x000fc80000000000 */
[----:B------:R-:W-:Y:S01]  /*16d0*/  HFMA2 R16, R13, R16, RZ.H0_H0 ;  /* 0x000000100d107231 */ /* 0x000fe200000400ff */
[----:B------:R-:W-:-:S04]  /*16e0*/  LOP3.LUT R13, R7, 0x380038, RZ, 0xc0, !PT ;  /* 0x00380038070d7812 */ /* 0x000fc800078ec0ff */
[----:B------:R-:W-:-:S05]  /*16f0*/  LOP3.LUT R13, R13, 0x64006400, RZ, 0xfc, !PT ;  /* 0x640064000d0d7812 */ /* 0x000fca00078efcff */
[----:B------:R-:W-:-:S04]  /*1700*/  HFMA2 R13, R13, R32.H1_H1, -132, -132 ;  /* 0xd820d8200d0d7431 */ /* 0x000fc80000060020 */
[----:B------:R-:W-:Y:S01]  /*1710*/  HFMA2 R16, R13, R17, R16 ;  /* 0x000000110d107231 */ /* 0x000fe20000000010 */
[--C-:B------:R-:W-:Y:S02]  /*1720*/  SHF.R.U32.HI R13, RZ, 0x6, R7.reuse ;  /* 0x00000006ff0d7819 */ /* 0x100fe40000011607 */
[----:B------:R-:W-:Y:S02]  /*1730*/  SHF.R.U32.HI R7, RZ, 0xf, R7 ;  /* 0x0000000fff077819 */ /* 0x000fe40000011607 */
[----:B------:R-:W-:-:S04]  /*1740*/  LOP3.LUT R17, R13, 0x70007, RZ, 0xc0, !PT ;  /* 0x000700070d117812 */ /* 0x000fc800078ec0ff */
[----:B------:R-:W-:-:S05]  /*1750*/  LOP3.LUT R17, R17, 0x64006400, RZ, 0xfc, !PT ;  /* 0x6400640011117812 */ /* 0x000fca00078efcff */
[----:B------:R-:W-:-:S04]  /*1760*/  HADD2 R17, R17, -1028, -1028 ;  /* 0xe404e40411117430 */ /* 0x000fc80000000000 */
[----:B------:R-:W-:Y:S01]  /*1770*/  HFMA2 R18, R17, R18, R16 ;  /* 0x0000001211127231 */ /* 0x000fe20000000010 */
[----:B------:R-:W-:Y:S02]  /*1780*/  LOP3.LUT R17, R12, 0x64006400, RZ, 0xfc, !PT ;  /* 0x640064000c117812 */ /* 0x000fe400078efcff */
[C---:B------:R-:W-:Y:S02]  /*1790*/  LOP3.LUT R12, R13.reuse, 0x380038, RZ, 0xc0, !PT ;  /* 0x003800380d0c7812 */ /* 0x040fe400078ec0ff */
[----:B------:R-:W-:Y:S01]  /*17a0*/  LOP3.LUT R16, R13, 0x1c001c0, RZ, 0xc0, !PT ;  /* 0x01c001c00d107812 */ /* 0x000fe200078ec0ff */
[----:B------:R-:W-:Y:S01]  /*17b0*/  HFMA2 R17, R17, R0.H1_H1, -20, -20 ;  /* 0xcd00cd0011117431 */ /* 0x000fe20000060000 */
[----:B------:R-:W-:-:S04]  /*17c0*/  LOP3.LUT R13, R10, 0x380038, RZ, 0xc0, !PT ;  /* 0x003800380a0d7812 */ /* 0x000fc800078ec0ff */
[----:B------:R-:W-:Y:S01]  /*17d0*/  LOP3.LUT R13, R13, 0x64006400, RZ, 0xfc, !PT ;  /* 0x640064000d0d7812 */ /* 0x000fe200078efcff */
[----:B------:R-:W-:Y:S01]  /*17e0*/  HFMA2 R9, R17, R20, R9 ;  /* 0x0000001411097231 */ /* 0x000fe20000000009 */
[----:B------:R-:W-:-:S03]  /*17f0*/  SHF.R.U32.HI R17, RZ, 0xe, R10 ;  /* 0x0000000eff117819 */ /* 0x000fc6000001160a */
[-C--:B------:R-:W-:Y:S01]  /*1800*/  HFMA2 R13, R13, R32.reuse.H1_H1, -132, -132 ;  /* 0xd820d8200d0d7431 */ /* 0x080fe20000060020 */
[----:B------:R-:W-:Y:S02]  /*1810*/  LOP3.LUT R6, R6, 0x20002, R17, 0xf8, !PT ;  /* 0x0002000206067812 */ /* 0x000fe400078ef811 */
[----:B------:R-:W-:Y:S02]  /*1820*/  LOP3.LUT R17, R12, 0x64006400, RZ, 0xfc, !PT ;  /* 0x640064000c117812 */ /* 0x000fe400078efcff */
[----:B------:R-:W-:Y:S02]  /*1830*/  LOP3.LUT R12, R10, 0x70007, RZ, 0xc0, !PT ;  /* 0x000700070a0c7812 */ /* 0x000fe400078ec0ff */
[----:B------:R-:W-:Y:S01]  /*1840*/  SHF.R.U32.HI R10, RZ, 0x6, R10 ;  /* 0x00000006ff0a7819 */ /* 0x000fe2000001160a */
[----:B------:R-:W-:Y:S01]  /*1850*/  HFMA2 R17, R17, R32.H1_H1, -132, -132 ;  /* 0xd820d82011117431 */ /* 0x000fe20000060020 */
[----:B------:R-:W-:-:S03]  /*1860*/  LOP3.LUT R12, R12, 0x64006400, RZ, 0xfc, !PT ;  /* 0x640064000c0c7812 */ /* 0x000fc600078efcff */
[----:B------:R-:W-:Y:S01]  /*1870*/  HFMA2 R18, R17, R19, R18 ;  /* 0x0000001311127231 */ /* 0x000fe20000000012 */
[----:B------:R-:W-:Y:S01]  /*1880*/  LOP3.LUT R17, R16, 0x64006400, RZ, 0xfc, !PT ;  /* 0x6400640010117812 */ /* 0x000fe200078efcff */
[----:B------:R-:W-:-:S04]  /*1890*/  HADD2 R12, R12, -1028, -1028 ;  /* 0xe404e4040c0c7430 */ /* 0x000fc80000000000 */
[----:B------:R-:W-:Y:S02]  /*18a0*/  HFMA2 R17, R17, R0.H1_H1, -20, -20 ;  /* 0xcd00cd0011117431 */ /* 0x000fe40000060000 */
[----:B------:R-:W-:Y:S01]  /*18b0*/  HFMA2 R9, R12, R21, R9 ;  /* 0x000000150c097231 */ /* 0x000fe20000000009 */
[----:B------:R-:W-:Y:S01]  /*18c0*/  LOP3.LUT R12, R11, 0x70007, RZ, 0xc0, !PT ;  /* 0x000700070b0c7812 */ /* 0x000fe200078ec0ff */
[----:B------:R-:W-:-:S03]  /*18d0*/  HFMA2 R18, R17, R20, R18 ;  /* 0x0000001411127231 */ /* 0x000fc60000000012 */
[----:B------:R-:W-:-:S05]  /*18e0*/  LOP3.LUT R12, R12, 0x64006400, RZ, 0xfc, !PT ;  /* 0x640064000c0c7812 */ /* 0x000fca00078efcff */
[----:B------:R-:W-:Y:S02]  /*18f0*/  HADD2 R16, R12, -1028, -1028 ;  /* 0xe404e4040c107430 */ /* 0x000fe40000000000 */
[----:B------:R-:W-:Y:S01]  /*1900*/  HFMA2 R12, R13, R22, R9 ;  /* 0x000000160d0c7231 */ /* 0x000fe20000000009 */
[----:B------:R-:W-:Y:S01]  /*1910*/  LOP3.LUT R13, R10, 0x70007, RZ, 0xc0, !PT ;  /* 0x000700070a0d7812 */ /* 0x000fe200078ec0ff */
[----:B------:R-:W-:Y:S01]  /*1920*/  HFMA2 R21, R16, R21, R18 ;  /* 0x0000001510157231 */ /* 0x000fe20000000012 */
[----:B------:R-:W-:Y:S02]  /*1930*/  LOP3.LUT R16, R11, 0x380038, RZ, 0xc0, !PT ;  /* 0x003800380b107812 */ /* 0x000fe400078ec0ff */
[----:B------:R-:W-:Y:S02]  /*1940*/  LOP3.LUT R13, R13, 0x64006400, RZ, 0xfc, !PT ;  /* 0x640064000d0d7812 */ /* 0x000fe400078efcff */
[----:B------:R-:W-:Y:S02]  /*1950*/  SHF.R.U32.HI R9, RZ, 0x6, R11 ;  /* 0x00000006ff097819 */ /* 0x000fe4000001160b */
[----:B------:R-:W-:Y:S01]  /*1960*/  LOP3.LUT R17, R16, 0x64006400, RZ, 0xfc, !PT ;  /* 0x6400640010117812 */ /* 0x000fe200078efcff */
[----:B------:R-:W-:Y:S01]  /*1970*/  HADD2 R16, R13, -1028, -1028 ;  /* 0xe404e4040d107430 */ /* 0x000fe20000000000 */
[----:B------:R-:W-:-:S02]  /*1980*/  LOP3.LUT R18, R9, 0x70007, RZ, 0xc0, !PT ;  /* 0x0007000709127812 */ /* 0x000fc400078ec0ff */
[----:B------:R-:W-:Y:S01]  /*1990*/  SHF.R.U32.HI R11, RZ, 0xe, R11 ;  /* 0x0000000eff0b7819 */ /* 0x000fe2000001160b */
[----:B------:R-:W-:Y:S01]  /*19a0*/  HFMA2 R17, R17, R32.H1_H1, -132, -132 ;  /* 0xd820d82011117431 */ /* 0x000fe20000060020 */
[----:B------:R-:W-:Y:S01]  /*19b0*/  LOP3.LUT R13, R18, 0x64006400, RZ, 0xfc, !PT ;  /* 0x64006400120d7812 */ /* 0x000fe200078efcff */
[----:B------:R-:W-:Y:S01]  /*19c0*/  HFMA2 R12, R16, R23, R12 ;  /* 0x00000017100c7231 */ /* 0x000fe2000000000c */
[----:B------:R-:W-:Y:S01]  /*19d0*/  LOP3.LUT R16, R10, 0x380038, RZ, 0xc0, !PT ;  /* 0x003800380a107812 */ /* 0x000fe200078ec0ff */
[----:B------:R-:W-:Y:S01]  /*19e0*/  HFMA2 R21, R17, R22, R21 ;  /* 0x0000001611157231 */ /* 0x000fe20000000015 */
[----:B------:R-:W-:Y:S01]  /*19f0*/  LOP3.LUT R17, R9, 0x380038, RZ, 0xc0, !PT ;  /* 0x0038003809117812 */ /* 0x000fe200078ec0ff */
[----:B------:R-:W-:Y:S01]  /*1a00*/  HADD2 R18, R13, -1028, -1028 ;  /* 0xe404e4040d127430 */ /* 0x000fe20000000000 */
[----:B------:R-:W-:Y:S02]  /*1a10*/  LOP3.LUT R13, R16, 0x64006400, RZ, 0xfc, !PT ;  /* 0x64006400100d7812 */ /* 0x000fe400078efcff */
[----:B------:R-:W-:-:S02]  /*1a20*/  LOP3.LUT R10, R10, 0x1c001c0, RZ, 0xc0, !PT ;  /* 0x01c001c00a0a7812 */ /* 0x000fc400078ec0ff */
[----:B------:R-:W-:Y:S01]  /*1a30*/  LOP3.LUT R17, R17, 0x64006400, RZ, 0xfc, !PT ;  /* 0x6400640011117812 */ /* 0x000fe200078efcff */
[----:B------:R-:W-:Y:S02]  /*1a40*/  HFMA2 R16, R13, R32.H1_H1, -132, -132 ;  /* 0xd820d8200d107431 */ /* 0x000fe40000060020 */
[----:B------:R-:W-:Y:S01]  /*1a50*/  HFMA2 R23, R18, R23, R21 ;  /* 0x0000001712177231 */ /* 0x000fe20000000015 */
[----:B------:R-:W-:Y:S02]  /*1a60*/  LOP3.LUT R13, R10, 0x64006400, RZ, 0xfc, !PT ;  /* 0x640064000a0d7812 */ /* 0x000fe400078efcff */
[----:B------:R-:W-:Y:S01]  /*1a70*/  LOP3.LUT R10, R9, 0x1c001c0, RZ, 0xc0, !PT ;  /* 0x01c001c0090a7812 */ /* 0x000fe200078ec0ff */
[----:B------:R-:W-:Y:S02]  /*1a80*/  HFMA2 R16, R16, R24, R12 ;  /* 0x0000001810107231 */ /* 0x000fe4000000000c */
[----:B------:R-:W-:Y:S01]  /*1a90*/  HFMA2 R12, R17, R32.H1_H1, -132, -132 ;  /* 0xd820d820110c7431 */ /* 0x000fe20000060020 */
[----:B------:R-:W-:Y:S01]  /*1aa0*/  LOP3.LUT R9, R14, 0x70007, RZ, 0xc0, !PT ;  /* 0x000700070e097812 */ /* 0x000fe200078ec0ff */
[----:B------:R-:W-:Y:S01]  /*1ab0*/  HFMA2 R13, R13, R0.H1_H1, -20, -20 ;  /* 0xcd00cd000d0d7431 */ /* 0x000fe20000060000 */
[----:B------:R-:W-:-:S02]  /*1ac0*/  LOP3.LUT R17, R10, 0x64006400, RZ, 0xfc, !PT ;  /* 0x640064000a117812 */ /* 0x000fc400078efcff */
[----:B------:R-:W-:Y:S01]  /*1ad0*/  LOP3.LUT R9, R9, 0x64006400, RZ, 0xfc, !PT ;  /* 0x6400640009097812 */ /* 0x000fe200078efcff */
[----:B------:R-:W-:Y:S01]  /*1ae0*/  HFMA2 R23, R12, R24, R23 ;  /* 0x000000180c177231 */ /* 0x000fe20000000017 */
[----:B------:R-:W-:Y:S01]  /*1af0*/  LOP3.LUT R10, R14, 0x380038, RZ, 0xc0, !PT ;  /* 0x003800380e0a7812 */ /* 0x000fe200078ec0ff */
[----:B------:R-:W-:Y:S01]  /*1b00*/  HFMA2 R17, R17, R0.H1_H1, -20, -20 ;  /* 0xcd00cd0011117431 */ /* 0x000fe20000060000 */
[C---:B------:R-:W-:Y:S01]  /*1b10*/  LOP3.LUT R12, R15.reuse, 0x70007, RZ, 0xc0, !PT ;  /* 0x000700070f0c7812 */ /* 0x040fe200078ec0ff */
[-C--:B------:R-:W-:Y:S02]  /*1b20*/  HFMA2 R16, R13, R25.reuse, R16 ;  /* 0x000000190d107231 */ /* 0x080fe40000000010 */
[----:B------:R-:W-:Y:S01]  /*1b30*/  HADD2 R13, R9, -1028, -1028 ;  /* 0xe404e404090d7430 */ /* 0x000fe20000000000 */
[----:B------:R-:W-:Y:S01]  /*1b40*/  LOP3.LUT R9, R10, 0x64006400, RZ, 0xfc, !PT ;  /* 0x640064000a097812 */ /* 0x000fe200078efcff */
[----:B------:R-:W-:Y:S01]  /*1b50*/  HFMA2 R23, R17, R25, R23 ;  /* 0x0000001911177231 */ /* 0x000fe20000000017 */
[----:B------:R-:W-:Y:S01]  /*1b60*/  LOP3.LUT R10, R12, 0x64006400, RZ, 0xfc, !PT ;  /* 0x640064000c0a7812 */ /* 0x000fe200078efcff */
[----:B------:R-:W-:Y:S01]  /*1b70*/  HFMA2 R17, R13, R26, R16 ;  /* 0x0000001a0d117231 */ /* 0x000fe20000000010 */
[----:B------:R-:W-:Y:S01]  /*1b80*/  LOP3.LUT R13, R15, 0x380038, RZ, 0xc0, !PT ;  /* 0x003800380f0d7812 */ /* 0x000fe200078ec0ff */
[----:B------:R-:W-:Y:S01]  /*1b90*/  HFMA2 R12, R9, R32.H1_H1, -132, -132 ;  /* 0xd820d820090c7431 */ /* 0x000fe20000060020 */
[----:B------:R-:W-:Y:S01]  /*1ba0*/  SHF.R.U32.HI R9, RZ, 0x6, R14 ;  /* 0x00000006ff097819 */ /* 0x000fe2000001160e */
[----:B------:R-:W-:Y:S01]  /*1bb0*/  HADD2 R16, R10, -1028, -1028 ;  /* 0xe404e4040a107430 */ /* 0x000fe20000000000 */
[----:B------:R-:W-:-:S02]  /*1bc0*/  LOP3.LUT R13, R13, 0x64006400, RZ, 0xfc, !PT ;  /* 0x640064000d0d7812 */ /* 0x000fc400078efcff */
[----:B------:R-:W-:Y:S01]  /*1bd0*/  LOP3.LUT R10, R9, 0x70007, RZ, 0xc0, !PT ;  /* 0x00070007090a7812 */ /* 0x000fe200078ec0ff */
[-C--:B------:R-:W-:Y:S02]  /*1be0*/  HFMA2 R12, R12, R27.reuse, R17 ;  /* 0x0000001b0c0c7231 */ /* 0x080fe40000000011 */
[----:B------:R-:W-:Y:S01]  /*1bf0*/  HFMA2 R23, R16, R26, R23 ;  /* 0x0000001a10177231 */ /* 0x000fe20000000017 */
[----:B------:R-:W-:Y:S01]  /*1c00*/  LOP3.LUT R16, R7, 0x10001, RZ, 0xc0, !PT ;  /* 0x0001000107107812 */ /* 0x000fe200078ec0ff */
[----:B------:R-:W-:Y:S01]  /*1c10*/  HFMA2 R13, R13, R32.H1_H1, -132, -132 ;  /* 0xd820d8200d0d7431 */ /* 0x000fe20000060020 */
[----:B------:R-:W-:Y:S02]  /*1c20*/  LOP3.LUT R10, R10, 0x64006400, RZ, 0xfc, !PT ;  /* 0x640064000a0a7812 */ /* 0x000fe400078efcff */
[----:B------:R-:W-:Y:S02]  /*1c30*/  SHF.R.U32.HI R7, RZ, 0xd, R14 ;  /* 0x0000000dff077819 */ /* 0x000fe4000001160e */
[----:B------:R-:W-:Y:S01]  /*1c40*/  LOP3.LUT R11, R16, 0x20002, R11, 0xf8, !PT ;  /* 0x00020002100b7812 */ /* 0x000fe200078ef80b */
[----:B------:R-:W-:-:S02]  /*1c50*/  HFMA2 R27, R13, R27, R23 ;  /* 0x0000001b0d1b7231 */ /* 0x000fc40000000017 */
[----:B------:R-:W-:Y:S01]  /*1c60*/  HADD2 R14, R10, -1028, -1028 ;  /* 0xe404e4040a0e7430 */ /* 0x000fe20000000000 */
[--C-:B------:R-:W-:Y:S02]  /*1c70*/  SHF.R.U32.HI R13, RZ, 0x6, R15.reuse ;  /* 0x00000006ff0d7819 */ /* 0x100fe4000001160f */
[----:B------:R-:W-:Y:S01]  /*1c80*/  SHF.R.U32.HI R10, RZ, 0xd, R15 ;  /* 0x0000000dff0a7819 */ /* 0x000fe2000001160f */
[----:B------:R-:W-:Y:S01]  /*1c90*/  HFMA2 R16, R14, R28, R12 ;  /* 0x0000001c0e107231 */ /* 0x000fe2000000000c */
[C---:B------:R-:W-:Y:S02]  /*1ca0*/  LOP3.LUT R12, R13.reuse, 0x70007, RZ, 0xc0, !PT ;  /* 0x000700070d0c7812 */ /* 0x040fe400078ec0ff */
[----:B------:R-:W-:Y:S02]  /*1cb0*/  LOP3.LUT R14, R13, 0x380038, RZ, 0xc0, !PT ;  /* 0x003800380d0e7812 */ /* 0x000fe400078ec0ff */
[----:B------:R-:W-:Y:S02]  /*1cc0*/  LOP3.LUT R12, R12, 0x64006400, RZ, 0xfc, !PT ;  /* 0x640064000c0c7812 */ /* 0x000fe400078efcff */
[----:B------:R-:W-:-:S02]  /*1cd0*/  LOP3.LUT R15, R14, 0x64006400, RZ, 0xfc, !PT ;  /* 0x640064000e0f7812 */ /* 0x000fc400078efcff */
[----:B------:R-:W-:Y:S01]  /*1ce0*/  LOP3.LUT R6, R6, 0x40004, R7, 0xf8, !PT ;  /* 0x0004000406067812 */ /* 0x000fe200078ef807 */
[----:B------:R-:W-:Y:S01]  /*1cf0*/  HADD2 R14, R12, -1028, -1028 ;  /* 0xe404e4040c0e7430 */ /* 0x000fe20000000000 */
[----:B------:R-:W-:Y:S01]  /*1d00*/  LOP3.LUT R7, R9, 0x380038, RZ, 0xc0, !PT ;  /* 0x0038003809077812 */ /* 0x000fe200078ec0ff */
[----:B------:R-:W-:Y:S01]  /*1d10*/  HFMA2 R12, R15, R32.H1_H1, -132, -132 ;  /* 0xd820d8200f0c7431 */ /* 0x000fe20000060020 */
[----:B------:R-:W-:Y:S02]  /*1d20*/  LOP3.LUT R13, R13, 0x1c001c0, RZ, 0xc0, !PT ;  /* 0x01c001c00d0d7812 */ /* 0x000fe400078ec0ff */
[----:B------:R-:W-:Y:S01]  /*1d30*/  LOP3.LUT R9, R9, 0x1c001c0, RZ, 0xc0, !PT ;  /* 0x01c001c009097812 */ /* 0x000fe200078ec0ff */
[----:B------:R-:W-:Y:S01]  /*1d40*/  HFMA2 R14, R14, R28, R27 ;  /* 0x0000001c0e0e7231 */ /* 0x000fe2000000001b */
[----:B------:R-:W-:Y:S02]  /*1d50*/  LOP3.LUT R7, R7, 0x64006400, RZ, 0xfc, !PT ;  /* 0x6400640007077812 */ /* 0x000fe400078efcff */
[----:B------:R-:W-:-:S02]  /*1d60*/  LOP3.LUT R13, R13, 0x64006400, RZ, 0xfc, !PT ;  /* 0x640064000d0d7812 */ /* 0x000fc400078efcff */
[----:B------:R-:W-:Y:S01]  /*1d70*/  LOP3.LUT R9, R9, 0x64006400, RZ, 0xfc, !PT ;  /* 0x6400640009097812 */ /* 0x000fe200078efcff */
[----:B------:R-:W-:Y:S01]  /*1d80*/  HFMA2 R7, R7, R32.H1_H1, -132, -132 ;  /* 0xd820d82007077431 */ /* 0x000fe20000060020 */
[----:B------:R-:W-:Y:S01]  /*1d90*/  LOP3.LUT R10, R11, 0x40004, R10, 0xf8, !PT ;  /* 0x000400040b0a7812 */ /* 0x000fe200078ef80a */
[-C--:B------:R-:W-:Y:S02]  /*1da0*/  HFMA2 R12, R12, R29.reuse, R14 ;  /* 0x0000001d0c0c7231 */ /* 0x080fe4000000000e */
[-C--:B------:R-:W-:Y:S01]  /*1db0*/  HFMA2 R13, R13, R0.reuse.H1_H1, -20, -20 ;  /* 0xcd00cd000d0d7431 */ /* 0x080fe20000060000 */
[----:B------:R-:W-:Y:S01]  /*1dc0*/  LOP3.LUT R6, R6, 0x64006400, RZ, 0xfc, !PT ;  /* 0x6400640006067812 */ /* 0x000fe200078efcff */
[----:B------:R-:W-:Y:S01]  /*1dd0*/  HFMA2 R7, R7, R29, R16 ;  /* 0x0000001d07077231 */ /* 0x000fe20000000010 */
[----:B------:R-:W-:Y:S01]  /*1de0*/  LOP3.LUT R10, R10, 0x64006400, RZ, 0xfc, !PT ;  /* 0x640064000a0a7812 */ /* 0x000fe200078efcff */
[----:B------:R-:W-:Y:S02]  /*1df0*/  HFMA2 R15, R9, R0.H1_H1, -20, -20 ;  /* 0xcd00cd00090f7431 */ /* 0x000fe40000060000 */
[----:B------:R-:W-:-:S02]  /*1e00*/  HADD2 R6, R6, -1028, -1028 ;  /* 0xe404e40406067430 */ /* 0x000fc40000000000 */
[-C--:B------:R-:W-:Y:S02]  /*1e10*/  HFMA2 R12, R13, R30.reuse, R12 ;  /* 0x0000001e0d0c7231 */ /* 0x080fe4000000000c */
[----:B------:R-:W-:Y:S01]  /*1e20*/  HFMA2 R15, R15, R30, R7 ;  /* 0x0000001e0f0f7231 */ /* 0x000fe20000000007 */
[----:B------:R-:W-:Y:S01]  /*1e30*/  LOP3.LUT R7, R4, 0x64006400, RZ, 0xfc, !PT ;  /* 0x6400640004077812 */ /* 0x000fe200078efcff */
[----:B------:R-:W-:Y:S02]  /*1e40*/  HADD2 R10, R10, -1028, -1028 ;  /* 0xe404e4040a0a7430 */ /* 0x000fe40000000000 */
[----:B------:R-:W-:Y:S02]  /*1e50*/  HADD2 R4, R35, -1028, -1028 ;  /* 0xe404e40423047430 */ /* 0x000fe40000000000 */
[----:B------:R-:W-:Y:S02]  /*1e60*/  HADD2 R7, R7, -1028, -1028 ;  /* 0xe404e40407077430 */ /* 0x000fe40000000000 */
[----:B------:R-:W-:-:S02]  /*1e70*/  HFMA2 R10, R10, R31, R12 ;  /* 0x0000001f0a0a7231 */ /* 0x000fc4000000000c */
[-C--:B------:R-:W-:Y:S02]  /*1e80*/  HFMA2 R6, R6, R31.reuse, R15 ;  /* 0x0000001f06067231 */ /* 0x080fe4000000000f */
[-C--:B------:R-:W-:Y:S02]  /*1e90*/  HFMA2 R4, R4, R31.reuse, R8 ;  /* 0x0000001f04047231 */ /* 0x080fe40000000008 */
[----:B------:R-:W-:Y:S02]  /*1ea0*/  HFMA2 R5, R7, R31, R5 ;  /* 0x0000001f07057231 */ /* 0x000fe40000000005 */
[----:B------:R-:W-:Y:S02]  /*1eb0*/  HADD2 R6, R6.H0_H0, R6.H1_H1 ;  /* 0x3000000606067230 */ /* 0x000fe40000000800 */
[----:B------:R-:W-:Y:S02]  /*1ec0*/  HADD2 R4, R4.H0_H0, R4.H1_H1 ;  /* 0x3000000404047230 */ /* 0x000fe40000000800 */
[----:B------:R-:W-:-:S02]  /*1ed0*/  HADD2 R10, R10.H0_H0, R10.H1_H1 ;  /* 0x3000000a0a0a7230 */ /* 0x000fc40000000800 */
[----:B------:R-:W-:-:S03]  /*1ee0*/  HADD2 R5, R5.H0_H0, R5.H1_H1 ;  /* 0x3000000505057230 */ /* 0x000fc60000000800 */
[----:B------:R-:W-:Y:S02]  /*1ef0*/  PRMT R7, R6, 0x5410, R10 ;  /* 0x0000541006077816 */ /* 0x000fe4000000000a */
[----:B------:R-:W-:-:S03]  /*1f00*/  PRMT R4, R4, 0x5410, R5 ;  /* 0x0000541004047816 */ /* 0x000fc60000000005 */
[----:B------:R-:W-:Y:S02]  /*1f10*/  HFMA2 R7, R7, R33, RZ ;  /* 0x0000002107077231 */ /* 0x000fe400000000ff */
[----:B------:R-:W-:-:S07]  /*1f20*/  HFMA2 R6, R4, R34, RZ.H0_H0 ;  /* 0x0000002204067231 */ /* 0x000fce00000400ff */
.L_x_3868:
[----:B------:R0:W-:Y:S01]  /*1f30*/  ATOM.E.ADD.F16x2.RN.STRONG.GPU P0, RZ, desc[UR6][R2.64], R6 ;  /* 0x8000000602ff79a2 */ /* 0x0001e2000c10e106 */
[----:B------:R-:W-:Y:S04]  /*1f40*/  BSSY.RECONVERGENT B0, `(.L_x_3869) ;  /* 0x000000e000007945 */ /* 0x000fe80003800200 */
[----:B0-----:R-:W-:Y:S05]  /*1f50*/  @P0 BRA `(.L_x_3870) ;  /* 0x0000000000300947 */ /* 0x001fea0003800000 */
[----:B------:R-:W0:Y:S02]  /*1f60*/  QSPC.E.S P0, RZ, [R2] ;  /* 0x0000000002ff73aa */ /* 0x000e240000000500 */
[----:B0-----:R-:W-:Y:S05]  /*1f70*/  @!P0 BRA `(.L_x_3871) ;  /* 0x00000000001c8947 */ /* 0x001fea0003800000 */
[----:B------:R-:W-:-:S05]  /*1f80*/  IMAD.MOV.U32 R4, RZ, RZ, R2 ;  /* 0x000000ffff047224 */ /* 0x000fca00078e0002 */
[----:B------:R-:W-:-:S07]  /*1f90*/  MOV R4, R4 ;  /* 0x0000000400047202 */ /* 0x000fce0000000f00 */
.L_x_3872:
[----:B------:R-:W0:Y:S02]  /*1fa0*/  LDS R8, [R4] ;  /* 0x0000000004087984 */ /* 0x000e240000000800 */
[----:B0-----:R-:W-:-:S05]  /*1fb0*/  HADD2 R9, R8, R6 ;  /* 0x0000000608097230 */ /* 0x001fca0000000000 */
[----:B------:R-:W0:Y:S02]  /*1fc0*/  ATOMS.CAST.SPIN P0, [R4], R8, R9 ;  /* 0x000000080400758d */ /* 0x000e240001800009 */
[----:B0-----:R-:W-:Y:S05]  /*1fd0*/  @!P0 BRA `(.L_x_3872) ;  /* 0xfffffffc00f08947 */ /* 0x001fea000383ffff */
[----:B------:R-:W-:Y:S05]  /*1fe0*/  BRA `(.L_x_3870) ;  /* 0x00000000000c7947 */ /* 0x000fea0003800000 */
.L_x_3871:
[----:B------:R-:W2:Y:S02]  /*1ff0*/  LD.E R0, desc[UR6][R2.64] ;  /* 0x0000000602007980 */ /* 0x000ea4000c101900 */
[----:B--2---:R-:W-:-:S05]  /*2000*/  IMAD.IADD R5, R6, 0x1, R0 ;  /* 0x0000000106057824 */ /* 0x004fca00078e0200 */
[----:B------:R0:W-:Y:S02]  /*2010*/  ST.E desc[UR6][R2.64], R5 ;  /* 0x0000000502007985 */ /* 0x0001e4000c101906 */
.L_x_3870:
[----:B------:R-:W-:Y:S05]  /*2020*/  BSYNC.RECONVERGENT B0 ;  /* 0x0000000000007941 */ /* 0x000fea0003800200 */
.L_x_3869:
[----:B------:R1:W-:Y:S02]  /*2030*/  ATOM.E.ADD.F16x2.RN.STRONG.GPU P0, RZ, desc[UR6][R2.64+0x4], R7 ;  /* 0x8000040702ff79a2 */ /* 0x0003e4000c10e106 */
[----:B-1----:R-:W-:Y:S05]  /*2040*/  @P0 EXIT ;  /* 0x000000000000094d */ /* 0x002fea0003800000 */
[----:B------:R-:W1:Y:S02]  /*2050*/  QSPC.E.S P0, RZ, [R2+0x4] ;  /* 0x0000040002ff73aa */ /* 0x000e640000000500 */
[----:B-1----:R-:W-:Y:S05]  /*2060*/  @!P0 BRA `(.L_x_3873) ;  /* 0x0000000000188947 */ /* 0x002fea0003800000 */
[----:B0-----:R-:W-:-:S07]  /*2070*/  MOV R2, R2 ;  /* 0x0000000200027202 */ /* 0x001fce0000000f00 */
.L_x_3874:
[----:B------:R-:W0:Y:S02]  /*2080*/  LDS R4, [R2+0x4] ;  /* 0x0000040002047984 */ /* 0x000e240000000800 */
[----:B0-----:R-:W-:-:S05]  /*2090*/  HFMA2 R5, R4, 1, 1, R7 ;  /* 0x3c003c0004057831 */ /* 0x001fca0000000007 */
[----:B------:R-:W0:Y:S02]  /*20a0*/  ATOMS.CAST.SPIN P0, [R2+0x4], R4, R5 ;  /* 0x000004040200758d */ /* 0x000e240001800005 */
[----:B0-----:R-:W-:Y:S05]  /*20b0*/  @!P0 BRA `(.L_x_3874) ;  /* 0xfffffffc00f08947 */ /* 0x001fea000383ffff */
[----:B------:R-:W-:Y:S05]  /*20c0*/  EXIT ;  /* 0x000000000000794d */ /* 0x000fea0003800000 */
.L_x_3873:
[----:B------:R-:W0:Y:S02]  /*20d0*/  LD.E R0, desc[UR6][R2.64+0x4] ;  /* 0x0000040602007980 */ /* 0x000e24000c101900 */
[----:B0-----:R-:W-:-:S05]  /*20e0*/  IMAD.IADD R5, R7, 0x1, R0 ;  /* 0x0000000107057824 */ /* 0x001fca00078e0200 */
[----:B------:R-:W-:Y:S01]  /*20f0*/  ST.E desc[UR6][R2.64+0x4], R5 ;  /* 0x0000040502007985 */ /* 0x000fe2000c101906 */
[----:B------:R-:W-:Y:S05]  /*2100*/  EXIT ;  /* 0x000000000000794d */ /* 0x000fea0003800000 */
.L_x_3875:
        /* <DEDUP_REMOVED lines=15> */
.L_x_3990:


//--------------------- .text._Z23gemm_half_q_half_kernelILi1ELi6ELb1ELb0ELi32EEvPK6__halfPKjS4_S2_PS0_iiiiPKtS7_iiiiiibS2_i --------------------------
	.section	.text._Z23gemm_half_q_half_kernelILi1ELi6ELb1ELb0ELi32EEvPK6__halfPKjS4_S2_PS0_iiiiPKtS7_iiiiiibS2_i,"ax",@progbits
	.align	128
        .global         _Z23gemm_half_q_half_kernelILi1ELi6ELb1ELb0ELi32EEvPK6__halfPKjS4_S2_PS0_iiiiPKtS7_iiiiiibS2_i
        .type           _Z23gemm_half_q_half_kernelILi1ELi6ELb1ELb0ELi32EEvPK6__halfPKjS4_S2_PS0_iiiiPKtS7_iiiiiibS2_i,@function
        .size           _Z23gemm_half_q_half_kernelILi1ELi6ELb1ELb0ELi32EEvPK6__halfPKjS4_S2_PS0_iiiiPKtS7_iiiiiibS2_i,(.L_x_3991 - _Z23gemm_half_q_half_kernelILi1ELi6ELb1ELb0ELi32EEvPK6__halfPKjS4_S2_PS0_iiiiPKtS7_iiiiiibS2_i)
        .other          _Z23gemm_half_q_half_kernelILi1ELi6ELb1ELb0ELi32EEvPK6__halfPKjS4_S2_PS0_iiiiPKtS7_iiiiiibS2_i,@"STO_CUDA_ENTRY STV_DEFAULT"
_Z23gemm_half_q_half_kernelILi1ELi6ELb1ELb0ELi32EEvPK6__halfPKjS4_S2_PS0_iiiiPKtS7_iiiiiibS2_i:
.text._Z23gemm_half_q_half_kernelILi1ELi6ELb1ELb0ELi32EEvPK6__halfPKjS4_S2_PS0_iiiiPKtS7_iiiiiibS2_i:
        /* <DEDUP_REMOVED lines=42> */
.L_x_3877:
[----:B------:R-:W-:Y:S05]  /*02a0*/  BSYNC.RECONVERGENT B0 ;  /* 0x0000000000007941 */ /* 0x000fea0003800200 */
.L_x_3876:
        /* <DEDUP_REMOVED lines=13> */
[----:B0-----:R-:W-:-:S04]  /*0380*/  IMAD.SHL.U32 R7, R24, 0x40, RZ ;  /* 0x0000004018077824 */ /* 0x001fc800078e00ff */
        /* <DEDUP_REMOVED lines=9> */
.L_x_3879:
[----:B------:R-:W1:Y:S01]  /*0420*/  LDC.64 R16, c[0x0][0x390] ;  /* 0x0000e400ff107b82 */ /* 0x000e620000000a00 */
[----:B-----5:R-:W-:-:S04]  /*0430*/  VIADD R15, R10, UR4 ;  /* 0x000000040a0f7c36 */ /* 0x020fc80008000000 */
[----:B------:R-:W-:-:S03]  /*0440*/  IMAD R4, R15, R0, RZ ;  /* 0x000000000f047224 */ /* 0x000fc600078e02ff */
[----:B0-----:R-:W0:Y:S02]  /*0450*/  LDC.64 R6, c[0x0][0x398] ;  /* 0x0000e600ff067b82 */ /* 0x001e240000000a00 */
[----:B------:R-:W-:-:S04]  /*0460*/  SHF.R.S32.HI R5, RZ, 0x1f, R4 ;  /* 0x0000001fff057819 */ /* 0x000fc80000011404 */
[----:B------:R-:W-:-:S04]  /*0470*/  LEA.HI R5, R5, R4, RZ, 0x3 ;  /* 0x0000000405057211 */ /* 0x000fc800078f18ff */
[----:B------:R-:W-:-:S05]  /*0480*/  LEA.HI.SX32 R5, R5, R14, 0x1d ;  /* 0x0000000e05057211 */ /* 0x000fca00078feaff */
[----:B-1----:R-:W-:-:S06]  /*0490*/  IMAD.WIDE R16, R5, 0x4, R16 ;  /* 0x0000000405107825 */ /* 0x002fcc00078e0210 */
[----:B------:R-:W2:Y:S01]  /*04a0*/  LDG.E.CONSTANT R17, desc[UR6][R16.64] ;  /* 0x0000000610117981 */ /* 0x000ea2000c1e9900 */
[----:B------:R-:W-:-:S04]  /*04b0*/  IMAD.SHL.U32 R5, R13, 0x2, RZ ;  /* 0x000000020d057824 */ /* 0x000fc800078e00ff */
[----:B------:R-:W-:-:S06]  /*04c0*/  IMAD.WIDE.U32 R4, R5, 0x2, R8 ;  /* 0x0000000205047825 */ /* 0x000fcc00078e0008 */
[----:B------:R-:W3:Y:S01]  /*04d0*/  LDG.E.U16.CONSTANT R4, desc[UR6][R4.64+0x2] ;  /* 0x0000020604047981 */ /* 0x000ee2000c1e9500 */
[----:B0-----:R-:W-:-:S06]  /*04e0*/  IMAD.WIDE.U32 R6, R15, 0x2, R6 ;  /* 0x000000020f067825 */ /* 0x001fcc00078e0006 */
[----:B------:R0:W4:Y:S01]  /*04f0*/  LDG.E.U16.CONSTANT R7, desc[UR6][R6.64] ;  /* 0x0000000606077981 */ /* 0x000122000c1e9500 */
[----:B------:R-:W-:Y:S01]  /*0500*/  UIADD3 UR4, UPT, UPT, UR4, 0x1, URZ ;  /* 0x0000000104047890 */ /* 0x000fe2000fffe0ff */
[----:B--2---:R-:W-:-:S04]  /*0510*/  SHF.R.U32.HI R15, RZ, R12, R17 ;  /* 0x0000000cff0f7219 */ /* 0x004fc80000011611 */
[----:B------:R-:W-:Y:S02]  /*0520*/  LOP3.LUT R18, R15, 0xf, RZ, 0xc0, !PT ;  /* 0x0000000f0f127812 */ /* 0x000fe400078ec0ff */
[--C-:B------:R-:W-:Y:S02]  /*0530*/  SHF.R.U32.HI R19, RZ, 0x4, R15.reuse ;  /* 0x00000004ff137819 */ /* 0x100fe4000001160f */
[--C-:B------:R-:W-:Y:S01]  /*0540*/  SHF.R.U32.HI R16, RZ, 0x8, R15.reuse ;  /* 0x00000008ff107819 */ /* 0x100fe2000001160f */
[----:B------:R-:W-:Y:S01]  /*0550*/  IMAD R21, R18, R18, R18 ;  /* 0x0000001212157224 */ /* 0x000fe200078e0212 */
[----:B------:R-:W-:Y:S01]  /*0560*/  SHF.R.U32.HI R15, RZ, 0xc, R15 ;  /* 0x0000000cff0f7819 */ /* 0x000fe2000001160f */
[----:B---3--:R-:W-:Y:S01]  /*0570*/  IMAD.IADD R13, R4, 0x1, R13 ;  /* 0x00000001040d7824 */ /* 0x008fe200078e020d */
[----:B------:R-:W-:Y:S02]  /*0580*/  LOP3.LUT R19, R19, 0xf, RZ, 0xc0, !PT ;  /* 0x0000000f13137812 */ /* 0x000fe400078ec0ff */
[----:B------:R-:W-:-:S02]  /*0590*/  LOP3.LUT R16, R16, 0xf, RZ, 0xc0, !PT ;  /* 0x0000000f10107812 */ /* 0x000fc400078ec0ff */
[----:B------:R-:W-:Y:S02]  /*05a0*/  LOP3.LUT R15, R15, 0xf, RZ, 0xc0, !PT ;  /* 0x0000000f0f0f7812 */ /* 0x000fe400078ec0ff */
[----:B------:R-:W-:Y:S01]  /*05b0*/  IADD3 R21, PT, PT, R18, 0x1, R21 ;  /* 0x0000000112157810 */ /* 0x000fe20007ffe015 */
[----:B------:R-:W-:Y:S01]  /*05c0*/  IMAD R18, R19, R19, R19 ;  /* 0x0000001313127224 */ /* 0x000fe200078e0213 */
[----:B------:R-:W-:Y:S01]  /*05d0*/  ISETP.GE.AND P0, PT, R13, R2, PT ;  /* 0x000000020d00720c */ /* 0x000fe20003f06270 */
[C---:B------:R-:W-:Y:S01]  /*05e0*/  IMAD R5, R16.reuse, R16, R16 ;  /* 0x0000001010057224 */ /* 0x040fe200078e0210 */
[----:B------:R-:W4:Y:S01]  /*05f0*/  I2F.F16 R20, R21 ;  /* 0x0000001500147306 */ /* 0x000f220000200c00 */
[----:B0-----:R-:W-:Y:S01]  /*0600*/  IMAD R6, R15, R15, R15 ;  /* 0x0000000f0f067224 */ /* 0x001fe200078e020f */
[----:B------:R-:W-:Y:S02]  /*0610*/  IADD3 R18, PT, PT, R19, 0x1, R18 ;  /* 0x0000000113127810 */ /* 0x000fe40007ffe012 */
        /* <DEDUP_REMOVED lines=10> */
.L_x_3878:
[----:B------:R-:W1:Y:S01]  /*06c0*/  LDCU UR4, c[0x0][0x3c8] ;  /* 0x00007900ff0477ac */ /* 0x000e620008000800 */
[----:B------:R-:W-:Y:S01]  /*06d0*/  IMAD.MOV.U32 R8, RZ, RZ, RZ ;  /* 0x000000ffff087224 */ /* 0x000fe200078e00ff */
[----:B-1----:R-:W-:-:S13]  /*06e0*/  ISETP.GT.AND P0, PT, R22, UR4, PT ;  /* 0x0000000416007c0c */ /* 0x002fda000bf04270 */
        /* <DEDUP_REMOVED lines=8> */
.L_x_3880:
        /* <DEDUP_REMOVED lines=11> */
.L_x_3881:
        /* <DEDUP_REMOVED lines=11> */
.L_x_3882:
        /* <DEDUP_REMOVED lines=11> */
.L_x_3883:
        /* <DEDUP_REMOVED lines=11> */
.L_x_3884:
[----:B------:R-:W-:Y:S01]  /*0a30*/  VIMNMX R14, PT, PT, R22, UR4, PT ;  /* 0x00000004160e7c48 */ /* 0x000fe2000bfe0100 */
[----:B------:R-:W1:Y:S01]  /*0a40*/  S2UR UR5, SR_CgaCtaId ;  /* 0x00000000000579c3 */ /* 0x000e620000008800 */
        /* <DEDUP_REMOVED lines=9> */
[----:B------:R-:W-:Y:S02]  /*0ae0*/  IADD3 R8, PT, PT, R10, R8, R9 ;  /* 0x000000080a087210 */ /* 0x000fe40007ffe009 */
[----:B------:R-:W-:Y:S01]  /*0af0*/  SHF.R.S32.HI R9, RZ, 0x1f, R3 ;  /* 0x0000001fff097819 */ /* 0x000fe20000011403 */
[----:B-1----:R-:W-:Y:S01]  /*0b00*/  ULEA UR4, UR5, UR4, 0x18 ;  /* 0x0000000405047291 */ /* 0x002fe2000f8ec0ff */
[----:B------:R-:W-:-:S05]  /*0b10*/  IADD3 R13, PT, PT, R13, R8, R12 ;  /* 0x000000080d0d7210 */ /* 0x000fca0007ffe00c */
[----:B------:R-:W-:-:S05]  /*0b20*/  IMAD R8, R13, R0, RZ ;  /* 0x000000000d087224 */ /* 0x000fca00078e02ff */
        /* <DEDUP_REMOVED lines=8> */
[----:B------:R-:W1:Y:S04]  /*0bb0*/  LDS.128 R20, [UR4] ;  /* 0x00000004ff147984 */ /* 0x000e680008000c00 */
[----:B------:R3:W4:Y:S01]  /*0bc0*/  LDG.E.128.CONSTANT R16, desc[UR6][R30.64] ;  /* 0x000000061e107981 */ /* 0x000722000c1e9d00 */
[----:B------:R-:W-:-:S05]  /*0bd0*/  IMAD.WIDE R26, R0, 0x4, R30 ;  /* 0x00000004001a7825 */ /* 0x000fca00078e021e */
[----:B------:R-:W5:Y:S01]  /*0be0*/  LDG.E.128.CONSTANT R8, desc[UR6][R26.64] ;  /* 0x000000061a087981 */ /* 0x000f62000c1e9d00 */
[----:B------:R-:W-:Y:S01]  /*0bf0*/  IMAD.MOV.U32 R25, RZ, RZ, 0x3000 ;  /* 0x00003000ff197424 */ /* 0x000fe200078e00ff */
[----:B0-----:R-:W-:-:S04]  /*0c00*/  PRMT R6, R6, 0x5410, R7 ;  /* 0x0000541006067816 */ /* 0x001fc80000000007 */
[----:B------:R-:W-:Y:S02]  /*0c10*/  PRMT R4, R4, 0x5410, R25 ;  /* 0x0000541004047816 */ /* 0x000fe40000000019 */
[----:B--2---:R-:W-:Y:S02]  /*0c20*/  LOP3.LUT R32, R12, 0x70007, RZ, 0xc0, !PT ;  /* 0x000700070c207812 */ /* 0x004fe400078ec0ff */
        /* <DEDUP_REMOVED lines=9> */
[----:B---3--:R-:W-:Y:S01]  /*0cc0*/  HADD2 R30, R34, -1028, -1028 ;  /* 0xe404e404221e7430 */ /* 0x008fe20000000000 */
[----:B------:R-:W-:Y:S01]  /*0cd0*/  LOP3.LUT R31, R28, 0x64006400, RZ, 0xfc, !PT ;  /* 0x640064001c1f7812 */ /* 0x000fe200078efcff */
[----:B------:R-:W-:Y:S01]  /*0ce0*/  HADD2 R28, R29, -1028, -1028 ;  /* 0xe404e4041d1c7430 */ /* 0x000fe20000000000 */
[----:B------:R-:W-:Y:S01]  /*0cf0*/  LOP3.LUT R25, R13, 0x380038, RZ, 0xc0, !PT ;  /* 0x003800380d197812 */ /* 0x000fe200078ec0ff */
[----:B------:R-:W-:-:S02]  /*0d00*/  HADD2 R29, R35, -1028, -1028 ;  /* 0xe404e404231d7430 */ /* 0x000fc40000000000 */
[-C--:B-1----:R-:W-:Y:S02]  /*0d10*/  HFMA2 R33, R33, R20.reuse, RZ ;  /* 0x0000001421217231 */ /* 0x082fe400000000ff */
[-C--:B------:R-:W-:Y:S02]  /*0d20*/  HFMA2 R28, R28, R20.reuse, RZ.H0_H0 ;  /* 0x000000141c1c7231 */ /* 0x080fe400000400ff */
[-C--:B------:R-:W-:Y:S02]  /*0d30*/  HFMA2 R30, R30, R20.reuse, RZ ;  /* 0x000000141e1e7231 */ /* 0x080fe400000000ff */
[----:B------:R-:W-:Y:S01]  /*0d40*/  HFMA2 R29, R29, R20, RZ.H0_H0 ;  /* 0x000000141d1d7231 */ /* 0x000fe200000400ff */
[----:B------:R-:W-:Y:S01]  /*0d50*/  LOP3.LUT R20, R14, 0x380038, RZ, 0xc0, !PT ;  /* 0x003800380e147812 */ /* 0x000fe200078ec0ff */
[----:B------:R-:W-:Y:S01]  /*0d60*/  HFMA2 R31, R31, R4.H1_H1, -132, -132 ;  /* 0xd820d8201f1f7431 */ /* 0x000fe20000060004 */
[----:B------:R-:W-:Y:S02]  /*0d70*/  LOP3.LUT R25, R25, 0x64006400, RZ, 0xfc, !PT ;  /* 0x6400640019197812 */ /* 0x000fe400078efcff */
[----:B------:R-:W-:-:S02]  /*0d80*/  LOP3.LUT R35, R20, 0x64006400, RZ, 0xfc, !PT ;  /* 0x6400640014237812 */ /* 0x000fc400078efcff */
[----:B------:R-:W-:Y:S01]  /*0d90*/  LOP3.LUT R20, R15, 0x380038, RZ, 0xc0, !PT ;  /* 0x003800380f147812 */ /* 0x000fe200078ec0ff */
[-C--:B------:R-:W-:Y:S02]  /*0da0*/  HFMA2 R33, R31, R21.reuse, R33 ;  /* 0x000000151f217231 */ /* 0x080fe40000000021 */
[-C--:B------:R-:W-:Y:S01]  /*0db0*/  HFMA2 R31, R25, R4.reuse.H1_H1, -132, -132 ;  /* 0xd820d820191f7431 */ /* 0x080fe20000060004 */
[----:B------:R-:W-:Y:S01]  /*0dc0*/  LOP3.LUT R25, R20, 0x64006400, RZ, 0xfc, !PT ;  /* 0x6400640014197812 */ /* 0x000fe200078efcff */
[-C--:B------:R-:W-:Y:S02]  /*0dd0*/  HFMA2 R20, R35, R4.reuse.H1_H1, -132, -132 ;  /* 0xd820d82023147431 */ /* 0x080fe40000060004 */
[-C--:B------:R-:W-:Y:S02]  /*0de0*/  HFMA2 R31, R31, R21.reuse, R28 ;  /* 0x000000151f1f7231 */ /* 0x080fe4000000001c */
[----:B------:R-:W-:Y:S01]  /*0df0*/  HFMA2 R32, R25, R4.H1_H1, -132, -132 ;  /* 0xd820d82019207431 */ /* 0x000fe20000060004 */
[----:B------:R-:W-:Y:S01]  /*0e00*/  SHF.R.U32.HI R28, RZ, 0x6, R12 ;  /* 0x00000006ff1c7819 */ /* 0x000fe2000001160c */
[----:B------:R-:W-:Y:S01]  /*0e10*/  HFMA2 R20, R20, R21, R30 ;  /* 0x0000001514147231 */ /* 0x000fe2000000001e */
[----:B------:R-:W-:-:S02]  /*0e20*/  SHF.R.U32.HI R25, RZ, 0x6, R13 ;  /* 0x00000006ff197819 */ /* 0x000fc4000001160d */
[----:B------:R-:W-:Y:S01]  /*0e30*/  LOP3.LUT R30, R28, 0x70007, RZ, 0xc0, !PT ;  /* 0x000700071c1e7812 */ /* 0x000fe200078ec0ff */
[----:B------:R-:W-:Y:S01]  /*0e40*/  HFMA2 R21, R32, R21, R29 ;  /* 0x0000001520157231 */ /* 0x000fe2000000001d */
[----:B------:R-:W-:Y:S02]  /*0e50*/  LOP3.LUT R29, R25, 0x70007, RZ, 0xc0, !PT ;  /* 0x00070007191d7812 */ /* 0x000fe400078ec0ff */
[----:B------:R-:W-:Y:S02]  /*0e60*/  LOP3.LUT R30, R30, 0x64006400, RZ, 0xfc, !PT ;  /* 0x640064001e1e7812 */ /* 0x000fe400078efcff */
[----:B------:R-:W-:Y:S02]  /*0e70*/  LOP3.LUT R29, R29, 0x64006400, RZ, 0xfc, !PT ;  /* 0x640064001d1d7812 */ /* 0x000fe400078efcff */
[C---:B------:R-:W-:Y:S01]  /*0e80*/  LOP3.LUT R35, R28.reuse, 0x380038, RZ, 0xc0, !PT ;  /* 0x003800381c237812 */ /* 0x040fe200078ec0ff */
[----:B------:R-:W-:Y:S01]  /*0e90*/  HADD2 R30, R30, -1028, -1028 ;  /* 0xe404e4041e1e7430 */ /* 0x000fe20000000000 */
[----:B------:R-:W-:Y:S01]  /*0ea0*/  LOP3.LUT R28, R28, 0x1c001c0, RZ, 0xc0, !PT ;  /* 0x01c001c01c1c7812 */ /* 0x000fe200078ec0ff */
[----:B------:R-:W-:Y:S01]  /*0eb0*/  HADD2 R32, R29, -1028, -1028 ;  /* 0xe404e4041d207430 */ /* 0x000fe20000000000 */
        /* <DEDUP_REMOVED lines=13> */
[----:B------:R-:W-:Y:S01]  /*0f90*/  HFMA2 R35, R35, R4.H1_H1, -132, -132 ;  /* 0xd820d82023237431 */ /* 0x000fe20000060004 */
[----:B------:R-:W-:Y:S01]  /*0fa0*/  SHF.R.U32.HI R13, RZ, 0xf, R13 ;  /* 0x0000000fff0d7819 */ /* 0x000fe2000001160d */
[-C--:B------:R-:W-:Y:S01]  /*0fb0*/  HFMA2 R20, R34, R22.reuse, R20 ;  /* 0x0000001622147231 */ /* 0x080fe20000000014 */
[----:B------:R-:W-:Y:S01]  /*0fc0*/  SHF.R.U32.HI R14, RZ, 0xf, R14 ;  /* 0x0000000fff0e7819 */ /* 0x000fe2000001160e */
[----:B------:R-:W-:Y:S01]  /*0fd0*/  HFMA2 R21, R32, R22, R21 ;  /* 0x0000001620157231 */ /* 0x000fe20000000015 */
[----:B------:R-:W-:Y:S01]  /*0fe0*/  LOP3.LUT R22, R25, 0x380038, RZ, 0xc0, !PT ;  /* 0x0038003819167812 */ /* 0x000fe200078ec0ff */
[----:B------:R-:W-:Y:S01]  /*0ff0*/  HFMA2 R33, R35, R23, R33 ;  /* 0x0000001723217231 */ /* 0x000fe20000000021 */
[----:B------:R-:W-:-:S02]  /*1000*/  LOP3.LUT R35, R29, 0x380038, RZ, 0xc0, !PT ;  /* 0x003800381d237812 */ /* 0x000fc400078ec0ff */
[----:B------:R-:W-:Y:S02]  /*1010*/  LOP3.LUT R37, R22, 0x64006400, RZ, 0xfc, !PT ;  /* 0x6400640016257812 */ /* 0x000fe400078efcff */
[----:B------:R-:W-:Y:S02]  /*1020*/  LOP3.LUT R22, R30, 0x380038, RZ, 0xc0, !PT ;  /* 0x003800381e167812 */ /* 0x000fe400078ec0ff */
[----:B------:R-:W-:Y:S01]  /*1030*/  LOP3.LUT R35, R35, 0x64006400, RZ, 0xfc, !PT ;  /* 0x6400640023237812 */ /* 0x000fe200078efcff */
[-C--:B------:R-:W-:Y:S01]  /*1040*/  HFMA2 R37, R37, R4.reuse.H1_H1, -132, -132 ;  /* 0xd820d82025257431 */ /* 0x080fe20000060004 */
[----:B------:R-:W-:Y:S02]  /*1050*/  LOP3.LUT R22, R22, 0x64006400, RZ, 0xfc, !PT ;  /* 0x6400640016167812 */ /* 0x000fe400078efcff */
[----:B------:R-:W-:Y:S01]  /*1060*/  LOP3.LUT R25, R25, 0x1c001c0, RZ, 0xc0, !PT ;  /* 0x01c001c019197812 */ /* 0x000fe200078ec0ff */
[----:B------:R-:W-:Y:S02]  /*1070*/  HFMA2 R32, R35, R4.H1_H1, -132, -132 ;  /* 0xd820d82023207431 */ /* 0x000fe40000060004 */
[----:B------:R-:W-:-:S02]  /*1080*/  IMAD.MOV.U32 R35, RZ, RZ, 0x2400 ;  /* 0x00002400ff237424 */ /* 0x000fc400078e00ff */
[----:B------:R-:W-:Y:S02]  /*1090*/  HFMA2 R34, R22, R4.H1_H1, -132, -132 ;  /* 0xd820d82016227431 */ /* 0x000fe40000060004 */
[-C--:B------:R-:W-:Y:S01]  /*10a0*/  HFMA2 R31, R37, R23.reuse, R31 ;  /* 0x00000017251f7231 */ /* 0x080fe2000000001f */
[----:B------:R-:W-:Y:S01]  /*10b0*/  LOP3.LUT R25, R25, 0x64006400, RZ, 0xfc, !PT ;  /* 0x6400640019197812 */ /* 0x000fe200078efcff */
[-C--:B------:R-:W-:Y:S02]  /*10c0*/  HFMA2 R32, R32, R23.reuse, R20 ;  /* 0x0000001720207231 */ /* 0x080fe40000000014 */
[----:B------:R-:W-:Y:S01]  /*10d0*/  HFMA2 R34, R34, R23, R21 ;  /* 0x0000001722227231 */ /* 0x000fe20000000015 */
[----:B------:R-:W-:Y:S01]  /*10e0*/  PRMT R5, R5, 0x5410, R35 ;  /* 0x0000541005057816 */ /* 0x000fe20000000023 */
[----:B------:R-:W0:Y:S01]  /*10f0*/  LDS.128 R20, [UR4+0x10] ;  /* 0x00001004ff147984 */ /* 0x000e220008000c00 */
[----:B------:R-:W-:Y:S02]  /*1100*/  LOP3.LUT R29, R29, 0x1c001c0, RZ, 0xc0, !PT ;  /* 0x01c001c01d1d7812 */ /* 0x000fe400078ec0ff */
[----:B------:R-:W-:Y:S01]  /*1110*/  LOP3.LUT R30, R30, 0x1c001c0, RZ, 0xc0, !PT ;  /* 0x01c001c01e1e7812 */ /* 0x000fe200078ec0ff */
[-C--:B------:R-:W-:Y:S01]  /*1120*/  HFMA2 R25, R25, R5.reuse.H1_H1, -20, -20 ;  /* 0xcd00cd0019197431 */ /* 0x080fe20000060005 */
[----:B------:R-:W-:Y:S01]  /*1130*/  LOP3.LUT R36, R29, 0x64006400, RZ, 0xfc, !PT ;  /* 0x640064001d247812 */ /* 0x000fe200078efcff */
[----:B------:R-:W-:Y:S01]  /*1140*/  HFMA2 R28, R28, R5.H1_H1, -20, -20 ;  /* 0xcd00cd001c1c7431 */ /* 0x000fe20000060005 */
[----:B------:R-:W-:-:S02]  /*1150*/  LOP3.LUT R30, R30, 0x64006400, RZ, 0xfc, !PT ;  /* 0x640064001e1e7812 */ /* 0x000fc400078efcff */
[----:B----4-:R-:W-:Y:S01]  /*1160*/  LOP3.LUT R29, R17, 0x70007, RZ, 0xc0, !PT ;  /* 0x00070007111d7812 */ /* 0x010fe200078ec0ff */
[-C--:B------:R-:W-:Y:S01]  /*1170*/  HFMA2 R36, R36, R5.reuse.H1_H1, -20, -20 ;  /* 0xcd00cd0024247431 */ /* 0x080fe20000060005 */
[----:B------:R-:W-:Y:S01]  /*1180*/  LOP3.LUT R14, R14, 0x10001, RZ, 0xc0, !PT ;  /* 0x000100010e0e7812 */ /* 0x000fe200078ec0ff */
[-C--:B0-----:R-:W-:Y:S01]  /*1190*/  HFMA2 R31, R25, R20.reuse, R31 ;  /* 0x00000014191f7231 */ /* 0x081fe2000000001f */
[----:B------:R-:W-:Y:S01]  /*11a0*/  LOP3.LUT R25, R16, 0x70007, RZ, 0xc0, !PT ;  /* 0x0007000710197812 */ /* 0x000fe200078ec0ff */
[-C--:B------:R-:W-:Y:S02]  /*11b0*/  HFMA2 R33, R28, R20.reuse, R33 ;  /* 0x000000141c217231 */ /* 0x080fe40000000021 */
[----:B------:R-:W-:Y:S01]  /*11c0*/  HFMA2 R32, R36, R20, R32 ;  /* 0x0000001424207231 */ /* 0x000fe20000000020 */
[----:B------:R-:W-:Y:S02]  /*11d0*/  LOP3.LUT R28, R25, 0x64006400, RZ, 0xfc, !PT ;  /* 0x64006400191c7812 */ /* 0x000fe400078efcff */
[----:B------:R-:W-:Y:S01]  /*11e0*/  LOP3.LUT R25, R29, 0x64006400, RZ, 0xfc, !PT ;  /* 0x640064001d197812 */ /* 0x000fe200078efcff */
[----:B------:R-:W-:Y:S01]  /*11f0*/  HFMA2 R29, R30, R5.H1_H1, -20, -20 ;  /* 0xcd00cd001e1d7431 */ /* 0x000fe20000060005 */
[----:B------:R-:W-:Y:S01]  /*1200*/  LOP3.LUT R36, R13, 0x10001, RZ, 0xc0, !PT ;  /* 0x000100010d247812 */ /* 0x000fe200078ec0ff */
[----:B------:R-:W-:Y:S01]  /*1210*/  HADD2 R30, R28, -1028, -1028 ;  /* 0xe404e4041c1e7430 */ /* 0x000fe20000000000 */
[----:B------:R-:W-:Y:S01]  /*1220*/  LOP3.LUT R28, R18, 0x70007, RZ, 0xc0, !PT ;  /* 0x00070007121c7812 */ /* 0x000fe200078ec0ff */
[----:B------:R-:W-:-:S02]  /*1230*/  HADD2 R25, R25, -1028, -1028 ;  /* 0xe404e40419197430 */ /* 0x000fc40000000000 */
[----:B------:R-:W-:Y:S01]  /*1240*/  HFMA2 R34, R29, R20, R34 ;  /* 0x000000141d227231 */ /* 0x000fe20000000022 */
[----:B------:R-:W-:Y:S01]  /*1250*/  LOP3.LUT R29, R19, 0x70007, RZ, 0xc0, !PT ;  /* 0x00070007131d7812 */ /* 0x000fe200078ec0ff */
[-C--:B------:R-:W-:Y:S01]  /*1260*/  HFMA2 R30, R30, R21.reuse, R33 ;  /* 0x000000151e1e7231 */ /* 0x080fe20000000021 */
[----:B------:R-:W-:Y:S01]  /*1270*/  LOP3.LUT R28, R28, 0x64006400, RZ, 0xfc, !PT ;  /* 0x640064001c1c7812 */ /* 0x000fe200078efcff */
[----:B------:R-:W-:Y:S01]  /*1280*/  HFMA2 R31, R25, R21, R31 ;  /* 0x00000015191f7231 */ /* 0x000fe2000000001f */
[----:B------:R-:W-:Y:S02]  /*1290*/  LOP3.LUT R20, R16, 0x380038, RZ, 0xc0, !PT ;  /* 0x0038003810147812 */ /* 0x000fe400078ec0ff */
[----:B------:R-:W-:Y:S01]  /*12a0*/  LOP3.LUT R33, R29, 0x64006400, RZ, 0xfc, !PT ;  /* 0x640064001d217812 */ /* 0x000fe200078efcff */
[----:B------:R-:W-:Y:S01]  /*12b0*/  HADD2 R29, R28, -1028, -1028 ;  /* 0xe404e4041c1d7430 */ /* 0x000fe20000000000 */
[----:B------:R-:W-:Y:S02]  /*12c0*/  LOP3.LUT R25, R20, 0x64006400, RZ, 0xfc, !PT ;  /* 0x6400640014197812 */ /* 0x000fe400078efcff */
[----:B------:R-:W-:Y:S01]  /*12d0*/  LOP3.LUT R28, R19, 0x380038, RZ, 0xc0, !PT ;  /* 0x00380038131c7812 */ /* 0x000fe200078ec0ff */
[----:B------:R-:W-:Y:S01]  /*12e0*/  HADD2 R33, R33, -1028, -1028 ;  /* 0xe404e40421217430 */ /* 0x000fe20000000000 */
[----:B------:R-:W-:Y:S01]  /*12f0*/  LOP3.LUT R20, R17, 0x380038, RZ, 0xc0, !PT ;  /* 0x0038003811147812 */ /* 0x000fe200078ec0ff */
[----:B------:R-:W-:-:S02]  /*1300*/  HFMA2 R25, R25, R4.H1_H1, -132, -132 ;  /* 0xd820d82019197431 */ /* 0x000fc40000060004 */
[-C--:B------:R-:W-:Y:S02]  /*1310*/  HFMA2 R29, R29, R21.reuse, R32 ;  /* 0x000000151d1d7231 */ /* 0x080fe40000000020 */
[----:B------:R-:W-:Y:S01]  /*1320*/  HFMA2 R34, R33, R21, R34 ;  /* 0x0000001521227231 */ /* 0x000fe20000000022 */
[----:B------:R-:W-:Y:S02]  /*1330*/  LOP3.LUT R21, R18, 0x380038, RZ, 0xc0, !PT ;  /* 0x0038003812157812 */ /* 0x000fe400078ec0ff */
[----:B------:R-:W-:Y:S01]  /*1340*/  LOP3.LUT R33, R20, 0x64006400, RZ, 0xfc, !PT ;  /* 0x6400640014217812 */ /* 0x000fe200078efcff */
[----:B------:R-:W-:Y:S01]  /*1350*/  HFMA2 R30, R25, R22, R30 ;  /* 0x00000016191e7231 */ /* 0x000fe2000000001e */
[----:B------:R-:W-:Y:S02]  /*1360*/  LOP3.LUT R35, R21, 0x64006400, RZ, 0xfc, !PT ;  /* 0x6400640015237812 */ /* 0x000fe400078efcff */
[----:B------:R-:W-:Y:S01]  /*1370*/  SHF.R.U32.HI R25, RZ, 0x6, R16 ;  /* 0x00000006ff197819 */ /* 0x000fe20000011610 */
[-C--:B------:R-:W-:Y:S01]  /*1380*/  HFMA2 R33, R33, R4.reuse.H1_H1, -132, -132 ;  /* 0xd820d82021217431 */ /* 0x080fe20000060004 */
[----:B------:R-:W-:Y:S01]  /*1390*/  LOP3.LUT R21, R28, 0x64006400, RZ, 0xfc, !PT ;  /* 0x640064001c157812 */ /* 0x000fe200078efcff */
[----:B------:R-:W-:Y:S01]  /*13a0*/  HFMA2 R35, R35, R4.H1_H1, -132, -132 ;  /* 0xd820d82023237431 */ /* 0x000fe20000060004 */
[----:B------:R-:W-:-:S02]  /*13b0*/  LOP3.LUT R20, R25, 0x70007, RZ, 0xc0, !PT ;  /* 0x0007000719147812 */ /* 0x000fc400078ec0ff */
[----:B------:R-:W-:Y:S01]  /*13c0*/  SHF.R.U32.HI R28, RZ, 0x6, R17 ;  /* 0x00000006ff1c7819 */ /* 0x000fe20000011611 */
[----:B------:R-:W-:Y:S01]  /*13d0*/  HFMA2 R21, R21, R4.H1_H1, -132, -132 ;  /* 0xd820d82015157431 */ /* 0x000fe20000060004 */
[----:B------:R-:W-:Y:S01]  /*13e0*/  LOP3.LUT R20, R20, 0x64006400, RZ, 0xfc, !PT ;  /* 0x6400640014147812 */ /* 0x000fe200078efcff */
[-C--:B------:R-:W-:Y:S01]  /*13f0*/  HFMA2 R33, R33, R22.reuse, R31 ;  /* 0x0000001621217231 */ /* 0x080fe2000000001f */
[----:B------:R-:W-:Y:S01]  /*1400*/  SHF.R.U32.HI R31, RZ, 0x6, R19 ;  /* 0x00000006ff1f7819 */ /* 0x000fe20000011613 */
[-C--:B------:R-:W-:Y:S01]  /*1410*/  HFMA2 R29, R35, R22.reuse, R29 ;  /* 0x00000016231d7231 */ /* 0x080fe2000000001d */
[----:B------:R-:W-:Y:S01]  /*1420*/  SHF.R.U32.HI R32, RZ, 0x6, R18 ;  /* 0x00000006ff207819 */ /* 0x000fe20000011612 */
[----:B------:R-:W-:Y:S01]  /*1430*/  HFMA2 R34, R21, R22, R34 ;  /* 0x0000001615227231 */ /* 0x000fe20000000022 */
[----:B------:R-:W-:Y:S01]  /*1440*/  LOP3.LUT R21, R28, 0x70007, RZ, 0xc0, !PT ;  /* 0x000700071c157812 */ /* 0x000fe200078ec0ff */
[----:B------:R-:W-:Y:S01]  /*1450*/  HADD2 R20, R20, -1028, -1028 ;  /* 0xe404e40414147430 */ /* 0x000fe20000000000 */
[----:B------:R-:W-:-:S02]  /*1460*/  SHF.R.U32.HI R16, RZ, 0xe, R16 ;  /* 0x0000000eff107819 */ /* 0x000fc40000011610 */
[----:B------:R-:W-:Y:S01]  /*1470*/  LOP3.LUT R22, R21, 0x64006400, RZ, 0xfc, !PT ;  /* 0x6400640015167812 */ /* 0x000fe200078efcff */
[----:B------:R-:W-:Y:S01]  /*1480*/  HFMA2 R30, R20, R23, R30 ;  /* 0x00000017141e7231 */ /* 0x000fe2000000001e */
[----:B------:R-:W-:Y:S02]  /*1490*/  LOP3.LUT R21, R31, 0x70007, RZ, 0xc0, !PT ;  /* 0x000700071f157812 */ /* 0x000fe400078ec0ff */
[----:B------:R-:W-:Y:S01]  /*14a0*/  LOP3.LUT R20, R32, 0x70007, RZ, 0xc0, !PT ;  /* 0x0007000720147812 */ /* 0x000fe200078ec0ff */
[----:B------:R-:W-:Y:S01]  /*14b0*/  HADD2 R22, R22, -1028, -1028 ;  /* 0xe404e40416167430 */ /* 0x000fe20000000000 */
[----:B------:R-:W-:Y:S02]  /*14c0*/  LOP3.LUT R21, R21, 0x64006400, RZ, 0xfc, !PT ;  /* 0x6400640015157812 */ /* 0x000fe400078efcff */
[----:B------:R-:W-:Y:S02]  /*14d0*/  LOP3.LUT R20, R20, 0x64006400, RZ, 0xfc, !PT ;  /* 0x6400640014147812 */ /* 0x000fe400078efcff */
[----:B------:R-:W-:Y:S01]  /*14e0*/  LOP3.LUT R35, R12, 0x10001, RZ, 0xc0, !PT ;  /* 0x000100010c237812 */ /* 0x000fe200078ec0ff */
[----:B------:R-:W-:-:S02]  /*14f0*/  HADD2 R21, R21, -1028, -1028 ;  /* 0xe404e40415157430 */ /* 0x000fc40000000000 */
[-C--:B------:R-:W-:Y:S02]  /*1500*/  HFMA2 R33, R22, R23.reuse, R33 ;  /* 0x0000001716217231 */ /* 0x080fe40000000021 */
[----:B------:R-:W-:Y:S01]  /*1510*/  HADD2 R20, R20, -1028, -1028 ;  /* 0xe404e40414147430 */ /* 0x000fe20000000000 */
[----:B------:R-:W-:Y:S02]  /*1520*/  SHF.R.U32.HI R17, RZ, 0xe, R17 ;  /* 0x0000000eff117819 */ /* 0x000fe40000011611 */
[----:B------:R-:W-:Y:S01]  /*1530*/  LOP3.LUT R12, R35, 0x20002, R16, 0xf8, !PT ;  /* 0x00020002230c7812 */ /* 0x000fe200078ef810 */
[-C--:B------:R-:W-:Y:S02]  /*1540*/  HFMA2 R29, R20, R23.reuse, R29 ;  /* 0x00000017141d7231 */ /* 0x080fe4000000001d */
[----:B------:R-:W-:Y:S01]  /*1550*/  HFMA2 R34, R21, R23, R34 ;  /* 0x0000001715227231 */ /* 0x000fe20000000022 */
[----:B------:R-:W-:Y:S01]  /*1560*/  SHF.R.U32.HI R16, RZ, 0xf, R15 ;  /* 0x0000000fff107819 */ /* 0x000fe2000001160f */
[----:B------:R-:W0:Y:S01]  /*1570*/  LDS.128 R20, [UR4+0x20] ;  /* 0x00002004ff147984 */ /* 0x000e220008000c00 */
[----:B------:R-:W-:-:S02]  /*1580*/  LOP3.LUT R13, R36, 0x20002, R17, 0xf8, !PT ;  /* 0x00020002240d7812 */ /* 0x000fc400078ef811 */
[----:B------:R-:W-:Y:S02]  /*1590*/  SHF.R.U32.HI R15, RZ, 0xe, R18 ;  /* 0x0000000eff0f7819 */ /* 0x000fe40000011612 */
[----:B------:R-:W-:Y:S02]  /*15a0*/  SHF.R.U32.HI R18, RZ, 0xe, R19 ;  /* 0x0000000eff127819 */ /* 0x000fe40000011613 */
[----:B------:R-:W-:Y:S02]  /*15b0*/  LOP3.LUT R17, R16, 0x10001, RZ, 0xc0, !PT ;  /* 0x0001000110117812 */ /* 0x000fe400078ec0ff */
[----:B------:R-:W-:Y:S02]  /*15c0*/  LOP3.LUT R16, R25, 0x380038, RZ, 0xc0, !PT ;  /* 0x0038003819107812 */ /* 0x000fe400078ec0ff */
[----:B------:R-:W-:Y:S02]  /*15d0*/  LOP3.LUT R14, R14, 0x20002, R15, 0xf8, !PT ;  /* 0x000200020e0e7812 */ /* 0x000fe400078ef80f */
[----:B------:R-:W-:-:S02]  /*15e0*/  LOP3.LUT R15, R17, 0x20002, R18, 0xf8, !PT ;  /* 0x00020002110f7812 */ /* 0x000fc400078ef812 */
        /* <DEDUP_REMOVED lines=15> */
[----:B------:R-:W-:Y:S01]  /*16e0*/  LOP3.LUT R36, R31, 0x64006400, RZ, 0xfc, !PT ;  /* 0x640064001f247812 */ /* 0x000fe200078efcff */
[-C--:B0-----:R-:W-:Y:S01]  /*16f0*/  HFMA2 R29, R17, R20.reuse, R29 ;  /* 0x00000014111d7231 */ /* 0x081fe2000000001d */
[----:B------:R-:W-:Y:S01]  /*1700*/  LOP3.LUT R17, R18, 0x64006400, RZ, 0xfc, !PT ;  /* 0x6400640012117812 */ /* 0x000fe200078efcff */
[-C--:B------:R-:W-:Y:S01]  /*1710*/  HFMA2 R33, R35, R20.reuse, R33 ;  /* 0x0000001423217231 */ /* 0x080fe20000000021 */
[----:B------:R-:W-:Y:S01]  /*1720*/  LOP3.LUT R18, R28, 0x64006400, RZ, 0xfc, !PT ;  /* 0x640064001c127812 */ /* 0x000fe200078efcff */
[----:B------:R-:W-:-:S02]  /*1730*/  HFMA2 R30, R19, R20, R30 ;  /* 0x00000014131e7231 */ /* 0x000fc4000000001e */
[-C--:B------:R-:W-:Y:S01]  /*1740*/  HFMA2 R28, R16, R5.reuse.H1_H1, -20, -20 ;  /* 0xcd00cd00101c7431 */ /* 0x080fe20000060005 */
[----:B-----5:R-:W-:Y:S01]  /*1750*/  SHF.R.U32.HI R19, RZ, 0xd, R10 ;  /* 0x0000000dff137819 */ /* 0x020fe2000001160a */
[----:B------:R-:W-:Y:S01]  /*1760*/  HFMA2 R17, R17, R4.H1_H1, -132, -132 ;  /* 0xd820d82011117431 */ /* 0x000fe20000060004 */
[----:B------:R-:W-:Y:S01]  /*1770*/  SHF.R.U32.HI R16, RZ, 0xd, R9 ;  /* 0x0000000dff107819 */ /* 0x000fe20000011609 */
[-C--:B------:R-:W-:Y:S01]  /*1780*/  HFMA2 R25, R18, R5.reuse.H1_H1, -20, -20 ;  /* 0xcd00cd0012197431 */ /* 0x080fe20000060005 */
[----:B------:R-:W-:Y:S02]  /*1790*/  LOP3.LUT R14, R14, 0x40004, R19, 0xf8, !PT ;  /* 0x000400040e0e7812 */ /* 0x000fe400078ef813 */
[----:B------:R-:W-:Y:S01]  /*17a0*/  LOP3.LUT R19, R8, 0x70007, RZ, 0xc0, !PT ;  /* 0x0007000708137812 */ /* 0x000fe200078ec0ff */
[----:B------:R-:W-:Y:S02]  /*17b0*/  HFMA2 R34, R17, R20, R34 ;  /* 0x0000001411227231 */ /* 0x000fe40000000022 */
[----:B------:R-:W-:-:S02]  /*17c0*/  HFMA2 R20, R32, R5.H1_H1, -20, -20 ;  /* 0xcd00cd0020147431 */ /* 0x000fc40000060005 */
[----:B------:R-:W-:Y:S02]  /*17d0*/  HFMA2 R28, R28, R21, R30 ;  /* 0x000000151c1c7231 */ /* 0x000fe4000000001e */
[----:B------:R-:W-:Y:S01]  /*17e0*/  HFMA2 R17, R36, R5.H1_H1, -20, -20 ;  /* 0xcd00cd0024117431 */ /* 0x000fe20000060005 */
[----:B------:R-:W-:Y:S01]  /*17f0*/  LOP3.LUT R31, R9, 0x70007, RZ, 0xc0, !PT ;  /* 0x00070007091f7812 */ /* 0x000fe200078ec0ff */
[-C--:B------:R-:W-:Y:S01]  /*1800*/  HFMA2 R25, R25, R21.reuse, R33 ;  /* 0x0000001519197231 */ /* 0x080fe20000000021 */
[----:B------:R-:W-:Y:S01]  /*1810*/  LOP3.LUT R33, R10, 0x70007, RZ, 0xc0, !PT ;  /* 0x000700070a217812 */ /* 0x000fe200078ec0ff */
[-C--:B------:R-:W-:Y:S01]  /*1820*/  HFMA2 R20, R20, R21.reuse, R29 ;  /* 0x0000001514147231 */ /* 0x080fe2000000001d */
[----:B------:R-:W-:Y:S01]  /*1830*/  SHF.R.U32.HI R18, RZ, 0xd, R11 ;  /* 0x0000000dff127819 */ /* 0x000fe2000001160b */
[----:B------:R-:W-:Y:S01]  /*1840*/  HFMA2 R21, R17, R21, R34 ;  /* 0x0000001511157231 */ /* 0x000fe20000000022 */
[----:B------:R-:W-:Y:S02]  /*1850*/  SHF.R.U32.HI R17, RZ, 0xd, R8 ;  /* 0x0000000dff117819 */ /* 0x000fe40000011608 */
[----:B------:R-:W-:-:S02]  /*1860*/  LOP3.LUT R19, R19, 0x64006400, RZ, 0xfc, !PT ;  /* 0x6400640013137812 */ /* 0x000fc400078efcff */
[----:B------:R-:W-:Y:S02]  /*1870*/  LOP3.LUT R33, R33, 0x64006400, RZ, 0xfc, !PT ;  /* 0x6400640021217812 */ /* 0x000fe400078efcff */
[----:B------:R-:W-:Y:S02]  /*1880*/  LOP3.LUT R13, R13, 0x40004, R16, 0xf8, !PT ;  /* 0x000400040d0d7812 */ /* 0x000fe400078ef810 */
[----:B------:R-:W-:Y:S01]  /*1890*/  LOP3.LUT R30, R11, 0x70007, RZ, 0xc0, !PT ;  /* 0x000700070b1e7812 */ /* 0x000fe200078ec0ff */
[----:B------:R-:W-:Y:S01]  /*18a0*/  HADD2 R33, R33, -1028, -1028 ;  /* 0xe404e40421217430 */ /* 0x000fe20000000000 */
[----:B------:R-:W-:Y:S01]  /*18b0*/  LOP3.LUT R32, R31, 0x64006400, RZ, 0xfc, !PT ;  /* 0x640064001f207812 */ /* 0x000fe200078efcff */
[----:B------:R-:W-:Y:S01]  /*18c0*/  HADD2 R31, R19, -1028, -1028 ;  /* 0xe404e404131f7430 */ /* 0x000fe20000000000 */
[----:B------:R-:W-:Y:S02]  /*18d0*/  LOP3.LUT R12, R12, 0x40004, R17, 0xf8, !PT ;  /* 0x000400040c0c7812 */ /* 0x000fe400078ef811 */
[----:B------:R-:W-:-:S02]  /*18e0*/  LOP3.LUT R29, R8, 0x380038, RZ, 0xc0, !PT ;  /* 0x00380038081d7812 */ /* 0x000fc400078ec0ff */
[----:B------:R-:W-:Y:S01]  /*18f0*/  SHF.R.U32.HI R16, RZ, 0x6, R8 ;  /* 0x00000006ff107819 */ /* 0x000fe20000011608 */
[----:B------:R-:W-:Y:S01]  /*1900*/  HFMA2 R28, R31, R22, R28 ;  /* 0x000000161f1c7231 */ /* 0x000fe2000000001c */
[----:B------:R-:W-:Y:S02]  /*1910*/  LOP3.LUT R15, R15, 0x40004, R18, 0xf8, !PT ;  /* 0x000400040f0f7812 */ /* 0x000fe400078ef812 */
[----:B------:R-:W-:Y:S02]  /*1920*/  LOP3.LUT R8, R9, 0x380038, RZ, 0xc0, !PT ;  /* 0x0038003809087812 */ /* 0x000fe400078ec0ff */
[----:B------:R-:W-:Y:S02]  /*1930*/  SHF.R.U32.HI R17, RZ, 0x6, R9 ;  /* 0x00000006ff117819 */ /* 0x000fe40000011609 */
[----:B------:R-:W-:Y:S02]  /*1940*/  LOP3.LUT R9, R10, 0x380038, RZ, 0xc0, !PT ;  /* 0x003800380a097812 */ /* 0x000fe400078ec0ff */
[----:B------:R-:W-:-:S02]  /*1950*/  SHF.R.U32.HI R18, RZ, 0x6, R10 ;  /* 0x00000006ff127819 */ /* 0x000fc4000001160a */
[----:B------:R-:W-:Y:S02]  /*1960*/  LOP3.LUT R10, R11, 0x380038, RZ, 0xc0, !PT ;  /* 0x003800380b0a7812 */ /* 0x000fe400078ec0ff */
[----:B------:R-:W-:Y:S01]  /*1970*/  SHF.R.U32.HI R19, RZ, 0x6, R11 ;  /* 0x00000006ff137819 */ /* 0x000fe2000001160b */
[----:B------:R-:W-:Y:S01]  /*1980*/  HADD2 R11, R32, -1028, -1028 ;  /* 0xe404e404200b7430 */ /* 0x000fe20000000000 */
[----:B------:R-:W-:Y:S02]  /*1990*/  LOP3.LUT R30, R30, 0x64006400, RZ, 0xfc, !PT ;  /* 0x640064001e1e7812 */ /* 0x000fe400078efcff */
[----:B------:R-:W-:Y:S01]  /*19a0*/  LOP3.LUT R29, R29, 0x64006400, RZ, 0xfc, !PT ;  /* 0x640064001d1d7812 */ /* 0x000fe200078efcff */
[-C--:B------:R-:W-:Y:S02]  /*19b0*/  HFMA2 R25, R11, R22.reuse, R25 ;  /* 0x000000160b197231 */ /* 0x080fe40000000019 */
[----:B------:R-:W-:Y:S02]  /*19c0*/  HFMA2 R11, R33, R22, R20 ;  /* 0x00000016210b7231 */ /* 0x000fe40000000014 */
[----:B------:R-:W-:Y:S01]  /*19d0*/  HADD2 R30, R30, -1028, -1028 ;  /* 0xe404e4041e1e7430 */ /* 0x000fe20000000000 */
[----:B------:R-:W-:-:S02]  /*19e0*/  LOP3.LUT R9, R9, 0x64006400, RZ, 0xfc, !PT ;  /* 0x6400640009097812 */ /* 0x000fc400078efcff */
[----:B------:R-:W-:Y:S01]  /*19f0*/  LOP3.LUT R31, R8, 0x64006400, RZ, 0xfc, !PT ;  /* 0x64006400081f7812 */ /* 0x000fe200078efcff */
[----:B------:R-:W-:Y:S01]  /*1a00*/  HFMA2 R8, R29, R4.H1_H1, -132, -132 ;  /* 0xd820d8201d087431 */ /* 0x000fe20000060004 */
[----:B------:R-:W-:Y:S01]  /*1a10*/  LOP3.LUT R33, R10, 0x64006400, RZ, 0xfc, !PT ;  /* 0x640064000a217812 */ /* 0x000fe200078efcff */
[----:B------:R-:W-:Y:S02]  /*1a20*/  HFMA2 R29, R30, R22, R21 ;  /* 0x000000161e1d7231 */ /* 0x000fe40000000015 */
[-C--:B------:R-:W-:Y:S01]  /*1a30*/  HFMA2 R21, R9, R4.reuse.H1_H1, -132, -132 ;  /* 0xd820d82009157431 */ /* 0x080fe20000060004 */
[----:B------:R-:W-:Y:S01]  /*1a40*/  LOP3.LUT R34, R16, 0x1c001c0, RZ, 0xc0, !PT ;  /* 0x01c001c010227812 */ /* 0x000fe200078ec0ff */
[-C--:B------:R-:W-:Y:S02]  /*1a50*/  HFMA2 R20, R31, R4.reuse.H1_H1, -132, -132 ;  /* 0xd820d8201f147431 */ /* 0x080fe40000060004 */
[-C--:B------:R-:W-:Y:S02]  /*1a60*/  HFMA2 R22, R8, R23.reuse, R28 ;  /* 0x0000001708167231 */ /* 0x080fe4000000001c */
[----:B------:R-:W-:Y:S01]  /*1a70*/  HFMA2 R21, R21, R23, R11 ;  /* 0x0000001715157231 */ /* 0x000fe2000000000b */
[----:B------:R-:W-:Y:S01]  /*1a80*/  LOP3.LUT R30, R18, 0x1c001c0, RZ, 0xc0, !PT ;  /* 0x01c001c0121e7812 */ /* 0x000fe200078ec0ff */
[----:B------:R-:W0:Y:S01]  /*1a90*/  LDS.128 R8, [UR4+0x30] ;  /* 0x00003004ff087984 */ /* 0x000e220008000c00 */
[----:B------:R-:W-:-:S02]  /*1aa0*/  HFMA2 R33, R33, R4.H1_H1, -132, -132 ;  /* 0xd820d82021217431 */ /* 0x000fc40000060004 */
[-C--:B------:R-:W-:Y:S01]  /*1ab0*/  HFMA2 R20, R20, R23.reuse, R25 ;  /* 0x0000001714147231 */ /* 0x080fe20000000019 */
[C---:B------:R-:W-:Y:S01]  /*1ac0*/  LOP3.LUT R25, R17.reuse, 0x380038, RZ, 0xc0, !PT ;  /* 0x0038003811197812 */ /* 0x040fe200078ec0ff */
[----:B------:R-:W-:Y:S01]  /*1ad0*/  UIADD3 UR4, UPT, UPT, UR4, 0x40, URZ ;  /* 0x0000004004047890 */ /* 0x000fe2000fffe0ff */
[----:B------:R-:W-:Y:S01]  /*1ae0*/  LOP3.LUT R32, R17, 0x1c001c0, RZ, 0xc0, !PT ;  /* 0x01c001c011207812 */ /* 0x000fe200078ec0ff */
[----:B------:R-:W-:Y:S01]  /*1af0*/  HFMA2 R23, R33, R23, R29 ;  /* 0x0000001721177231 */ /* 0x000fe2000000001d */
[C---:B------:R-:W-:Y:S02]  /*1b00*/  LOP3.LUT R29, R16.reuse, 0x380038, RZ, 0xc0, !PT ;  /* 0x00380038101d7812 */ /* 0x040fe400078ec0ff */
        /* <DEDUP_REMOVED lines=11> */
[-C--:B------:R-:W-:Y:S01]  /*1bc0*/  HFMA2 R29, R29, R4.reuse.H1_H1, -132, -132 ;  /* 0xd820d8201d1d7431 */ /* 0x080fe20000060004 */
[----:B------:R-:W-:Y:S01]  /*1bd0*/  LOP3.LUT R34, R34, 0x64006400, RZ, 0xfc, !PT ;  /* 0x6400640022227812 */ /* 0x000fe200078efcff */
[----:B------:R-:W-:Y:S01]  /*1be0*/  HADD2 R17, R17, -1028, -1028 ;  /* 0xe404e40411117430 */ /* 0x000fe20000000000 */
[C---:B------:R-:W-:Y:S01]  /*1bf0*/  LOP3.LUT R31, R19.reuse, 0x380038, RZ, 0xc0, !PT ;  /* 0x00380038131f7812 */ /* 0x040fe200078ec0ff */
[----:B------:R-:W-:Y:S01]  /*1c00*/  HFMA2 R33, R33, R4.H1_H1, -132, -132 ;  /* 0xd820d82021217431 */ /* 0x000fe20000060004 */
[----:B------:R-:W-:Y:S01]  /*1c10*/  LOP3.LUT R28, R19, 0x1c001c0, RZ, 0xc0, !PT ;  /* 0x01c001c0131c7812 */ /* 0x000fe200078ec0ff */
[----:B------:R-:W-:Y:S01]  /*1c20*/  HFMA2 R34, R34, R5.H1_H1, -20, -20 ;  /* 0xcd00cd0022227431 */ /* 0x000fe20000060005 */
[----:B------:R-:W-:-:S02]  /*1c30*/  LOP3.LUT R30, R30, 0x64006400, RZ, 0xfc, !PT ;  /* 0x640064001e1e7812 */ /* 0x000fc400078efcff */
[----:B------:R-:W-:Y:S02]  /*1c40*/  LOP3.LUT R19, R19, 0x70007, RZ, 0xc0, !PT ;  /* 0x0007000713137812 */ /* 0x000fe400078ec0ff */
[----:B------:R-:W-:Y:S01]  /*1c50*/  LOP3.LUT R25, R25, 0x64006400, RZ, 0xfc, !PT ;  /* 0x6400640019197812 */ /* 0x000fe200078efcff */
[----:B------:R-:W-:Y:S02]  /*1c60*/  HFMA2 R30, R30, R5.H1_H1, -20, -20 ;  /* 0xcd00cd001e1e7431 */ /* 0x000fe40000060005 */
[-C--:B0-----:R-:W-:Y:S02]  /*1c70*/  HFMA2 R16, R16, R8.reuse, R22 ;  /* 0x0000000810107231 */ /* 0x081fe40000000016 */
[-C--:B------:R-:W-:Y:S02]  /*1c80*/  HFMA2 R20, R17, R8.reuse, R20 ;  /* 0x0000000811147231 */ /* 0x080fe40000000014 */
[----:B------:R-:W-:Y:S01]  /*1c90*/  HFMA2 R18, R18, R8, R21 ;  /* 0x0000000812127231 */ /* 0x000fe20000000015 */
[----:B------:R-:W-:Y:S01]  /*1ca0*/  LOP3.LUT R19, R19, 0x64006400, RZ, 0xfc, !PT ;  /* 0x6400640013137812 */ /* 0x000fe200078efcff */
[----:B------:R-:W-:Y:S01]  /*1cb0*/  HFMA2 R25, R25, R4.H1_H1, -132, -132 ;  /* 0xd820d82019197431 */ /* 0x000fe20000060004 */
[----:B------:R-:W-:-:S02]  /*1cc0*/  LOP3.LUT R12, R12, 0x64006400, RZ, 0xfc, !PT ;  /* 0x640064000c0c7812 */ /* 0x000fc400078efcff */
[----:B------:R-:W-:Y:S01]  /*1cd0*/  LOP3.LUT R31, R31, 0x64006400, RZ, 0xfc, !PT ;  /* 0x640064001f1f7812 */ /* 0x000fe200078efcff */
[-C--:B------:R-:W-:Y:S01]  /*1ce0*/  HFMA2 R17, R29, R9.reuse, R16 ;  /* 0x000000091d117231 */ /* 0x080fe20000000010 */
[----:B------:R-:W-:Y:S01]  /*1cf0*/  LOP3.LUT R14, R14, 0x64006400, RZ, 0xfc, !PT ;  /* 0x640064000e0e7812 */ /* 0x000fe200078efcff */
[----:B------:R-:W-:Y:S01]  /*1d00*/  HFMA2 R18, R33, R9, R18 ;  /* 0x0000000921127231 */ /* 0x000fe20000000012 */
[----:B------:R-:W-:Y:S01]  /*1d10*/  LOP3.LUT R32, R32, 0x64006400, RZ, 0xfc, !PT ;  /* 0x6400640020207812 */ /* 0x000fe200078efcff */
[----:B------:R-:W-:Y:S01]  /*1d20*/  HADD2 R19, R19, -1028, -1028 ;  /* 0xe404e40413137430 */ /* 0x000fe20000000000 */
[----:B------:R-:W-:Y:S01]  /*1d30*/  LOP3.LUT R28, R28, 0x64006400, RZ, 0xfc, !PT ;  /* 0x640064001c1c7812 */ /* 0x000fe200078efcff */
[----:B------:R-:W-:Y:S01]  /*1d40*/  HADD2 R12, R12, -1028, -1028 ;  /* 0xe404e4040c0c7430 */ /* 0x000fe20000000000 */
[----:B------:R-:W-:Y:S01]  /*1d50*/  LOP3.LUT R13, R13, 0x64006400, RZ, 0xfc, !PT ;  /* 0x640064000d0d7812 */ /* 0x000fe200078efcff */
[----:B------:R-:W-:Y:S02]  /*1d60*/  HFMA2 R17, R34, R10, R17 ;  /* 0x0000000a22117231 */ /* 0x000fe40000000011 */
[----:B------:R-:W-:-:S02]  /*1d70*/  HFMA2 R31, R31, R4.H1_H1, -132, -132 ;  /* 0xd820d8201f1f7431 */ /* 0x000fc40000060004 */
[----:B------:R-:W-:Y:S02]  /*1d80*/  HFMA2 R18, R30, R10, R18 ;  /* 0x0000000a1e127231 */ /* 0x000fe40000000012 */
[----:B------:R-:W-:Y:S01]  /*1d90*/  HFMA2 R19, R19, R8, R23 ;  /* 0x0000000813137231 */ /* 0x000fe20000000017 */
[----:B------:R-:W-:Y:S01]  /*1da0*/  LOP3.LUT R15, R15, 0x64006400, RZ, 0xfc, !PT ;  /* 0x640064000f0f7812 */ /* 0x000fe200078efcff */
[----:B------:R-:W-:Y:S01]  /*1db0*/  HADD2 R14, R14, -1028, -1028 ;  /* 0xe404e4040e0e7430 */ /* 0x000fe20000000000 */
[----:B------:R-:W-:Y:S01]  /*1dc0*/  PRMT R4, R4, 0x5410, R5 ;  /* 0x0000541004047816 */ /* 0x000fe20000000005 */
[----:B------:R-:W-:Y:S02]  /*1dd0*/  HFMA2 R32, R32, R5.H1_H1, -20, -20 ;  /* 0xcd00cd0020207431 */ /* 0x000fe40000060005 */
[----:B------:R-:W-:Y:S02]  /*1de0*/  HFMA2 R12, R12, R11, R17 ;  /* 0x0000000b0c0c7231 */ /* 0x000fe40000000011 */
[----:B------:R-:W-:Y:S01]  /*1df0*/  HFMA2 R16, R25, R9, R20 ;  /* 0x0000000919107231 */ /* 0x000fe20000000014 */
[----:B------:R-:W-:Y:S01]  /*1e00*/  LEA R22, R24, 0x20, 0x5 ;  /* 0x0000002018167811 */ /* 0x000fe200078e28ff */
[----:B------:R-:W-:-:S02]  /*1e10*/  HFMA2 R28, R28, R5.H1_H1, -20, -20 ;  /* 0xcd00cd001c1c7431 */ /* 0x000fc40000060005 */
[----:B------:R-:W-:Y:S02]  /*1e20*/  HFMA2 R14, R14, R11, R18 ;  /* 0x0000000b0e0e7231 */ /* 0x000fe40000000012 */
[----:B------:R-:W-:Y:S02]  /*1e30*/  HFMA2 R19, R31, R9, R19 ;  /* 0x000000091f137231 */ /* 0x000fe40000000013 */
[-C--:B------:R-:W-:Y:S02]  /*1e40*/  HFMA2 R16, R32, R10.reuse, R16 ;  /* 0x0000000a20107231 */ /* 0x080fe40000000010 */
[----:B------:R-:W-:Y:S02]  /*1e50*/  HADD2 R13, R13, -1028, -1028 ;  /* 0xe404e4040d0d7430 */ /* 0x000fe40000000000 */
[----:B------:R-:W-:Y:S02]  /*1e60*/  HFMA2 R19, R28, R10, R19 ;  /* 0x0000000a1c137231 */ /* 0x000fe40000000013 */
[----:B------:R-:W-:-:S04]  /*1e70*/  IMAD.WIDE R28, R0, 0x4, R26 ;  /* 0x00000004001c7825 */ /* 0x000fc800078e021a */
[----:B------:R-:W-:Y:S02]  /*1e80*/  HADD2 R15, R15, -1028, -1028 ;  /* 0xe404e4040f0f7430 */ /* 0x000fe40000000000 */
[-C--:B------:R-:W-:Y:S02]  /*1e90*/  HFMA2 R13, R13, R11.reuse, R16 ;  /* 0x0000000b0d0d7231 */ /* 0x080fe40000000010 */
[----:B------:R-:W-:Y:S02]  /*1ea0*/  HFMA2 R15, R15, R11, R19 ;  /* 0x0000000b0f0f7231 */ /* 0x000fe40000000013 */
[----:B------:R-:W-:Y:S02]  /*1eb0*/  HADD2 R12, R12.H0_H0, R12.H1_H1 ;  /* 0x3000000c0c0c7230 */ /* 0x000fe40000000800 */
[----:B------:R-:W-:Y:S02]  /*1ec0*/  HADD2 R13, R13.H0_H0, R13.H1_H1 ;  /* 0x3000000d0d0d7230 */ /* 0x000fe40000000800 */
[----:B------:R-:W-:-:S02]  /*1ed0*/  HADD2 R14, R14.H0_H0, R14.H1_H1 ;  /* 0x3000000e0e0e7230 */ /* 0x000fc40000000800 */
[----:B------:R-:W-:Y:S01]  /*1ee0*/  HADD2 R15, R15.H0_H0, R15.H1_H1 ;  /* 0x3000000f0f0f7230 */ /* 0x000fe20000000800 */
[----:B------:R-:W-:-:S04]  /*1ef0*/  PRMT R12, R12, 0x5410, R13 ;  /* 0x000054100c0c7816 */ /* 0x000fc8000000000d */
[----:B------:R-:W-:Y:S01]  /*1f00*/  PRMT R14, R14, 0x5410, R15 ;  /* 0x000054100e0e7816 */ /* 0x000fe2000000000f */
[----:B------:R-:W-:-:S04]  /*1f10*/  HFMA2 R25, R12, R4, RZ ;  /* 0x000000040c197231 */ /* 0x000fc800000000ff */
[----:B------:R-:W-:-:S07]  /*1f20*/  HFMA2 R23, R14, R6, RZ.H0_H0 ;  /* 0x000000060e177231 */ /* 0x000fce00000400ff */
.L_x_3885:
[----:B------:R-:W1:Y:S01]  /*1f30*/  LDCU UR5, c[0x0][0x3dc] ;  /* 0x00007b80ff0577ac */ /* 0x000e620008000800 */
[----:B------:R-:W2:Y:S01]  /*1f40*/  LDC.64 R20, c[0x0][0x3a0] ;  /* 0x0000e800ff147b82 */ /* 0x000ea20000000a00 */
[----:B------:R-:W-:Y:S01]  /*1f50*/  IMAD R3, R0, UR8, R3 ;  /* 0x0000000800037c24 */ /* 0x000fe2000f8e0203 */
[----:B-1----:R-:W-:-:S04]  /*1f60*/  VIMNMX R9, PT, PT, R2, UR5, PT ;  /* 0x0000000502097c48 */ /* 0x002fc8000bfe0100 */
[----:B------:R-:W-:Y:S01]  /*1f70*/  ISETP.GT.AND P0, PT, R9, R22, PT ;  /* 0x000000160900720c */ /* 0x000fe20003f04270 */
[----:B--2---:R-:W-:-:S12]  /*1f80*/  IMAD.WIDE R20, R3, 0x2, R20 ;  /* 0x0000000203147825 */ /* 0x004fd800078e0214 */
[----:B------:R-:W-:Y:S05]  /*1f90*/  @!P0 BRA `(.L_x_3886) ;  /* 0x00000008006c8947 */ /* 0x000fea0003800000 */
[----:B------:R-:W-:-:S07]  /*1fa0*/  VIMNMX.U32 R27, PT, PT, R2, UR5, PT ;  /* 0x00000005021b7c48 */ /* 0x000fce000bfe0000 */
.L_x_3887:
[----:B------:R1:W2:Y:S01]  /*1fb0*/  LDG.E.128.CONSTANT R8, desc[UR6][R28.64] ;  /* 0x000000061c087981 */ /* 0x0002a2000c1e9d00 */
[----:B------:R-:W-:Y:S01]  /*1fc0*/  IMAD.MOV.U32 R2, RZ, RZ, 0x3400 ;  /* 0x00003400ff027424 */ /* 0x000fe200078e00ff */
[----:B------:R-:W-:Y:S01]  /*1fd0*/  PRMT R4, R4, 0x5410, R5 ;  /* 0x0000541004047816 */ /* 0x000fe20000000005 */
[----:B------:R-:W-:Y:S01]  /*1fe0*/  IMAD.MOV.U32 R16, RZ, RZ, 0x2400 ;  /* 0x00002400ff107424 */ /* 0x000fe200078e00ff */
[----:B------:R-:W3:Y:S01]  /*1ff0*/  LDS.128 R12, [UR4] ;  /* 0x00000004ff0c7984 */ /* 0x000ee20008000c00 */
[----:B------:R-:W-:Y:S01]  /*2000*/  IMAD.MOV.U32 R3, RZ, RZ, 0x2c00 ;  /* 0x00002c00ff037424 */ /* 0x000fe200078e00ff */
[----:B0-----:R-:W-:Y:S01]  /*2010*/  PRMT R6, R6, 0x5410, R7 ;  /* 0x0000541006067816 */ /* 0x001fe20000000007 */
[----:B------:R-:W-:Y:S01]  /*2020*/  VIADD R22, R22, 0x10 ;  /* 0x0000001016167836 */ /* 0x000fe20000000000 */
[----:B------:R-:W-:Y:S01]  /*2030*/  PRMT R2, R16, 0x5410, R2 ;  /* 0x0000541010027816 */ /* 0x000fe20000000002 */
[----:B-1----:R-:W-:-:S03]  /*2040*/  IMAD.WIDE R28, R0, 0x4, R28 ;  /* 0x00000004001c7825 */ /* 0x002fc600078e021c */
[----:B------:R-:W-:Y:S02]  /*2050*/  ISETP.GE.AND P0, PT, R22, R27, PT ;  /* 0x0000001b1600720c */ /* 0x000fe40003f06270 */
        /* <DEDUP_REMOVED lines=14> */
[----:B---3--:R-:W-:Y:S01]  /*2140*/  HFMA2 R30, R16, R12, RZ ;  /* 0x0000000c101e7231 */ /* 0x008fe200000000ff */
[C---:B------:R-:W-:Y:S01]  /*2150*/  LOP3.LUT R32, R11.reuse, 0x30003, RZ, 0xc0, !PT ;  /* 0x000300030b207812 */ /* 0x040fe200078ec0ff */
        /* <DEDUP_REMOVED lines=8> */
[----:B------:R-:W-:Y:S01]  /*21e0*/  HFMA2 R18, R18, R12, RZ.H0_H0 ;  /* 0x0000000c12127231 */ /* 0x000fe200000400ff */
[----:B------:R-:W-:Y:S01]  /*21f0*/  LOP3.LUT R31, R19, 0x64006400, RZ, 0xfc, !PT ;  /* 0x64006400131f7812 */ /* 0x000fe200078efcff */
[----:B------:R-:W-:-:S02]  /*2200*/  HADD2 R32, R32, -1026, -1026 ;  /* 0xe402e40220207430 */ /* 0x000fc40000000000 */
[-C--:B------:R-:W-:Y:S02]  /*2210*/  HFMA2 R26, R26, R12.reuse, RZ ;  /* 0x0000000c1a1a7231 */ /* 0x080fe400000000ff */
[-C--:B------:R-:W-:Y:S02]  /*2220*/  HFMA2 R16, R16, R13.reuse, R18 ;  /* 0x0000000d10107231 */ /* 0x080fe40000000012 */
[-C--:B------:R-:W-:Y:S01]  /*2230*/  HFMA2 R24, R24, R13.reuse, R30 ;  /* 0x0000000d18187231 */ /* 0x080fe2000000001e */
[----:B------:R-:W-:Y:S01]  /*2240*/  LOP3.LUT R18, R8, 0x300030, RZ, 0xc0, !PT ;  /* 0x0030003008127812 */ /* 0x000fe200078ec0ff */
[----:B------:R-:W-:Y:S01]  /*2250*/  HFMA2 R12, R32, R12, RZ.H0_H0 ;  /* 0x0000000c200c7231 */ /* 0x000fe200000400ff */
[----:B------:R-:W-:Y:S01]  /*2260*/  LOP3.LUT R30, R10, 0x300030, RZ, 0xc0, !PT ;  /* 0x003000300a1e7812 */ /* 0x000fe200078ec0ff */
[-C--:B------:R-:W-:Y:S01]  /*2270*/  HFMA2 R31, R31, R2.reuse.H1_H1, -258, -258 ;  /* 0xdc08dc081f1f7431 */ /* 0x080fe20000060002 */
[----:B------:R-:W-:Y:S01]  /*2280*/  LOP3.LUT R19, R9, 0x300030, RZ, 0xc0, !PT ;  /* 0x0030003009137812 */ /* 0x000fe200078ec0ff */
[-C--:B------:R-:W-:Y:S01]  /*2290*/  HFMA2 R17, R17, R13.reuse, R26 ;  /* 0x0000000d11117231 */ /* 0x080fe2000000001a */
[----:B------:R-:W-:Y:S01]  /*22a0*/  LOP3.LUT R18, R18, 0x64006400, RZ, 0xfc, !PT ;  /* 0x6400640012127812 */ /* 0x000fe200078efcff */
[----:B------:R-:W-:Y:S01]  /*22b0*/  HFMA2 R36, R36, R2.H0_H0, -18, -18 ;  /* 0xcc80cc8024247431 */ /* 0x000fe20000040002 */
[----:B------:R-:W-:Y:S01]  /*22c0*/  LOP3.LUT R30, R30, 0x64006400, RZ, 0xfc, !PT ;  /* 0x640064001e1e7812 */ /* 0x000fe200078efcff */
[----:B------:R-:W-:Y:S01]  /*22d0*/  HFMA2 R31, R31, R13, R12 ;  /* 0x0000000d1f1f7231 */ /* 0x000fe2000000000c */
[----:B------:R-:W-:Y:S01]  /*22e0*/  LOP3.LUT R32, R11, 0x300030, RZ, 0xc0, !PT ;  /* 0x003000300b207812 */ /* 0x000fe200078ec0ff */
[-C--:B------:R-:W-:Y:S01]  /*22f0*/  HFMA2 R12, R18, R3.reuse.H0_H0, -66, -66 ;  /* 0xd420d420120c7431 */ /* 0x080fe20000040003 */
[----:B------:R-:W-:Y:S01]  /*2300*/  LOP3.LUT R26, R19, 0x64006400, RZ, 0xfc, !PT ;  /* 0x64006400131a7812 */ /* 0x000fe200078efcff */
[----:B------:R-:W-:Y:S01]  /*2310*/  HFMA2 R30, R30, R3.H0_H0, -66, -66 ;  /* 0xd420d4201e1e7431 */ /* 0x000fe20000040003 */
[----:B------:R-:W-:-:S03]  /*2320*/  LOP3.LUT R32, R32, 0x64006400, RZ, 0xfc, !PT ;  /* 0x6400640020207812 */ /* 0x000fc600078efcff */
[-C--:B------:R-:W-:Y:S02]  /*2330*/  HFMA2 R13, R26, R3.reuse.H0_H0, -66, -66 ;  /* 0xd420d4201a0d7431 */ /* 0x080fe40000040003 */
[-C--:B------:R-:W-:Y:S02]  /*2340*/  HFMA2 R24, R12, R14.reuse, R24 ;  /* 0x0000000e0c187231 */ /* 0x080fe40000000018 */
[----:B------:R-:W-:Y:S02]  /*2350*/  HFMA2 R32, R32, R3.H0_H0, -66, -66 ;  /* 0xd420d42020207431 */ /* 0x000fe40000040003 */
[-C--:B------:R-:W-:Y:S02]  /*2360*/  HFMA2 R12, R30, R14.reuse, R17 ;  /* 0x0000000e1e0c7231 */ /* 0x080fe40000000011 */
[-C--:B------:R-:W-:Y:S01]  /*2370*/  HFMA2 R13, R13, R14.reuse, R16 ;  /* 0x0000000e0d0d7231 */ /* 0x080fe20000000010 */
[----:B------:R-:W-:Y:S01]  /*2380*/  SHF.R.U32.HI R26, RZ, 0x8, R10 ;  /* 0x00000008ff1a7819 */ /* 0x000fe2000001160a */
[----:B------:R-:W0:Y:S01]  /*2390*/  LDS.128 R16, [UR4+0x10] ;  /* 0x00001004ff107984 */ /* 0x000e220008000c00 */
[----:B------:R-:W-:Y:S01]  /*23a0*/  HFMA2 R14, R32, R14, R31 ;  /* 0x0000000e200e7231 */ /* 0x000fe2000000001f */
[----:B------:R-:W-:Y:S01]  /*23b0*/  SHF.R.U32.HI R31, RZ, 0x8, R9 ;  /* 0x00000008ff1f7819 */ /* 0x000fe20000011609 */
[----:B------:R-:W-:Y:S01]  /*23c0*/  HFMA2 R24, R36, R15, R24 ;  /* 0x0000000f24187231 */ /* 0x000fe20000000018 */
[----:B------:R-:W-:Y:S01]  /*23d0*/  LOP3.LUT R9, R9, 0xc000c0, RZ, 0xc0, !PT ;  /* 0x00c000c009097812 */ /* 0x000fe200078ec0ff */
[----:B------:R-:W-:Y:S01]  /*23e0*/  UIADD3 UR4, UPT, UPT, UR4, 0x20, URZ ;  /* 0x0000002004047890 */ /* 0x000fe2000fffe0ff */
[----:B------:R-:W-:-:S02]  /*23f0*/  LOP3.LUT R37, R31, 0xc000c, RZ, 0xc0, !PT ;  /* 0x000c000c1f257812 */ /* 0x000fc400078ec0ff */
[----:B------:R-:W-:Y:S02]  /*2400*/  LOP3.LUT R36, R11, 0xc000c0, RZ, 0xc0, !PT ;  /* 0x00c000c00b247812 */ /* 0x000fe400078ec0ff */
[----:B------:R-:W-:Y:S02]  /*2410*/  LOP3.LUT R37, R37, 0x64006400, RZ, 0xfc, !PT ;  /* 0x6400640025257812 */ /* 0x000fe400078efcff */
[----:B------:R-:W-:Y:S02]  /*2420*/  LOP3.LUT R10, R10, 0xc000c0, RZ, 0xc0, !PT ;  /* 0x00c000c00a0a7812 */ /* 0x000fe400078ec0ff */
[----:B------:R-:W-:Y:S01]  /*2430*/  LOP3.LUT R9, R9, 0x64006400, RZ, 0xfc, !PT ;  /* 0x6400640009097812 */ /* 0x000fe200078efcff */
[----:B------:R-:W-:Y:S01]  /*2440*/  HFMA2 R34, R37, R2.H1_H1, -258, -258 ;  /* 0xdc08dc0825227431 */ /* 0x000fe20000060002 */
[----:B------:R-:W-:Y:S02]  /*2450*/  SHF.R.U32.HI R32, RZ, 0x8, R8 ;  /* 0x00000008ff207819 */ /* 0x000fe40000011608 */
[----:B------:R-:W-:-:S02]  /*2460*/  LOP3.LUT R37, R36, 0x64006400, RZ, 0xfc, !PT ;  /* 0x6400640024257812 */ /* 0x000fc400078efcff */
[----:B------:R-:W-:Y:S02]  /*2470*/  SHF.R.U32.HI R8, RZ, 0x8, R11 ;  /* 0x00000008ff087819 */ /* 0x000fe4000001160b */
[----:B------:R-:W-:Y:S01]  /*2480*/  LOP3.LUT R11, R10, 0x64006400, RZ, 0xfc, !PT ;  /* 0x640064000a0b7812 */ /* 0x000fe200078efcff */
[-C--:B------:R-:W-:Y:S01]  /*2490*/  HFMA2 R10, R9, R2.reuse.H0_H0, -18, -18 ;  /* 0xcc80cc80090a7431 */ /* 0x080fe20000040002 */
[----:B------:R-:W-:Y:S01]  /*24a0*/  LOP3.LUT R30, R32, 0xc000c, RZ, 0xc0, !PT ;  /* 0x000c000c201e7812 */ /* 0x000fe200078ec0ff */
[-C--:B------:R-:W-:Y:S01]  /*24b0*/  HFMA2 R37, R37, R2.reuse.H0_H0, -18, -18 ;  /* 0xcc80cc8025257431 */ /* 0x080fe20000040002 */
[----:B------:R-:W-:Y:S01]  /*24c0*/  LOP3.LUT R33, R26, 0xc000c, RZ, 0xc0, !PT ;  /* 0x000c000c1a217812 */ /* 0x000fe200078ec0ff */
[----:B------:R-:W-:Y:S01]  /*24d0*/  HFMA2 R9, R11, R2.H0_H0, -18, -18 ;  /* 0xcc80cc800b097431 */ /* 0x000fe20000040002 */
[----:B------:R-:W-:Y:S01]  /*24e0*/  LOP3.LUT R11, R31, 0x30003, RZ, 0xc0, !PT ;  /* 0x000300031f0b7812 */ /* 0x000fe200078ec0ff */
[-C--:B------:R-:W-:Y:S01]  /*24f0*/  HFMA2 R10, R10, R15.reuse, R13 ;  /* 0x0000000f0a0a7231 */ /* 0x080fe2000000000d */
[----:B------:R-:W-:Y:S01]  /*2500*/  LOP3.LUT R13, R8, 0x30003, RZ, 0xc0, !PT ;  /* 0x00030003080d7812 */ /* 0x000fe200078ec0ff */
[----:B------:R-:W-:-:S02]  /*2510*/  HFMA2 R9, R9, R15, R12 ;  /* 0x0000000f09097231 */ /* 0x000fc4000000000c */
[----:B------:R-:W-:Y:S01]  /*2520*/  HFMA2 R14, R37, R15, R14 ;  /* 0x0000000f250e7231 */ /* 0x000fe2000000000e */
        /* <DEDUP_REMOVED lines=12> */
[----:B0-----:R-:W-:Y:S01]  /*25f0*/  HFMA2 R10, R11, R16, R10 ;  /* 0x000000100b0a7231 */ /* 0x001fe2000000000a */
[C---:B------:R-:W-:Y:S01]  /*2600*/  LOP3.LUT R11, R32.reuse, 0x300030, RZ, 0xc0, !PT ;  /* 0x00300030200b7812 */ /* 0x040fe200078ec0ff */
[----:B------:R-:W-:Y:S01]  /*2610*/  HFMA2 R30, R30, R2.H1_H1, -258, -258 ;  /* 0xdc08dc081e1e7431 */ /* 0x000fe20000060002 */
[----:B------:R-:W-:Y:S01]  /*2620*/  LOP3.LUT R32, R32, 0xc000c0, RZ, 0xc0, !PT ;  /* 0x00c000c020207812 */ /* 0x000fe200078ec0ff */
[-C--:B------:R-:W-:Y:S01]  /*2630*/  HFMA2 R15, R15, R16.reuse, R24 ;  /* 0x000000100f0f7231 */ /* 0x080fe20000000018 */
[----:B------:R-:W-:Y:S01]  /*2640*/  LOP3.LUT R24, R11, 0x64006400, RZ, 0xfc, !PT ;  /* 0x640064000b187812 */ /* 0x000fe200078efcff */
[-C--:B------:R-:W-:Y:S02]  /*2650*/  HFMA2 R9, R12, R16.reuse, R9 ;  /* 0x000000100c097231 */ /* 0x080fe40000000009 */
[----:B------:R-:W-:Y:S01]  /*2660*/  HFMA2 R16, R13, R16, R14 ;  /* 0x000000100d107231 */ /* 0x000fe2000000000e */
[----:B------:R-:W-:Y:S01]  /*2670*/  LOP3.LUT R13, R26, 0x300030, RZ, 0xc0, !PT ;  /* 0x003000301a0d7812 */ /* 0x000fe200078ec0ff */
[----:B------:R-:W-:Y:S01]  /*2680*/  HFMA2 R33, R33, R2.H1_H1, -258, -258 ;  /* 0xdc08dc0821217431 */ /* 0x000fe20000060002 */
[----:B------:R-:W-:Y:S01]  /*2690*/  LOP3.LUT R11, R32, 0x64006400, RZ, 0xfc, !PT ;  /* 0x64006400200b7812 */ /* 0x000fe200078efcff */
[----:B------:R-:W-:Y:S01]  /*26a0*/  HFMA2 R15, R30, R17, R15 ;  /* 0x000000111e0f7231 */ /* 0x000fe2000000000f */
        /* <DEDUP_REMOVED lines=13> */
[-C--:B------:R-:W-:Y:S01]  /*2780*/  HFMA2 R35, R35, R2.reuse.H1_H1, -258, -258 ;  /* 0xdc08dc0823237431 */ /* 0x080fe20000060002 */
        /* <DEDUP_REMOVED lines=11> */
[----:B------:R-:W-:-:S02]  /*2840*/  HFMA2 R3, R14, R3.H0_H0, -66, -66 ;  /* 0xd420d4200e037431 */ /* 0x000fc40000040003 */
[-C--:B------:R-:W-:Y:S02]  /*2850*/  HFMA2 R9, R13, R19.reuse, R9 ;  /* 0x000000130d097231 */ /* 0x080fe40000000009 */
[----:B------:R-:W-:Y:S02]  /*2860*/  HFMA2 R31, R31, R2.H0_H0, -18, -18 ;  /* 0xcc80cc801f1f7431 */ /* 0x000fe40000040002 */
[----:B------:R-:W-:Y:S02]  /*2870*/  HFMA2 R10, R12, R18, R10 ;  /* 0x000000120c0a7231 */ /* 0x000fe4000000000a */
[----:B------:R-:W-:Y:S02]  /*2880*/  HFMA2 R2, R37, R2.H0_H0, -18, -18 ;  /* 0xcc80cc8025027431 */ /* 0x000fe40000040002 */
        /* <DEDUP_REMOVED lines=12> */
.L_x_3886:
[----:B------:R1:W-:Y:S01]  /*2950*/  ATOM.E.ADD.F16x2.RN.STRONG.GPU P0, RZ, desc[UR6][R20.64], R25 ;  /* 0x8000001914ff79a2 */ /* 0x0003e2000c10e106 */
[----:B------:R-:W-:Y:S04]  /*2960*/  BSSY.RECONVERGENT B0, `(.L_x_3888) ;  /* 0x000000e000007945 */ /* 0x000fe80003800200 */
[----:B-1----:R-:W-:Y:S05]  /*2970*/  @P0 BRA `(.L_x_3889) ;  /* 0x0000000000300947 */ /* 0x002fea0003800000 */
[----:B------:R-:W1:Y:S02]  /*2980*/  QSPC.E.S P0, RZ, [R20] ;  /* 0x0000000014ff73aa */ /* 0x000e640000000500 */
[----:B-1----:R-:W-:Y:S05]  /*2990*/  @!P0 BRA `(.L_x_3890) ;  /* 0x00000000001c8947 */ /* 0x002fea0003800000 */
[----:B------:R-:W-:-:S05]  /*29a0*/  IMAD.MOV.U32 R2, RZ, RZ, R20 ;  /* 0x000000ffff027224 */ /* 0x000fca00078e0014 */
[----:B------:R-:W-:-:S07]  /*29b0*/  MOV R2, R2 ;  /* 0x0000000200027202 */ /* 0x000fce0000000f00 */
.L_x_3891:
[----:B------:R-:W1:Y:S02]  /*29c0*/  LDS R4, [R2] ;  /* 0x0000000002047984 */ /* 0x000e640000000800 */
[----:B-1----:R-:W-:-:S05]  /*29d0*/  HADD2 R5, R4, R25 ;  /* 0x0000001904057230 */ /* 0x002fca0000000000 */
[----:B------:R-:W1:Y:S02]  /*29e0*/  ATOMS.CAST.SPIN P0, [R2], R4, R5 ;  /* 0x000000040200758d */ /* 0x000e640001800005 */
[----:B-1----:R-:W-:Y:S05]  /*29f0*/  @!P0 BRA `(.L_x_3891) ;  /* 0xfffffffc00f08947 */ /* 0x002fea000383ffff */
[----:B------:R-:W-:Y:S05]  /*2a00*/  BRA `(.L_x_3889) ;  /* 0x00000000000c7947 */ /* 0x000fea0003800000 */
.L_x_3890:
[----:B------:R-:W2:Y:S02]  /*2a10*/  LD.E R0, desc[UR6][R20.64] ;  /* 0x0000000614007980 */ /* 0x000ea4000c101900 */
[----:B--2---:R-:W-:-:S05]  /*2a20*/  IMAD.IADD R3, R25, 0x1, R0 ;  /* 0x0000000119037824 */ /* 0x004fca00078e0200 */
[----:B------:R1:W-:Y:S02]  /*2a30*/  ST.E desc[UR6][R20.64], R3 ;  /* 0x0000000314007985 */ /* 0x0003e4000c101906 */
.L_x_3889:
[----:B------:R-:W-:Y:S05]  /*2a40*/  BSYNC.RECONVERGENT B0 ;  /* 0x0000000000007941 */ /* 0x000fea0003800200 */
.L_x_3888:
[----:B------:R2:W-:Y:S02]  /*2a50*/  ATOM.E.ADD.F16x2.RN.STRONG.GPU P0, RZ, desc[UR6][R20.64+0x4], R23 ;  /* 0x8000041714ff79a2 */ /* 0x0005e4000c10e106 */
[----:B--2---:R-:W-:Y:S05]  /*2a60*/  @P0 EXIT ;  /* 0x000000000000094d */ /* 0x004fea0003800000 */
[----:B------:R-:W2:Y:S02]  /*2a70*/  QSPC.E.S P0, RZ, [R20+0x4] ;  /* 0x0000040014ff73aa */ /* 0x000ea40000000500 */
[----:B--2---:R-:W-:Y:S05]  /*2a80*/  @!P0 BRA `(.L_x_3892) ;  /* 0x0000000000188947 */ /* 0x004fea0003800000 */
[----:B-1----:R-:W-:-:S07]  /*2a90*/  MOV R20, R20 ;  /* 0x0000001400147202 */ /* 0x002fce0000000f00 */
.L_x_3893:
[----:B------:R-:W1:Y:S02]  /*2aa0*/  LDS R2, [R20+0x4] ;  /* 0x0000040014027984 */ /* 0x000e640000000800 */
[----:B-1----:R-:W-:-:S05]  /*2ab0*/  HFMA2 R3, R2, 1, 1, R23 ;  /* 0x3c003c0002037831 */ /* 0x002fca0000000017 */
[----:B------:R-:W1:Y:S02]  /*2ac0*/  ATOMS.CAST.SPIN P0, [R20+0x4], R2, R3 ;  /* 0x000004021400758d */ /* 0x000e640001800003 */
[----:B-1----:R-:W-:Y:S05]  /*2ad0*/  @!P0 BRA `(.L_x_3893) ;  /* 0xfffffffc00f08947 */ /* 0x002fea000383ffff */
[----:B------:R-:W-:Y:S05]  /*2ae0*/  EXIT ;  /* 0x000000000000794d */ /* 0x000fea0003800000 */
.L_x_3892:
[----:B------:R-:W1:Y:S02]  /*2af0*/  LD.E R0, desc[UR6][R20.64+0x4] ;  /* 0x0000040614007980 */ /* 0x000e64000c101900 */
[----:B-1----:R-:W-:-:S05]  /*2b00*/  IMAD.IADD R3, R23, 0x1, R0 ;  /* 0x0000000117037824 */ /* 0x002fca00078e0200 */
[----:B------:R-:W-:Y:S01]  /*2b10*/  ST.E desc[UR6][R20.64+0x4], R3 ;  /* 0x0000040314007985 */ /* 0x000fe2000c101906 */
[----:B------:R-:W-:Y:S05]  /*2b20*/  EXIT ;  /* 0x000000000000794d */ /* 0x000fea0003800000 */
.L_x_3894:
        /* <DEDUP_REMOVED lines=13> */
.L_x_3991:


//--------------------- .text._Z23gemm_half_q_half_kernelILi1ELi2ELb1ELb0ELi32EEvPK6__halfPKjS4_S2_PS0_iiiiPKtS7_iiiiiibS2_i --------------------------
	.section	.text._Z23gemm_half_q_half_kernelILi1ELi2ELb1ELb0ELi32EEvPK6__halfPKjS4_S2_PS0_iiiiPKtS7_iiiiiibS2_i,"ax",@progbits
	.align	128
        .global         _Z23gemm_half_q_half_kernelILi1ELi2ELb1ELb0ELi32EEvPK6__halfPKjS4_S2_PS0_iiiiPKtS7_iiiiiibS2_i
        .type           _Z23gemm_half_q_half_kernelILi1ELi2ELb1ELb0ELi32EEvPK6__halfPKjS4_S2_PS0_iiiiPKtS7_iiiiiibS2_i,@function
        .size           _Z23gemm_half_q_half_kernelILi1ELi2ELb1ELb0ELi32EEvPK6__halfPKjS4_S2_PS0_iiiiPKtS7_iiiiiibS2_i,(.L_x_3992 - _Z23gemm_half_q_half_kernelILi1ELi2ELb1ELb0ELi32EEvPK6__halfPKjS4_S2_PS0_iiiiPKtS7_iiiiiibS2_i)
        .other          _Z23gemm_half_q_half_kernelILi1ELi2ELb1ELb0ELi32EEvPK6__halfPKjS4_S2_PS0_iiiiPKtS7_iiiiiibS2_i,@"STO_CUDA_ENTRY STV_DEFAULT"
_Z23gemm_half_q_half_kernelILi1ELi2ELb1ELb0ELi32EEvPK6__halfPKjS4_S2_PS0_iiiiPKtS7_iiiiiibS2_i:
.text._Z23gemm_half_q_half_kernelILi1ELi2ELb1ELb0ELi32EEvPK6__halfPKjS4_S2_PS0_iiiiPKtS7_iiiiiibS2_i:
        /* <DEDUP_REMOVED lines=42> */
.L_x_3896:
[----:B------:R-:W-:Y:S05]  /*02a0*/  BSYNC.RECONVERGENT B0 ;  /* 0x0000000000007941 */ /* 0x000fea0003800200 */
.L_x_3895:
        /* <DEDUP_REMOVED lines=24> */
[----:B-1----:R-:W-:-:S07]  /*0430*/  SHF.R.S32.HI R12, RZ, 0x3, R12 ;  /* 0x00000003ff0c7819 */ /* 0x002fce000001140c */
.L_x_3898:
[----:B-----5:R-:W-:-:S04]  /*0440*/  VIADD R16, R11, UR4 ;  /* 0x000000040b107c36 */ /* 0x020fc80008000000 */
[----:B0-----:R-:W-:-:S05]  /*0450*/  IMAD R14, R16, R3, RZ ;  /* 0x00000003100e7224 */ /* 0x001fca00078e02ff */
        /* <DEDUP_REMOVED lines=9> */
[----:B------:R-:W2:Y:S01]  /*04f0*/  LDG.E.U16.CONSTANT R19, desc[UR6][R16.64] ;  /* 0x0000000610137981 */ /* 0x000ea2000c1e9500 */
[----:B------:R-:W-:Y:S01]  /*0500*/  UIADD3 UR4, UPT, UPT, UR4, 0x1, URZ ;  /* 0x0000000104047890 */ /* 0x000fe2000fffe0ff */
[----:B---3--:R-:W-:-:S04]  /*0510*/  SHF.R.U32.HI R24, RZ, R10, R21 ;  /* 0x0000000aff187219 */ /* 0x008fc80000011615 */
[--C-:B------:R-:W-:Y:S02]  /*0520*/  SHF.R.U32.HI R20, RZ, 0x8, R24.reuse ;  /* 0x00000008ff147819 */ /* 0x100fe40000011618 */
[--C-:B------:R-:W-:Y:S02]  /*0530*/  SHF.R.U32.HI R25, RZ, 0x4, R24.reuse ;  /* 0x00000004ff197819 */ /* 0x100fe40000011618 */
[----:B------:R-:W-:Y:S02]  /*0540*/  LOP3.LUT R20, R20, 0xf, RZ, 0xc0, !PT ;  /* 0x0000000f14147812 */ /* 0x000fe400078ec0ff */
[----:B------:R-:W-:Y:S01]  /*0550*/  LOP3.LUT R18, R24, 0xf, RZ, 0xc0, !PT ;  /* 0x0000000f18127812 */ /* 0x000fe200078ec0ff */
[----:B----4-:R-:W-:Y:S01]  /*0560*/  IMAD.IADD R13, R14, 0x1, R13 ;  /* 0x000000010e0d7824 */ /* 0x010fe200078e020d */
        /* <DEDUP_REMOVED lines=8> */
[C---:B------:R-:W-:Y:S01]  /*05f0*/  IMAD R15, R24.reuse, R24, R24 ;  /* 0x00000018180f7224 */ /* 0x040fe200078e0218 */
[----:B------:R-:W-:Y:S02]  /*0600*/  ISETP.GE.AND P0, PT, R13, R22, PT ;  /* 0x000000160d00720c */ /* 0x000fe40003f06270 */
[----:B------:R-:W-:Y:S01]  /*0610*/  IADD3 R26, PT, PT, R25, 0x1, R26 ;  /* 0x00000001191a7810 */ /* 0x000fe20007ffe01a */
[----:B------:R-:W-:Y:S01]  /*0620*/  I2F.F16 R20, R20 ;  /* 0x0000001400147306 */ /* 0x000fe20000200c00 */
[----:B------:R-:W-:-:S07]  /*0630*/  IADD3 R15, PT, PT, R24, 0x1, R15 ;  /* 0x00000001180f7810 */ /* 0x000fce0007ffe00f */
[----:B------:R-:W2:Y:S08]  /*0640*/  I2F.F16 R18, R18 ;  /* 0x0000001200127306 */ /* 0x000eb00000200c00 */
[----:B------:R-:W0:Y:S01]  /*0650*/  I2F.F16 R26, R26 ;  /* 0x0000001a001a7306 */ /* 0x000e220000200c00 */
[----:B--2---:R-:W-:-:S07]  /*0660*/  HMUL2 R16, R18.H0_H0, R19.H0_H0 ;  /* 0x2000001312107232 */ /* 0x004fce0000000800 */
[----:B------:R-:W1:Y:S01]  /*0670*/  I2F.F16 R24, R15 ;  /* 0x0000000f00187306 */ /* 0x000e620000200c00 */
[-C--:B------:R-:W-:Y:S02]  /*0680*/  HMUL2 R18, R20.H0_H0, R19.reuse.H0_H0 ;  /* 0x2000001314127232 */ /* 0x080fe40000000800 */
[-C--:B0-----:R-:W-:Y:S02]  /*0690*/  HMUL2 R17, R26.H0_H0, R19.reuse.H0_H0 ;  /* 0x200000131a117232 */ /* 0x081fe40000000800 */
[----:B-1----:R-:W-:Y:S01]  /*06a0*/  HMUL2 R19, R24.H0_H0, R19.H0_H0 ;  /* 0x2000001318137232 */ /* 0x002fe20000000800 */
[----:B------:R-:W-:Y:S06]  /*06b0*/  @!P0 BRA `(.L_x_3898) ;  /* 0xfffffffc00608947 */ /* 0x000fec000383ffff */
.L_x_3897:
        /* <DEDUP_REMOVED lines=11> */
.L_x_3899:
        /* <DEDUP_REMOVED lines=11> */
.L_x_3900:
        /* <DEDUP_REMOVED lines=11> */
.L_x_3901:
        /* <DEDUP_REMOVED lines=11> */
.L_x_3902:
        /* <DEDUP_REMOVED lines=11> */
.L_x_3903:
[----:B------:R-:W0:Y:S01]  /*0a30*/  LDCU UR10, c[0x0][0x3dc] ;  /* 0x00007b80ff0a77ac */ /* 0x000e220008000800 */
[----:B------:R-:W-:Y:S01]  /*0a40*/  VIMNMX R9, PT, PT, R23, UR4, PT ;  /* 0x0000000417097c48 */ /* 0x000fe2000bfe0100 */
[----:B------:R-:W1:Y:S01]  /*0a50*/  LDC.64 R20, c[0x0][0x3a0] ;  /* 0x0000e800ff147b82 */ /* 0x000e620000000a00 */
[----:B------:R-:W-:Y:S02]  /*0a60*/  PRMT R24, RZ, 0x5410, RZ ;  /* 0x00005410ff187816 */ /* 0x000fe400000000ff */
[----:B------:R-:W-:Y:S02]  /*0a70*/  SHF.R.S32.HI R10, RZ, 0x1f, R9 ;  /* 0x0000001fff0a7819 */ /* 0x000fe40000011409 */
[----:B------:R-:W-:Y:S02]  /*0a80*/  PRMT R25, RZ, 0x5410, RZ ;  /* 0x00005410ff197816 */ /* 0x000fe400000000ff */
[----:B------:R-:W-:-:S04]  /*0a90*/  LEA.HI R10, R10, R9, RZ, 0x5 ;  /* 0x000000090a0a7211 */ /* 0x000fc800078f28ff */
[----:B------:R-:W-:Y:S02]  /*0aa0*/  SHF.R.S32.HI R9, RZ, 0x5, R10 ;  /* 0x00000005ff097819 */ /* 0x000fe4000001140a */
[----:B0-----:R-:W-:-:S03]  /*0ab0*/  VIMNMX R2, PT, PT, R2, UR10, PT ;  /* 0x0000000a02027c48 */ /* 0x001fc6000bfe0100 */
[----:B------:R-:W-:Y:S02]  /*0ac0*/  IMAD R4, R9, 0x8, R4 ;  /* 0x0000000809047824 */ /* 0x000fe400078e0204 */
[----:B------:R-:W-:Y:S01]  /*0ad0*/  IMAD R9, R3, UR8, R0 ;  /* 0x0000000803097c24 */ /* 0x000fe2000f8e0200 */
[----:B------:R-:W-:Y:S02]  /*0ae0*/  ISETP.GT.AND P0, PT, R2, R23, PT ;  /* 0x000000170200720c */ /* 0x000fe40003f04270 */
[----:B------:R-:W-:Y:S01]  /*0af0*/  IADD3 R4, PT, PT, R6, R4, R5 ;  /* 0x0000000406047210 */ /* 0x000fe20007ffe005 */
[----:B-1----:R-:W-:-:S03]  /*0b00*/  IMAD.WIDE R20, R9, 0x2, R20 ;  /* 0x0000000209147825 */ /* 0x002fc600078e0214 */
[----:B------:R-:W-:-:S07]  /*0b10*/  IADD3 R4, PT, PT, R8, R4, R7 ;  /* 0x0000000408047210 */ /* 0x000fce0007ffe007 */
[----:B------:R-:W-:Y:S05]  /*0b20*/  @!P0 BRA `(.L_x_3904) ;  /* 0x0000000800a48947 */ /* 0x000fea0003800000 */
[----:B------:R-:W0:Y:S01]  /*0b30*/  LDCU.64 UR8, c[0x0][0x388] ;  /* 0x00007100ff0877ac */ /* 0x000e220008000a00 */
[----:B------:R-:W1:Y:S01]  /*0b40*/  S2UR UR5, SR_CgaCtaId ;  /* 0x00000000000579c3 */ /* 0x000e620000008800 */
[----:B------:R-:W-:Y:S01]  /*0b50*/  IMAD R29, R4, R3, RZ ;  /* 0x00000003041d7224 */ /* 0x000fe200078e02ff */
[----:B------:R-:W-:Y:S01]  /*0b60*/  VIMNMX R22, PT, PT, R22, UR10, PT ;  /* 0x0000000a16167c48 */ /* 0x000fe2000bfe0100 */
[----:B------:R-:W-:Y:S01]  /*0b70*/  UMOV UR4, 0x400 ;  /* 0x0000040000047882 */ /* 0x000fe20000000000 */
[----:B------:R-:W-:Y:S02]  /*0b80*/  PRMT R25, RZ, 0x5410, RZ ;  /* 0x00005410ff197816 */ /* 0x000fe400000000ff */
[----:B------:R-:W-:Y:S02]  /*0b90*/  SHF.R.S32.HI R5, RZ, 0x1f, R29 ;  /* 0x0000001fff057819 */ /* 0x000fe4000001141d */
[----:B------:R-:W-:Y:S02]  /*0ba0*/  IADD3 R29, P0, PT, R0, R29, RZ ;  /* 0x0000001d001d7210 */ /* 0x000fe40007f1e0ff */
[----:B------:R-:W-:-:S02]  /*0bb0*/  PRMT R24, RZ, 0x5410, RZ ;  /* 0x00005410ff187816 */ /* 0x000fc400000000ff */
[----:B------:R-:W-:Y:S02]  /*0bc0*/  LEA.HI.X.SX32 R0, R0, R5, 0x1, P0 ;  /* 0x0000000500007211 */ /* 0x000fe400000f0eff */
[----:B0-----:R-:W-:-:S04]  /*0bd0*/  LEA R28, P0, R29, UR8, 0x2 ;  /* 0x000000081d1c7c11 */ /* 0x001fc8000f8010ff */
[----:B------:R-:W-:Y:S01]  /*0be0*/  LEA.HI.X R29, R29, UR9, R0, 0x2, P0 ;  /* 0x000000091d1d7c11 */ /* 0x000fe200080f1400 */
[----:B-1----:R-:W-:-:S12]  /*0bf0*/  ULEA UR4, UR5, UR4, 0x18 ;  /* 0x0000000405047291 */ /* 0x002fd8000f8ec0ff */
.L_x_3905:
[----:B------:R0:W2:Y:S01]  /*0c00*/  LDG.E.128.CONSTANT R4, desc[UR6][R28.64] ;  /* 0x000000061c047981 */ /* 0x0000a2000c1e9d00 */
[----:B------:R-:W-:Y:S01]  /*0c10*/  IMAD.MOV.U32 R13, RZ, RZ, 0x3400 ;  /* 0x00003400ff0d7424 */ /* 0x000fe200078e00ff */
[----:B------:R-:W-:Y:S01]  /*0c20*/  PRMT R16, R16, 0x5410, R17 ;  /* 0x0000541010107816 */ /* 0x000fe20000000011 */
[----:B------:R-:W-:Y:S01]  /*0c30*/  IMAD.MOV.U32 R15, RZ, RZ, 0x2c00 ;  /* 0x00002c00ff0f7424 */ /* 0x000fe200078e00ff */
[----:B------:R-:W1:Y:S01]  /*0c40*/  LDS.128 R8, [UR4] ;  /* 0x00000004ff087984 */ /* 0x000e620008000c00 */
[----:B------:R-:W-:Y:S01]  /*0c50*/  VIADD R23, R23, 0x10 ;  /* 0x0000001017177836 */ /* 0x000fe20000000000 */
[----:B------:R-:W-:-:S04]  /*0c60*/  PRMT R18, R18, 0x5410, R19 ;  /* 0x0000541012127816 */ /* 0x000fc80000000013 */
[----:B------:R-:W-:Y:S01]  /*0c70*/  ISETP.GE.AND P0, PT, R23, R22, PT ;  /* 0x000000161700720c */ /* 0x000fe20003f06270 */
[----:B0-----:R-:W-:Y:S01]  /*0c80*/  IMAD.WIDE R28, R3, 0x4, R28 ;  /* 0x00000004031c7825 */ /* 0x001fe200078e021c */
[C---:B--2---:R-:W-:Y:S02]  /*0c90*/  LOP3.LUT R0, R4.reuse, 0x30003, RZ, 0xc0, !PT ;  /* 0x0003000304007812 */ /* 0x044fe400078ec0ff */
[----:B------:R-:W-:Y:S02]  /*0ca0*/  LOP3.LUT R12, R4, 0xc000c, RZ, 0xc0, !PT ;  /* 0x000c000c040c7812 */ /* 0x000fe400078ec0ff */
[----:B------:R-:W-:Y:S02]  /*0cb0*/  LOP3.LUT R2, R0, 0x64006400, RZ, 0xfc, !PT ;  /* 0x6400640000027812 */ /* 0x000fe400078efcff */
[----:B------:R-:W-:Y:S02]  /*0cc0*/  PRMT R0, R13, 0x7610, R0 ;  /* 0x000076100d007816 */ /* 0x000fe40000000000 */
[----:B------:R-:W-:Y:S01]  /*0cd0*/  LOP3.LUT R13, R12, 0x64006400, RZ, 0xfc, !PT ;  /* 0x640064000c0d7812 */ /* 0x000fe200078efcff */
[----:B------:R-:W-:Y:S01]  /*0ce0*/  HADD2 R2, R2, -1026, -1026 ;  /* 0xe402e40202027430 */ /* 0x000fe20000000000 */
[----:B------:R-:W-:-:S03]  /*0cf0*/  SHF.R.U32.HI R27, RZ, 0x8, R4 ;  /* 0x00000008ff1b7819 */ /* 0x000fc60000011604 */
[----:B------:R-:W-:Y:S01]  /*0d00*/  HFMA2 R12, R13, R0.H0_H0, -258, -258 ;  /* 0xdc08dc080d0c7431 */ /* 0x000fe20000040000 */
[----:B------:R-:W-:Y:S01]  /*0d10*/  LOP3.LUT R13, R4, 0x300030, RZ, 0xc0, !PT ;  /* 0x00300030040d7812 */ /* 0x000fe200078ec0ff */
[----:B-1----:R-:W-:Y:S01]  /*0d20*/  HFMA2 R14, R2, R8, RZ ;  /* 0x00000008020e7231 */ /* 0x002fe200000000ff */
[----:B------:R-:W-:Y:S01]  /*0d30*/  PRMT R2, R15, 0x7610, R2 ;  /* 0x000076100f027816 */ /* 0x000fe20000000002 */
[----:B------:R-:W-:Y:S01]  /*0d40*/  IMAD.MOV.U32 R15, RZ, RZ, 0x2400 ;  /* 0x00002400ff0f7424 */ /* 0x000fe200078e00ff */
[----:B------:R-:W-:Y:S02]  /*0d50*/  LOP3.LUT R13, R13, 0x64006400, RZ, 0xfc, !PT ;  /* 0x640064000d0d7812 */ /* 0x000fe400078efcff */
[----:B------:R-:W-:Y:S02]  /*0d60*/  LOP3.LUT R30, R27, 0x300030, RZ, 0xc0, !PT ;  /* 0x003000301b1e7812 */ /* 0x000fe400078ec0ff */
[----:B------:R-:W-:Y:S01]  /*0d70*/  PRMT R0, R0, 0x5410, R15 ;  /* 0x0000541000007816 */ /* 0x000fe2000000000f */
[----:B------:R-:W-:Y:S01]  /*0d80*/  HFMA2 R13, R13, R2.H0_H0, -66, -66 ;  /* 0xd420d4200d0d7431 */ /* 0x000fe20000040002 */
[----:B------:R-:W-:Y:S01]  /*0d90*/  LOP3.LUT R30, R30, 0x64006400, RZ, 0xfc, !PT ;  /* 0x640064001e1e7812 */ /* 0x000fe200078efcff */
[----:B------:R-:W-:Y:S01]  /*0da0*/  HFMA2 R12, R12, R9, R14 ;  /* 0x000000090c0c7231 */ /* 0x000fe2000000000e */
[----:B------:R-:W-:-:S02]  /*0db0*/  LOP3.LUT R14, R4, 0xc000c0, RZ, 0xc0, !PT ;  /* 0x00c000c0040e7812 */ /* 0x000fc400078ec0ff */
[----:B------:R-:W-:Y:S01]  /*0dc0*/  LOP3.LUT R4, R27, 0x30003, RZ, 0xc0, !PT ;  /* 0x000300031b047812 */ /* 0x000fe200078ec0ff */
[----:B------:R-:W-:Y:S01]  /*0dd0*/  HFMA2 R30, R30, R2.H0_H0, -66, -66 ;  /* 0xd420d4201e1e7431 */ /* 0x000fe20000040002 */
[----:B------:R-:W-:Y:S01]  /*0de0*/  LOP3.LUT R15, R14, 0x64006400, RZ, 0xfc, !PT ;  /* 0x640064000e0f7812 */ /* 0x000fe200078efcff */
[----:B------:R-:W-:Y:S01]  /*0df0*/  HFMA2 R13, R13, R10, R12 ;  /* 0x0000000a0d0d7231 */ /* 0x000fe2000000000c */
[----:B------:R-:W-:-:S03]  /*0e00*/  LOP3.LUT R4, R4, 0x64006400, RZ, 0xfc, !PT ;  /* 0x6400640004047812 */ /* 0x000fc600078efcff */
[----:B------:R-:W-:Y:S02]  /*0e10*/  HFMA2 R26, R15, R0.H1_H1, -18, -18 ;  /* 0xcc80cc800f1a7431 */ /* 0x000fe40000060000 */
[----:B------:R-:W-:Y:S02]  /*0e20*/  HADD2 R4, R4, -1026, -1026 ;  /* 0xe402e40204047430 */ /* 0x000fe40000000000 */
[----:B------:R-:W-:Y:S02]  /*0e30*/  HFMA2 R26, R26, R11, R13 ;  /* 0x0000000b1a1a7231 */ /* 0x000fe4000000000d */
[----:B------:R-:W0:Y:S01]  /*0e40*/  LDS.128 R12, [UR4+0x10] ;  /* 0x00001004ff0c7984 */ /* 0x000e220008000c00 */
[----:B------:R-:W-:Y:S01]  /*0e50*/  UIADD3 UR4, UPT, UPT, UR4, 0x20, URZ ;  /* 0x0000002004047890 */ /* 0x000fe2000fffe0ff */
[----:B0-----:R-:W-:Y:S01]  /*0e60*/  HFMA2 R4, R4, R12, R26 ;  /* 0x0000000c04047231 */ /* 0x001fe2000000001a */
[C---:B------:R-:W-:Y:S02]  /*0e70*/  LOP3.LUT R26, R27.reuse, 0xc000c, RZ, 0xc0, !PT ;  /* 0x000c000c1b1a7812 */ /* 0x040fe400078ec0ff */
[----:B------:R-:W-:-:S02]  /*0e80*/  LOP3.LUT R27, R27, 0xc000c0, RZ, 0xc0, !PT ;  /* 0x00c000c01b1b7812 */ /* 0x000fc400078ec0ff */
[----:B------:R-:W-:Y:S02]  /*0e90*/  LOP3.LUT R26, R26, 0x64006400, RZ, 0xfc, !PT ;  /* 0x640064001a1a7812 */ /* 0x000fe400078efcff */
[----:B------:R-:W-:-:S03]  /*0ea0*/  LOP3.LUT R27, R27, 0x64006400, RZ, 0xfc, !PT ;  /* 0x640064001b1b7812 */ /* 0x000fc600078efcff */
[-C--:B------:R-:W-:Y:S02]  /*0eb0*/  HFMA2 R26, R26, R0.reuse.H0_H0, -258, -258 ;  /* 0xdc08dc081a1a7431 */ /* 0x080fe40000040000 */
[----:B------:R-:W-:Y:S02]  /*0ec0*/  HFMA2 R27, R27, R0.H1_H1, -18, -18 ;  /* 0xcc80cc801b1b7431 */ /* 0x000fe40000060000 */
[----:B------:R-:W-:Y:S01]  /*0ed0*/  HFMA2 R4, R26, R13, R4 ;  /* 0x0000000d1a047231 */ /* 0x000fe20000000004 */
[----:B------:R-:W-:-:S04]  /*0ee0*/  LOP3.LUT R26, R5, 0x30003, RZ, 0xc0, !PT ;  /* 0x00030003051a7812 */ /* 0x000fc800078ec0ff */
[----:B------:R-:W-:Y:S01]  /*0ef0*/  LOP3.LUT R26, R26, 0x64006400, RZ, 0xfc, !PT ;  /* 0x640064001a1a7812 */ /* 0x000fe200078efcff */
[----:B------:R-:W-:Y:S01]  /*0f00*/  HFMA2 R4, R30, R14, R4 ;  /* 0x0000000e1e047231 */ /* 0x000fe20000000004 */
[----:B------:R-:W-:-:S03]  /*0f10*/  SHF.R.U32.HI R30, RZ, 0x8, R5 ;  /* 0x00000008ff1e7819 */ /* 0x000fc60000011605 */
[----:B------:R-:W-:Y:S02]  /*0f20*/  HADD2 R26, R26, -1026, -1026 ;  /* 0xe402e4021a1a7430 */ /* 0x000fe40000000000 */
[----:B------:R-:W-:Y:S01]  /*0f30*/  HFMA2 R4, R27, R15, R4 ;  /* 0x0000000f1b047231 */ /* 0x000fe20000000004 */
[----:B------:R-:W-:Y:S01]  /*0f40*/  LOP3.LUT R27, R5, 0xc000c, RZ, 0xc0, !PT ;  /* 0x000c000c051b7812 */ /* 0x000fe200078ec0ff */
[----:B------:R-:W-:-:S03]  /*0f50*/  HFMA2 R26, R26, R8, RZ ;  /* 0x000000081a1a7231 */ /* 0x000fc600000000ff */
[----:B------:R-:W-:-:S05]  /*0f60*/  LOP3.LUT R27, R27, 0x64006400, RZ, 0xfc, !PT ;  /* 0x640064001b1b7812 */ /* 0x000fca00078efcff */
[----:B------:R-:W-:Y:S02]  /*0f70*/  HFMA2 R27, R27, R0.H0_H0, -258, -258 ;  /* 0xdc08dc081b1b7431 */ /* 0x000fe40000040000 */
[----:B------:R-:W-:Y:S02]  /*0f80*/  HADD2 R4, R4.H0_H0, R4.H1_H1 ;  /* 0x3000000404047230 */ /* 0x000fe40000000800 */
[----:B------:R-:W-:Y:S01]  /*0f90*/  HFMA2 R26, R27, R9, R26 ;  /* 0x000000091b1a7231 */ /* 0x000fe2000000001a */
[----:B------:R-:W-:-:S04]  /*0fa0*/  LOP3.LUT R27, R5, 0x300030, RZ, 0xc0, !PT ;  /* 0x00300030051b7812 */ /* 0x000fc800078ec0ff */
[----:B------:R-:W-:-:S05]  /*0fb0*/  LOP3.LUT R27, R27, 0x64006400, RZ, 0xfc, !PT ;  /* 0x640064001b1b7812 */ /* 0x000fca00078efcff */
[----:B------:R-:W-:-:S04]  /*0fc0*/  HFMA2 R27, R27, R2.H0_H0, -66, -66 ;  /* 0xd420d4201b1b7431 */ /* 0x000fc80000040002 */
[----:B------:R-:W-:Y:S01]  /*0fd0*/  HFMA2 R26, R27, R10, R26 ;  /* 0x0000000a1b1a7231 */ /* 0x000fe2000000001a */
[----:B------:R-:W-:Y:S02]  /*0fe0*/  LOP3.LUT R27, R5, 0xc000c0, RZ, 0xc0, !PT ;  /* 0x00c000c0051b7812 */ /* 0x000fe400078ec0ff */
[----:B------:R-:W-:Y:S02]  /*0ff0*/  LOP3.LUT R5, R30, 0x30003, RZ, 0xc0, !PT ;  /* 0x000300031e057812 */ /* 0x000fe400078ec0ff */
[----:B------:R-:W-:Y:S02]  /*1000*/  LOP3.LUT R27, R27, 0x64006400, RZ, 0xfc, !PT ;  /* 0x640064001b1b7812 */ /* 0x000fe400078efcff */
[----:B------:R-:W-:-:S03]  /*1010*/  LOP3.LUT R5, R5, 0x64006400, RZ, 0xfc, !PT ;  /* 0x6400640005057812 */ /* 0x000fc600078efcff */
[----:B------:R-:W-:Y:S02]  /*1020*/  HFMA2 R27, R27, R0.H1_H1, -18, -18 ;  /* 0xcc80cc801b1b7431 */ /* 0x000fe40000060000 */
[----:B------:R-:W-:Y:S02]  /*1030*/  HADD2 R5, R5, -1026, -1026 ;  /* 0xe402e40205057430 */ /* 0x000fe40000000000 */
[----:B------:R-:W-:Y:S01]  /*1040*/  HFMA2 R26, R27, R11, R26 ;  /* 0x0000000b1b1a7231 */ /* 0x000fe2000000001a */
[----:B------:R-:W-:-:S04]  /*1050*/  LOP3.LUT R27, R30, 0xc000c0, RZ, 0xc0, !PT ;  /* 0x00c000c01e1b7812 */ /* 0x000fc800078ec0ff */
[----:B------:R-:W-:Y:S01]  /*1060*/  LOP3.LUT R27, R27, 0x64006400, RZ, 0xfc, !PT ;  /* 0x640064001b1b7812 */ /* 0x000fe200078efcff */
[----:B------:R-:W-:Y:S01]  /*1070*/  HFMA2 R5, R5, R12, R26 ;  /* 0x0000000c05057231 */ /* 0x000fe2000000001a */
[----:B------:R-:W-:-:S03]  /*1080*/  LOP3.LUT R26, R30, 0xc000c, RZ, 0xc0, !PT ;  /* 0x000c000c1e1a7812 */ /* 0x000fc600078ec0ff */
[----:B------:R-:W-:Y:S01]  /*1090*/  HFMA2 R27, R27, R0.H1_H1, -18, -18 ;  /* 0xcc80cc801b1b7431 */ /* 0x000fe20000060000 */
        /* <DEDUP_REMOVED lines=8> */
[----:B------:R-:W-:Y:S01]  /*1120*/  LOP3.LUT R26, R26, 0x64006400, RZ, 0xfc, !PT ;  /* 0x640064001a1a7812 */ /* 0x000fe200078efcff */
[----:B------:R-:W-:Y:S01]  /*1130*/  HFMA2 R5, R27, R15, R5 ;  /* 0x0000000f1b057231 */ /* 0x000fe20000000005 */
[----:B------:R-:W-:-:S03]  /*1140*/  LOP3.LUT R27, R7, 0x30003, RZ, 0xc0, !PT ;  /* 0x00030003071b7812 */ /* 0x000fc600078ec0ff */
[----:B------:R-:W-:Y:S01]  /*1150*/  HADD2 R26, R26, -1026, -1026 ;  /* 0xe402e4021a1a7430 */ /* 0x000fe20000000000 */
[----:B------:R-:W-:-:S03]  /*1160*/  LOP3.LUT R27, R27, 0x64006400, RZ, 0xfc, !PT ;  /* 0x640064001b1b7812 */ /* 0x000fc600078efcff */
[----:B------:R-:W-:Y:S02]  /*1170*/  HFMA2 R26, R26, R8, RZ.H0_H0 ;  /* 0x000000081a1a7231 */ /* 0x000fe400000400ff */
[----:B------:R-:W-:-:S04]  /*1180*/  HADD2 R27, R27, -1026, -1026 ;  /* 0xe402e4021b1b7430 */ /* 0x000fc80000000000 */
[----:B------:R-:W-:Y:S01]  /*1190*/  HFMA2 R27, R27, R8, RZ ;  /* 0x000000081b1b7231 */ /* 0x000fe200000000ff */
        /* <DEDUP_REMOVED lines=12> */
[-C--:B------:R-:W-:Y:S02]  /*1260*/  HFMA2 R9, R9, R2.reuse.H0_H0, -66, -66 ;  /* 0xd420d42009097431 */ /* 0x080fe40000040002 */
[----:B------:R-:W-:Y:S02]  /*1270*/  HFMA2 R27, R27, R2.H0_H0, -66, -66 ;  /* 0xd420d4201b1b7431 */ /* 0x000fe40000040002 */
[-C--:B------:R-:W-:Y:S02]  /*1280*/  HFMA2 R8, R9, R10.reuse, R8 ;  /* 0x0000000a09087231 */ /* 0x080fe40000000008 */
[----:B------:R-:W-:Y:S01]  /*1290*/  HFMA2 R26, R27, R10, R26 ;  /* 0x0000000a1b1a7231 */ /* 0x000fe2000000001a */
[----:B------:R-:W-:Y:S02]  /*12a0*/  LOP3.LUT R27, R6, 0xc000c0, RZ, 0xc0, !PT ;  /* 0x00c000c0061b7812 */ /* 0x000fe400078ec0ff */
[----:B------:R-:W-:Y:S02]  /*12b0*/  LOP3.LUT R9, R7, 0xc000c0, RZ, 0xc0, !PT ;  /* 0x00c000c007097812 */ /* 0x000fe400078ec0ff */
[----:B------:R-:W-:-:S02]  /*12c0*/  LOP3.LUT R27, R27, 0x64006400, RZ, 0xfc, !PT ;  /* 0x640064001b1b7812 */ /* 0x000fc400078efcff */
[----:B------:R-:W-:Y:S02]  /*12d0*/  LOP3.LUT R9, R9, 0x64006400, RZ, 0xfc, !PT ;  /* 0x6400640009097812 */ /* 0x000fe400078efcff */
[----:B------:R-:W-:Y:S01]  /*12e0*/  SHF.R.U32.HI R6, RZ, 0x8, R6 ;  /* 0x00000008ff067819 */ /* 0x000fe20000011606 */
[-C--:B------:R-:W-:Y:S01]  /*12f0*/  HFMA2 R27, R27, R0.reuse.H1_H1, -18, -18 ;  /* 0xcc80cc801b1b7431 */ /* 0x080fe20000060000 */
[----:B------:R-:W-:Y:S01]  /*1300*/  SHF.R.U32.HI R7, RZ, 0x8, R7 ;  /* 0x00000008ff077819 */ /* 0x000fe20000011607 */
[----:B------:R-:W-:Y:S01]  /*1310*/  HFMA2 R9, R9, R0.H1_H1, -18, -18 ;  /* 0xcc80cc8009097431 */ /* 0x000fe20000060000 */
[----:B------:R-:W-:Y:S01]  /*1320*/  LOP3.LUT R10, R6, 0x30003, RZ, 0xc0, !PT ;  /* 0x00030003060a7812 */ /* 0x000fe200078ec0ff */
[----:B------:R-:W-:-:S03]  /*1330*/  HFMA2 R8, R27, R11, R8 ;  /* 0x0000000b1b087231 */ /* 0x000fc60000000008 */
[----:B------:R-:W-:Y:S01]  /*1340*/  LOP3.LUT R10, R10, 0x64006400, RZ, 0xfc, !PT ;  /* 0x640064000a0a7812 */ /* 0x000fe200078efcff */
[----:B------:R-:W-:Y:S01]  /*1350*/  HFMA2 R9, R9, R11, R26 ;  /* 0x0000000b09097231 */ /* 0x000fe2000000001a */
[----:B------:R-:W-:Y:S02]  /*1360*/  LOP3.LUT R11, R7, 0x30003, RZ, 0xc0, !PT ;  /* 0x00030003070b7812 */ /* 0x000fe400078ec0ff */
[----:B------:R-:W-:Y:S02]  /*1370*/  LOP3.LUT R27, R6, 0xc000c, RZ, 0xc0, !PT ;  /* 0x000c000c061b7812 */ /* 0x000fe400078ec0ff */
[----:B------:R-:W-:Y:S01]  /*1380*/  LOP3.LUT R26, R11, 0x64006400, RZ, 0xfc, !PT ;  /* 0x640064000b1a7812 */ /* 0x000fe200078efcff */
[----:B------:R-:W-:Y:S01]  /*1390*/  HADD2 R11, R10, -1026, -1026 ;  /* 0xe402e4020a0b7430 */ /* 0x000fe20000000000 */
[----:B------:R-:W-:-:S03]  /*13a0*/  LOP3.LUT R27, R27, 0x64006400, RZ, 0xfc, !PT ;  /* 0x640064001b1b7812 */ /* 0x000fc600078efcff */
[----:B------:R-:W-:Y:S02]  /*13b0*/  HADD2 R10, R26, -1026, -1026 ;  /* 0xe402e4021a0a7430 */ /* 0x000fe40000000000 */
[----:B------:R-:W-:Y:S01]  /*13c0*/  HFMA2 R8, R11, R12, R8 ;  /* 0x0000000c0b087231 */ /* 0x000fe20000000008 */
[C---:B------:R-:W-:Y:S01]  /*13d0*/  LOP3.LUT R11, R7.reuse, 0xc000c, RZ, 0xc0, !PT ;  /* 0x000c000c070b7812 */ /* 0x040fe200078ec0ff */
[----:B------:R-:W-:Y:S02]  /*13e0*/  HFMA2 R27, R27, R0.H0_H0, -258, -258 ;  /* 0xdc08dc081b1b7431 */ /* 0x000fe40000040000 */
[----:B------:R-:W-:Y:S01]  /*13f0*/  HFMA2 R12, R10, R12, R9 ;  /* 0x0000000c0a0c7231 */ /* 0x000fe20000000009 */
[----:B------:R-:W-:Y:S02]  /*1400*/  LOP3.LUT R9, R6, 0x300030, RZ, 0xc0, !PT ;  /* 0x0030003006097812 */ /* 0x000fe400078ec0ff */
[----:B------:R-:W-:Y:S01]  /*1410*/  LOP3.LUT R10, R7, 0x300030, RZ, 0xc0, !PT ;  /* 0x00300030070a7812 */ /* 0x000fe200078ec0ff */
[----:B------:R-:W-:Y:S01]  /*1420*/  HFMA2 R8, R27, R13, R8 ;  /* 0x0000000d1b087231 */ /* 0x000fe20000000008 */
[----:B------:R-:W-:-:S02]  /*1430*/  LOP3.LUT R9, R9, 0x64006400, RZ, 0xfc, !PT ;  /* 0x6400640009097812 */ /* 0x000fc400078efcff */
[----:B------:R-:W-:Y:S02]  /*1440*/  LOP3.LUT R31, R10, 0x64006400, RZ, 0xfc, !PT ;  /* 0x640064000a1f7812 */ /* 0x000fe400078efcff */
[----:B------:R-:W-:Y:S01]  /*1450*/  LOP3.LUT R6, R6, 0xc000c0, RZ, 0xc0, !PT ;  /* 0x00c000c006067812 */ /* 0x000fe200078ec0ff */
[-C--:B------:R-:W-:Y:S01]  /*1460*/  HFMA2 R9, R9, R2.reuse.H0_H0, -66, -66 ;  /* 0xd420d42009097431 */ /* 0x080fe20000040002 */
[----:B------:R-:W-:Y:S01]  /*1470*/  LOP3.LUT R11, R11, 0x64006400, RZ, 0xfc, !PT ;  /* 0x640064000b0b7812 */ /* 0x000fe200078efcff */
[----:B------:R-:W-:Y:S01]  /*1480*/  HFMA2 R2, R31, R2.H0_H0, -66, -66 ;  /* 0xd420d4201f027431 */ /* 0x000fe20000040002 */
[----:B------:R-:W-:Y:S02]  /*1490*/  LOP3.LUT R31, R6, 0x64006400, RZ, 0xfc, !PT ;  /* 0x64006400061f7812 */ /* 0x000fe400078efcff */
[----:B------:R-:W-:Y:S01]  /*14a0*/  LOP3.LUT R7, R7, 0xc000c0, RZ, 0xc0, !PT ;  /* 0x00c000c007077812 */ /* 0x000fe200078ec0ff */
[----:B------:R-:W-:Y:S02]  /*14b0*/  HFMA2 R8, R9, R14, R8 ;  /* 0x0000000e09087231 */ /* 0x000fe40000000008 */
[----:B------:R-:W-:-:S02]  /*14c0*/  HFMA2 R11, R11, R0.H0_H0, -258, -258 ;  /* 0xdc08dc080b0b7431 */ /* 0x000fc40000040000 */
[-C--:B------:R-:W-:Y:S01]  /*14d0*/  HFMA2 R31, R31, R0.reuse.H1_H1, -18, -18 ;  /* 0xcc80cc801f1f7431 */ /* 0x080fe20000060000 */
[----:B------:R-:W-:Y:S01]  /*14e0*/  LOP3.LUT R7, R7, 0x64006400, RZ, 0xfc, !PT ;  /* 0x6400640007077812 */ /* 0x000fe200078efcff */
[----:B------:R-:W-:Y:S02]  /*14f0*/  HFMA2 R11, R11, R13, R12 ;  /* 0x0000000d0b0b7231 */ /* 0x000fe4000000000c */
[----:B------:R-:W-:Y:S02]  /*1500*/  HFMA2 R8, R31, R15, R8 ;  /* 0x0000000f1f087231 */ /* 0x000fe40000000008 */
[----:B------:R-:W-:Y:S02]  /*1510*/  HFMA2 R7, R7, R0.H1_H1, -18, -18 ;  /* 0xcc80cc8007077431 */ /* 0x000fe40000060000 */
        /* <DEDUP_REMOVED lines=10> */
.L_x_3904:
[----:B------:R0:W-:Y:S01]  /*15c0*/  ATOM.E.ADD.F16x2.RN.STRONG.GPU P0, RZ, desc[UR6][R20.64], R25 ;  /* 0x8000001914ff79a2 */ /* 0x0001e2000c10e106 */
[----:B------:R-:W-:Y:S04]  /*15d0*/  BSSY.RECONVERGENT B0, `(.L_x_3906) ;  /* 0x000000e000007945 */ /* 0x000fe80003800200 */
[----:B0-----:R-:W-:Y:S05]  /*15e0*/  @P0 BRA `(.L_x_3907) ;  /* 0x0000000000300947 */ /* 0x001fea0003800000 */
[----:B------:R-:W0:Y:S02]  /*15f0*/  QSPC.E.S P0, RZ, [R20] ;  /* 0x0000000014ff73aa */ /* 0x000e240000000500 */
[----:B0-----:R-:W-:Y:S05]  /*1600*/  @!P0 BRA `(.L_x_3908) ;  /* 0x00000000001c8947 */ /* 0x001fea0003800000 */
[----:B------:R-:W-:-:S05]  /*1610*/  IMAD.MOV.U32 R2, RZ, RZ, R20 ;  /* 0x000000ffff027224 */ /* 0x000fca00078e0014 */
[----:B------:R-:W-:-:S07]  /*1620*/  MOV R2, R2 ;  /* 0x0000000200027202 */ /* 0x000fce0000000f00 */
.L_x_3909:
[----:B------:R-:W0:Y:S02]  /*1630*/  LDS R4, [R2] ;  /* 0x0000000002047984 */ /* 0x000e240000000800 */
[----:B0-----:R-:W-:-:S05]  /*1640*/  HADD2 R5, R4, R25 ;  /* 0x0000001904057230 */ /* 0x001fca0000000000 */
[----:B------:R-:W0:Y:S02]  /*1650*/  ATOMS.CAST.SPIN P0, [R2], R4, R5 ;  /* 0x000000040200758d */ /* 0x000e240001800005 */
[----:B0-----:R-:W-:Y:S05]  /*1660*/  @!P0 BRA `(.L_x_3909) ;  /* 0xfffffffc00f08947 */ /* 0x001fea000383ffff */
[----:B------:R-:W-:Y:S05]  /*1670*/  BRA `(.L_x_3907) ;  /* 0x00000000000c7947 */ /* 0x000fea0003800000 */
.L_x_3908:
[----:B------:R-:W2:Y:S02]  /*1680*/  LD.E R0, desc[UR6][R20.64] ;  /* 0x0000000614007980 */ /* 0x000ea4000c101900 */
[----:B--2---:R-:W-:-:S05]  /*1690*/  IMAD.IADD R3, R25, 0x1, R0 ;  /* 0x0000000119037824 */ /* 0x004fca00078e0200 */
[----:B------:R0:W-:Y:S02]  /*16a0*/  ST.E desc[UR6][R20.64], R3 ;  /* 0x0000000314007985 */ /* 0x0001e4000c101906 */
.L_x_3907:
[----:B------:R-:W-:Y:S05]  /*16b0*/  BSYNC.RECONVERGENT B0 ;  /* 0x0000000000007941 */ /* 0x000fea0003800200 */
.L_x_3906:
[----:B------:R1:W-:Y:S02]  /*16c0*/  ATOM.E.ADD.F16x2.RN.STRONG.GPU P0, RZ, desc[UR6][R20.64+0x4], R24 ;  /* 0x8000041814ff79a2 */ /* 0x0003e4000c10e106 */
[----:B-1----:R-:W-:Y:S05]  /*16d0*/  @P0 EXIT ;  /* 0x000000000000094d */ /* 0x002fea0003800000 */
[----:B------:R-:W1:Y:S02]  /*16e0*/  QSPC.E.S P0, RZ, [R20+0x4] ;  /* 0x0000040014ff73aa */ /* 0x000e640000000500 */
[----:B-1----:R-:W-:Y:S05]  /*16f0*/  @!P0 BRA `(.L_x_3910) ;  /* 0x0000000000188947 */ /* 0x002fea0003800000 */
[----:B0-----:R-:W-:-:S07]  /*1700*/  MOV R20, R20 ;  /* 0x0000001400147202 */ /* 0x001fce0000000f00 */
.L_x_3911:
[----:B------:R-:W0:Y:S02]  /*1710*/  LDS R2, [R20+0x4] ;  /* 0x0000040014027984 */ /* 0x000e240000000800 */
[----:B0-----:R-:W-:-:S05]  /*1720*/  HFMA2 R3, R2, 1, 1, R24 ;  /* 0x3c003c0002037831 */ /* 0x001fca0000000018 */
[----:B------:R-:W0:Y:S02]  /*1730*/  ATOMS.CAST.SPIN P0, [R20+0x4], R2, R3 ;  /* 0x000004021400758d */ /* 0x000e240001800003 */
[----:B0-----:R-:W-:Y:S05]  /*1740*/  @!P0 BRA `(.L_x_3911) ;  /* 0xfffffffc00f08947 */ /* 0x001fea000383ffff */
[----:B------:R-:W-:Y:S05]  /*1750*/  EXIT ;  /* 0x000000000000794d */ /* 0x000fea0003800000 */
.L_x_3910:
[----:B------:R-:W0:Y:S02]  /*1760*/  LD.E R0, desc[UR6][R20.64+0x4] ;  /* 0x0000040614007980 */ /* 0x000e24000c101900 */
[----:B0-----:R-:W-:-:S05]  /*1770*/  IMAD.IADD R3, R24, 0x1, R0 ;  /* 0x0000000118037824 */ /* 0x001fca00078e0200 */
[----:B------:R-:W-:Y:S01]  /*1780*/  ST.E desc[UR6][R20.64+0x4], R3 ;  /* 0x0000040314007985 */ /* 0x000fe2000c101906 */
[----:B------:R-:W-:Y:S05]  /*1790*/  EXIT ;  /* 0x000000000000794d */ /* 0x000fea0003800000 */
.L_x_3912:
        /* <DEDUP_REMOVED lines=14> */
.L_x_3992:


//--------------------- .nv.shared._Z23gemm_half_q_half_kernelILi4ELi32ELb1ELb0ELi64EEvPK6__halfPKjS4_S2_PS0_iiiiPKtS7_iiiiiibS2_i --------------------------
	.section	.nv.shared._Z23gemm_half_q_half_kernelILi4ELi32ELb1ELb0ELi64EEvPK6__halfPKjS4_S2_PS0_iiiiPKtS7_iiiiiibS2_i,"aw",@nobits
	.sectionflags	@""
	.align	2
.nv.shared._Z23gemm_half_q_half_kernelILi4ELi32ELb1ELb0ELi64EEvPK6__halfPKjS4_S2_PS0_iiiiPKtS7_iiiiiibS2_i:
	.zero		1536


//--------------------- .nv.shared.reserved.0     --------------------------
	.section	.nv.shared.reserved.0,"aw",@nobits
	.weak		__nv_reservedSMEM_offset_0_alias
	.size		__nv_reservedSMEM_offset_0_alias, 0, 64
	.other		__nv_reservedSMEM_offset_0_alias,@"STO_CUDA_RESERVED_SHARED STV_DEFAULT"
__nv_reservedSMEM_offset_0_alias:
	.zero		0
	.zero		64


//--------------------- .nv.global                --------------------------
	.section	.nv.global,"aw",@nobits
.nv.global:
	.type		_ZN46_INTERNAL_5f81d751_15_unit_exl2_2a_cu_7deea0f34cuda3std3__48in_placeE,@object
	.size		_ZN46_INTERNAL_5f81d751_15_unit_exl2_2a_cu_7deea0f34cuda3std3__48in_placeE,(_ZN46_INTERNAL_5f81d751_15_unit_exl2_2a_cu_7deea0f34cuda3std6ranges3__45__cpo8distanceE - _ZN46_INTERNAL_5f81d751_15_unit_exl2_2a_cu_7deea0f34cuda3std3__48in_placeE)
_ZN46_INTERNAL_5f81d751_15_unit_exl2_2a_cu_7deea0f34cuda3std3__48in_placeE:
	.zero		1
	.type		_ZN46_INTERNAL_5f81d751_15_unit_exl2_2a_cu_7deea0f34cuda3std6ranges3__45__cpo8distanceE,@object
	.size		_ZN46_INTERNAL_5f81d751_15_unit_exl2_2a_cu_7deea0f34cuda3std6ranges3__45__cpo8distanceE,(_ZN46_INTERNAL_5f81d751_15_unit_exl2_2a_cu_7deea0f34cuda3std3__45__cpo6cbeginE - _ZN46_INTERNAL_5f81d751_15_unit_exl2_2a_cu_7deea0f34cuda3std6ranges3__45__cpo8distanceE)
_ZN46_INTERNAL_5f81d751_15_unit_exl2_2a_cu_7deea0f34cuda3std6ranges3__45__cpo8distanceE:
	.zero		1
	.type		_ZN46_INTERNAL_5f81d751_15_unit_exl2_2a_cu_7deea0f34cuda3std3__45__cpo6cbeginE,@object
	.size		_ZN46_INTERNAL_5f81d751_15_unit_exl2_2a_cu_7deea0f34cuda3std3__45__cpo6cbeginE,(_ZN46_INTERNAL_5f81d751_15_unit_exl2_2a_cu_7deea0f34cuda3std6ranges3__45__cpo7advanceE - _ZN46_INTERNAL_5f81d751_15_unit_exl2_2a_cu_7deea0f34cuda3std3__45__cpo6cbeginE)
_ZN46_INTERNAL_5f81d751_15_unit_exl2_2a_cu_7deea0f34cuda3std3__45__cpo6cbeginE:
	.zero		1
	.type		_ZN46_INTERNAL_5f81d751_15_unit_exl2_2a_cu_7deea0f34cuda3std6ranges3__45__cpo7advanceE,@object
	.size		_ZN46_INTERNAL_5f81d751_15_unit_exl2_2a_cu_7deea0f34cuda3std6ranges3__45__cpo7advanceE,(_ZN46_INTERNAL_5f81d751_15_unit_exl2_2a_cu_7deea0f34cuda3std3__45__cpo7crbeginE - _ZN46_INTERNAL_5f81d751_15_unit_exl2_2a_cu_7deea0f34cuda3std6ranges3__45__cpo7advanceE)
_ZN46_INTERNAL_5f81d751_15_unit_exl2_2a_cu_7deea0f34cuda3std6ranges3__45__cpo7advanceE:
	.zero		1
	.type		_ZN46_INTERNAL_5f81d751_15_unit_exl2_2a_cu_7deea0f34cuda3std3__45__cpo7crbeginE,@object
	.size		_ZN46_INTERNAL_5f81d751_15_unit_exl2_2a_cu_7deea0f34cuda3std3__45__cpo7crbeginE,(_ZN46_INTERNAL_5f81d751_15_unit_exl2_2a_cu_7deea0f34cuda3std6ranges3__45__cpo4dataE - _ZN46_INTERNAL_5f81d751_15_unit_exl2_2a_cu_7deea0f34cuda3std3__45__cpo7crbeginE)
_ZN46_INTERNAL_5f81d751_15_unit_exl2_2a_cu_7deea0f34cuda3std3__45__cpo7crbeginE:
	.zero		1
	.type		_ZN46_INTERNAL_5f81d751_15_unit_exl2_2a_cu_7deea0f34cuda3std6ranges3__45__cpo4dataE,@object
	.size		_ZN46_INTERNAL_5f81d751_15_unit_exl2_2a_cu_7deea0f34cuda3std6ranges3__45__cpo4dataE,(_ZN46_INTERNAL_5f81d751_15_unit_exl2_2a_cu_7deea0f34cuda3std6ranges3__45__cpo5beginE - _ZN46_INTERNAL_5f81d751_15_unit_exl2_2a_cu_7deea0f34cuda3std6ranges3__45__cpo4dataE)
_ZN46_INTERNAL_5f81d751_15_unit_exl2_2a_cu_7deea0f34cuda3std6ranges3__45__cpo4dataE:
	.zero		1
	.type		_ZN46_INTERNAL_5f81d751_15_unit_exl2_2a_cu_7deea0f34cuda3std6ranges3__45__cpo5beginE,@object
	.size		_ZN46_INTERNAL_5f81d751_15_unit_exl2_2a_cu_7deea0f34cuda3std6ranges3__45__cpo5beginE,(_ZN46_INTERNAL_5f81d751_15_unit_exl2_2a_cu_7deea0f34cuda3std3__448_GLOBAL__N__5f81d751_15_unit_exl2_2a_cu_7deea0f36ignoreE - _ZN46_INTERNAL_5f81d751_15_unit_exl2_2a_cu_7deea0f34cuda3std6ranges3__45__cpo5beginE)
_ZN46_INTERNAL_5f81d751_15_unit_exl2_2a_cu_7deea0f34cuda3std6ranges3__45__cpo5beginE:
	.zero		1
	.type		_ZN46_INTERNAL_5f81d751_15_unit_exl2_2a_cu_7deea0f34cuda3std3__448_GLOBAL__N__5f81d751_15_unit_exl2_2a_cu_7deea0f36ignoreE,@object
	.size		_ZN46_INTERNAL_5f81d751_15_unit_exl2_2a_cu_7deea0f34cuda3std3__448_GLOBAL__N__5f81d751_15_unit_exl2_2a_cu_7deea0f36ignoreE,(_ZN46_INTERNAL_5f81d751_15_unit_exl2_2a_cu_7deea0f34cuda3std6ranges3__45__cpo4sizeE - _ZN46_INTERNAL_5f81d751_15_unit_exl2_2a_cu_7deea0f34cuda3std3__448_GLOBAL__N__5f81d751_15_unit_exl2_2a_cu_7deea0f36ignoreE)
_ZN46_INTERNAL_5f81d751_15_unit_exl2_2a_cu_7deea0f34cuda3std3__448_GLOBAL__N__5f81d751_15_unit_exl2_2a_cu_7deea0f36ignoreE:
	.zero		1
	.type		_ZN46_INTERNAL_5f81d751_15_unit_exl2_2a_cu_7deea0f34cuda3std6ranges3__45__cpo4sizeE,@object
	.size		_ZN46_INTERNAL_5f81d751_15_unit_exl2_2a_cu_7deea0f34cuda3std6ranges3__45__cpo4sizeE,(_ZN46_INTERNAL_5f81d751_15_unit_exl2_2a_cu_7deea0f34cuda3std3__45__cpo5beginE - _ZN46_INTERNAL_5f81d751_15_unit_exl2_2a_cu_7deea0f34cuda3std6ranges3__45__cpo4sizeE)
_ZN46_INTERNAL_5f81d751_15_unit_exl2_2a_cu_7deea0f34cuda3std6ranges3__45__cpo4sizeE:
	.zero		1
	.type		_ZN46_INTERNAL_5f81d751_15_unit_exl2_2a_cu_7deea0f34cuda3std3__45__cpo5beginE,@object
	.size		_ZN46_INTERNAL_5f81d751_15_unit_exl2_2a_cu_7deea0f34cuda3std3__45__cpo5beginE,(_ZN46_INTERNAL_5f81d751_15_unit_exl2_2a_cu_7deea0f34cuda3std6ranges3__45__cpo6cbeginE - _ZN46_INTERNAL_5f81d751_15_unit_exl2_2a_cu_7deea0f34cuda3std3__45__cpo5beginE)
_ZN46_INTERNAL_5f81d751_15_unit_exl2_2a_cu_7deea0f34cuda3std3__45__cpo5beginE:
	.zero		1
	.type		_ZN46_INTERNAL_5f81d751_15_unit_exl2_2a_cu_7deea0f34cuda3std6ranges3__45__cpo6cbeginE,@object
	.size		_ZN46_INTERNAL_5f81d751_15_unit_exl2_2a_cu_7deea0f34cuda3std6ranges3__45__cpo6cbeginE,(_ZN46_INTERNAL_5f81d751_15_unit_exl2_2a_cu_7deea0f34cuda3std3__45__cpo6rbeginE - _ZN46_INTERNAL_5f81d751_15_unit_exl2_2a_cu_7deea0f34cuda3std6ranges3__45__cpo6cbeginE)
_ZN46_INTERNAL_5f81d751_15_unit_exl2_2a_cu_7deea0f34cuda3std6ranges3__45__cpo6cbeginE:
	.zero		1
	.type		_ZN46_INTERNAL_5f81d751_15_unit_exl2_2a_cu_7deea0f34cuda3std3__45__cpo6rbeginE,@object
	.size		_ZN46_INTERNAL_5f81d751_15_unit_exl2_2a_cu_7deea0f34cuda3std3__45__cpo6rbeginE,(_ZN46_INTERNAL_5f81d751_15_unit_exl2_2a_cu_7deea0f34cuda3std6ranges3__45__cpo4nextE - _ZN46_INTERNAL_5f81d751_15_unit_exl2_2a_cu_7deea0f34cuda3std3__45__cpo6rbeginE)
_ZN46_INTERNAL_5f81d751_15_unit_exl2_2a_cu_7deea0f34cuda3std3__45__cpo6rbeginE:
	.zero		1
	.type		_ZN46_INTERNAL_5f81d751_15_unit_exl2_2a_cu_7deea0f34cuda3std6ranges3__45__cpo4nextE,@object
	.size		_ZN46_INTERNAL_5f81d751_15_unit_exl2_2a_cu_7deea0f34cuda3std6ranges3__45__cpo4nextE,(_ZN46_INTERNAL_5f81d751_15_unit_exl2_2a_cu_7deea0f34cuda3std6ranges3__45__cpo4swapE - _ZN46_INTERNAL_5f81d751_15_unit_exl2_2a_cu_7deea0f34cuda3std6ranges3__45__cpo4nextE)
_ZN46_INTERNAL_5f81d751_15_unit_exl2_2a_cu_7deea0f34cuda3std6ranges3__45__cpo4nextE:
	.zero		1
	.type		_ZN46_INTERNAL_5f81d751_15_unit_exl2_2a_cu_7deea0f34cuda3std6ranges3__45__cpo4swapE,@object
	.size		_ZN46_INTERNAL_5f81d751_15_unit_exl2_2a_cu_7deea0f34cuda3std6ranges3__45__cpo4swapE,(_ZN46_INTERNAL_5f81d751_15_unit_exl2_2a_cu_7deea0f34cuda3std3__420unreachable_sentinelE - _ZN46_INTERNAL_5f81d751_15_unit_exl2_2a_cu_7deea0f34cuda3std6ranges3__45__cpo4swapE)
_ZN46_INTERNAL_5f81d751_15_unit_exl2_2a_cu_7deea0f34cuda3std6ranges3__45__cpo4swapE:
	.zero		1
	.type		_ZN46_INTERNAL_5f81d751_15_unit_exl2_2a_cu_7deea0f34cuda3std3__420unreachable_sentinelE,@object
	.size		_ZN46_INTERNAL_5f81d751_15_unit_exl2_2a_cu_7deea0f34cuda3std3__420unreachable_sentinelE,(_ZN46_INTERNAL_5f81d751_15_unit_exl2_2a_cu_7deea0f36thrust24THRUST_300001_SM_1000_NS6system6detail10sequential3seqE - _ZN46_INTERNAL_5f81d751_15_unit_exl2_2a_cu_7deea0f34cuda3std3__420unreachable_sentinelE)
_ZN46_INTERNAL_5f81d751_15_unit_exl2_2a_cu_7deea0f34cuda3std3__420unreachable_sentinelE:
	.zero		1
	.type		_ZN46_INTERNAL_5f81d751_15_unit_exl2_2a_cu_7deea0f36thrust24THRUST_300001_SM_1000_NS6system6detail10sequential3seqE,@object
	.size		_ZN46_INTERNAL_5f81d751_15_unit_exl2_2a_cu_7deea0f36thrust24THRUST_300001_SM_1000_NS6system6detail10sequential3seqE,(_ZN46_INTERNAL_5f81d751_15_unit_exl2_2a_cu_7deea0f34cuda3std3__45__cpo4cendE - _ZN46_INTERNAL_5f81d751_15_unit_exl2_2a_cu_7deea0f36thrust24THRUST_300001_SM_1000_NS6system6detail10sequential3seqE)
_ZN46_INTERNAL_5f81d751_15_unit_exl2_2a_cu_7deea0f36thrust24THRUST_300001_SM_1000_NS6system6detail10sequential3seqE:
	.zero		1
	.type		_ZN46_INTERNAL_5f81d751_15_unit_exl2_2a_cu_7deea0f34cuda3std3__45__cpo4cendE,@object
	.size		_ZN46_INTERNAL_5f81d751_15_unit_exl2_2a_cu_7deea0f34cuda3std3__45__cpo4cendE,(_ZN46_INTERNAL_5f81d751_15_unit_exl2_2a_cu_7deea0f34cuda3std6ranges3__45__cpo9iter_swapE - _ZN46_INTERNAL_5f81d751_15_unit_exl2_2a_cu_7deea0f34cuda3std3__45__cpo4cendE)
_ZN46_INTERNAL_5f81d751_15_unit_exl2_2a_cu_7deea0f34cuda3std3__45__cpo4cendE:
	.zero		1
	.type		_ZN46_INTERNAL_5f81d751_15_unit_exl2_2a_cu_7deea0f34cuda3std6ranges3__45__cpo9iter_swapE,@object
	.size		_ZN46_INTERNAL_5f81d751_15_unit_exl2_2a_cu_7deea0f34cuda3std6ranges3__45__cpo9iter_swapE,(_ZN46_INTERNAL_5f81d751_15_unit_exl2_2a_cu_7deea0f34cuda3std3__45__cpo5crendE - _ZN46_INTERNAL_5f81d751_15_unit_exl2_2a_cu_7deea0f34cuda3std6ranges3__45__cpo9iter_swapE)
_ZN46_INTERNAL_5f81d751_15_unit_exl2_2a_cu_7deea0f34cuda3std6ranges3__45__cpo9iter_swapE:
	.zero		1
	.type		_ZN46_INTERNAL_5f81d751_15_unit_exl2_2a_cu_7deea0f34cuda3std3__45__cpo5crendE,@object
	.size		_ZN46_INTERNAL_5f81d751_15_unit_exl2_2a_cu_7deea0f34cuda3std3__45__cpo5crendE,(_ZN46_INTERNAL_5f81d751_15_unit_exl2_2a_cu_7deea0f34cuda3std6ranges3__45__cpo5cdataE - _ZN46_INTERNAL_5f81d751_15_unit_exl2_2a_cu_7deea0f34cuda3std3__45__cpo5crendE)
_ZN46_INTERNAL_5f81d751_15_unit_exl2_2a_cu_7deea0f34cuda3std3__45__cpo5crendE:
	.zero		1
	.type		_ZN46_INTERNAL_5f81d751_15_unit_exl2_2a_cu_7deea0f34cuda3std6ranges3__45__cpo5cdataE,@object
	.size		_ZN46_INTERNAL_5f81d751_15_unit_exl2_2a_cu_7deea0f34cuda3std6ranges3__45__cpo5cdataE,(_ZN46_INTERNAL_5f81d751_15_unit_exl2_2a_cu_7deea0f34cuda3std6ranges3__45__cpo3endE - _ZN46_INTERNAL_5f81d751_15_unit_exl2_2a_cu_7deea0f34cuda3std6ranges3__45__cpo5cdataE)
_ZN46_INTERNAL_5f81d751_15_unit_exl2_2a_cu_7deea0f34cuda3std6ranges3__45__cpo5cdataE:
	.zero		1
	.type		_ZN46_INTERNAL_5f81d751_15_unit_exl2_2a_cu_7deea0f34cuda3std6ranges3__45__cpo3endE,@object
	.size		_ZN46_INTERNAL_5f81d751_15_unit_exl2_2a_cu_7deea0f34cuda3std6ranges3__45__cpo3endE,(_ZN46_INTERNAL_5f81d751_15_unit_exl2_2a_cu_7deea0f34cuda3std3__419piecewise_constructE - _ZN46_INTERNAL_5f81d751_15_unit_exl2_2a_cu_7deea0f34cuda3std6ranges3__45__cpo3endE)
_ZN46_INTERNAL_5f81d751_15_unit_exl2_2a_cu_7deea0f34cuda3std6ranges3__45__cpo3endE:
	.zero		1
	.type		_ZN46_INTERNAL_5f81d751_15_unit_exl2_2a_cu_7deea0f34cuda3std3__419piecewise_constructE,@object
	.size		_ZN46_INTERNAL_5f81d751_15_unit_exl2_2a_cu_7deea0f34cuda3std3__419piecewise_constructE,(_ZN46_INTERNAL_5f81d751_15_unit_exl2_2a_cu_7deea0f34cuda3std6ranges3__45__cpo5ssizeE - _ZN46_INTERNAL_5f81d751_15_unit_exl2_2a_cu_7deea0f34cuda3std3__419piecewise_constructE)
_ZN46_INTERNAL_5f81d751_15_unit_exl2_2a_cu_7deea0f34cuda3std3__419piecewise_constructE:
	.zero		1
	.type		_ZN46_INTERNAL_5f81d751_15_unit_exl2_2a_cu_7deea0f34cuda3std6ranges3__45__cpo5ssizeE,@object
	.size		_ZN46_INTERNAL_5f81d751_15_unit_exl2_2a_cu_7deea0f34cuda3std6ranges3__45__cpo5ssizeE,(_ZN46_INTERNAL_5f81d751_15_unit_exl2_2a_cu_7deea0f34cuda3std3__45__cpo3endE - _ZN46_INTERNAL_5f81d751_15_unit_exl2_2a_cu_7deea0f34cuda3std6ranges3__45__cpo5ssizeE)
_ZN46_INTERNAL_5f81d751_15_unit_exl2_2a_cu_7deea0f34cuda3std6ranges3__45__cpo5ssizeE:
	.zero		1
	.type		_ZN46_INTERNAL_5f81d751_15_unit_exl2_2a_cu_7deea0f34cuda3std3__45__cpo3endE,@object
	.size		_ZN46_INTERNAL_5f81d751_15_unit_exl2_2a_cu_7deea0f34cuda3std3__45__cpo3endE,(_ZN46_INTERNAL_5f81d751_15_unit_exl2_2a_cu_7deea0f34cuda3std6ranges3__45__cpo4cendE - _ZN46_INTERNAL_5f81d751_15_unit_exl2_2a_cu_7deea0f34cuda3std3__45__cpo3endE)
_ZN46_INTERNAL_5f81d751_15_unit_exl2_2a_cu_7deea0f34cuda3std3__45__cpo3endE:
	.zero		1
	.type		_ZN46_INTERNAL_5f81d751_15_unit_exl2_2a_cu_7deea0f34cuda3std6ranges3__45__cpo4cendE,@object
	.size		_ZN46_INTERNAL_5f81d751_15_unit_exl2_2a_cu_7deea0f34cuda3std6ranges3__45__cpo4cendE,(_ZN46_INTERNAL_5f81d751_15_unit_exl2_2a_cu_7deea0f34cuda3std3__45__cpo4rendE - _ZN46_INTERNAL_5f81d751_15_unit_exl2_2a_cu_7deea0f34cuda3std6ranges3__45__cpo4cendE)
_ZN46_INTERNAL_5f81d751_15_unit_exl2_2a_cu_7deea0f34cuda3std6ranges3__45__cpo4cendE:
	.zero		1
	.type		_ZN46_INTERNAL_5f81d751_15_unit_exl2_2a_cu_7deea0f34cuda3std3__45__cpo4rendE,@object
	.size		_ZN46_INTERNAL_5f81d751_15_unit_exl2_2a_cu_7deea0f34cuda3std3__45__cpo4rendE,(_ZN46_INTERNAL_5f81d751_15_unit_exl2_2a_cu_7deea0f34cuda3std6ranges3__45__cpo4prevE - _ZN46_INTERNAL_5f81d751_15_unit_exl2_2a_cu_7deea0f34cuda3std3__45__cpo4rendE)
_ZN46_INTERNAL_5f81d751_15_unit_exl2_2a_cu_7deea0f34cuda3std3__45__cpo4rendE:
	.zero		1
	.type		_ZN46_INTERNAL_5f81d751_15_unit_exl2_2a_cu_7deea0f34cuda3std6ranges3__45__cpo4prevE,@object
	.size		_ZN46_INTERNAL_5f81d751_15_unit_exl2_2a_cu_7deea0f34cuda3std6ranges3__45__cpo4prevE,(_ZN46_INTERNAL_5f81d751_15_unit_exl2_2a_cu_7deea0f34cuda3std6ranges3__45__cpo9iter_moveE - _ZN46_INTERNAL_5f81d751_15_unit_exl2_2a_cu_7deea0f34cuda3std6ranges3__45__cpo4prevE)
_ZN46_INTERNAL_5f81d751_15_unit_exl2_2a_cu_7deea0f34cuda3std6ranges3__45__cpo4prevE:
	.zero		1
	.type		_ZN46_INTERNAL_5f81d751_15_unit_exl2_2a_cu_7deea0f34cuda3std6ranges3__45__cpo9iter_moveE,@object
	.size		_ZN46_INTERNAL_5f81d751_15_unit_exl2_2a_cu_7deea0f34cuda3std6ranges3__45__cpo9iter_moveE,(.L_13 - _ZN46_INTERNAL_5f81d751_15_unit_exl2_2a_cu_7deea0f34cuda3std6ranges3__45__cpo9iter_moveE)
_ZN46_INTERNAL_5f81d751_15_unit_exl2_2a_cu_7deea0f34cuda3std6ranges3__45__cpo9iter_moveE:
	.zero		1
.L_13:


//--------------------- .nv.shared._Z23gemm_half_q_half_kernelILi4ELi48ELb1ELb0ELi64EEvPK6__halfPKjS4_S2_PS0_iiiiPKtS7_iiiiiibS2_i --------------------------
	.section	.nv.shared._Z23gemm_half_q_half_kernelILi4ELi48ELb1ELb0ELi64EEvPK6__halfPKjS4_S2_PS0_iiiiPKtS7_iiiiiibS2_i,"aw",@nobits
	.sectionflags	@""
	.align	2
.nv.shared._Z23gemm_half_q_half_kernelILi4ELi48ELb1ELb0ELi64EEvPK6__halfPKjS4_S2_PS0_iiiiPKtS7_iiiiiibS2_i:
	.zero		1536


//--------------------- .nv.shared._Z23gemm_half_q_half_kernelILi4ELi16ELb1ELb0ELi64EEvPK6__halfPKjS4_S2_PS0_iiiiPKtS7_iiiiiibS2_i --------------------------
	.section	.nv.shared._Z23gemm_half_q_half_kernelILi4ELi16ELb1ELb0ELi64EEvPK6__halfPKjS4_S2_PS0_iiiiPKtS7_iiiiiibS2_i,"aw",@nobits
	.sectionflags	@""
	.align	2
.nv.shared._Z23gemm_half_q_half_kernelILi4ELi16ELb1ELb0ELi64EEvPK6__halfPKjS4_S2_PS0_iiiiPKtS7_iiiiiibS2_i:
	.zero		1536


//--------------------- .nv.shared._Z23gemm_half_q_half_kernelILi4ELi24ELb1ELb0ELi64EEvPK6__halfPKjS4_S2_PS0_iiiiPKtS7_iiiiiibS2_i --------------------------
	.section	.nv.shared._Z23gemm_half_q_half_kernelILi4ELi24ELb1ELb0ELi64EEvPK6__halfPKjS4_S2_PS0_iiiiPKtS7_iiiiiibS2_i,"aw",@nobits
	.sectionflags	@""
	.align	2
.nv.shared._Z23gemm_half_q_half_kernelILi4ELi24ELb1ELb0ELi64EEvPK6__halfPKjS4_S2_PS0_iiiiPKtS7_iiiiiibS2_i:
	.zero		1536


//--------------------- .nv.shared._Z23gemm_half_q_half_kernelILi4ELi8ELb1ELb0ELi64EEvPK6__halfPKjS4_S2_PS0_iiiiPKtS7_iiiiiibS2_i --------------------------
	.section	.nv.shared._Z23gemm_half_q_half_kernelILi4ELi8ELb1ELb0ELi64EEvPK6__halfPKjS4_S2_PS0_iiiiPKtS7_iiiiiibS2_i,"aw",@nobits
	.sectionflags	@""
	.align	2
.nv.shared._Z23gemm_half_q_half_kernelILi4ELi8ELb1ELb0ELi64EEvPK6__halfPKjS4_S2_PS0_iiiiPKtS7_iiiiiibS2_i:
	.zero		1536


//--------------------- .nv.shared._Z23gemm_half_q_half_kernelILi4ELi12ELb1ELb0ELi64EEvPK6__halfPKjS4_S2_PS0_iiiiPKtS7_iiiiiibS2_i --------------------------
	.section	.nv.shared._Z23gemm_half_q_half_kernelILi4ELi12ELb1ELb0ELi64EEvPK6__halfPKjS4_S2_PS0_iiiiPKtS7_iiiiiibS2_i,"aw",@nobits
	.sectionflags	@""
	.align	2
.nv.shared._Z23gemm_half_q_half_kernelILi4ELi12ELb1ELb0ELi64EEvPK6__halfPKjS4_S2_PS0_iiiiPKtS7_iiiiiibS2_i:
	.zero		1536


//--------------------- .nv.shared._Z23gemm_half_q_half_kernelILi4ELi14ELb1ELb0ELi64EEvPK6__halfPKjS4_S2_PS0_iiiiPKtS7_iiiiiibS2_i --------------------------
	.section	.nv.shared._Z23gemm_half_q_half_kernelILi4ELi14ELb1ELb0ELi64EEvPK6__halfPKjS4_S2_PS0_iiiiPKtS7_iiiiiibS2_i,"aw",@nobits
	.sectionflags	@""
	.align	2
.nv.shared._Z23gemm_half_q_half_kernelILi4ELi14ELb1ELb0ELi64EEvPK6__halfPKjS4_S2_PS0_iiiiPKtS7_iiiiiibS2_i:
	.zero		1536


//--------------------- .nv.shared._Z23gemm_half_q_half_kernelILi4ELi4ELb1ELb0ELi64EEvPK6__halfPKjS4_S2_PS0_iiiiPKtS7_iiiiiibS2_i --------------------------
	.section	.nv.shared._Z23gemm_half_q_half_kernelILi4ELi4ELb1ELb0ELi64EEvPK6__halfPKjS4_S2_PS0_iiiiPKtS7_iiiiiibS2_i,"aw",@nobits
	.sectionflags	@""
	.align	2
.nv.shared._Z23gemm_half_q_half_kernelILi4ELi4ELb1ELb0ELi64EEvPK6__halfPKjS4_S2_PS0_iiiiPKtS7_iiiiiibS2_i:
	.zero		1536


//--------------------- .nv.shared._Z23gemm_half_q_half_kernelILi4ELi6ELb1ELb0ELi64EEvPK6__halfPKjS4_S2_PS0_iiiiPKtS7_iiiiiibS2_i --------------------------
	.section	.nv.shared._Z23gemm_half_q_half_kernelILi4ELi6ELb1ELb0ELi64EEvPK6__halfPKjS4_S2_PS0_iiiiPKtS7_iiiiiibS2_i,"aw",@nobits
	.sectionflags	@""
	.align	2
.nv.shared._Z23gemm_half_q_half_kernelILi4ELi6ELb1ELb0ELi64EEvPK6__halfPKjS4_S2_PS0_iiiiPKtS7_iiiiiibS2_i:
	.zero		1536


//--------------------- .nv.shared._Z23gemm_half_q_half_kernelILi4ELi2ELb1ELb0ELi64EEvPK6__halfPKjS4_S2_PS0_iiiiPKtS7_iiiiiibS2_i --------------------------
	.section	.nv.shared._Z23gemm_half_q_half_kernelILi4ELi2ELb1ELb0ELi64EEvPK6__halfPKjS4_S2_PS0_iiiiPKtS7_iiiiiibS2_i,"aw",@nobits
	.sectionflags	@""
	.align	2
.nv.shared._Z23gemm_half_q_half_kernelILi4ELi2ELb1ELb0ELi64EEvPK6__halfPKjS4_S2_PS0_iiiiPKtS7_iiiiiibS2_i:
	.zero		1536


//--------------------- .nv.shared._Z23gemm_half_q_half_kernelILi4ELi32ELb1ELb0ELi32EEvPK6__halfPKjS4_S2_PS0_iiiiPKtS7_iiiiiibS2_i --------------------------
	.section	.nv.shared._Z23gemm_half_q_half_kernelILi4ELi32ELb1ELb0ELi32EEvPK6__halfPKjS4_S2_PS0_iiiiPKtS7_iiiiiibS2_i,"aw",@nobits
	.sectionflags	@""
	.align	4
.nv.shared._Z23gemm_half_q_half_kernelILi4ELi32ELb1ELb0ELi32EEvPK6__halfPKjS4_S2_PS0_iiiiPKtS7_iiiiiibS2_i:
	.zero		1280


//--------------------- .nv.shared._Z23gemm_half_q_half_kernelILi4ELi48ELb1ELb0ELi32EEvPK6__halfPKjS4_S2_PS0_iiiiPKtS7_iiiiiibS2_i --------------------------
	.section	.nv.shared._Z23gemm_half_q_half_kernelILi4ELi48ELb1ELb0ELi32EEvPK6__halfPKjS4_S2_PS0_iiiiPKtS7_iiiiiibS2_i,"aw",@nobits
	.sectionflags	@""
	.align	4
.nv.shared._Z23gemm_half_q_half_kernelILi4ELi48ELb1ELb0ELi32EEvPK6__halfPKjS4_S2_PS0_iiiiPKtS7_iiiiiibS2_i:
	.zero		1280


//--------------------- .nv.shared._Z23gemm_half_q_half_kernelILi4ELi16ELb1ELb0ELi32EEvPK6__halfPKjS4_S2_PS0_iiiiPKtS7_iiiiiibS2_i --------------------------
	.section	.nv.shared._Z23gemm_half_q_half_kernelILi4ELi16ELb1ELb0ELi32EEvPK6__halfPKjS4_S2_PS0_iiiiPKtS7_iiiiiibS2_i,"aw",@nobits
	.sectionflags	@""
	.align	4
.nv.shared._Z23gemm_half_q_half_kernelILi4ELi16ELb1ELb0ELi32EEvPK6__halfPKjS4_S2_PS0_iiiiPKtS7_iiiiiibS2_i:
	.zero		1280


//--------------------- .nv.shared._Z23gemm_half_q_half_kernelILi4ELi24ELb1ELb0ELi32EEvPK6__halfPKjS4_S2_PS0_iiiiPKtS7_iiiiiibS2_i --------------------------
	.section	.nv.shared._Z23gemm_half_q_half_kernelILi4ELi24ELb1ELb0ELi32EEvPK6__halfPKjS4_S2_PS0_iiiiPKtS7_iiiiiibS2_i,"aw",@nobits
	.sectionflags	@""
	.align	4
.nv.shared._Z23gemm_half_q_half_kernelILi4ELi24ELb1ELb0ELi32EEvPK6__halfPKjS4_S2_PS0_iiiiPKtS7_iiiiiibS2_i:
	.zero		1280


//--------------------- .nv.shared._Z23gemm_half_q_half_kernelILi4ELi8ELb1ELb0ELi32EEvPK6__halfPKjS4_S2_PS0_iiiiPKtS7_iiiiiibS2_i --------------------------
	.section	.nv.shared._Z23gemm_half_q_half_kernelILi4ELi8ELb1ELb0ELi32EEvPK6__halfPKjS4_S2_PS0_iiiiPKtS7_iiiiiibS2_i,"aw",@nobits
	.sectionflags	@""
	.align	2
.nv.shared._Z23gemm_half_q_half_kernelILi4ELi8ELb1ELb0ELi32EEvPK6__halfPKjS4_S2_PS0_iiiiPKtS7_iiiiiibS2_i:
	.zero		1280


//--------------------- .nv.shared._Z23gemm_half_q_half_kernelILi4ELi12ELb1ELb0ELi32EEvPK6__halfPKjS4_S2_PS0_iiiiPKtS7_iiiiiibS2_i --------------------------
	.section	.nv.shared._Z23gemm_half_q_half_kernelILi4ELi12ELb1ELb0ELi32EEvPK6__halfPKjS4_S2_PS0_iiiiPKtS7_iiiiiibS2_i,"aw",@nobits
	.sectionflags	@""
	.align	2
.nv.shared._Z23gemm_half_q_half_kernelILi4ELi12ELb1ELb0ELi32EEvPK6__halfPKjS4_S2_PS0_iiiiPKtS7_iiiiiibS2_i:
	.zero		1280


//--------------------- .nv.shared._Z23gemm_half_q_half_kernelILi4ELi14ELb1ELb0ELi32EEvPK6__halfPKjS4_S2_PS0_iiiiPKtS7_iiiiiibS2_i --------------------------
	.section	.nv.shared._Z23gemm_half_q_half_kernelILi4ELi14ELb1ELb0ELi32EEvPK6__halfPKjS4_S2_PS0_iiiiPKtS7_iiiiiibS2_i,"aw",@nobits
	.sectionflags	@""
	.align	2
.nv.shared._Z23gemm_half_q_half_kernelILi4ELi14ELb1ELb0ELi32EEvPK6__halfPKjS4_S2_PS0_iiiiPKtS7_iiiiiibS2_i:
	.zero		1280


//--------------------- .nv.shared._Z23gemm_half_q_half_kernelILi4ELi4ELb1ELb0ELi32EEvPK6__halfPKjS4_S2_PS0_iiiiPKtS7_iiiiiibS2_i --------------------------
	.section	.nv.shared._Z23gemm_half_q_half_kernelILi4ELi4ELb1ELb0ELi32EEvPK6__halfPKjS4_S2_PS0_iiiiPKtS7_iiiiiibS2_i,"aw",@nobits
	.sectionflags	@""
	.align	4
.nv.shared._Z23gemm_half_q_half_kernelILi4ELi4ELb1ELb0ELi32EEvPK6__halfPKjS4_S2_PS0_iiiiPKtS7_iiiiiibS2_i:
	.zero		1280


//--------------------- .nv.shared._Z23gemm_half_q_half_kernelILi4ELi6ELb1ELb0ELi32EEvPK6__halfPKjS4_S2_PS0_iiiiPKtS7_iiiiiibS2_i --------------------------
	.section	.nv.shared._Z23gemm_half_q_half_kernelILi4ELi6ELb1ELb0ELi32EEvPK6__halfPKjS4_S2_PS0_iiiiPKtS7_iiiiiibS2_i,"aw",@nobits
	.sectionflags	@""
	.align	4
.nv.shared._Z23gemm_half_q_half_kernelILi4ELi6ELb1ELb0ELi32EEvPK6__halfPKjS4_S2_PS0_iiiiPKtS7_iiiiiibS2_i:
	.zero		1280


//--------------------- .nv.shared._Z23gemm_half_q_half_kernelILi4ELi2ELb1ELb0ELi32EEvPK6__halfPKjS4_S2_PS0_iiiiPKtS7_iiiiiibS2_i --------------------------
	.section	.nv.shared._Z23gemm_half_q_half_kernelILi4ELi2ELb1ELb0ELi32EEvPK6__halfPKjS4_S2_PS0_iiiiPKtS7_iiiiiibS2_i,"aw",@nobits
	.sectionflags	@""
	.align	2
.nv.shared._Z23gemm_half_q_half_kernelILi4ELi2ELb1ELb0ELi32EEvPK6__halfPKjS4_S2_PS0_iiiiPKtS7_iiiiiibS2_i:
	.zero		1280


//--------------------- .nv.shared._Z23gemm_half_q_half_kernelILi3ELi32ELb1ELb0ELi64EEvPK6__halfPKjS4_S2_PS0_iiiiPKtS7_iiiiiibS2_i --------------------------
	.section	.nv.shared._Z23gemm_half_q_half_kernelILi3ELi32ELb1ELb0ELi64EEvPK6__halfPKjS4_S2_PS0_iiiiPKtS7_iiiiiibS2_i,"aw",@nobits
	.sectionflags	@""
	.align	2
.nv.shared._Z23gemm_half_q_half_kernelILi3ELi32ELb1ELb0ELi64EEvPK6__halfPKjS4_S2_PS0_iiiiPKtS7_iiiiiibS2_i:
	.zero		1408


//--------------------- .nv.shared._Z23gemm_half_q_half_kernelILi3ELi48ELb1ELb0ELi64EEvPK6__halfPKjS4_S2_PS0_iiiiPKtS7_iiiiiibS2_i --------------------------
	.section	.nv.shared._Z23gemm_half_q_half_kernelILi3ELi48ELb1ELb0ELi64EEvPK6__halfPKjS4_S2_PS0_iiiiPKtS7_iiiiiibS2_i,"aw",@nobits
	.sectionflags	@""
	.align	2
.nv.shared._Z23gemm_half_q_half_kernelILi3ELi48ELb1ELb0ELi64EEvPK6__halfPKjS4_S2_PS0_iiiiPKtS7_iiiiiibS2_i:
	.zero		1408


//--------------------- .nv.shared._Z23gemm_half_q_half_kernelILi3ELi16ELb1ELb0ELi64EEvPK6__halfPKjS4_S2_PS0_iiiiPKtS7_iiiiiibS2_i --------------------------
	.section	.nv.shared._Z23gemm_half_q_half_kernelILi3ELi16ELb1ELb0ELi64EEvPK6__halfPKjS4_S2_PS0_iiiiPKtS7_iiiiiibS2_i,"aw",@nobits
	.sectionflags	@""
	.align	2
.nv.shared._Z23gemm_half_q_half_kernelILi3ELi16ELb1ELb0ELi64EEvPK6__halfPKjS4_S2_PS0_iiiiPKtS7_iiiiiibS2_i:
	.zero		1408


//--------------------- .nv.shared._Z23gemm_half_q_half_kernelILi3ELi24ELb1ELb0ELi64EEvPK6__halfPKjS4_S2_PS0_iiiiPKtS7_iiiiiibS2_i --------------------------
	.section	.nv.shared._Z23gemm_half_q_half_kernelILi3ELi24ELb1ELb0ELi64EEvPK6__halfPKjS4_S2_PS0_iiiiPKtS7_iiiiiibS2_i,"aw",@nobits
	.sectionflags	@""
	.align	2
.nv.shared._Z23gemm_half_q_half_kernelILi3ELi24ELb1ELb0ELi64EEvPK6__halfPKjS4_S2_PS0_iiiiPKtS7_iiiiiibS2_i:
	.zero		1408


//--------------------- .nv.shared._Z23gemm_half_q_half_kernelILi3ELi8ELb1ELb0ELi64EEvPK6__halfPKjS4_S2_PS0_iiiiPKtS7_iiiiiibS2_i --------------------------
	.section	.nv.shared._Z23gemm_half_q_half_kernelILi3ELi8ELb1ELb0ELi64EEvPK6__halfPKjS4_S2_PS0_iiiiPKtS7_iiiiiibS2_i,"aw",@nobits
	.sectionflags	@""
	.align	2
.nv.shared._Z23gemm_half_q_half_kernelILi3ELi8ELb1ELb0ELi64EEvPK6__halfPKjS4_S2_PS0_iiiiPKtS7_iiiiiibS2_i:
	.zero		1408


//--------------------- .nv.shared._Z23gemm_half_q_half_kernelILi3ELi12ELb1ELb0ELi64EEvPK6__halfPKjS4_S2_PS0_iiiiPKtS7_iiiiiibS2_i --------------------------
	.section	.nv.shared._Z23gemm_half_q_half_kernelILi3ELi12ELb1ELb0ELi64EEvPK6__halfPKjS4_S2_PS0_iiiiPKtS7_iiiiiibS2_i,"aw",@nobits
	.sectionflags	@""
	.align	2
.nv.shared._Z23gemm_half_q_half_kernelILi3ELi12ELb1ELb0ELi64EEvPK6__halfPKjS4_S2_PS0_iiiiPKtS7_iiiiiibS2_i:
	.zero		1408


//--------------------- .nv.shared._Z23gemm_half_q_half_kernelILi3ELi14ELb1ELb0ELi64EEvPK6__halfPKjS4_S2_PS0_iiiiPKtS7_iiiiiibS2_i --------------------------
	.section	.nv.shared._Z23gemm_half_q_half_kernelILi3ELi14ELb1ELb0ELi64EEvPK6__halfPKjS4_S2_PS0_iiiiPKtS7_iiiiiibS2_i,"aw",@nobits
	.sectionflags	@""
	.align	2
.nv.shared._Z23gemm_half_q_half_kernelILi3ELi14ELb1ELb0ELi64EEvPK6__halfPKjS4_S2_PS0_iiiiPKtS7_iiiiiibS2_i:
	.zero		1408


//--------------------- .nv.shared._Z23gemm_half_q_half_kernelILi3ELi4ELb1ELb0ELi64EEvPK6__halfPKjS4_S2_PS0_iiiiPKtS7_iiiiiibS2_i --------------------------
	.section	.nv.shared._Z23gemm_half_q_half_kernelILi3ELi4ELb1ELb0ELi64EEvPK6__halfPKjS4_S2_PS0_iiiiPKtS7_iiiiiibS2_i,"aw",@nobits
	.sectionflags	@""
	.align	2
.nv.shared._Z23gemm_half_q_half_kernelILi3ELi4ELb1ELb0ELi64EEvPK6__halfPKjS4_S2_PS0_iiiiPKtS7_iiiiiibS2_i:
	.zero		1408


//--------------------- .nv.shared._Z23gemm_half_q_half_kernelILi3ELi6ELb1ELb0ELi64EEvPK6__halfPKjS4_S2_PS0_iiiiPKtS7_iiiiiibS2_i --------------------------
	.section	.nv.shared._Z23gemm_half_q_half_kernelILi3ELi6ELb1ELb0ELi64EEvPK6__halfPKjS4_S2_PS0_iiiiPKtS7_iiiiiibS2_i,"aw",@nobits
	.sectionflags	@""
	.align	2
.nv.shared._Z23gemm_half_q_half_kernelILi3ELi6ELb1ELb0ELi64EEvPK6__halfPKjS4_S2_PS0_iiiiPKtS7_iiiiiibS2_i:
	.zero		1408


//--------------------- .nv.shared._Z23gemm_half_q_half_kernelILi3ELi2ELb1ELb0ELi64EEvPK6__halfPKjS4_S2_PS0_iiiiPKtS7_iiiiiibS2_i --------------------------
	.section	.nv.shared._Z23gemm_half_q_half_kernelILi3ELi2ELb1ELb0ELi64EEvPK6__halfPKjS4_S2_PS0_iiiiPKtS7_iiiiiibS2_i,"aw",@nobits
	.sectionflags	@""
	.align	2
.nv.shared._Z23gemm_half_q_half_kernelILi3ELi2ELb1ELb0ELi64EEvPK6__halfPKjS4_S2_PS0_iiiiPKtS7_iiiiiibS2_i:
	.zero		1408


//--------------------- .nv.shared._Z23gemm_half_q_half_kernelILi3ELi32ELb1ELb0ELi32EEvPK6__halfPKjS4_S2_PS0_iiiiPKtS7_iiiiiibS2_i --------------------------
	.section	.nv.shared._Z23gemm_half_q_half_kernelILi3ELi32ELb1ELb0ELi32EEvPK6__halfPKjS4_S2_PS0_iiiiPKtS7_iiiiiibS2_i,"aw",@nobits
	.sectionflags	@""
	.align	4
.nv.shared._Z23gemm_half_q_half_kernelILi3ELi32ELb1ELb0ELi32EEvPK6__halfPKjS4_S2_PS0_iiiiPKtS7_iiiiiibS2_i:
	.zero		1216


//--------------------- .nv.shared._Z23gemm_half_q_half_kernelILi3ELi48ELb1ELb0ELi32EEvPK6__halfPKjS4_S2_PS0_iiiiPKtS7_iiiiiibS2_i --------------------------
	.section	.nv.shared._Z23gemm_half_q_half_kernelILi3ELi48ELb1ELb0ELi32EEvPK6__halfPKjS4_S2_PS0_iiiiPKtS7_iiiiiibS2_i,"aw",@nobits
	.sectionflags	@""
	.align	4
.nv.shared._Z23gemm_half_q_half_kernelILi3ELi48ELb1ELb0ELi32EEvPK6__halfPKjS4_S2_PS0_iiiiPKtS7_iiiiiibS2_i:
	.zero		1216


//--------------------- .nv.shared._Z23gemm_half_q_half_kernelILi3ELi16ELb1ELb0ELi32EEvPK6__halfPKjS4_S2_PS0_iiiiPKtS7_iiiiiibS2_i --------------------------
	.section	.nv.shared._Z23gemm_half_q_half_kernelILi3ELi16ELb1ELb0ELi32EEvPK6__halfPKjS4_S2_PS0_iiiiPKtS7_iiiiiibS2_i,"aw",@nobits
	.sectionflags	@""
	.align	4
.nv.shared._Z23gemm_half_q_half_kernelILi3ELi16ELb1ELb0ELi32EEvPK6__halfPKjS4_S2_PS0_iiiiPKtS7_iiiiiibS2_i:
	.zero		1216


//--------------------- .nv.shared._Z23gemm_half_q_half_kernelILi3ELi24ELb1ELb0ELi32EEvPK6__halfPKjS4_S2_PS0_iiiiPKtS7_iiiiiibS2_i --------------------------
	.section	.nv.shared._Z23gemm_half_q_half_kernelILi3ELi24ELb1ELb0ELi32EEvPK6__halfPKjS4_S2_PS0_iiiiPKtS7_iiiiiibS2_i,"aw",@nobits
	.sectionflags	@""
	.align	4
.nv.shared._Z23gemm_half_q_half_kernelILi3ELi24ELb1ELb0ELi32EEvPK6__halfPKjS4_S2_PS0_iiiiPKtS7_iiiiiibS2_i:
	.zero		1216


//--------------------- .nv.shared._Z23gemm_half_q_half_kernelILi3ELi8ELb1ELb0ELi32EEvPK6__halfPKjS4_S2_PS0_iiiiPKtS7_iiiiiibS2_i --------------------------
	.section	.nv.shared._Z23gemm_half_q_half_kernelILi3ELi8ELb1ELb0ELi32EEvPK6__halfPKjS4_S2_PS0_iiiiPKtS7_iiiiiibS2_i,"aw",@nobits
	.sectionflags	@""
	.align	2
.nv.shared._Z23gemm_half_q_half_kernelILi3ELi8ELb1ELb0ELi32EEvPK6__halfPKjS4_S2_PS0_iiiiPKtS7_iiiiiibS2_i:
	.zero		1216


//--------------------- .nv.shared._Z23gemm_half_q_half_kernelILi3ELi12ELb1ELb0ELi32EEvPK6__halfPKjS4_S2_PS0_iiiiPKtS7_iiiiiibS2_i --------------------------
	.section	.nv.shared._Z23gemm_half_q_half_kernelILi3ELi12ELb1ELb0ELi32EEvPK6__halfPKjS4_S2_PS0_iiiiPKtS7_iiiiiibS2_i,"aw",@nobits
	.sectionflags	@""
	.align	2
.nv.shared._Z23gemm_half_q_half_kernelILi3ELi12ELb1ELb0ELi32EEvPK6__halfPKjS4_S2_PS0_iiiiPKtS7_iiiiiibS2_i:
	.zero		1216


//--------------------- .nv.shared._Z23gemm_half_q_half_kernelILi3ELi14ELb1ELb0ELi32EEvPK6__halfPKjS4_S2_PS0_iiiiPKtS7_iiiiiibS2_i --------------------------
	.section	.nv.shared._Z23gemm_half_q_half_kernelILi3ELi14ELb1ELb0ELi32EEvPK6__halfPKjS4_S2_PS0_iiiiPKtS7_iiiiiibS2_i,"aw",@nobits
	.sectionflags	@""
	.align	2
.nv.shared._Z23gemm_half_q_half_kernelILi3ELi14ELb1ELb0ELi32EEvPK6__halfPKjS4_S2_PS0_iiiiPKtS7_iiiiiibS2_i:
	.zero		1216


//--------------------- .nv.shared._Z23gemm_half_q_half_kernelILi3ELi4ELb1ELb0ELi32EEvPK6__halfPKjS4_S2_PS0_iiiiPKtS7_iiiiiibS2_i --------------------------
	.section	.nv.shared._Z23gemm_half_q_half_kernelILi3ELi4ELb1ELb0ELi32EEvPK6__halfPKjS4_S2_PS0_iiiiPKtS7_iiiiiibS2_i,"aw",@nobits
	.sectionflags	@""
	.align	4
.nv.shared._Z23gemm_half_q_half_kernelILi3ELi4ELb1ELb0ELi32EEvPK6__halfPKjS4_S2_PS0_iiiiPKtS7_iiiiiibS2_i:
	.zero		1216


//--------------------- .nv.shared._Z23gemm_half_q_half_kernelILi3ELi6ELb1ELb0ELi32EEvPK6__halfPKjS4_S2_PS0_iiiiPKtS7_iiiiiibS2_i --------------------------
	.section	.nv.shared._Z23gemm_half_q_half_kernelILi3ELi6ELb1ELb0ELi32EEvPK6__halfPKjS4_S2_PS0_iiiiPKtS7_iiiiiibS2_i,"aw",@nobits
	.sectionflags	@""
	.align	4
.nv.shared._Z23gemm_half_q_half_kernelILi3ELi6ELb1ELb0ELi32EEvPK6__halfPKjS4_S2_PS0_iiiiPKtS7_iiiiiibS2_i:
	.zero		1216


//--------------------- .nv.shared._Z23gemm_half_q_half_kernelILi3ELi2ELb1ELb0ELi32EEvPK6__halfPKjS4_S2_PS0_iiiiPKtS7_iiiiiibS2_i --------------------------
	.section	.nv.shared._Z23gemm_half_q_half_kernelILi3ELi2ELb1ELb0ELi32EEvPK6__halfPKjS4_S2_PS0_iiiiPKtS7_iiiiiibS2_i,"aw",@nobits
	.sectionflags	@""
	.align	2
.nv.shared._Z23gemm_half_q_half_kernelILi3ELi2ELb1ELb0ELi32EEvPK6__halfPKjS4_S2_PS0_iiiiPKtS7_iiiiiibS2_i:
	.zero		1216


//--------------------- .nv.shared._Z23gemm_half_q_half_kernelILi2ELi32ELb1ELb0ELi64EEvPK6__halfPKjS4_S2_PS0_iiiiPKtS7_iiiiiibS2_i --------------------------
	.section	.nv.shared._Z23gemm_half_q_half_kernelILi2ELi32ELb1ELb0ELi64EEvPK6__halfPKjS4_S2_PS0_iiiiPKtS7_iiiiiibS2_i,"aw",@nobits
	.sectionflags	@""
	.align	2
.nv.shared._Z23gemm_half_q_half_kernelILi2ELi32ELb1ELb0ELi64EEvPK6__halfPKjS4_S2_PS0_iiiiPKtS7_iiiiiibS2_i:
	.zero		1280


//--------------------- .nv.shared._Z23gemm_half_q_half_kernelILi2ELi48ELb1ELb0ELi64EEvPK6__halfPKjS4_S2_PS0_iiiiPKtS7_iiiiiibS2_i --------------------------
	.section	.nv.shared._Z23gemm_half_q_half_kernelILi2ELi48ELb1ELb0ELi64EEvPK6__halfPKjS4_S2_PS0_iiiiPKtS7_iiiiiibS2_i,"aw",@nobits
	.sectionflags	@""
	.align	2
.nv.shared._Z23gemm_half_q_half_kernelILi2ELi48ELb1ELb0ELi64EEvPK6__halfPKjS4_S2_PS0_iiiiPKtS7_iiiiiibS2_i:
	.zero		1280


//--------------------- .nv.shared._Z23gemm_half_q_half_kernelILi2ELi16ELb1ELb0ELi64EEvPK6__halfPKjS4_S2_PS0_iiiiPKtS7_iiiiiibS2_i --------------------------
	.section	.nv.shared._Z23gemm_half_q_half_kernelILi2ELi16ELb1ELb0ELi64EEvPK6__halfPKjS4_S2_PS0_iiiiPKtS7_iiiiiibS2_i,"aw",@nobits
	.sectionflags	@""
	.align	2
.nv.shared._Z23gemm_half_q_half_kernelILi2ELi16ELb1ELb0ELi64EEvPK6__halfPKjS4_S2_PS0_iiiiPKtS7_iiiiiibS2_i:
	.zero		1280


//--------------------- .nv.shared._Z23gemm_half_q_half_kernelILi2ELi24ELb1ELb0ELi64EEvPK6__halfPKjS4_S2_PS0_iiiiPKtS7_iiiiiibS2_i --------------------------
	.section	.nv.shared._Z23gemm_half_q_half_kernelILi2ELi24ELb1ELb0ELi64EEvPK6__halfPKjS4_S2_PS0_iiiiPKtS7_iiiiiibS2_i,"aw",@nobits
	.sectionflags	@""
	.align	2
.nv.shared._Z23gemm_half_q_half_kernelILi2ELi24ELb1ELb0ELi64EEvPK6__halfPKjS4_S2_PS0_iiiiPKtS7_iiiiiibS2_i:
	.zero		1280


//--------------------- .nv.shared._Z23gemm_half_q_half_kernelILi2ELi8ELb1ELb0ELi64EEvPK6__halfPKjS4_S2_PS0_iiiiPKtS7_iiiiiibS2_i --------------------------
	.section	.nv.shared._Z23gemm_half_q_half_kernelILi2ELi8ELb1ELb0ELi64EEvPK6__halfPKjS4_S2_PS0_iiiiPKtS7_iiiiiibS2_i,"aw",@nobits
	.sectionflags	@""
	.align	2
.nv.shared._Z23gemm_half_q_half_kernelILi2ELi8ELb1ELb0ELi64EEvPK6__halfPKjS4_S2_PS0_iiiiPKtS7_iiiiiibS2_i:
	.zero		1280


//--------------------- .nv.shared._Z23gemm_half_q_half_kernelILi2ELi12ELb1ELb0ELi64EEvPK6__halfPKjS4_S2_PS0_iiiiPKtS7_iiiiiibS2_i --------------------------
	.section	.nv.shared._Z23gemm_half_q_half_kernelILi2ELi12ELb1ELb0ELi64EEvPK6__halfPKjS4_S2_PS0_iiiiPKtS7_iiiiiibS2_i,"aw",@nobits
	.sectionflags	@""
	.align	2
.nv.shared._Z23gemm_half_q_half_kernelILi2ELi12ELb1ELb0ELi64EEvPK6__halfPKjS4_S2_PS0_iiiiPKtS7_iiiiiibS2_i:
	.zero		1280


//--------------------- .nv.shared._Z23gemm_half_q_half_kernelILi2ELi14ELb1ELb0ELi64EEvPK6__halfPKjS4_S2_PS0_iiiiPKtS7_iiiiiibS2_i --------------------------
	.section	.nv.shared._Z23gemm_half_q_half_kernelILi2ELi14ELb1ELb0ELi64EEvPK6__halfPKjS4_S2_PS0_iiiiPKtS7_iiiiiibS2_i,"aw",@nobits
	.sectionflags	@""
	.align	2
.nv.shared._Z23gemm_half_q_half_kernelILi2ELi14ELb1ELb0ELi64EEvPK6__halfPKjS4_S2_PS0_iiiiPKtS7_iiiiiibS2_i:
	.zero		1280


//--------------------- .nv.shared._Z23gemm_half_q_half_kernelILi2ELi4ELb1ELb0ELi64EEvPK6__halfPKjS4_S2_PS0_iiiiPKtS7_iiiiiibS2_i --------------------------
	.section	.nv.shared._Z23gemm_half_q_half_kernelILi2ELi4ELb1ELb0ELi64EEvPK6__halfPKjS4_S2_PS0_iiiiPKtS7_iiiiiibS2_i,"aw",@nobits
	.sectionflags	@""
	.align	2
.nv.shared._Z23gemm_half_q_half_kernelILi2ELi4ELb1ELb0ELi64EEvPK6__halfPKjS4_S2_PS0_iiiiPKtS7_iiiiiibS2_i:
	.zero		1280


//--------------------- .nv.shared._Z23gemm_half_q_half_kernelILi2ELi6ELb1ELb0ELi64EEvPK6__halfPKjS4_S2_PS0_iiiiPKtS7_iiiiiibS2_i --------------------------
	.section	.nv.shared._Z23gemm_half_q_half_kernelILi2ELi6ELb1ELb0ELi64EEvPK6__halfPKjS4_S2_PS0_iiiiPKtS7_iiiiiibS2_i,"aw",@nobits
	.sectionflags	@""
	.align	2
.nv.shared._Z23gemm_half_q_half_kernelILi2ELi6ELb1ELb0ELi64EEvPK6__halfPKjS4_S2_PS0_iiiiPKtS7_iiiiiibS2_i:
	.zero		1280


//--------------------- .nv.shared._Z23gemm_half_q_half_kernelILi2ELi2ELb1ELb0ELi64EEvPK6__halfPKjS4_S2_PS0_iiiiPKtS7_iiiiiibS2_i --------------------------
	.section	.nv.shared._Z23gemm_half_q_half_kernelILi2ELi2ELb1ELb0ELi64EEvPK6__halfPKjS4_S2_PS0_iiiiPKtS7_iiiiiibS2_i,"aw",@nobits
	.sectionflags	@""
	.align	2
.nv.shared._Z23gemm_half_q_half_kernelILi2ELi2ELb1ELb0ELi64EEvPK6__halfPKjS4_S2_PS0_iiiiPKtS7_iiiiiibS2_i:
	.zero		1280


//--------------------- .nv.shared._Z23gemm_half_q_half_kernelILi2ELi32ELb1ELb0ELi32EEvPK6__halfPKjS4_S2_PS0_iiiiPKtS7_iiiiiibS2_i --------------------------
	.section	.nv.shared._Z23gemm_half_q_half_kernelILi2ELi32ELb1ELb0ELi32EEvPK6__halfPKjS4_S2_PS0_iiiiPKtS7_iiiiiibS2_i,"aw",@nobits
	.sectionflags	@""
	.align	4
.nv.shared._Z23gemm_half_q_half_kernelILi2ELi32ELb1ELb0ELi32EEvPK6__halfPKjS4_S2_PS0_iiiiPKtS7_iiiiiibS2_i:
	.zero		1152


//--------------------- .nv.shared._Z23gemm_half_q_half_kernelILi2ELi48ELb1ELb0ELi32EEvPK6__halfPKjS4_S2_PS0_iiiiPKtS7_iiiiiibS2_i --------------------------
	.section	.nv.shared._Z23gemm_half_q_half_kernelILi2ELi48ELb1ELb0ELi32EEvPK6__halfPKjS4_S2_PS0_iiiiPKtS7_iiiiiibS2_i,"aw",@nobits
	.sectionflags	@""
	.align	4
.nv.shared._Z23gemm_half_q_half_kernelILi2ELi48ELb1ELb0ELi32EEvPK6__halfPKjS4_S2_PS0_iiiiPKtS7_iiiiiibS2_i:
	.zero		1152


//--------------------- .nv.shared._Z23gemm_half_q_half_kernelILi2ELi16ELb1ELb0ELi32EEvPK6__halfPKjS4_S2_PS0_iiiiPKtS7_iiiiiibS2_i --------------------------
	.section	.nv.shared._Z23gemm_half_q_half_kernelILi2ELi16ELb1ELb0ELi32EEvPK6__halfPKjS4_S2_PS0_iiiiPKtS7_iiiiiibS2_i,"aw",@nobits
	.sectionflags	@""
	.align	4
.nv.shared._Z23gemm_half_q_half_kernelILi2ELi16ELb1ELb0ELi32EEvPK6__halfPKjS4_S2_PS0_iiiiPKtS7_iiiiiibS2_i:
	.zero		1152


//--------------------- .nv.shared._Z23gemm_half_q_half_kernelILi2ELi24ELb1ELb0ELi32EEvPK6__halfPKjS4_S2_PS0_iiiiPKtS7_iiiiiibS2_i --------------------------
	.section	.nv.shared._Z23gemm_half_q_half_kernelILi2ELi24ELb1ELb0ELi32EEvPK6__halfPKjS4_S2_PS0_iiiiPKtS7_iiiiiibS2_i,"aw",@nobits
	.sectionflags	@""
	.align	4
.nv.shared._Z23gemm_half_q_half_kernelILi2ELi24ELb1ELb0ELi32EEvPK6__halfPKjS4_S2_PS0_iiiiPKtS7_iiiiiibS2_i:
	.zero		1152


//--------------------- .nv.shared._Z23gemm_half_q_half_kernelILi2ELi8ELb1ELb0ELi32EEvPK6__halfPKjS4_S2_PS0_iiiiPKtS7_iiiiiibS2_i --------------------------
	.section	.nv.shared._Z23gemm_half_q_half_kernelILi2ELi8ELb1ELb0ELi32EEvPK6__halfPKjS4_S2_PS0_iiiiPKtS7_iiiiiibS2_i,"aw",@nobits
	.sectionflags	@""
	.align	2
.nv.shared._Z23gemm_half_q_half_kernelILi2ELi8ELb1ELb0ELi32EEvPK6__halfPKjS4_S2_PS0_iiiiPKtS7_iiiiiibS2_i:
	.zero		1152


//--------------------- .nv.shared._Z23gemm_half_q_half_kernelILi2ELi12ELb1ELb0ELi32EEvPK6__halfPKjS4_S2_PS0_iiiiPKtS7_iiiiiibS2_i --------------------------
	.section	.nv.shared._Z23gemm_half_q_half_kernelILi2ELi12ELb1ELb0ELi32EEvPK6__halfPKjS4_S2_PS0_iiiiPKtS7_iiiiiibS2_i,"aw",@nobits
	.sectionflags	@""
	.align	2
.nv.shared._Z23gemm_half_q_half_kernelILi2ELi12ELb1ELb0ELi32EEvPK6__halfPKjS4_S2_PS0_iiiiPKtS7_iiiiiibS2_i:
	.zero		1152


//--------------------- .nv.shared._Z23gemm_half_q_half_kernelILi2ELi14ELb1ELb0ELi32EEvPK6__halfPKjS4_S2_PS0_iiiiPKtS7_iiiiiibS2_i --------------------------
	.section	.nv.shared._Z23gemm_half_q_half_kernelILi2ELi14ELb1ELb0ELi32EEvPK6__halfPKjS4_S2_PS0_iiiiPKtS7_iiiiiibS2_i,"aw",@nobits
	.sectionflags	@""
	.align	2
.nv.shared._Z23gemm_half_q_half_kernelILi2ELi14ELb1ELb0ELi32EEvPK6__halfPKjS4_S2_PS0_iiiiPKtS7_iiiiiibS2_i:
	.zero		1152


//--------------------- .nv.shared._Z23gemm_half_q_half_kernelILi2ELi4ELb1ELb0ELi32EEvPK6__halfPKjS4_S2_PS0_iiiiPKtS7_iiiiiibS2_i --------------------------
	.section	.nv.shared._Z23gemm_half_q_half_kernelILi2ELi4ELb1ELb0ELi32EEvPK6__halfPKjS4_S2_PS0_iiiiPKtS7_iiiiiibS2_i,"aw",@nobits
	.sectionflags	@""
	.align	4
.nv.shared._Z23gemm_half_q_half_kernelILi2ELi4ELb1ELb0ELi32EEvPK6__halfPKjS4_S2_PS0_iiiiPKtS7_iiiiiibS2_i:
	.zero		1152


//--------------------- .nv.shared._Z23gemm_half_q_half_kernelILi2ELi6ELb1ELb0ELi32EEvPK6__halfPKjS4_S2_PS0_iiiiPKtS7_iiiiiibS2_i --------------------------
	.section	.nv.shared._Z23gemm_half_q_half_kernelILi2ELi6ELb1ELb0ELi32EEvPK6__halfPKjS4_S2_PS0_iiiiPKtS7_iiiiiibS2_i,"aw",@nobits
	.sectionflags	@""
	.align	4
.nv.shared._Z23gemm_half_q_half_kernelILi2ELi6ELb1ELb0ELi32EEvPK6__halfPKjS4_S2_PS0_iiiiPKtS7_iiiiiibS2_i:
	.zero		1152


//--------------------- .nv.shared._Z23gemm_half_q_half_kernelILi2ELi2ELb1ELb0ELi32EEvPK6__halfPKjS4_S2_PS0_iiiiPKtS7_iiiiiibS2_i --------------------------
	.section	.nv.shared._Z23gemm_half_q_half_kernelILi2ELi2ELb1ELb0ELi32EEvPK6__halfPKjS4_S2_PS0_iiiiPKtS7_iiiiiibS2_i,"aw",@nobits
	.sectionflags	@""
	.align	2
.nv.shared._Z23gemm_half_q_half_kernelILi2ELi2ELb1ELb0ELi32EEvPK6__halfPKjS4_S2_PS0_iiiiPKtS7_iiiiiibS2_i:
	.zero		1152


//--------------------- .nv.shared._Z23gemm_half_q_half_kernelILi1ELi32ELb1ELb0ELi64EEvPK6__halfPKjS4_S2_PS0_iiiiPKtS7_iiiiiibS2_i --------------------------
	.section	.nv.shared._Z23gemm_half_q_half_kernelILi1ELi32ELb1ELb0ELi64EEvPK6__halfPKjS4_S2_PS0_iiiiPKtS7_iiiiiibS2_i,"aw",@nobits
	.sectionflags	@""
	.align	2
.nv.shared._Z23gemm_half_q_half_kernelILi1ELi32ELb1ELb0ELi64EEvPK6__halfPKjS4_S2_PS0_iiiiPKtS7_iiiiiibS2_i:
	.zero		1152


//--------------------- .nv.shared._Z23gemm_half_q_half_kernelILi1ELi48ELb1ELb0ELi64EEvPK6__halfPKjS4_S2_PS0_iiiiPKtS7_iiiiiibS2_i --------------------------
	.section	.nv.shared._Z23gemm_half_q_half_kernelILi1ELi48ELb1ELb0ELi64EEvPK6__halfPKjS4_S2_PS0_iiiiPKtS7_iiiiiibS2_i,"aw",@nobits
	.sectionflags	@""
	.align	2
.nv.shared._Z23gemm_half_q_half_kernelILi1ELi48ELb1ELb0ELi64EEvPK6__halfPKjS4_S2_PS0_iiiiPKtS7_iiiiiibS2_i:
	.zero		1152


//--------------------- .nv.shared._Z23gemm_half_q_half_kernelILi1ELi16ELb1ELb0ELi64EEvPK6__halfPKjS4_S2_PS0_iiiiPKtS7_iiiiiibS2_i --------------------------
	.section	.nv.shared._Z23gemm_half_q_half_kernelILi1ELi16ELb1ELb0ELi64EEvPK6__halfPKjS4_S2_PS0_iiiiPKtS7_iiiiiibS2_i,"aw",@nobits
	.sectionflags	@""
	.align	2
.nv.shared._Z23gemm_half_q_half_kernelILi1ELi16ELb1ELb0ELi64EEvPK6__halfPKjS4_S2_PS0_iiiiPKtS7_iiiiiibS2_i:
	.zero		1152


//--------------------- .nv.shared._Z23gemm_half_q_half_kernelILi1ELi24ELb1ELb0ELi64EEvPK6__halfPKjS4_S2_PS0_iiiiPKtS7_iiiiiibS2_i --------------------------
	.section	.nv.shared._Z23gemm_half_q_half_kernelILi1ELi24ELb1ELb0ELi64EEvPK6__halfPKjS4_S2_PS0_iiiiPKtS7_iiiiiibS2_i,"aw",@nobits
	.sectionflags	@""
	.align	2
.nv.shared._Z23gemm_half_q_half_kernelILi1ELi24ELb1ELb0ELi64EEvPK6__halfPKjS4_S2_PS0_iiiiPKtS7_iiiiiibS2_i:
	.zero		1152


//--------------------- .nv.shared._Z23gemm_half_q_half_kernelILi1ELi8ELb1ELb0ELi64EEvPK6__halfPKjS4_S2_PS0_iiiiPKtS7_iiiiiibS2_i --------------------------
	.section	.nv.shared._Z23gemm_half_q_half_kernelILi1ELi8ELb1ELb0ELi64EEvPK6__halfPKjS4_S2_PS0_iiiiPKtS7_iiiiiibS2_i,"aw",@nobits
	.sectionflags	@""
	.align	2
.nv.shared._Z23gemm_half_q_half_kernelILi1ELi8ELb1ELb0ELi64EEvPK6__halfPKjS4_S2_PS0_iiiiPKtS7_iiiiiibS2_i:
	.zero		1152


//--------------------- .nv.shared._Z23gemm_half_q_half_kernelILi1ELi12ELb1ELb0ELi64EEvPK6__halfPKjS4_S2_PS0_iiiiPKtS7_iiiiiibS2_i --------------------------
	.section	.nv.shared._Z23gemm_half_q_half_kernelILi1ELi12ELb1ELb0ELi64EEvPK6__halfPKjS4_S2_PS0_iiiiPKtS7_iiiiiibS2_i,"aw",@nobits
	.sectionflags	@""
	.align	2
.nv.shared._Z23gemm_half_q_half_kernelILi1ELi12ELb1ELb0ELi64EEvPK6__halfPKjS4_S2_PS0_iiiiPKtS7_iiiiiibS2_i:
	.zero		1152


//--------------------- .nv.shared._Z23gemm_half_q_half_kernelILi1ELi14ELb1ELb0ELi64EEvPK6__halfPKjS4_S2_PS0_iiiiPKtS7_iiiiiibS2_i --------------------------
	.section	.nv.shared._Z23gemm_half_q_half_kernelILi1ELi14ELb1ELb0ELi64EEvPK6__halfPKjS4_S2_PS0_iiiiPKtS7_iiiiiibS2_i,"aw",@nobits
	.sectionflags	@""
	.align	2
.nv.shared._Z23gemm_half_q_half_kernelILi1ELi14ELb1ELb0ELi64EEvPK6__halfPKjS4_S2_PS0_iiiiPKtS7_iiiiiibS2_i:
	.zero		1152


//--------------------- .nv.shared._Z23gemm_half_q_half_kernelILi1ELi4ELb1ELb0ELi64EEvPK6__halfPKjS4_S2_PS0_iiiiPKtS7_iiiiiibS2_i --------------------------
	.section	.nv.shared._Z23gemm_half_q_half_kernelILi1ELi4ELb1ELb0ELi64EEvPK6__halfPKjS4_S2_PS0_iiiiPKtS7_iiiiiibS2_i,"aw",@nobits
	.sectionflags	@""
	.align	2
.nv.shared._Z23gemm_half_q_half_kernelILi1ELi4ELb1ELb0ELi64EEvPK6__halfPKjS4_S2_PS0_iiiiPKtS7_iiiiiibS2_i:
	.zero		1152


//--------------------- .nv.shared._Z23gemm_half_q_half_kernelILi1ELi6ELb1ELb0ELi64EEvPK6__halfPKjS4_S2_PS0_iiiiPKtS7_iiiiiibS2_i --------------------------
	.section	.nv.shared._Z23gemm_half_q_half_kernelILi1ELi6ELb1ELb0ELi64EEvPK6__halfPKjS4_S2_PS0_iiiiPKtS7_iiiiiibS2_i,"aw",@nobits
	.sectionflags	@""
	.align	2
.nv.shared._Z23gemm_half_q_half_kernelILi1ELi6ELb1ELb0ELi64EEvPK6__halfPKjS4_S2_PS0_iiiiPKtS7_iiiiiibS2_i:
	.zero		1152


//--------------------- .nv.shared._Z23gemm_half_q_half_kernelILi1ELi2ELb1ELb0ELi64EEvPK6__halfPKjS4_S2_PS0_iiiiPKtS7_iiiiiibS2_i --------------------------
	.section	.nv.shared._Z23gemm_half_q_half_kernelILi1ELi2ELb1ELb0ELi64EEvPK6__halfPKjS4_S2_PS0_iiiiPKtS7_iiiiiibS2_i,"aw",@nobits
	.sectionflags	@""
	.align	2
.nv.shared._Z23gemm_half_q_half_kernelILi1ELi2ELb1ELb0ELi64EEvPK6__halfPKjS4_S2_PS0_iiiiPKtS7_iiiiiibS2_i:
	.zero		1152


//--------------------- .nv.shared._Z23gemm_half_q_half_kernelILi1ELi32ELb1ELb0ELi32EEvPK6__halfPKjS4_S2_PS0_iiiiPKtS7_iiiiiibS2_i --------------------------
	.section	.nv.shared._Z23gemm_half_q_half_kernelILi1ELi32ELb1ELb0ELi32EEvPK6__halfPKjS4_S2_PS0_iiiiPKtS7_iiiiiibS2_i,"aw",@nobits
	.sectionflags	@""
	.align	4
.nv.shared._Z23gemm_half_q_half_kernelILi1ELi32ELb1ELb0ELi32EEvPK6__halfPKjS4_S2_PS0_iiiiPKtS7_iiiiiibS2_i:
	.zero		1088


//--------------------- .nv.shared._Z23gemm_half_q_half_kernelILi1ELi48ELb1ELb0ELi32EEvPK6__halfPKjS4_S2_PS0_iiiiPKtS7_iiiiiibS2_i --------------------------
	.section	.nv.shared._Z23gemm_half_q_half_kernelILi1ELi48ELb1ELb0ELi32EEvPK6__halfPKjS4_S2_PS0_iiiiPKtS7_iiiiiibS2_i,"aw",@nobits
	.sectionflags	@""
	.align	4
.nv.shared._Z23gemm_half_q_half_kernelILi1ELi48ELb1ELb0ELi32EEvPK6__halfPKjS4_S2_PS0_iiiiPKtS7_iiiiiibS2_i:
	.zero		1088


//--------------------- .nv.shared._Z23gemm_half_q_half_kernelILi1ELi16ELb1ELb0ELi32EEvPK6__halfPKjS4_S2_PS0_iiiiPKtS7_iiiiiibS2_i --------------------------
	.section	.nv.shared._Z23gemm_half_q_half_kernelILi1ELi16ELb1ELb0ELi32EEvPK6__halfPKjS4_S2_PS0_iiiiPKtS7_iiiiiibS2_i,"aw",@nobits
	.sectionflags	@""
	.align	4
.nv.shared._Z23gemm_half_q_half_kernelILi1ELi16ELb1ELb0ELi32EEvPK6__halfPKjS4_S2_PS0_iiiiPKtS7_iiiiiibS2_i:
	.zero		1088


//--------------------- .nv.shared._Z23gemm_half_q_half_kernelILi1ELi24ELb1ELb0ELi32EEvPK6__halfPKjS4_S2_PS0_iiiiPKtS7_iiiiiibS2_i --------------------------
	.section	.nv.shared._Z23gemm_half_q_half_kernelILi1ELi24ELb1ELb0ELi32EEvPK6__halfPKjS4_S2_PS0_iiiiPKtS7_iiiiiibS2_i,"aw",@nobits
	.sectionflags	@""
	.align	4
.nv.shared._Z23gemm_half_q_half_kernelILi1ELi24ELb1ELb0ELi32EEvPK6__halfPKjS4_S2_PS0_iiiiPKtS7_iiiiiibS2_i:
	.zero		1088


//--------------------- .nv.shared._Z23gemm_half_q_half_kernelILi1ELi8ELb1ELb0ELi32EEvPK6__halfPKjS4_S2_PS0_iiiiPKtS7_iiiiiibS2_i --------------------------
	.section	.nv.shared._Z23gemm_half_q_half_kernelILi1ELi8ELb1ELb0ELi32EEvPK6__halfPKjS4_S2_PS0_iiiiPKtS7_iiiiiibS2_i,"aw",@nobits
	.sectionflags	@""
	.align	2
.nv.shared._Z23gemm_half_q_half_kernelILi1ELi8ELb1ELb0ELi32EEvPK6__halfPKjS4_S2_PS0_iiiiPKtS7_iiiiiibS2_i:
	.zero		1088


//--------------------- .nv.shared._Z23gemm_half_q_half_kernelILi1ELi12ELb1ELb0ELi32EEvPK6__halfPKjS4_S2_PS0_iiiiPKtS7_iiiiiibS2_i --------------------------
	.section	.nv.shared._Z23gemm_half_q_half_kernelILi1ELi12ELb1ELb0ELi32EEvPK6__halfPKjS4_S2_PS0_iiiiPKtS7_iiiiiibS2_i,"aw",@nobits
	.sectionflags	@""
	.align	2
.nv.shared._Z23gemm_half_q_half_kernelILi1ELi12ELb1ELb0ELi32EEvPK6__halfPKjS4_S2_PS0_iiiiPKtS7_iiiiiibS2_i:
	.zero		1088


//--------------------- .nv.shared._Z23gemm_half_q_half_kernelILi1ELi14ELb1ELb0ELi32EEvPK6__halfPKjS4_S2_PS0_iiiiPKtS7_iiiiiibS2_i --------------------------
	.section	.nv.shared._Z23gemm_half_q_half_kernelILi1ELi14ELb1ELb0ELi32EEvPK6__halfPKjS4_S2_PS0_iiiiPKtS7_iiiiiibS2_i,"aw",@nobits
	.sectionflags	@""
	.align	2
.nv.shared._Z23gemm_half_q_half_kernelILi1ELi14ELb1ELb0ELi32EEvPK6__halfPKjS4_S2_PS0_iiiiPKtS7_iiiiiibS2_i:
	.zero		1088


//--------------------- .nv.shared._Z23gemm_half_q_half_kernelILi1ELi4ELb1ELb0ELi32EEvPK6__halfPKjS4_S2_PS0_iiiiPKtS7_iiiiiibS2_i --------------------------
	.section	.nv.shared._Z23gemm_half_q_half_kernelILi1ELi4ELb1ELb0ELi32EEvPK6__halfPKjS4_S2_PS0_iiiiPKtS7_iiiiiibS2_i,"aw",@nobits
	.sectionflags	@""
	.align	4
.nv.shared._Z23gemm_half_q_half_kernelILi1ELi4ELb1ELb0ELi32EEvPK6__halfPKjS4_S2_PS0_iiiiPKtS7_iiiiiibS2_i:
	.zero		1088


//--------------------- .nv.shared._Z23gemm_half_q_half_kernelILi1ELi6ELb1ELb0ELi32EEvPK6__halfPKjS4_S2_PS0_iiiiPKtS7_iiiiiibS2_i --------------------------
	.section	.nv.shared._Z23gemm_half_q_half_kernelILi1ELi6ELb1ELb0ELi32EEvPK6__halfPKjS4_S2_PS0_iiiiPKtS7_iiiiiibS2_i,"aw",@nobits
	.sectionflags	@""
	.align	4
.nv.shared._Z23gemm_half_q_half_kernelILi1ELi6ELb1ELb0ELi32EEvPK6__halfPKjS4_S2_PS0_iiiiPKtS7_iiiiiibS2_i:
	.zero		1088


//--------------------- .nv.shared._Z23gemm_half_q_half_kernelILi1ELi2ELb1ELb0ELi32EEvPK6__halfPKjS4_S2_PS0_iiiiPKtS7_iiiiiibS2_i --------------------------
	.section	.nv.shared._Z23gemm_half_q_half_kernelILi1ELi2ELb1ELb0ELi32EEvPK6__halfPKjS4_S2_PS0_iiiiPKtS7_iiiiiibS2_i,"aw",@nobits
	.sectionflags	@""
	.align	2
.nv.shared._Z23gemm_half_q_half_kernelILi1ELi2ELb1ELb0ELi32EEvPK6__halfPKjS4_S2_PS0_iiiiPKtS7_iiiiiibS2_i:
	.zero		1088


//--------------------- .nv.constant0._Z23gemm_half_q_half_kernelILi4ELi32ELb1ELb0ELi64EEvPK6__halfPKjS4_S2_PS0_iiiiPKtS7_iiiiiibS2_i --------------------------
	.section	.nv.constant0._Z23gemm_half_q_half_kernelILi4ELi32ELb1ELb0ELi64EEvPK6__halfPKjS4_S2_PS0_iiiiPKtS7_iiiiiibS2_i,"a",@progbits
	.sectionflags	@""
	.align	4
.nv.constant0._Z23gemm_half_q_half_kernelILi4ELi32ELb1ELb0ELi64EEvPK6__halfPKjS4_S2_PS0_iiiiPKtS7_iiiiiibS2_i:
	.zero		1012


//--------------------- .nv.constant0._Z23gemm_half_q_half_kernelILi4ELi48ELb1ELb0ELi64EEvPK6__halfPKjS4_S2_PS0_iiiiPKtS7_iiiiiibS2_i --------------------------
	.section	.nv.constant0._Z23gemm_half_q_half_kernelILi4ELi48ELb1ELb0ELi64EEvPK6__halfPKjS4_S2_PS0_iiiiPKtS7_iiiiiibS2_i,"a",@progbits
	.sectionflags	@""
	.align	4
.nv.constant0._Z23gemm_half_q_half_kernelILi4ELi48ELb1ELb0ELi64EEvPK6__halfPKjS4_S2_PS0_iiiiPKtS7_iiiiiibS2_i:
	.zero		1012


//--------------------- .nv.constant0._Z23gemm_half_q_half_kernelILi4ELi16ELb1ELb0ELi64EEvPK6__halfPKjS4_S2_PS0_iiiiPKtS7_iiiiiibS2_i --------------------------
	.section	.nv.constant0._Z23gemm_half_q_half_kernelILi4ELi16ELb1ELb0ELi64EEvPK6__halfPKjS4_S2_PS0_iiiiPKtS7_iiiiiibS2_i,"a",@progbits
	.sectionflags	@""
	.align	4
.nv.constant0._Z23gemm_half_q_half_kernelILi4ELi16ELb1ELb0ELi64EEvPK6__halfPKjS4_S2_PS0_iiiiPKtS7_iiiiiibS2_i:
	.zero		1012


//--------------------- .nv.constant0._Z23gemm_half_q_half_kernelILi4ELi24ELb1ELb0ELi64EEvPK6__halfPKjS4_S2_PS0_iiiiPKtS7_iiiiiibS2_i --------------------------
	.section	.nv.constant0._Z23gemm_half_q_half_kernelILi4ELi24ELb1ELb0ELi64EEvPK6__halfPKjS4_S2_PS0_iiiiPKtS7_iiiiiibS2_i,"a",@progbits
	.sectionflags	@""
	.align	4
.nv.constant0._Z23gemm_half_q_half_kernelILi4ELi24ELb1ELb0ELi64EEvPK6__halfPKjS4_S2_PS0_iiiiPKtS7_iiiiiibS2_i:
	.zero		1012


//--------------------- .nv.constant0._Z23gemm_half_q_half_kernelILi4ELi8ELb1ELb0ELi64EEvPK6__halfPKjS4_S2_PS0_iiiiPKtS7_iiiiiibS2_i --------------------------
	.section	.nv.constant0._Z23gemm_half_q_half_kernelILi4ELi8ELb1ELb0ELi64EEvPK6__halfPKjS4_S2_PS0_iiiiPKtS7_iiiiiibS2_i,"a",@progbits
	.sectionflags	@""
	.align	4
.nv.constant0._Z23gemm_half_q_half_kernelILi4ELi8ELb1ELb0ELi64EEvPK6__halfPKjS4_S2_PS0_iiiiPKtS7_iiiiiibS2_i:
	.zero		1012


//--------------------- .nv.constant0._Z23gemm_half_q_half_kernelILi4ELi12ELb1ELb0ELi64EEvPK6__halfPKjS4_S2_PS0_iiiiPKtS7_iiiiiibS2_i --------------------------
	.section	.nv.constant0._Z23gemm_half_q_half_kernelILi4ELi12ELb1ELb0ELi64EEvPK6__halfPKjS4_S2_PS0_iiiiPKtS7_iiiiiibS2_i,"a",@progbits
	.sectionflags	@""
	.align	4
.nv.constant0._Z23gemm_half_q_half_kernelILi4ELi12ELb1ELb0ELi64EEvPK6__halfPKjS4_S2_PS0_iiiiPKtS7_iiiiiibS2_i:
	.zero		1012


//--------------------- .nv.constant0._Z23gemm_half_q_half_kernelILi4ELi14ELb1ELb0ELi64EEvPK6__halfPKjS4_S2_PS0_iiiiPKtS7_iiiiiibS2_i --------------------------
	.section	.nv.constant0._Z23gemm_half_q_half_kernelILi4ELi14ELb1ELb0ELi64EEvPK6__halfPKjS4_S2_PS0_iiiiPKtS7_iiiiiibS2_i,"a",@progbits
	.sectionflags	@""
	.align	4
.nv.constant0._Z23gemm_half_q_half_kernelILi4ELi14ELb1ELb0ELi64EEvPK6__halfPKjS4_S2_PS0_iiiiPKtS7_iiiiiibS2_i:
	.zero		1012


//--------------------- .nv.constant0._Z23gemm_half_q_half_kernelILi4ELi4ELb1ELb0ELi64EEvPK6__halfPKjS4_S2_PS0_iiiiPKtS7_iiiiiibS2_i --------------------------
	.section	.nv.constant0._Z23gemm_half_q_half_kernelILi4ELi4ELb1ELb0ELi64EEvPK6__halfPKjS4_S2_PS0_iiiiPKtS7_iiiiiibS2_i,"a",@progbits
	.sectionflags	@""
	.align	4
.nv.constant0._Z23gemm_half_q_half_kernelILi4ELi4ELb1ELb0ELi64EEvPK6__halfPKjS4_S2_PS0_iiiiPKtS7_iiiiiibS2_i:
	.zero		1012


//--------------------- .nv.constant0._Z23gemm_half_q_half_kernelILi4ELi6ELb1ELb0ELi64EEvPK6__halfPKjS4_S2_PS0_iiiiPKtS7_iiiiiibS2_i --------------------------
	.section	.nv.constant0._Z23gemm_half_q_half_kernelILi4ELi6ELb1ELb0ELi64EEvPK6__halfPKjS4_S2_PS0_iiiiPKtS7_iiiiiibS2_i,"a",@progbits
	.sectionflags	@""
	.align	4
.nv.constant0._Z23gemm_half_q_half_kernelILi4ELi6ELb1ELb0ELi64EEvPK6__halfPKjS4_S2_PS0_iiiiPKtS7_iiiiiibS2_i:
	.zero		1012


//--------------------- .nv.constant0._Z23gemm_half_q_half_kernelILi4ELi2ELb1ELb0ELi64EEvPK6__halfPKjS4_S2_PS0_iiiiPKtS7_iiiiiibS2_i --------------------------
	.section	.nv.constant0._Z23gemm_half_q_half_kernelILi4ELi2ELb1ELb0ELi64EEvPK6__halfPKjS4_S2_PS0_iiiiPKtS7_iiiiiibS2_i,"a",@progbits
	.sectionflags	@""
	.align	4
.nv.constant0._Z23gemm_half_q_half_kernelILi4ELi2ELb1ELb0ELi64EEvPK6__halfPKjS4_S2_PS0_iiiiPKtS7_iiiiiibS2_i:
	.zero		1012


//--------------------- .nv.constant0._Z23gemm_half_q_half_kernelILi4ELi32ELb1ELb0ELi32EEvPK6__halfPKjS4_S2_PS0_iiiiPKtS7_iiiiiibS2_i --------------------------
	.section	.nv.constant0._Z23gemm_half_q_half_kernelILi4ELi32ELb1ELb0ELi32EEvPK6__halfPKjS4_S2_PS0_iiiiPKtS7_iiiiiibS2_i,"a",@progbits
	.sectionflags	@""
	.align	4
.nv.constant0._Z23gemm_half_q_half_kernelILi4ELi32ELb1ELb0ELi32EEvPK6__halfPKjS4_S2_PS0_iiiiPKtS7_iiiiiibS2_i:
	.zero		1012


//--------------------- .nv.constant0._Z23gemm_half_q_half_kernelILi4ELi48ELb1ELb0ELi32EEvPK6__halfPKjS4_S2_PS0_iiiiPKtS7_iiiiiibS2_i --------------------------
	.section	.nv.constant0._Z23gemm_half_q_half_kernelILi4ELi48ELb1ELb0ELi32EEvPK6__halfPKjS4_S2_PS0_iiiiPKtS7_iiiiiibS2_i,"a",@progbits
	.sectionflags	@""
	.align	4
.nv.constant0._Z23gemm_half_q_half_kernelILi4ELi48ELb1ELb0ELi32EEvPK6__halfPKjS4_S2_PS0_iiiiPKtS7_iiiiiibS2_i:
	.zero		1012


//--------------------- .nv.constant0._Z23gemm_half_q_half_kernelILi4ELi16ELb1ELb0ELi32EEvPK6__halfPKjS4_S2_PS0_iiiiPKtS7_iiiiiibS2_i --------------------------
	.section	.nv.constant0._Z23gemm_half_q_half_kernelILi4ELi16ELb1ELb0ELi32EEvPK6__halfPKjS4_S2_PS0_iiiiPKtS7_iiiiiibS2_i,"a",@progbits
	.sectionflags	@""
	.align	4
.nv.constant0._Z23gemm_half_q_half_kernelILi4ELi16ELb1ELb0ELi32EEvPK6__halfPKjS4_S2_PS0_iiiiPKtS7_iiiiiibS2_i:
	.zero		1012


//--------------------- .nv.constant0._Z23gemm_half_q_half_kernelILi4ELi24ELb1ELb0ELi32EEvPK6__halfPKjS4_S2_PS0_iiiiPKtS7_iiiiiibS2_i --------------------------
	.section	.nv.constant0._Z23gemm_half_q_half_kernelILi4ELi24ELb1ELb0ELi32EEvPK6__halfPKjS4_S2_PS0_iiiiPKtS7_iiiiiibS2_i,"a",@progbits
	.sectionflags	@""
	.align	4
.nv.constant0._Z23gemm_half_q_half_kernelILi4ELi24ELb1ELb0ELi32EEvPK6__halfPKjS4_S2_PS0_iiiiPKtS7_iiiiiibS2_i:
	.zero		1012


//--------------------- .nv.constant0._Z23gemm_half_q_half_kernelILi4ELi8ELb1ELb0ELi32EEvPK6__halfPKjS4_S2_PS0_iiiiPKtS7_iiiiiibS2_i --------------------------
	.section	.nv.constant0._Z23gemm_half_q_half_kernelILi4ELi8ELb1ELb0ELi32EEvPK6__halfPKjS4_S2_PS0_iiiiPKtS7_iiiiiibS2_i,"a",@progbits
	.sectionflags	@""
	.align	4
.nv.constant0._Z23gemm_half_q_half_kernelILi4ELi8ELb1ELb0ELi32EEvPK6__halfPKjS4_S2_PS0_iiiiPKtS7_iiiiiibS2_i:
	.zero		1012


//--------------------- .nv.constant0._Z23gemm_half_q_half_kernelILi4ELi12ELb1ELb0ELi32EEvPK6__halfPKjS4_S2_PS0_iiiiPKtS7_iiiiiibS2_i --------------------------
	.section	.nv.constant0._Z23gemm_half_q_half_kernelILi4ELi12ELb1ELb0ELi32EEvPK6__halfPKjS4_S2_PS0_iiiiPKtS7_iiiiiibS2_i,"a",@progbits
	.sectionflags	@""
	.align	4
.nv.constant0._Z23gemm_half_q_half_kernelILi4ELi12ELb1ELb0ELi32EEvPK6__halfPKjS4_S2_PS0_iiiiPKtS7_iiiiiibS2_i:
	.zero		1012


//--------------------- .nv.constant0._Z23gemm_half_q_half_kernelILi4ELi14ELb1ELb0ELi32EEvPK6__halfPKjS4_S2_PS0_iiiiPKtS7_iiiiiibS2_i --------------------------
	.section	.nv.constant0._Z23gemm_half_q_half_kernelILi4ELi14ELb1ELb0ELi32EEvPK6__halfPKjS4_S2_PS0_iiiiPKtS7_iiiiiibS2_i,"a",@progbits
	.sectionflags	@""
	.align	4
.nv.constant0._Z23gemm_half_q_half_kernelILi4ELi14ELb1ELb0ELi32EEvPK6__halfPKjS4_S2_PS0_iiiiPKtS7_iiiiiibS2_i:
	.zero		1012


//--------------------- .nv.constant0._Z23gemm_half_q_half_kernelILi4ELi4ELb1ELb0ELi32EEvPK6__halfPKjS4_S2_PS0_iiiiPKtS7_iiiiiibS2_i --------------------------
	.section	.nv.constant0._Z23gemm_half_q_half_kernelILi4ELi4ELb1ELb0ELi32EEvPK6__halfPKjS4_S2_PS0_iiiiPKtS7_iiiiiibS2_i,"a",@progbits
	.sectionflags	@""
	.align	4
.nv.constant0._Z23gemm_half_q_half_kernelILi4ELi4ELb1ELb0ELi32EEvPK6__halfPKjS4_S2_PS0_iiiiPKtS7_iiiiiibS2_i:
	.zero		1012


//--------------------- .nv.constant0._Z23gemm_half_q_half_kernelILi4ELi6ELb1ELb0ELi32EEvPK6__halfPKjS4_S2_PS0_iiiiPKtS7_iiiiiibS2_i --------------------------
	.section	.nv.constant0._Z23gemm_half_q_half_kernelILi4ELi6ELb1ELb0ELi32EEvPK6__halfPKjS4_S2_PS0_iiiiPKtS7_iiiiiibS2_i,"a",@progbits
	.sectionflags	@""
	.align	4
.nv.constant0._Z23gemm_half_q_half_kernelILi4ELi6ELb1ELb0ELi32EEvPK6__halfPKjS4_S2_PS0_iiiiPKtS7_iiiiiibS2_i:
	.zero		1012


//--------------------- .nv.constant0._Z23gemm_half_q_half_kernelILi4ELi2ELb1ELb0ELi32EEvPK6__halfPKjS4_S2_PS0_iiiiPKtS7_iiiiiibS2_i --------------------------
	.section	.nv.constant0._Z23gemm_half_q_half_kernelILi4ELi2ELb1ELb0ELi32EEvPK6__halfPKjS4_S2_PS0_iiiiPKtS7_iiiiiibS2_i,"a",@progbits
	.sectionflags	@""
	.align	4
.nv.constant0._Z23gemm_half_q_half_kernelILi4ELi2ELb1ELb0ELi32EEvPK6__halfPKjS4_S2_PS0_iiiiPKtS7_iiiiiibS2_i:
	.zero		1012


//--------------------- .nv.constant0._Z23gemm_half_q_half_kernelILi3ELi32ELb1ELb0ELi64EEvPK6__halfPKjS4_S2_PS0_iiiiPKtS7_iiiiiibS2_i --------------------------
	.section	.nv.constant0._Z23gemm_half_q_half_kernelILi3ELi32ELb1ELb0ELi64EEvPK6__halfPKjS4_S2_PS0_iiiiPKtS7_iiiiiibS2_i,"a",@progbits
	.sectionflags	@""
	.align	4
.nv.constant0._Z23gemm_half_q_half_kernelILi3ELi32ELb1ELb0ELi64EEvPK6__halfPKjS4_S2_PS0_iiiiPKtS7_iiiiiibS2_i:
	.zero		1012


//--------------------- .nv.constant0._Z23gemm_half_q_half_kernelILi3ELi48ELb1ELb0ELi64EEvPK6__halfPKjS4_S2_PS0_iiiiPKtS7_iiiiiibS2_i --------------------------
	.section	.nv.constant0._Z23gemm_half_q_half_kernelILi3ELi48ELb1ELb0ELi64EEvPK6__halfPKjS4_S2_PS0_iiiiPKtS7_iiiiiibS2_i,"a",@progbits
	.sectionflags	@""
	.align	4
.nv.constant0._Z23gemm_half_q_half_kernelILi3ELi48ELb1ELb0ELi64EEvPK6__halfPKjS4_S2_PS0_iiiiPKtS7_iiiiiibS2_i:
	.zero		1012


//--------------------- .nv.constant0._Z23gemm_half_q_half_kernelILi3ELi16ELb1ELb0ELi64EEvPK6__halfPKjS4_S2_PS0_iiiiPKtS7_iiiiiibS2_i --------------------------
	.section	.nv.constant0._Z23gemm_half_q_half_kernelILi3ELi16ELb1ELb0ELi64EEvPK6__halfPKjS4_S2_PS0_iiiiPKtS7_iiiiiibS2_i,"a",@progbits
	.sectionflags	@""
	.align	4
.nv.constant0._Z23gemm_half_q_half_kernelILi3ELi16ELb1ELb0ELi64EEvPK6__halfPKjS4_S2_PS0_iiiiPKtS7_iiiiiibS2_i:
	.zero		1012


//--------------------- .nv.constant0._Z23gemm_half_q_half_kernelILi3ELi24ELb1ELb0ELi64EEvPK6__halfPKjS4_S2_PS0_iiiiPKtS7_iiiiiibS2_i --------------------------
	.section	.nv.constant0._Z23gemm_half_q_half_kernelILi3ELi24ELb1ELb0ELi64EEvPK6__halfPKjS4_S2_PS0_iiiiPKtS7_iiiiiibS2_i,"a",@progbits
	.sectionflags	@""
	.align	4
.nv.constant0._Z23gemm_half_q_half_kernelILi3ELi24ELb1ELb0ELi64EEvPK6__halfPKjS4_S2_PS0_iiiiPKtS7_iiiiiibS2_i:
	.zero		1012


//--------------------- .nv.constant0._Z23gemm_half_q_half_kernelILi3ELi8ELb1ELb0ELi64EEvPK6__halfPKjS4_S2_PS0_iiiiPKtS7_iiiiiibS2_i --------------------------
	.section	.nv.constant0._Z23gemm_half_q_half_kernelILi3ELi8ELb1ELb0ELi64EEvPK6__halfPKjS4_S2_PS0_iiiiPKtS7_iiiiiibS2_i,"a",@progbits
	.sectionflags	@""
	.align	4
.nv.constant0._Z23gemm_half_q_half_kernelILi3ELi8ELb1ELb0ELi64EEvPK6__halfPKjS4_S2_PS0_iiiiPKtS7_iiiiiibS2_i:
	.zero		1012


//--------------------- .nv.constant0._Z23gemm_half_q_half_kernelILi3ELi12ELb1ELb0ELi64EEvPK6__halfPKjS4_S2_PS0_iiiiPKtS7_iiiiiibS2_i --------------------------
	.section	.nv.constant0._Z23gemm_half_q_half_kernelILi3ELi12ELb1ELb0ELi64EEvPK6__halfPKjS4_S2_PS0_iiiiPKtS7_iiiiiibS2_i,"a",@progbits
	.sectionflags	@""
	.align	4
.nv.constant0._Z23gemm_half_q_half_kernelILi3ELi12ELb1ELb0ELi64EEvPK6__halfPKjS4_S2_PS0_iiiiPKtS7_iiiiiibS2_i:
	.zero		1012


//--------------------- .nv.constant0._Z23gemm_half_q_half_kernelILi3ELi14ELb1ELb0ELi64EEvPK6__halfPKjS4_S2_PS0_iiiiPKtS7_iiiiiibS2_i --------------------------
	.section	.nv.constant0._Z23gemm_half_q_half_kernelILi3ELi14ELb1ELb0ELi64EEvPK6__halfPKjS4_S2_PS0_iiiiPKtS7_iiiiiibS2_i,"a",@progbits
	.sectionflags	@""
	.align	4
.nv.constant0._Z23gemm_half_q_half_kernelILi3ELi14ELb1ELb0ELi64EEvPK6__halfPKjS4_S2_PS0_iiiiPKtS7_iiiiiibS2_i:
	.zero		1012


//--------------------- .nv.constant0._Z23gemm_half_q_half_kernelILi3ELi4ELb1ELb0ELi64EEvPK6__halfPKjS4_S2_PS0_iiiiPKtS7_iiiiiibS2_i --------------------------
	.section	.nv.constant0._Z23gemm_half_q_half_kernelILi3ELi4ELb1ELb0ELi64EEvPK6__halfPKjS4_S2_PS0_iiiiPKtS7_iiiiiibS2_i,"a",@progbits
	.sectionflags	@""
	.align	4
.nv.constant0._Z23gemm_half_q_half_kernelILi3ELi4ELb1ELb0ELi64EEvPK6__halfPKjS4_S2_PS0_iiiiPKtS7_iiiiiibS2_i:
	.zero		1012


//--------------------- .nv.constant0._Z23gemm_half_q_half_kernelILi3ELi6ELb1ELb0ELi64EEvPK6__halfPKjS4_S2_PS0_iiiiPKtS7_iiiiiibS2_i --------------------------
	.section	.nv.constant0._Z23gemm_half_q_half_kernelILi3ELi6ELb1ELb0ELi64EEvPK6__halfPKjS4_S2_PS0_iiiiPKtS7_iiiiiibS2_i,"a",@progbits
	.sectionflags	@""
	.align	4
.nv.constant0._Z23gemm_half_q_half_kernelILi3ELi6ELb1ELb0ELi64EEvPK6__halfPKjS4_S2_PS0_iiiiPKtS7_iiiiiibS2_i:
	.zero		1012


//--------------------- .nv.constant0._Z23gemm_half_q_half_kernelILi3ELi2ELb1ELb0ELi64EEvPK6__halfPKjS4_S2_PS0_iiiiPKtS7_iiiiiibS2_i --------------------------
	.section	.nv.constant0._Z23gemm_half_q_half_kernelILi3ELi2ELb1ELb0ELi64EEvPK6__halfPKjS4_S2_PS0_iiiiPKtS7_iiiiiibS2_i,"a",@progbits
	.sectionflags	@""
	.align	4
.nv.constant0._Z23gemm_half_q_half_kernelILi3ELi2ELb1ELb0ELi64EEvPK6__halfPKjS4_S2_PS0_iiiiPKtS7_iiiiiibS2_i:
	.zero		1012


//--------------------- .nv.constant0._Z23gemm_half_q_half_kernelILi3ELi32ELb1ELb0ELi32EEvPK6__halfPKjS4_S2_PS0_iiiiPKtS7_iiiiiibS2_i --------------------------
	.section	.nv.constant0._Z23gemm_half_q_half_kernelILi3ELi32ELb1ELb0ELi32EEvPK6__halfPKjS4_S2_PS0_iiiiPKtS7_iiiiiibS2_i,"a",@progbits
	.sectionflags	@""
	.align	4
.nv.constant0._Z23gemm_half_q_half_kernelILi3ELi32ELb1ELb0ELi32EEvPK6__halfPKjS4_S2_PS0_iiiiPKtS7_iiiiiibS2_i:
	.zero		1012


//--------------------- .nv.constant0._Z23gemm_half_q_half_kernelILi3ELi48ELb1ELb0ELi32EEvPK6__halfPKjS4_S2_PS0_iiiiPKtS7_iiiiiibS2_i --------------------------
	.section	.nv.constant0._Z23gemm_half_q_half_kernelILi3ELi48ELb1ELb0ELi32EEvPK6__halfPKjS4_S2_PS0_iiiiPKtS7_iiiiiibS2_i,"a",@progbits
	.sectionflags	@""
	.align	4
.nv.constant0._Z23gemm_half_q_half_kernelILi3ELi48ELb1ELb0ELi32EEvPK6__halfPKjS4_S2_PS0_iiiiPKtS7_iiiiiibS2_i:
	.zero		1012


//--------------------- .nv.constant0._Z23gemm_half_q_half_kernelILi3ELi16ELb1ELb0ELi32EEvPK6__halfPKjS4_S2_PS0_iiiiPKtS7_iiiiiibS2_i --------------------------
	.section	.nv.constant0._Z23gemm_half_q_half_kernelILi3ELi16ELb1ELb0ELi32EEvPK6__halfPKjS4_S2_PS0_iiiiPKtS7_iiiiiibS2_i,"a",@progbits
	.sectionflags	@""
	.align	4
.nv.constant0._Z23gemm_half_q_half_kernelILi3ELi16ELb1ELb0ELi32EEvPK6__halfPKjS4_S2_PS0_iiiiPKtS7_iiiiiibS2_i:
	.zero		1012


//--------------------- .nv.constant0._Z23gemm_half_q_half_kernelILi3ELi24ELb1ELb0ELi32EEvPK6__halfPKjS4_S2_PS0_iiiiPKtS7_iiiiiibS2_i --------------------------
	.section	.nv.constant0._Z23gemm_half_q_half_kernelILi3ELi24ELb1ELb0ELi32EEvPK6__halfPKjS4_S2_PS0_iiiiPKtS7_iiiiiibS2_i,"a",@progbits
	.sectionflags	@""
	.align	4
.nv.constant0._Z23gemm_half_q_half_kernelILi3ELi24ELb1ELb0ELi32EEvPK6__halfPKjS4_S2_PS0_iiiiPKtS7_iiiiiibS2_i:
	.zero		1012


//--------------------- .nv.constant0._Z23gemm_half_q_half_kernelILi3ELi8ELb1ELb0ELi32EEvPK6__halfPKjS4_S2_PS0_iiiiPKtS7_iiiiiibS2_i --------------------------
	.section	.nv.constant0._Z23gemm_half_q_half_kernelILi3ELi8ELb1ELb0ELi32EEvPK6__halfPKjS4_S2_PS0_iiiiPKtS7_iiiiiibS2_i,"a",@progbits
	.sectionflags	@""
	.align	4
.nv.constant0._Z23gemm_half_q_half_kernelILi3ELi8ELb1ELb0ELi32EEvPK6__halfPKjS4_S2_PS0_iiiiPKtS7_iiiiiibS2_i:
	.zero		1012


//--------------------- .nv.constant0._Z23gemm_half_q_half_kernelILi3ELi12ELb1ELb0ELi32EEvPK6__halfPKjS4_S2_PS0_iiiiPKtS7_iiiiiibS2_i --------------------------
	.section	.nv.constant0._Z23gemm_half_q_half_kernelILi3ELi12ELb1ELb0ELi32EEvPK6__halfPKjS4_S2_PS0_iiiiPKtS7_iiiiiibS2_i,"a",@progbits
	.sectionflags	@""
	.align	4
.nv.constant0._Z23gemm_half_q_half_kernelILi3ELi12ELb1ELb0ELi32EEvPK6__halfPKjS4_S2_PS0_iiiiPKtS7_iiiiiibS2_i:
	.zero		1012


//--------------------- .nv.constant0._Z23gemm_half_q_half_kernelILi3ELi14ELb1ELb0ELi32EEvPK6__halfPKjS4_S2_PS0_iiiiPKtS7_iiiiiibS2_i --------------------------
	.section	.nv.constant0._Z23gemm_half_q_half_kernelILi3ELi14ELb1ELb0ELi32EEvPK6__halfPKjS4_S2_PS0_iiiiPKtS7_iiiiiibS2_i,"a",@progbits
	.sectionflags	@""
	.align	4
.nv.constant0._Z23gemm_half_q_half_kernelILi3ELi14ELb1ELb0ELi32EEvPK6__halfPKjS4_S2_PS0_iiiiPKtS7_iiiiiibS2_i:
	.zero		1012


//--------------------- .nv.constant0._Z23gemm_half_q_half_kernelILi3ELi4ELb1ELb0ELi32EEvPK6__halfPKjS4_S2_PS0_iiiiPKtS7_iiiiiibS2_i --------------------------
	.section	.nv.constant0._Z23gemm_half_q_half_kernelILi3ELi4ELb1ELb0ELi32EEvPK6__halfPKjS4_S2_PS0_iiiiPKtS7_iiiiiibS2_i,"a",@progbits
	.sectionflags	@""
	.align	4
.nv.constant0._Z23gemm_half_q_half_kernelILi3ELi4ELb1ELb0ELi32EEvPK6__halfPKjS4_S2_PS0_iiiiPKtS7_iiiiiibS2_i:
	.zero		1012


//--------------------- .nv.constant0._Z23gemm_half_q_half_kernelILi3ELi6ELb1ELb0ELi32EEvPK6__halfPKjS4_S2_PS0_iiiiPKtS7_iiiiiibS2_i --------------------------
	.section	.nv.constant0._Z23gemm_half_q_half_kernelILi3ELi6ELb1ELb0ELi32EEvPK6__halfPKjS4_S2_PS0_iiiiPKtS7_iiiiiibS2_i,"a",@progbits
	.sectionflags	@""
	.align	4
.nv.constant0._Z23gemm_half_q_half_kernelILi3ELi6ELb1ELb0ELi32EEvPK6__halfPKjS4_S2_PS0_iiiiPKtS7_iiiiiibS2_i:
	.zero		1012


//--------------------- .nv.constant0._Z23gemm_half_q_half_kernelILi3ELi2ELb1ELb0ELi32EEvPK6__halfPKjS4_S2_PS0_iiiiPKtS7_iiiiiibS2_i --------------------------
	.section	.nv.constant0._Z23gemm_half_q_half_kernelILi3ELi2ELb1ELb0ELi32EEvPK6__halfPKjS4_S2_PS0_iiiiPKtS7_iiiiiibS2_i,"a",@progbits
	.sectionflags	@""
	.align	4
.nv.constant0._Z23gemm_half_q_half_kernelILi3ELi2ELb1ELb0ELi32EEvPK6__halfPKjS4_S2_PS0_iiiiPKtS7_iiiiiibS2_i:
	.zero		1012


//--------------------- .nv.constant0._Z23gemm_half_q_half_kernelILi2ELi32ELb1ELb0ELi64EEvPK6__halfPKjS4_S2_PS0_iiiiPKtS7_iiiiiibS2_i --------------------------
	.section	.nv.constant0._Z23gemm_half_q_half_kernelILi2ELi32ELb1ELb0ELi64EEvPK6__halfPKjS4_S2_PS0_iiiiPKtS7_iiiiiibS2_i,"a",@progbits
	.sectionflags	@""
	.align	4
.nv.constant0._Z23gemm_half_q_half_kernelILi2ELi32ELb1ELb0ELi64EEvPK6__halfPKjS4_S2_PS0_iiiiPKtS7_iiiiiibS2_i:
	.zero		1012


//--------------------- .nv.constant0._Z23gemm_half_q_half_kernelILi2ELi48ELb1ELb0ELi64EEvPK6__halfPKjS4_S2_PS0_iiiiPKtS7_iiiiiibS2_i --------------------------
	.section	.nv.constant0._Z23gemm_half_q_half_kernelILi2ELi48ELb1ELb0ELi64EEvPK6__halfPKjS4_S2_PS0_iiiiPKtS7_iiiiiibS2_i,"a",@progbits
	.sectionflags	@""
	.align	4
.nv.constant0._Z23gemm_half_q_half_kernelILi2ELi48ELb1ELb0ELi64EEvPK6__halfPKjS4_S2_PS0_iiiiPKtS7_iiiiiibS2_i:
	.zero		1012


//--------------------- .nv.constant0._Z23gemm_half_q_half_kernelILi2ELi16ELb1ELb0ELi64EEvPK6__halfPKjS4_S2_PS0_iiiiPKtS7_iiiiiibS2_i --------------------------
	.section	.nv.constant0._Z23gemm_half_q_half_kernelILi2ELi16ELb1ELb0ELi64EEvPK6__halfPKjS4_S2_PS0_iiiiPKtS7_iiiiiibS2_i,"a",@progbits
	.sectionflags	@""
	.align	4
.nv.constant0._Z23gemm_half_q_half_kernelILi2ELi16ELb1ELb0ELi64EEvPK6__halfPKjS4_S2_PS0_iiiiPKtS7_iiiiiibS2_i:
	.zero		1012


//--------------------- .nv.constant0._Z23gemm_half_q_half_kernelILi2ELi24ELb1ELb0ELi64EEvPK6__halfPKjS4_S2_PS0_iiiiPKtS7_iiiiiibS2_i --------------------------
	.section	.nv.constant0._Z23gemm_half_q_half_kernelILi2ELi24ELb1ELb0ELi64EEvPK6__halfPKjS4_S2_PS0_iiiiPKtS7_iiiiiibS2_i,"a",@progbits
	.sectionflags	@""
	.align	4
.nv.constant0._Z23gemm_half_q_half_kernelILi2ELi24ELb1ELb0ELi64EEvPK6__halfPKjS4_S2_PS0_iiiiPKtS7_iiiiiibS2_i:
	.zero		1012


//--------------------- .nv.constant0._Z23gemm_half_q_half_kernelILi2ELi8ELb1ELb0ELi64EEvPK6__halfPKjS4_S2_PS0_iiiiPKtS7_iiiiiibS2_i --------------------------
	.section	.nv.constant0._Z23gemm_half_q_half_kernelILi2ELi8ELb1ELb0ELi64EEvPK6__halfPKjS4_S2_PS0_iiiiPKtS7_iiiiiibS2_i,"a",@progbits
	.sectionflags	@""
	.align	4
.nv.constant0._Z23gemm_half_q_half_kernelILi2ELi8ELb1ELb0ELi64EEvPK6__halfPKjS4_S2_PS0_iiiiPKtS7_iiiiiibS2_i:
	.zero		1012


//--------------------- .nv.constant0._Z23gemm_half_q_half_kernelILi2ELi12ELb1ELb0ELi64EEvPK6__halfPKjS4_S2_PS0_iiiiPKtS7_iiiiiibS2_i --------------------------
	.section	.nv.constant0._Z23gemm_half_q_half_kernelILi2ELi12ELb1ELb0ELi64EEvPK6__halfPKjS4_S2_PS0_iiiiPKtS7_iiiiiibS2_i,"a",@progbits
	.sectionflags	@""
	.align	4
.nv.constant0._Z23gemm_half_q_half_kernelILi2ELi12ELb1ELb0ELi64EEvPK6__halfPKjS4_S2_PS0_iiiiPKtS7_iiiiiibS2_i:
	.zero		1012


//--------------------- .nv.constant0._Z23gemm_half_q_half_kernelILi2ELi14ELb1ELb0ELi64EEvPK6__halfPKjS4_S2_PS0_iiiiPKtS7_iiiiiibS2_i --------------------------
	.section	.nv.constant0._Z23gemm_half_q_half_kernelILi2ELi14ELb1ELb0ELi64EEvPK6__halfPKjS4_S2_PS0_iiiiPKtS7_iiiiiibS2_i,"a",@progbits
	.sectionflags	@""
	.align	4
.nv.constant0._Z23gemm_half_q_half_kernelILi2ELi14ELb1ELb0ELi64EEvPK6__halfPKjS4_S2_PS0_iiiiPKtS7_iiiiiibS2_i:
	.zero		1012


//--------------------- .nv.constant0._Z23gemm_half_q_half_kernelILi2ELi4ELb1ELb0ELi64EEvPK6__halfPKjS4_S2_PS0_iiiiPKtS7_iiiiiibS2_i --------------------------
	.section	.nv.constant0._Z23gemm_half_q_half_kernelILi2ELi4ELb1ELb0ELi64EEvPK6__halfPKjS4_S2_PS0_iiiiPKtS7_iiiiiibS2_i,"a",@progbits
	.sectionflags	@""
	.align	4
.nv.constant0._Z23gemm_half_q_half_kernelILi2ELi4ELb1ELb0ELi64EEvPK6__halfPKjS4_S2_PS0_iiiiPKtS7_iiiiiibS2_i:
	.zero		1012


//--------------------- .nv.constant0._Z23gemm_half_q_half_kernelILi2ELi6ELb1ELb0ELi64EEvPK6__halfPKjS4_S2_PS0_iiiiPKtS7_iiiiiibS2_i --------------------------
	.section	.nv.constant0._Z23gemm_half_q_half_kernelILi2ELi6ELb1ELb0ELi64EEvPK6__halfPKjS4_S2_PS0_iiiiPKtS7_iiiiiibS2_i,"a",@progbits
	.sectionflags	@""
	.align	4
.nv.constant0._Z23gemm_half_q_half_kernelILi2ELi6ELb1ELb0ELi64EEvPK6__halfPKjS4_S2_PS0_iiiiPKtS7_iiiiiibS2_i:
	.zero		1012


//--------------------- .nv.constant0._Z23gemm_half_q_half_kernelILi2ELi2ELb1ELb0ELi64EEvPK6__halfPKjS4_S2_PS0_iiiiPKtS7_iiiiiibS2_i --------------------------
	.section	.nv.constant0._Z23gemm_half_q_half_kernelILi2ELi2ELb1ELb0ELi64EEvPK6__halfPKjS4_S2_PS0_iiiiPKtS7_iiiiiibS2_i,"a",@progbits
	.sectionflags	@""
	.align	4
.nv.constant0._Z23gemm_half_q_half_kernelILi2ELi2ELb1ELb0ELi64EEvPK6__halfPKjS4_S2_PS0_iiiiPKtS7_iiiiiibS2_i:
	.zero		1012


//--------------------- .nv.constant0._Z23gemm_half_q_half_kernelILi2ELi32ELb1ELb0ELi32EEvPK6__halfPKjS4_S2_PS0_iiiiPKtS7_iiiiiibS2_i --------------------------
	.section	.nv.constant0._Z23gemm_half_q_half_kernelILi2ELi32ELb1ELb0ELi32EEvPK6__halfPKjS4_S2_PS0_iiiiPKtS7_iiiiiibS2_i,"a",@progbits
	.sectionflags	@""
	.align	4
.nv.constant0._Z23gemm_half_q_half_kernelILi2ELi32ELb1ELb0ELi32EEvPK6__halfPKjS4_S2_PS0_iiiiPKtS7_iiiiiibS2_i:
	.zero		1012


//--------------------- .nv.constant0._Z23gemm_half_q_half_kernelILi2ELi48ELb1ELb0ELi32EEvPK6__halfPKjS4_S2_PS0_iiiiPKtS7_iiiiiibS2_i --------------------------
	.section	.nv.constant0._Z23gemm_half_q_half_kernelILi2ELi48ELb1ELb0ELi32EEvPK6__halfPKjS4_S2_PS0_iiiiPKtS7_iiiiiibS2_i,"a",@progbits
	.sectionflags	@""
	.align	4
.nv.constant0._Z23gemm_half_q_half_kernelILi2ELi48ELb1ELb0ELi32EEvPK6__halfPKjS4_S2_PS0_iiiiPKtS7_iiiiiibS2_i:
	.zero		1012


//--------------------- .nv.constant0._Z23gemm_half_q_half_kernelILi2ELi16ELb1ELb0ELi32EEvPK6__halfPKjS4_S2_PS0_iiiiPKtS7_iiiiiibS2_i --------------------------
	.section	.nv.constant0._Z23gemm_half_q_half_kernelILi2ELi16ELb1ELb0ELi32EEvPK6__halfPKjS4_S2_PS0_iiiiPKtS7_iiiiiibS2_i,"a",@progbits
	.sectionflags	@""
	.align	4
.nv.constant0._Z23gemm_half_q_half_kernelILi2ELi16ELb1ELb0ELi32EEvPK6__halfPKjS4_S2_PS0_iiiiPKtS7_iiiiiibS2_i:
	.zero		1012


//--------------------- .nv.constant0._Z23gemm_half_q_half_kernelILi2ELi24ELb1ELb0ELi32EEvPK6__halfPKjS4_S2_PS0_iiiiPKtS7_iiiiiibS2_i --------------------------
	.section	.nv.constant0._Z23gemm_half_q_half_kernelILi2ELi24ELb1ELb0ELi32EEvPK6__halfPKjS4_S2_PS0_iiiiPKtS7_iiiiiibS2_i,"a",@progbits
	.sectionflags	@""
	.align	4
.nv.constant0._Z23gemm_half_q_half_kernelILi2ELi24ELb1ELb0ELi32EEvPK6__halfPKjS4_S2_PS0_iiiiPKtS7_iiiiiibS2_i:
	.zero		1012


//--------------------- .nv.constant0._Z23gemm_half_q_half_kernelILi2ELi8ELb1ELb0ELi32EEvPK6__halfPKjS4_S2_PS0_iiiiPKtS7_iiiiiibS2_i --------------------------
	.section	.nv.constant0._Z23gemm_half_q_half_kernelILi2ELi8ELb1ELb0ELi32EEvPK6__halfPKjS4_S2_PS0_iiiiPKtS7_iiiiiibS2_i,"a",@progbits
	.sectionflags	@""
	.align	4
.nv.constant0._Z23gemm_half_q_half_kernelILi2ELi8ELb1ELb0ELi32EEvPK6__halfPKjS4_S2_PS0_iiiiPKtS7_iiiiiibS2_i:
	.zero		1012


//--------------------- .nv.constant0._Z23gemm_half_q_half_kernelILi2ELi12ELb1ELb0ELi32EEvPK6__halfPKjS4_S2_PS0_iiiiPKtS7_iiiiiibS2_i --------------------------
	.section	.nv.constant0._Z23gemm_half_q_half_kernelILi2ELi12ELb1ELb0ELi32EEvPK6__halfPKjS4_S2_PS0_iiiiPKtS7_iiiiiibS2_i,"a",@progbits
	.sectionflags	@""
	.align	4
.nv.constant0._Z23gemm_half_q_half_kernelILi2ELi12ELb1ELb0ELi32EEvPK6__halfPKjS4_S2_PS0_iiiiPKtS7_iiiiiibS2_i:
	.zero		1012


//--------------------- .nv.constant0._Z23gemm_half_q_half_kernelILi2ELi14ELb1ELb0ELi32EEvPK6__halfPKjS4_S2_PS0_iiiiPKtS7_iiiiiibS2_i --------------------------
	.section	.nv.constant0._Z23gemm_half_q_half_kernelILi2ELi14ELb1ELb0ELi32EEvPK6__halfPKjS4_S2_PS0_iiiiPKtS7_iiiiiibS2_i,"a",@progbits
	.sectionflags	@""
	.align	4
.nv.constant0._Z23gemm_half_q_half_kernelILi2ELi14ELb1ELb0ELi32EEvPK6__halfPKjS4_S2_PS0_iiiiPKtS7_iiiiiibS2_i:
	.zero		1012


//--------------------- .nv.constant0._Z23gemm_half_q_half_kernelILi2ELi4ELb1ELb0ELi32EEvPK6__halfPKjS4_S2_PS0_iiiiPKtS7_iiiiiibS2_i --------------------------
	.section	.nv.constant0._Z23gemm_half_q_half_kernelILi2ELi4ELb1ELb0ELi32EEvPK6__halfPKjS4_S2_PS0_iiiiPKtS7_iiiiiibS2_i,"a",@progbits
	.sectionflags	@""
	.align	4
.nv.constant0._Z23gemm_half_q_half_kernelILi2ELi4ELb1ELb0ELi32EEvPK6__halfPKjS4_S2_PS0_iiiiPKtS7_iiiiiibS2_i:
	.zero		1012


//--------------------- .nv.constant0._Z23gemm_half_q_half_kernelILi2ELi6ELb1ELb0ELi32EEvPK6__halfPKjS4_S2_PS0_iiiiPKtS7_iiiiiibS2_i --------------------------
	.section	.nv.constant0._Z23gemm_half_q_half_kernelILi2ELi6ELb1ELb0ELi32EEvPK6__halfPKjS4_S2_PS0_iiiiPKtS7_iiiiiibS2_i,"a",@progbits
	.sectionflags	@""
	.align	4
.nv.constant0._Z23gemm_half_q_half_kernelILi2ELi6ELb1ELb0ELi32EEvPK6__halfPKjS4_S2_PS0_iiiiPKtS7_iiiiiibS2_i:
	.zero		1012


//--------------------- .nv.constant0._Z23gemm_half_q_half_kernelILi2ELi2ELb1ELb0ELi32EEvPK6__halfPKjS4_S2_PS0_iiiiPKtS7_iiiiiibS2_i --------------------------
	.section	.nv.constant0._Z23gemm_half_q_half_kernelILi2ELi2ELb1ELb0ELi32EEvPK6__halfPKjS4_S2_PS0_iiiiPKtS7_iiiiiibS2_i,"a",@progbits
	.sectionflags	@""
	.align	4
.nv.constant0._Z23gemm_half_q_half_kernelILi2ELi2ELb1ELb0ELi32EEvPK6__halfPKjS4_S2_PS0_iiiiPKtS7_iiiiiibS2_i:
	.zero		1012


//--------------------- .nv.constant0._Z23gemm_half_q_half_kernelILi1ELi32ELb1ELb0ELi64EEvPK6__halfPKjS4_S2_PS0_iiiiPKtS7_iiiiiibS2_i --------------------------
	.section	.nv.constant0._Z23gemm_half_q_half_kernelILi1ELi32ELb1ELb0ELi64EEvPK6__halfPKjS4_S2_PS0_iiiiPKtS7_iiiiiibS2_i,"a",@progbits
	.sectionflags	@""
	.align	4
.nv.constant0._Z23gemm_half_q_half_kernelILi1ELi32ELb1ELb0ELi64EEvPK6__halfPKjS4_S2_PS0_iiiiPKtS7_iiiiiibS2_i:
	.zero		1012


//--------------------- .nv.constant0._Z23gemm_half_q_half_kernelILi1ELi48ELb1ELb0ELi64EEvPK6__halfPKjS4_S2_PS0_iiiiPKtS7_iiiiiibS2_i --------------------------
	.section	.nv.constant0._Z23gemm_half_q_half_kernelILi1ELi48ELb1ELb0ELi64EEvPK6__halfPKjS4_S2_PS0_iiiiPKtS7_iiiiiibS2_i,"a",@progbits
	.sectionflags	@""
	.align	4
.nv.constant0._Z23gemm_half_q_half_kernelILi1ELi48ELb1ELb0ELi64EEvPK6__halfPKjS4_S2_PS0_iiiiPKtS7_iiiiiibS2_i:
	.zero		1012


//--------------------- .nv.constant0._Z23gemm_half_q_half_kernelILi1ELi16ELb1ELb0ELi64EEvPK6__halfPKjS4_S2_PS0_iiiiPKtS7_iiiiiibS2_i --------------------------
	.section	.nv.constant0._Z23gemm_half_q_half_kernelILi1ELi16ELb1ELb0ELi64EEvPK6__halfPKjS4_S2_PS0_iiiiPKtS7_iiiiiibS2_i,"a",@progbits
	.sectionflags	@""
	.align	4
.nv.constant0._Z23gemm_half_q_half_kernelILi1ELi16ELb1ELb0ELi64EEvPK6__halfPKjS4_S2_PS0_iiiiPKtS7_iiiiiibS2_i:
	.zero		1012


//--------------------- .nv.constant0._Z23gemm_half_q_half_kernelILi1ELi24ELb1ELb0ELi64EEvPK6__halfPKjS4_S2_PS0_iiiiPKtS7_iiiiiibS2_i --------------------------
	.section	.nv.constant0._Z23gemm_half_q_half_kernelILi1ELi24ELb1ELb0ELi64EEvPK6__halfPKjS4_S2_PS0_iiiiPKtS7_iiiiiibS2_i,"a",@progbits
	.sectionflags	@""
	.align	4
.nv.constant0._Z23gemm_half_q_half_kernelILi1ELi24ELb1ELb0ELi64EEvPK6__halfPKjS4_S2_PS0_iiiiPKtS7_iiiiiibS2_i:
	.zero		1012


//--------------------- .nv.constant0._Z23gemm_half_q_half_kernelILi1ELi8ELb1ELb0ELi64EEvPK6__halfPKjS4_S2_PS0_iiiiPKtS7_iiiiiibS2_i --------------------------
	.section	.nv.constant0._Z23gemm_half_q_half_kernelILi1ELi8ELb1ELb0ELi64EEvPK6__halfPKjS4_S2_PS0_iiiiPKtS7_iiiiiibS2_i,"a",@progbits
	.sectionflags	@""
	.align	4
.nv.constant0._Z23gemm_half_q_half_kernelILi1ELi8ELb1ELb0ELi64EEvPK6__halfPKjS4_S2_PS0_iiiiPKtS7_iiiiiibS2_i:
	.zero		1012


//--------------------- .nv.constant0._Z23gemm_half_q_half_kernelILi1ELi12ELb1ELb0ELi64EEvPK6__halfPKjS4_S2_PS0_iiiiPKtS7_iiiiiibS2_i --------------------------
	.section	.nv.constant0._Z23gemm_half_q_half_kernelILi1ELi12ELb1ELb0ELi64EEvPK6__halfPKjS4_S2_PS0_iiiiPKtS7_iiiiiibS2_i,"a",@progbits
	.sectionflags	@""
	.align	4
.nv.constant0._Z23gemm_half_q_half_kernelILi1ELi12ELb1ELb0ELi64EEvPK6__halfPKjS4_S2_PS0_iiiiPKtS7_iiiiiibS2_i:
	.zero		1012


//--------------------- .nv.constant0._Z23gemm_half_q_half_kernelILi1ELi14ELb1ELb0ELi64EEvPK6__halfPKjS4_S2_PS0_iiiiPKtS7_iiiiiibS2_i --------------------------
	.section	.nv.constant0._Z23gemm_half_q_half_kernelILi1ELi14ELb1ELb0ELi64EEvPK6__halfPKjS4_S2_PS0_iiiiPKtS7_iiiiiibS2_i,"a",@progbits
	.sectionflags	@""
	.align	4
.nv.constant0._Z23gemm_half_q_half_kernelILi1ELi14ELb1ELb0ELi64EEvPK6__halfPKjS4_S2_PS0_iiiiPKtS7_iiiiiibS2_i:
	.zero		1012


//--------------------- .nv.constant0._Z23gemm_half_q_half_kernelILi1ELi4ELb1ELb0ELi64EEvPK6__halfPKjS4_S2_PS0_iiiiPKtS7_iiiiiibS2_i --------------------------
	.section	.nv.constant0._Z23gemm_half_q_half_kernelILi1ELi4ELb1ELb0ELi64EEvPK6__halfPKjS4_S2_PS0_iiiiPKtS7_iiiiiibS2_i,"a",@progbits
	.sectionflags	@""
	.align	4
.nv.constant0._Z23gemm_half_q_half_kernelILi1ELi4ELb1ELb0ELi64EEvPK6__halfPKjS4_S2_PS0_iiiiPKtS7_iiiiiibS2_i:
	.zero		1012


//--------------------- .nv.constant0._Z23gemm_half_q_half_kernelILi1ELi6ELb1ELb0ELi64EEvPK6__halfPKjS4_S2_PS0_iiiiPKtS7_iiiiiibS2_i --------------------------
	.section	.nv.constant0._Z23gemm_half_q_half_kernelILi1ELi6ELb1ELb0ELi64EEvPK6__halfPKjS4_S2_PS0_iiiiPKtS7_iiiiiibS2_i,"a",@progbits
	.sectionflags	@""
	.align	4
.nv.constant0._Z23gemm_half_q_half_kernelILi1ELi6ELb1ELb0ELi64EEvPK6__halfPKjS4_S2_PS0_iiiiPKtS7_iiiiiibS2_i:
	.zero		1012


//--------------------- .nv.constant0._Z23gemm_half_q_half_kernelILi1ELi2ELb1ELb0ELi64EEvPK6__halfPKjS4_S2_PS0_iiiiPKtS7_iiiiiibS2_i --------------------------
	.section	.nv.constant0._Z23gemm_half_q_half_kernelILi1ELi2ELb1ELb0ELi64EEvPK6__halfPKjS4_S2_PS0_iiiiPKtS7_iiiiiibS2_i,"a",@progbits
	.sectionflags	@""
	.align	4
.nv.constant0._Z23gemm_half_q_half_kernelILi1ELi2ELb1ELb0ELi64EEvPK6__halfPKjS4_S2_PS0_iiiiPKtS7_iiiiiibS2_i:
	.zero		1012


//--------------------- .nv.constant0._Z23gemm_half_q_half_kernelILi1ELi32ELb1ELb0ELi32EEvPK6__halfPKjS4_S2_PS0_iiiiPKtS7_iiiiiibS2_i --------------------------
	.section	.nv.constant0._Z23gemm_half_q_half_kernelILi1ELi32ELb1ELb0ELi32EEvPK6__halfPKjS4_S2_PS0_iiiiPKtS7_iiiiiibS2_i,"a",@progbits
	.sectionflags	@""
	.align	4
.nv.constant0._Z23gemm_half_q_half_kernelILi1ELi32ELb1ELb0ELi32EEvPK6__halfPKjS4_S2_PS0_iiiiPKtS7_iiiiiibS2_i:
	.zero		1012


//--------------------- .nv.constant0._Z23gemm_half_q_half_kernelILi1ELi48ELb1ELb0ELi32EEvPK6__halfPKjS4_S2_PS0_iiiiPKtS7_iiiiiibS2_i --------------------------
	.section	.nv.constant0._Z23gemm_half_q_half_kernelILi1ELi48ELb1ELb0ELi32EEvPK6__halfPKjS4_S2_PS0_iiiiPKtS7_iiiiiibS2_i,"a",@progbits
	.sectionflags	@""
	.align	4
.nv.constant0._Z23gemm_half_q_half_kernelILi1ELi48ELb1ELb0ELi32EEvPK6__halfPKjS4_S2_PS0_iiiiPKtS7_iiiiiibS2_i:
	.zero		1012


//--------------------- .nv.constant0._Z23gemm_half_q_half_kernelILi1ELi16ELb1ELb0ELi32EEvPK6__halfPKjS4_S2_PS0_iiiiPKtS7_iiiiiibS2_i --------------------------
	.section	.nv.constant0._Z23gemm_half_q_half_kernelILi1ELi16ELb1ELb0ELi32EEvPK6__halfPKjS4_S2_PS0_iiiiPKtS7_iiiiiibS2_i,"a",@progbits
	.sectionflags	@""
	.align	4
.nv.constant0._Z23gemm_half_q_half_kernelILi1ELi16ELb1ELb0ELi32EEvPK6__halfPKjS4_S2_PS0_iiiiPKtS7_iiiiiibS2_i:
	.zero		1012


//--------------------- .nv.constant0._Z23gemm_half_q_half_kernelILi1ELi24ELb1ELb0ELi32EEvPK6__halfPKjS4_S2_PS0_iiiiPKtS7_iiiiiibS2_i --------------------------
	.section	.nv.constant0._Z23gemm_half_q_half_kernelILi1ELi24ELb1ELb0ELi32EEvPK6__halfPKjS4_S2_PS0_iiiiPKtS7_iiiiiibS2_i,"a",@progbits
	.sectionflags	@""
	.align	4
.nv.constant0._Z23gemm_half_q_half_kernelILi1ELi24ELb1ELb0ELi32EEvPK6__halfPKjS4_S2_PS0_iiiiPKtS7_iiiiiibS2_i:
	.zero		1012


//--------------------- .nv.constant0._Z23gemm_half_q_half_kernelILi1ELi8ELb1ELb0ELi32EEvPK6__halfPKjS4_S2_PS0_iiiiPKtS7_iiiiiibS2_i --------------------------
	.section	.nv.constant0._Z23gemm_half_q_half_kernelILi1ELi8ELb1ELb0ELi32EEvPK6__halfPKjS4_S2_PS0_iiiiPKtS7_iiiiiibS2_i,"a",@progbits
	.sectionflags	@""
	.align	4
.nv.constant0._Z23gemm_half_q_half_kernelILi1ELi8ELb1ELb0ELi32EEvPK6__halfPKjS4_S2_PS0_iiiiPKtS7_iiiiiibS2_i:
	.zero		1012


//--------------------- .nv.constant0._Z23gemm_half_q_half_kernelILi1ELi12ELb1ELb0ELi32EEvPK6__halfPKjS4_S2_PS0_iiiiPKtS7_iiiiiibS2_i --------------------------
	.section	.nv.constant0._Z23gemm_half_q_half_kernelILi1ELi12ELb1ELb0ELi32EEvPK6__halfPKjS4_S2_PS0_iiiiPKtS7_iiiiiibS2_i,"a",@progbits
	.sectionflags	@""
	.align	4
.nv.constant0._Z23gemm_half_q_half_kernelILi1ELi12ELb1ELb0ELi32EEvPK6__halfPKjS4_S2_PS0_iiiiPKtS7_iiiiiibS2_i:
	.zero		1012


//--------------------- .nv.constant0._Z23gemm_half_q_half_kernelILi1ELi14ELb1ELb0ELi32EEvPK6__halfPKjS4_S2_PS0_iiiiPKtS7_iiiiiibS2_i --------------------------
	.section	.nv.constant0._Z23gemm_half_q_half_kernelILi1ELi14ELb1ELb0ELi32EEvPK6__halfPKjS4_S2_PS0_iiiiPKtS7_iiiiiibS2_i,"a",@progbits
	.sectionflags	@""
	.align	4
.nv.constant0._Z23gemm_half_q_half_kernelILi1ELi14ELb1ELb0ELi32EEvPK6__halfPKjS4_S2_PS0_iiiiPKtS7_iiiiiibS2_i:
	.zero		1012


//--------------------- .nv.constant0._Z23gemm_half_q_half_kernelILi1ELi4ELb1ELb0ELi32EEvPK6__halfPKjS4_S2_PS0_iiiiPKtS7_iiiiiibS2_i --------------------------
	.section	.nv.constant0._Z23gemm_half_q_half_kernelILi1ELi4ELb1ELb0ELi32EEvPK6__halfPKjS4_S2_PS0_iiiiPKtS7_iiiiiibS2_i,"a",@progbits
	.sectionflags	@""
	.align	4
.nv.constant0._Z23gemm_half_q_half_kernelILi1ELi4ELb1ELb0ELi32EEvPK6__halfPKjS4_S2_PS0_iiiiPKtS7_iiiiiibS2_i:
	.zero		1012


//--------------------- .nv.constant0._Z23gemm_half_q_half_kernelILi1ELi6ELb1ELb0ELi32EEvPK6__halfPKjS4_S2_PS0_iiiiPKtS7_iiiiiibS2_i --------------------------
	.section	.nv.constant0._Z23gemm_half_q_half_kernelILi1ELi6ELb1ELb0ELi32EEvPK6__halfPKjS4_S2_PS0_iiiiPKtS7_iiiiiibS2_i,"a",@progbits
	.sectionflags	@""
	.align	4
.nv.constant0._Z23gemm_half_q_half_kernelILi1ELi6ELb1ELb0ELi32EEvPK6__halfPKjS4_S2_PS0_iiiiPKtS7_iiiiiibS2_i:
	.zero		1012


//--------------------- .nv.constant0._Z23gemm_half_q_half_kernelILi1ELi2ELb1ELb0ELi32EEvPK6__halfPKjS4_S2_PS0_iiiiPKtS7_iiiiiibS2_i --------------------------
	.section	.nv.constant0._Z23gemm_half_q_half_kernelILi1ELi2ELb1ELb0ELi32EEvPK6__halfPKjS4_S2_PS0_iiiiPKtS7_iiiiiibS2_i,"a",@progbits
	.sectionflags	@""
	.align	4
.nv.constant0._Z23gemm_half_q_half_kernelILi1ELi2ELb1ELb0ELi32EEvPK6__halfPKjS4_S2_PS0_iiiiPKtS7_iiiiiibS2_i:
	.zero		1012


//--------------------- SYMBOLS --------------------------

	.type		.nv.reservedSmem.offset0,@object
	.size		.nv.reservedSmem.offset0,0x4
	.type		.nv.reservedSmem.cap,@object
	.size		.nv.reservedSmem.cap,0x4
